	.target	sm_90a

	.elftype	@"ET_EXEC"


//--------------------- .note.nv.tkinfo           --------------------------
	.section	.note.nv.tkinfo,"",@"SHT_NOTE"
	.sectionflags	@"SHF_NOTE_NV_TKINFO"
	.tkinfo
        /*0018*/ 	.word	0x00000002
        /*0030*/ 	.string	""
        /*0030*/ 	.string	"ptxas"
        /*0030*/ 	.string	"Cuda compilation tools, release 13.0, V13.0.88"
        /*0030*/ 	.string	"Build cuda_13.0.r13.0/compiler.36424714_0"
        /*0030*/ 	.string	"-arch sm_90a -m 64 "



//--------------------- .note.nv.cuinfo           --------------------------
	.section	.note.nv.cuinfo,"",@"SHT_NOTE"
	.sectionflags	@"SHF_NOTE_NV_CUINFO"
        /*0018*/ 	.short	0x0002
        /*001a*/ 	.short	0x005a
        /*001c*/ 	.short	0x0082
	.zero		2


//--------------------- .nv.info                  --------------------------
	.section	.nv.info,"",@"SHT_CUDA_INFO"
	.align	4


	//----- nvinfo : EIATTR_REGCOUNT
	.align		4
        /*0000*/ 	.byte	0x04, 0x2f
        /*0002*/ 	.short	(.L_23 - .L_22)
	.align		4
.L_22:
        /*0004*/ 	.word	index@(_ZN7cutlass13device_kernelIN5flash11enable_sm90INS1_16FlashAttnFwdSm90INS1_25CollectiveMainloopFwdSm90ILi2EN4cute5tupleIJNS5_1CILi1EEES8_S8_EEENS6_IJNS7_ILi192EEENS7_ILi144EEENS7_ILi96EEEEEELi96ENS_10bfloat16_tEfNS_4arch4Sm90ELb1ELb0ELb0ELb1ELb0ELb1ELb0ELb0ELb1ELb0ELb0ELb0EEENS1_21CollectiveEpilogueFwdINS6_IJSA_SC_SB_EEES9_SE_SG_Li384ELb1ELb0ELb0ELb0EEENS1_36VarlenDynamicPersistentTileSchedulerILi192ELi144ELi384ELi32ELb0ELb0ELb1ELb1ELb1ELb1EEEEEEEEEvNT_6ParamsE)
        /*0008*/ 	.word	0x00000080


	//----- nvinfo : EIATTR_FRAME_SIZE
	.align		4
.L_23:
        /*000c*/ 	.byte	0x04, 0x11
        /*000e*/ 	.short	(.L_25 - .L_24)
	.align		4
.L_24:
        /*0010*/ 	.word	index@(_ZN7cutlass13device_kernelIN5flash11enable_sm90INS1_16FlashAttnFwdSm90INS1_25CollectiveMainloopFwdSm90ILi2EN4cute5tupleIJNS5_1CILi1EEES8_S8_EEENS6_IJNS7_ILi192EEENS7_ILi144EEENS7_ILi96EEEEEELi96ENS_10bfloat16_tEfNS_4arch4Sm90ELb1ELb0ELb0ELb1ELb0ELb1ELb0ELb0ELb1ELb0ELb0ELb0EEENS1_21CollectiveEpilogueFwdINS6_IJSA_SC_SB_EEES9_SE_SG_Li384ELb1ELb0ELb0ELb0EEENS1_36VarlenDynamicPersistentTileSchedulerILi192ELi144ELi384ELi32ELb0ELb0ELb1ELb1ELb1ELb1EEEEEEEEEvNT_6ParamsE)
        /*0014*/ 	.word	0x000000a8


	//----- nvinfo : EIATTR_REGCOUNT
	.align		4
.L_25:
        /*0018*/ 	.byte	0x04, 0x2f
        /*001a*/ 	.short	(.L_27 - .L_26)
	.align		4
.L_26:
        /*001c*/ 	.word	index@(_ZN7cutlass13device_kernelIN5flash11enable_sm90INS1_16FlashAttnFwdSm90INS1_25CollectiveMainloopFwdSm90ILi2EN4cute5tupleIJNS5_1CILi1EEES8_S8_EEENS6_IJNS7_ILi192EEENS7_ILi144EEENS7_ILi96EEEEEELi96ENS_10bfloat16_tEfNS_4arch4Sm90ELb1ELb0ELb0ELb1ELb0ELb0ELb0ELb0ELb1ELb0ELb0ELb0EEENS1_21CollectiveEpilogueFwdINS6_IJSA_SC_SB_EEES9_SE_SG_Li384ELb1ELb0ELb0ELb0EEENS1_36VarlenDynamicPersistentTileSchedulerILi192ELi144ELi384ELi32ELb0ELb0ELb1ELb1ELb1ELb1EEEEEEEEEvNT_6ParamsE)
        /*0020*/ 	.word	0x00000080


	//----- nvinfo : EIATTR_FRAME_SIZE
	.align		4
.L_27:
        /*0024*/ 	.byte	0x04, 0x11
        /*0026*/ 	.short	(.L_29 - .L_28)
	.align		4
.L_28:
        /*0028*/ 	.word	index@(_ZN7cutlass13device_kernelIN5flash11enable_sm90INS1_16FlashAttnFwdSm90INS1_25CollectiveMainloopFwdSm90ILi2EN4cute5tupleIJNS5_1CILi1EEES8_S8_EEENS6_IJNS7_ILi192EEENS7_ILi144EEENS7_ILi96EEEEEELi96ENS_10bfloat16_tEfNS_4arch4Sm90ELb1ELb0ELb0ELb1ELb0ELb0ELb0ELb0ELb1ELb0ELb0ELb0EEENS1_21CollectiveEpilogueFwdINS6_IJSA_SC_SB_EEES9_SE_SG_Li384ELb1ELb0ELb0ELb0EEENS1_36VarlenDynamicPersistentTileSchedulerILi192ELi144ELi384ELi32ELb0ELb0ELb1ELb1ELb1ELb1EEEEEEEEEvNT_6ParamsE)
        /*002c*/ 	.word	0x00000010


	//----- nvinfo : EIATTR_REGCOUNT
	.align		4
.L_29:
        /*0030*/ 	.byte	0x04, 0x2f
        /*0032*/ 	.short	(.L_31 - .L_30)
	.align		4
.L_30:
        /*0034*/ 	.word	index@(_ZN7cutlass13device_kernelIN5flash11enable_sm90INS1_16FlashAttnFwdSm90INS1_25CollectiveMainloopFwdSm90ILi2EN4cute5tupleIJNS5_1CILi1EEES8_S8_EEENS6_IJNS7_ILi192EEENS7_ILi144EEENS7_ILi96EEEEEELi96ENS_10bfloat16_tEfNS_4arch4Sm90ELb1ELb0ELb0ELb0ELb0ELb0ELb0ELb0ELb1ELb0ELb0ELb0EEENS1_21CollectiveEpilogueFwdINS6_IJSA_SC_SB_EEES9_SE_SG_Li384ELb0ELb0ELb0ELb0EEENS1_30DynamicPersistentTileSchedulerILi384ELi32ELb0ELb0ELb1EEEEEEEEEvNT_6ParamsE)
        /*0038*/ 	.word	0x00000080


	//----- nvinfo : EIATTR_FRAME_SIZE
	.align		4
.L_31:
        /*003c*/ 	.byte	0x04, 0x11
        /*003e*/ 	.short	(.L_33 - .L_32)
	.align		4
.L_32:
        /*0040*/ 	.word	index@(_ZN7cutlass13device_kernelIN5flash11enable_sm90INS1_16FlashAttnFwdSm90INS1_25CollectiveMainloopFwdSm90ILi2EN4cute5tupleIJNS5_1CILi1EEES8_S8_EEENS6_IJNS7_ILi192EEENS7_ILi144EEENS7_ILi96EEEEEELi96ENS_10bfloat16_tEfNS_4arch4Sm90ELb1ELb0ELb0ELb0ELb0ELb0ELb0ELb0ELb1ELb0ELb0ELb0EEENS1_21CollectiveEpilogueFwdINS6_IJSA_SC_SB_EEES9_SE_SG_Li384ELb0ELb0ELb0ELb0EEENS1_30DynamicPersistentTileSchedulerILi384ELi32ELb0ELb0ELb1EEEEEEEEEvNT_6ParamsE)
        /*0044*/ 	.word	0x00000000


	//----- nvinfo : EIATTR_REGCOUNT
	.align		4
.L_33:
        /*0048*/ 	.byte	0x04, 0x2f
        /*004a*/ 	.short	(.L_35 - .L_34)
	.align		4
.L_34:
        /*004c*/ 	.word	index@(_ZN7cutlass13device_kernelIN5flash11enable_sm90INS1_16FlashAttnFwdSm90INS1_25CollectiveMainloopFwdSm90ILi2EN4cute5tupleIJNS5_1CILi1EEES8_S8_EEENS6_IJNS7_ILi192EEENS7_ILi128EEENS7_ILi96EEEEEELi96ENS_10bfloat16_tEfNS_4arch4Sm90ELb0ELb1ELb0ELb1ELb0ELb1ELb0ELb0ELb1ELb0ELb0ELb0EEENS1_21CollectiveEpilogueFwdINS6_IJSA_SC_SB_EEES9_SE_SG_Li384ELb1ELb0ELb0ELb0EEENS1_36VarlenDynamicPersistentTileSchedulerILi192ELi128ELi384ELi32ELb0ELb0ELb1ELb1ELb0ELb1EEEEEEEEEvNT_6ParamsE)
        /*0050*/ 	.word	0x00000080


	//----- nvinfo : EIATTR_FRAME_SIZE
	.align		4
.L_35:
        /*0054*/ 	.byte	0x04, 0x11
        /*0056*/ 	.short	(.L_37 - .L_36)
	.align		4
.L_36:
        /*0058*/ 	.word	index@(_ZN7cutlass13device_kernelIN5flash11enable_sm90INS1_16FlashAttnFwdSm90INS1_25CollectiveMainloopFwdSm90ILi2EN4cute5tupleIJNS5_1CILi1EEES8_S8_EEENS6_IJNS7_ILi192EEENS7_ILi128EEENS7_ILi96EEEEEELi96ENS_10bfloat16_tEfNS_4arch4Sm90ELb0ELb1ELb0ELb1ELb0ELb1ELb0ELb0ELb1ELb0ELb0ELb0EEENS1_21CollectiveEpilogueFwdINS6_IJSA_SC_SB_EEES9_SE_SG_Li384ELb1ELb0ELb0ELb0EEENS1_36VarlenDynamicPersistentTileSchedulerILi192ELi128ELi384ELi32ELb0ELb0ELb1ELb1ELb0ELb1EEEEEEEEEvNT_6ParamsE)
        /*005c*/ 	.word	0x00000060


	//----- nvinfo : EIATTR_REGCOUNT
	.align		4
.L_37:
        /*0060*/ 	.byte	0x04, 0x2f
        /*0062*/ 	.short	(.L_39 - .L_38)
	.align		4
.L_38:
        /*0064*/ 	.word	index@(_ZN7cutlass13device_kernelIN5flash11enable_sm90INS1_16FlashAttnFwdSm90INS1_25CollectiveMainloopFwdSm90ILi2EN4cute5tupleIJNS5_1CILi1EEES8_S8_EEENS6_IJNS7_ILi192EEENS7_ILi128EEENS7_ILi96EEEEEELi96ENS_10bfloat16_tEfNS_4arch4Sm90ELb0ELb1ELb0ELb1ELb0ELb0ELb0ELb0ELb1ELb0ELb0ELb0EEENS1_21CollectiveEpilogueFwdINS6_IJSA_SC_SB_EEES9_SE_SG_Li384ELb1ELb0ELb0ELb0EEENS1_36VarlenDynamicPersistentTileSchedulerILi192ELi128ELi384ELi32ELb0ELb0ELb1ELb1ELb0ELb1EEEEEEEEEvNT_6ParamsE)
        /*0068*/ 	.word	0x00000080


	//----- nvinfo : EIATTR_FRAME_SIZE
	.align		4
.L_39:
        /*006c*/ 	.byte	0x04, 0x11
        /*006e*/ 	.short	(.L_41 - .L_40)
	.align		4
.L_40:
        /*0070*/ 	.word	index@(_ZN7cutlass13device_kernelIN5flash11enable_sm90INS1_16FlashAttnFwdSm90INS1_25CollectiveMainloopFwdSm90ILi2EN4cute5tupleIJNS5_1CILi1EEES8_S8_EEENS6_IJNS7_ILi192EEENS7_ILi128EEENS7_ILi96EEEEEELi96ENS_10bfloat16_tEfNS_4arch4Sm90ELb0ELb1ELb0ELb1ELb0ELb0ELb0ELb0ELb1ELb0ELb0ELb0EEENS1_21CollectiveEpilogueFwdINS6_IJSA_SC_SB_EEES9_SE_SG_Li384ELb1ELb0ELb0ELb0EEENS1_36VarlenDynamicPersistentTileSchedulerILi192ELi128ELi384ELi32ELb0ELb0ELb1ELb1ELb0ELb1EEEEEEEEEvNT_6ParamsE)
        /*0074*/ 	.word	0x00000008


	//----- nvinfo : EIATTR_REGCOUNT
	.align		4
.L_41:
        /*0078*/ 	.byte	0x04, 0x2f
        /*007a*/ 	.short	(.L_43 - .L_42)
	.align		4
.L_42:
        /*007c*/ 	.word	index@(_ZN7cutlass13device_kernelIN5flash11enable_sm90INS1_16FlashAttnFwdSm90INS1_25CollectiveMainloopFwdSm90ILi2EN4cute5tupleIJNS5_1CILi1EEES8_S8_EEENS6_IJNS7_ILi192EEENS7_ILi128EEENS7_ILi96EEEEEELi96ENS_10bfloat16_tEfNS_4arch4Sm90ELb0ELb1ELb0ELb0ELb0ELb0ELb0ELb0ELb1ELb0ELb0ELb0EEENS1_21CollectiveEpilogueFwdINS6_IJSA_SC_SB_EEES9_SE_SG_Li384ELb0ELb0ELb0ELb0EEENS1_30DynamicPersistentTileSchedulerILi384ELi32ELb0ELb0ELb1EEEEEEEEEvNT_6ParamsE)
        /*0080*/ 	.word	0x00000080


	//----- nvinfo : EIATTR_FRAME_SIZE
	.align		4
.L_43:
        /*0084*/ 	.byte	0x04, 0x11
        /*0086*/ 	.short	(.L_45 - .L_44)
	.align		4
.L_44:
        /*0088*/ 	.word	index@(_ZN7cutlass13device_kernelIN5flash11enable_sm90INS1_16FlashAttnFwdSm90INS1_25CollectiveMainloopFwdSm90ILi2EN4cute5tupleIJNS5_1CILi1EEES8_S8_EEENS6_IJNS7_ILi192EEENS7_ILi128EEENS7_ILi96EEEEEELi96ENS_10bfloat16_tEfNS_4arch4Sm90ELb0ELb1ELb0ELb0ELb0ELb0ELb0ELb0ELb1ELb0ELb0ELb0EEENS1_21CollectiveEpilogueFwdINS6_IJSA_SC_SB_EEES9_SE_SG_Li384ELb0ELb0ELb0ELb0EEENS1_30DynamicPersistentTileSchedulerILi384ELi32ELb0ELb0ELb1EEEEEEEEEvNT_6ParamsE)
        /*008c*/ 	.word	0x00000000


	//----- nvinfo : EIATTR_REGCOUNT
	.align		4
.L_45:
        /*0090*/ 	.byte	0x04, 0x2f
        /*0092*/ 	.short	(.L_47 - .L_46)
	.align		4
.L_46:
        /*0094*/ 	.word	index@(_ZN7cutlass13device_kernelIN5flash11enable_sm90INS1_16FlashAttnFwdSm90INS1_25CollectiveMainloopFwdSm90ILi2EN4cute5tupleIJNS5_1CILi1EEES8_S8_EEENS6_IJNS7_ILi192EEENS7_ILi144EEENS7_ILi96EEEEEELi96ENS_10bfloat16_tEfNS_4arch4Sm90ELb0ELb0ELb0ELb1ELb0ELb1ELb0ELb0ELb1ELb0ELb0ELb0EEENS1_21CollectiveEpilogueFwdINS6_IJSA_SC_SB_EEES9_SE_SG_Li384ELb1ELb0ELb0ELb0EEENS1_36VarlenDynamicPersistentTileSchedulerILi192ELi144ELi384ELi32ELb0ELb0ELb1ELb0ELb1ELb1EEEEEEEEEvNT_6ParamsE)
        /*0098*/ 	.word	0x00000080


	//----- nvinfo : EIATTR_FRAME_SIZE
	.align		4
.L_47:
        /*009c*/ 	.byte	0x04, 0x11
        /*009e*/ 	.short	(.L_49 - .L_48)
	.align		4
.L_48:
        /*00a0*/ 	.word	index@(_ZN7cutlass13device_kernelIN5flash11enable_sm90INS1_16FlashAttnFwdSm90INS1_25CollectiveMainloopFwdSm90ILi2EN4cute5tupleIJNS5_1CILi1EEES8_S8_EEENS6_IJNS7_ILi192EEENS7_ILi144EEENS7_ILi96EEEEEELi96ENS_10bfloat16_tEfNS_4arch4Sm90ELb0ELb0ELb0ELb1ELb0ELb1ELb0ELb0ELb1ELb0ELb0ELb0EEENS1_21CollectiveEpilogueFwdINS6_IJSA_SC_SB_EEES9_SE_SG_Li384ELb1ELb0ELb0ELb0EEENS1_36VarlenDynamicPersistentTileSchedulerILi192ELi144ELi384ELi32ELb0ELb0ELb1ELb0ELb1ELb1EEEEEEEEEvNT_6ParamsE)
        /*00a4*/ 	.word	0x000000b8


	//----- nvinfo : EIATTR_REGCOUNT
	.align		4
.L_49:
        /*00a8*/ 	.byte	0x04, 0x2f
        /*00aa*/ 	.short	(.L_51 - .L_50)
	.align		4
.L_50:
        /*00ac*/ 	.word	index@(_ZN7cutlass13device_kernelIN5flash11enable_sm90INS1_16FlashAttnFwdSm90INS1_25CollectiveMainloopFwdSm90ILi2EN4cute5tupleIJNS5_1CILi1EEES8_S8_EEENS6_IJNS7_ILi192EEENS7_ILi144EEENS7_ILi96EEEEEELi96ENS_10bfloat16_tEfNS_4arch4Sm90ELb0ELb0ELb0ELb1ELb0ELb0ELb0ELb0ELb1ELb0ELb0ELb0EEENS1_21CollectiveEpilogueFwdINS6_IJSA_SC_SB_EEES9_SE_SG_Li384ELb1ELb0ELb0ELb0EEENS1_36VarlenDynamicPersistentTileSchedulerILi192ELi144ELi384ELi32ELb0ELb0ELb1ELb0ELb1ELb1EEEEEEEEEvNT_6ParamsE)
        /*00b0*/ 	.word	0x00000080


	//----- nvinfo : EIATTR_FRAME_SIZE
	.align		4
.L_51:
        /*00b4*/ 	.byte	0x04, 0x11
        /*00b6*/ 	.short	(.L_53 - .L_52)
	.align		4
.L_52:
        /*00b8*/ 	.word	index@(_ZN7cutlass13device_kernelIN5flash11enable_sm90INS1_16FlashAttnFwdSm90INS1_25CollectiveMainloopFwdSm90ILi2EN4cute5tupleIJNS5_1CILi1EEES8_S8_EEENS6_IJNS7_ILi192EEENS7_ILi144EEENS7_ILi96EEEEEELi96ENS_10bfloat16_tEfNS_4arch4Sm90ELb0ELb0ELb0ELb1ELb0ELb0ELb0ELb0ELb1ELb0ELb0ELb0EEENS1_21CollectiveEpilogueFwdINS6_IJSA_SC_SB_EEES9_SE_SG_Li384ELb1ELb0ELb0ELb0EEENS1_36VarlenDynamicPersistentTileSchedulerILi192ELi144ELi384ELi32ELb0ELb0ELb1ELb0ELb1ELb1EEEEEEEEEvNT_6ParamsE)
        /*00bc*/ 	.word	0x00000018


	//----- nvinfo : EIATTR_REGCOUNT
	.align		4
.L_53:
        /*00c0*/ 	.byte	0x04, 0x2f
        /*00c2*/ 	.short	(.L_55 - .L_54)
	.align		4
.L_54:
        /*00c4*/ 	.word	index@(_ZN7cutlass13device_kernelIN5flash11enable_sm90INS1_16FlashAttnFwdSm90INS1_25CollectiveMainloopFwdSm90ILi2EN4cute5tupleIJNS5_1CILi1EEES8_S8_EEENS6_IJNS7_ILi192EEENS7_ILi144EEENS7_ILi96EEEEEELi96ENS_10bfloat16_tEfNS_4arch4Sm90ELb0ELb0ELb0ELb0ELb0ELb0ELb0ELb0ELb1ELb0ELb0ELb0EEENS1_21CollectiveEpilogueFwdINS6_IJSA_SC_SB_EEES9_SE_SG_Li384ELb0ELb0ELb0ELb0EEENS1_29StaticPersistentTileSchedulerILb0EEEEEEEEEvNT_6ParamsE)
        /*00c8*/ 	.word	0x00000080


	//----- nvinfo : EIATTR_FRAME_SIZE
	.align		4
.L_55:
        /*00cc*/ 	.byte	0x04, 0x11
        /*00ce*/ 	.short	(.L_57 - .L_56)
	.align		4
.L_56:
        /*00d0*/ 	.word	index@(_ZN7cutlass13device_kernelIN5flash11enable_sm90INS1_16FlashAttnFwdSm90INS1_25CollectiveMainloopFwdSm90ILi2EN4cute5tupleIJNS5_1CILi1EEES8_S8_EEENS6_IJNS7_ILi192EEENS7_ILi144EEENS7_ILi96EEEEEELi96ENS_10bfloat16_tEfNS_4arch4Sm90ELb0ELb0ELb0ELb0ELb0ELb0ELb0ELb0ELb1ELb0ELb0ELb0EEENS1_21CollectiveEpilogueFwdINS6_IJSA_SC_SB_EEES9_SE_SG_Li384ELb0ELb0ELb0ELb0EEENS1_29StaticPersistentTileSchedulerILb0EEEEEEEEEvNT_6ParamsE)
        /*00d4*/ 	.word	0x00000008


	//----- nvinfo : EIATTR_MIN_STACK_SIZE
	.align		4
.L_57:
        /*00d8*/ 	.byte	0x04, 0x12
        /*00da*/ 	.short	(.L_59 - .L_58)
	.align		4
.L_58:
        /*00dc*/ 	.word	index@(_ZN7cutlass13device_kernelIN5flash11enable_sm90INS1_16FlashAttnFwdSm90INS1_25CollectiveMainloopFwdSm90ILi2EN4cute5tupleIJNS5_1CILi1EEES8_S8_EEENS6_IJNS7_ILi192EEENS7_ILi144EEENS7_ILi96EEEEEELi96ENS_10bfloat16_tEfNS_4arch4Sm90ELb0ELb0ELb0ELb0ELb0ELb0ELb0ELb0ELb1ELb0ELb0ELb0EEENS1_21CollectiveEpilogueFwdINS6_IJSA_SC_SB_EEES9_SE_SG_Li384ELb0ELb0ELb0ELb0EEENS1_29StaticPersistentTileSchedulerILb0EEEEEEEEEvNT_6ParamsE)
        /*00e0*/ 	.word	0x00000008


	//----- nvinfo : EIATTR_MIN_STACK_SIZE
	.align		4
.L_59:
        /*00e4*/ 	.byte	0x04, 0x12
        /*00e6*/ 	.short	(.L_61 - .L_60)
	.align		4
.L_60:
        /*00e8*/ 	.word	index@(_ZN7cutlass13device_kernelIN5flash11enable_sm90INS1_16FlashAttnFwdSm90INS1_25CollectiveMainloopFwdSm90ILi2EN4cute5tupleIJNS5_1CILi1EEES8_S8_EEENS6_IJNS7_ILi192EEENS7_ILi144EEENS7_ILi96EEEEEELi96ENS_10bfloat16_tEfNS_4arch4Sm90ELb0ELb0ELb0ELb1ELb0ELb0ELb0ELb0ELb1ELb0ELb0ELb0EEENS1_21CollectiveEpilogueFwdINS6_IJSA_SC_SB_EEES9_SE_SG_Li384ELb1ELb0ELb0ELb0EEENS1_36VarlenDynamicPersistentTileSchedulerILi192ELi144ELi384ELi32ELb0ELb0ELb1ELb0ELb1ELb1EEEEEEEEEvNT_6ParamsE)
        /*00ec*/ 	.word	0x00000018


	//----- nvinfo : EIATTR_MIN_STACK_SIZE
	.align		4
.L_61:
        /*00f0*/ 	.byte	0x04, 0x12
        /*00f2*/ 	.short	(.L_63 - .L_62)
	.align		4
.L_62:
        /*00f4*/ 	.word	index@(_ZN7cutlass13device_kernelIN5flash11enable_sm90INS1_16FlashAttnFwdSm90INS1_25CollectiveMainloopFwdSm90ILi2EN4cute5tupleIJNS5_1CILi1EEES8_S8_EEENS6_IJNS7_ILi192EEENS7_ILi144EEENS7_ILi96EEEEEELi96ENS_10bfloat16_tEfNS_4arch4Sm90ELb0ELb0ELb0ELb1ELb0ELb1ELb0ELb0ELb1ELb0ELb0ELb0EEENS1_21CollectiveEpilogueFwdINS6_IJSA_SC_SB_EEES9_SE_SG_Li384ELb1ELb0ELb0ELb0EEENS1_36VarlenDynamicPersistentTileSchedulerILi192ELi144ELi384ELi32ELb0ELb0ELb1ELb0ELb1ELb1EEEEEEEEEvNT_6ParamsE)
        /*00f8*/ 	.word	0x000000b8


	//----- nvinfo : EIATTR_MIN_STACK_SIZE
	.align		4
.L_63:
        /*00fc*/ 	.byte	0x04, 0x12
        /*00fe*/ 	.short	(.L_65 - .L_64)
	.align		4
.L_64:
        /*0100*/ 	.word	index@(_ZN7cutlass13device_kernelIN5flash11enable_sm90INS1_16FlashAttnFwdSm90INS1_25CollectiveMainloopFwdSm90ILi2EN4cute5tupleIJNS5_1CILi1EEES8_S8_EEENS6_IJNS7_ILi192EEENS7_ILi128EEENS7_ILi96EEEEEELi96ENS_10bfloat16_tEfNS_4arch4Sm90ELb0ELb1ELb0ELb0ELb0ELb0ELb0ELb0ELb1ELb0ELb0ELb0EEENS1_21CollectiveEpilogueFwdINS6_IJSA_SC_SB_EEES9_SE_SG_Li384ELb0ELb0ELb0ELb0EEENS1_30DynamicPersistentTileSchedulerILi384ELi32ELb0ELb0ELb1EEEEEEEEEvNT_6ParamsE)
        /*0104*/ 	.word	0x00000000


	//----- nvinfo : EIATTR_MIN_STACK_SIZE
	.align		4
.L_65:
        /*0108*/ 	.byte	0x04, 0x12
        /*010a*/ 	.short	(.L_67 - .L_66)
	.align		4
.L_66:
        /*010c*/ 	.word	index@(_ZN7cutlass13device_kernelIN5flash11enable_sm90INS1_16FlashAttnFwdSm90INS1_25CollectiveMainloopFwdSm90ILi2EN4cute5tupleIJNS5_1CILi1EEES8_S8_EEENS6_IJNS7_ILi192EEENS7_ILi128EEENS7_ILi96EEEEEELi96ENS_10bfloat16_tEfNS_4arch4Sm90ELb0ELb1ELb0ELb1ELb0ELb0ELb0ELb0ELb1ELb0ELb0ELb0EEENS1_21CollectiveEpilogueFwdINS6_IJSA_SC_SB_EEES9_SE_SG_Li384ELb1ELb0ELb0ELb0EEENS1_36VarlenDynamicPersistentTileSchedulerILi192ELi128ELi384ELi32ELb0ELb0ELb1ELb1ELb0ELb1EEEEEEEEEvNT_6ParamsE)
        /*0110*/ 	.word	0x00000008


	//----- nvinfo : EIATTR_MIN_STACK_SIZE
	.align		4
.L_67:
        /*0114*/ 	.byte	0x04, 0x12
        /*0116*/ 	.short	(.L_69 - .L_68)
	.align		4
.L_68:
        /*0118*/ 	.word	index@(_ZN7cutlass13device_kernelIN5flash11enable_sm90INS1_16FlashAttnFwdSm90INS1_25CollectiveMainloopFwdSm90ILi2EN4cute5tupleIJNS5_1CILi1EEES8_S8_EEENS6_IJNS7_ILi192EEENS7_ILi128EEENS7_ILi96EEEEEELi96ENS_10bfloat16_tEfNS_4arch4Sm90ELb0ELb1ELb0ELb1ELb0ELb1ELb0ELb0ELb1ELb0ELb0ELb0EEENS1_21CollectiveEpilogueFwdINS6_IJSA_SC_SB_EEES9_SE_SG_Li384ELb1ELb0ELb0ELb0EEENS1_36VarlenDynamicPersistentTileSchedulerILi192ELi128ELi384ELi32ELb0ELb0ELb1ELb1ELb0ELb1EEEEEEEEEvNT_6ParamsE)
        /*011c*/ 	.word	0x00000060


	//----- nvinfo : EIATTR_MIN_STACK_SIZE
	.align		4
.L_69:
        /*0120*/ 	.byte	0x04, 0x12
        /*0122*/ 	.short	(.L_71 - .L_70)
	.align		4
.L_70:
        /*0124*/ 	.word	index@(_ZN7cutlass13device_kernelIN5flash11enable_sm90INS1_16FlashAttnFwdSm90INS1_25CollectiveMainloopFwdSm90ILi2EN4cute5tupleIJNS5_1CILi1EEES8_S8_EEENS6_IJNS7_ILi192EEENS7_ILi144EEENS7_ILi96EEEEEELi96ENS_10bfloat16_tEfNS_4arch4Sm90ELb1ELb0ELb0ELb0ELb0ELb0ELb0ELb0ELb1ELb0ELb0ELb0EEENS1_21CollectiveEpilogueFwdINS6_IJSA_SC_SB_EEES9_SE_SG_Li384ELb0ELb0ELb0ELb0EEENS1_30DynamicPersistentTileSchedulerILi384ELi32ELb0ELb0ELb1EEEEEEEEEvNT_6ParamsE)
        /*0128*/ 	.word	0x00000000


	//----- nvinfo : EIATTR_MIN_STACK_SIZE
	.align		4
.L_71:
        /*012c*/ 	.byte	0x04, 0x12
        /*012e*/ 	.short	(.L_73 - .L_72)
	.align		4
.L_72:
        /*0130*/ 	.word	index@(_ZN7cutlass13device_kernelIN5flash11enable_sm90INS1_16FlashAttnFwdSm90INS1_25CollectiveMainloopFwdSm90ILi2EN4cute5tupleIJNS5_1CILi1EEES8_S8_EEENS6_IJNS7_ILi192EEENS7_ILi144EEENS7_ILi96EEEEEELi96ENS_10bfloat16_tEfNS_4arch4Sm90ELb1ELb0ELb0ELb1ELb0ELb0ELb0ELb0ELb1ELb0ELb0ELb0EEENS1_21CollectiveEpilogueFwdINS6_IJSA_SC_SB_EEES9_SE_SG_Li384ELb1ELb0ELb0ELb0EEENS1_36VarlenDynamicPersistentTileSchedulerILi192ELi144ELi384ELi32ELb0ELb0ELb1ELb1ELb1ELb1EEEEEEEEEvNT_6ParamsE)
        /*0134*/ 	.word	0x00000010


	//----- nvinfo : EIATTR_MIN_STACK_SIZE
	.align		4
.L_73:
        /*0138*/ 	.byte	0x04, 0x12
        /*013a*/ 	.short	(.L_75 - .L_74)
	.align		4
.L_74:
        /*013c*/ 	.word	index@(_ZN7cutlass13device_kernelIN5flash11enable_sm90INS1_16FlashAttnFwdSm90INS1_25CollectiveMainloopFwdSm90ILi2EN4cute5tupleIJNS5_1CILi1EEES8_S8_EEENS6_IJNS7_ILi192EEENS7_ILi144EEENS7_ILi96EEEEEELi96ENS_10bfloat16_tEfNS_4arch4Sm90ELb1ELb0ELb0ELb1ELb0ELb1ELb0ELb0ELb1ELb0ELb0ELb0EEENS1_21CollectiveEpilogueFwdINS6_IJSA_SC_SB_EEES9_SE_SG_Li384ELb1ELb0ELb0ELb0EEENS1_36VarlenDynamicPersistentTileSchedulerILi192ELi144ELi384ELi32ELb0ELb0ELb1ELb1ELb1ELb1EEEEEEEEEvNT_6ParamsE)
        /*0140*/ 	.word	0x000000a8
.L_75:


//--------------------- .nv.compat                --------------------------
	.section	.nv.compat,"",@"SHT_CUDA_COMPAT_INFO"
	.align	4
        /*0000*/ 	.byte	0x02, 0x09, 0x01, 0x00, 0x02, 0x02, 0x04, 0x00, 0x02, 0x05, 0x05, 0x00, 0x03, 0x07, 0x01, 0x01
        /*0010*/ 	.byte	0x02, 0x03, 0x01, 0x00, 0x02, 0x06, 0x01, 0x00, 0x04, 0x0b, 0x08, 0x00, 0x00, 0x00, 0x00, 0x00
        /*0020*/ 	.byte	0x00, 0x00, 0x00, 0x00


//--------------------- .nv.info._ZN7cutlass13device_kernelIN5flash11enable_sm90INS1_16FlashAttnFwdSm90INS1_25CollectiveMainloopFwdSm90ILi2EN4cute5tupleIJNS5_1CILi1EEES8_S8_EEENS6_IJNS7_ILi192EEENS7_ILi144EEENS7_ILi96EEEEEELi96ENS_10bfloat16_tEfNS_4arch4Sm90ELb0ELb0ELb0ELb0ELb0ELb0ELb0ELb0ELb1ELb0ELb0ELb0EEENS1_21CollectiveEpilogueFwdINS6_IJSA_SC_SB_EEES9_SE_SG_Li384ELb0ELb0ELb0ELb0EEENS1_29StaticPersistentTileSchedulerILb0EEEEEEEEEvNT_6ParamsE --------------------------
	.section	.nv.info._ZN7cutlass13device_kernelIN5flash11enable_sm90INS1_16FlashAttnFwdSm90INS1_25CollectiveMainloopFwdSm90ILi2EN4cute5tupleIJNS5_1CILi1EEES8_S8_EEENS6_IJNS7_ILi192EEENS7_ILi144EEENS7_ILi96EEEEEELi96ENS_10bfloat16_tEfNS_4arch4Sm90ELb0ELb0ELb0ELb0ELb0ELb0ELb0ELb0ELb1ELb0ELb0ELb0EEENS1_21CollectiveEpilogueFwdINS6_IJSA_SC_SB_EEES9_SE_SG_Li384ELb0ELb0ELb0ELb0EEENS1_29StaticPersistentTileSchedulerILb0EEEEEEEEEvNT_6ParamsE,"",@"SHT_CUDA_INFO"
	.sectionflags	@""
	.align	4


	//----- nvinfo : EIATTR_CUDA_API_VERSION
	.align		4
        /*0000*/ 	.byte	0x04, 0x37
        /*0002*/ 	.short	(.L_77 - .L_76)
.L_76:
        /*0004*/ 	.word	0x00000082


	//----- nvinfo : EIATTR_KPARAM_INFO
	.align		4
.L_77:
        /*0008*/ 	.byte	0x04, 0x17
        /*000a*/ 	.short	(.L_79 - .L_78)
.L_78:
        /*000c*/ 	.word	0x00000000
        /*0010*/ 	.short	0x0000
        /*0012*/ 	.short	0x0070
        /*0014*/ 	.byte	0x00, 0xf0, 0x01, 0x2e


	//----- nvinfo : EIATTR_SPARSE_MMA_MASK
	.align		4
.L_79:
        /*0018*/ 	.byte	0x03, 0x50
        /*001a*/ 	.short	0x0000


	//----- nvinfo : EIATTR_MAXREG_COUNT
	.align		4
        /*001c*/ 	.byte	0x03, 0x1b
        /*001e*/ 	.short	0x0080


	//----- nvinfo : EIATTR_NUM_BARRIERS
	.align		4
        /*0020*/ 	.byte	0x02, 0x4c
        /*0022*/ 	.byte	0x10
	.zero		1


	//----- nvinfo : EIATTR_EXTERNS
	.align		4
        /*0024*/ 	.byte	0x04, 0x0f
        /*0026*/ 	.short	(.L_81 - .L_80)


	//   ....[0]....
	.align		4
.L_80:
        /*0028*/ 	.word	index@(__assertfail)


	//----- nvinfo : EIATTR_ANNOTATIONS
	.align		4
.L_81:
        /*002c*/ 	.byte	0x04, 0x55
        /*002e*/ 	.short	(.L_83 - .L_82)


	//   ....[0]....
.L_82:
        /*0030*/ 	.word	0x00000001
        /*0034*/ 	.byte	0x40, 0x09, 0x00, 0x00, 0x01, 0x00, 0x00, 0x00, 0x40, 0x0a, 0x00, 0x00, 0x01, 0x00, 0x00, 0x00
        /*0044*/ 	.byte	0x70, 0xc1, 0x00, 0x00


	//----- nvinfo : EIATTR_MERCURY_ISA_VERSION
	.align		4
.L_83:
        /*0048*/ 	.byte	0x03, 0x5f
        /*004a*/ 	.short	0x0101


	//----- nvinfo : EIATTR_INT_WARP_WIDE_INSTR_OFFSETS
	.align		4
        /*004c*/ 	.byte	0x04, 0x31
        /*004e*/ 	.short	(.L_85 - .L_84)


	//   ....[0]....
.L_84:
        /*0050*/ 	.word	0x00000180


	//   ....[1]....
        /*0054*/ 	.word	0x000001c0


	//   ....[2]....
        /*0058*/ 	.word	0x00000250


	//   ....[3]....
        /*005c*/ 	.word	0x00009d20


	//   ....[4]....
        /*0060*/ 	.word	0x00009da0


	//   ....[5]....
        /*0064*/ 	.word	0x00009e90


	//   ....[6]....
        /*0068*/ 	.word	0x00009f50


	//----- nvinfo : EIATTR_COOP_GROUP_MASK_REGIDS
	.align		4
.L_85:
        /*006c*/ 	.byte	0x04, 0x29
        /*006e*/ 	.short	(.L_87 - .L_86)


	//   ....[0]....
.L_86:
        /*0070*/ 	.word	0xffffffff


	//   ....[1]....
        /*0074*/ 	.word	0xffffffff


	//   ....[2]....
        /*0078*/ 	.word	0xffffffff


	//   ....[3]....
        /*007c*/ 	.word	0xffffffff


	//   ....[4]....
        /*0080*/ 	.word	0xffffffff


	//   ....[5]....
        /*0084*/ 	.word	0xffffffff


	//   ....[6]....
        /*0088*/ 	.word	0xffffffff


	//   ....[7]....
        /*008c*/ 	.word	0xffffffff


	//   ....[8]....
        /*0090*/ 	.word	0xffffffff


	//   ....[9]....
        /*0094*/ 	.word	0xffffffff


	//   ....[10]....
        /*0098*/ 	.word	0xffffffff


	//   ....[11]....
        /*009c*/ 	.word	0xffffffff


	//   ....[12]....
        /*00a0*/ 	.word	0xffffffff


	//   ....[13]....
        /*00a4*/ 	.word	0xffffffff


	//   ....[14]....
        /*00a8*/ 	.word	0xffffffff


	//   ....[15]....
        /*00ac*/ 	.word	0xffffffff


	//   ....[16]....
        /*00b0*/ 	.word	0xffffffff


	//   ....[17]....
        /*00b4*/ 	.word	0xffffffff


	//   ....[18]....
        /*00b8*/ 	.word	0xffffffff


	//   ....[19]....
        /*00bc*/ 	.word	0xffffffff


	//   ....[20]....
        /*00c0*/ 	.word	0xffffffff


	//   ....[21]....
        /*00c4*/ 	.word	0xffffffff


	//   ....[22]....
        /*00c8*/ 	.word	0xffffffff


	//   ....[23]....
        /*00cc*/ 	.word	0xffffffff


	//   ....[24]....
        /*00d0*/ 	.word	0xffffffff


	//   ....[25]....
        /*00d4*/ 	.word	0x0500000f


	//   ....[26]....
        /*00d8*/ 	.word	0x0500000f


	//----- nvinfo : EIATTR_COOP_GROUP_INSTR_OFFSETS
	.align		4
.L_87:
        /*00dc*/ 	.byte	0x04, 0x28
        /*00de*/ 	.short	(.L_89 - .L_88)


	//   ....[0]....
.L_88:
        /*00e0*/ 	.word	0x00000060


	//   ....[1]....
        /*00e4*/ 	.word	0x00000190


	//   ....[2]....
        /*00e8*/ 	.word	0x00000230


	//   ....[3]....
        /*00ec*/ 	.word	0x000003c0


	//   ....[4]....
        /*00f0*/ 	.word	0x00000520


	//   ....[5]....
        /*00f4*/ 	.word	0x00000640


	//   ....[6]....
        /*00f8*/ 	.word	0x000007a0


	//   ....[7]....
        /*00fc*/ 	.word	0x00000e90


	//   ....[8]....
        /*0100*/ 	.word	0x00003240


	//   ....[9]....
        /*0104*/ 	.word	0x000032d0


	//   ....[10]....
        /*0108*/ 	.word	0x000038c0


	//   ....[11]....
        /*010c*/ 	.word	0x00003920


	//   ....[12]....
        /*0110*/ 	.word	0x00004960


	//   ....[13]....
        /*0114*/ 	.word	0x00006790


	//   ....[14]....
        /*0118*/ 	.word	0x000067b0


	//   ....[15]....
        /*011c*/ 	.word	0x00006db0


	//   ....[16]....
        /*0120*/ 	.word	0x00006e60


	//   ....[17]....
        /*0124*/ 	.word	0x00008230


	//   ....[18]....
        /*0128*/ 	.word	0x00008360


	//   ....[19]....
        /*012c*/ 	.word	0x000083a0


	//   ....[20]....
        /*0130*/ 	.word	0x00008530


	//   ....[21]....
        /*0134*/ 	.word	0x00008660


	//   ....[22]....
        /*0138*/ 	.word	0x000092f0


	//   ....[23]....
        /*013c*/ 	.word	0x000095f0


	//   ....[24]....
        /*0140*/ 	.word	0x0000c0f0


	//   ....[25]....
        /*0144*/ 	.word	0x0000c5d0


	//   ....[26]....
        /*0148*/ 	.word	0x0000ca40


	//----- nvinfo : EIATTR_REG_RECONFIG
	.align		4
.L_89:
        /*014c*/ 	.byte	0x01, 0x54
	.zero		2


	//----- nvinfo : EIATTR_SYSCALL_OFFSETS
	.align		4
        /*0150*/ 	.byte	0x04, 0x46
        /*0152*/ 	.short	(.L_91 - .L_90)


	//   ....[0]....
.L_90:
        /*0154*/ 	.word	0x00001200


	//   ....[1]....
        /*0158*/ 	.word	0x00009a10


	//   ....[2]....
        /*015c*/ 	.word	0x00009b40


	//   ....[3]....
        /*0160*/ 	.word	0x00009c40


	//----- nvinfo : EIATTR_MBARRIER_INSTR_OFFSETS
	.align		4
.L_91:
        /*0164*/ 	.byte	0x04, 0x39
        /*0166*/ 	.short	(.L_93 - .L_92)


	//   ....[0]....
.L_92:
        /*0168*/ 	.word	0x00000270
        /*016c*/ 	.word	0x000000ff
        /*0170*/ 	.word	0x00031c00
        /*0174*/ 	.short	0x0100
        /*0176*/ 	.byte	0x06
	.zero		1


	//   ....[1]....
        /*0178*/ 	.word	0x00000280
        /*017c*/ 	.word	0x000000ff
        /*0180*/ 	.word	0x00031c20
        /*0184*/ 	.short	0x0100
        /*0186*/ 	.byte	0x06
	.zero		1


	//   ....[2]....
        /*0188*/ 	.word	0x00000370
        /*018c*/ 	.word	0x000000ff
        /*0190*/ 	.word	0x00031c30
        /*0194*/ 	.short	0x0100
        /*0196*/ 	.byte	0x08
	.zero		1


	//   ....[3]....
        /*0198*/ 	.word	0x00000380
        /*019c*/ 	.word	0x000000ff
        /*01a0*/ 	.word	0x00031c40
        /*01a4*/ 	.short	0x0100
        /*01a6*/ 	.byte	0x08
	.zero		1


	//   ....[4]....
        /*01a8*/ 	.word	0x00000390
        /*01ac*/ 	.word	0x000000ff
        /*01b0*/ 	.word	0x00031c38
        /*01b4*/ 	.short	0x0100
        /*01b6*/ 	.byte	0x08
	.zero		1


	//   ....[5]....
        /*01b8*/ 	.word	0x000003a0
        /*01bc*/ 	.word	0x000000ff
        /*01c0*/ 	.word	0x00031c48
        /*01c4*/ 	.short	0x0100
        /*01c6*/ 	.byte	0x08
	.zero		1


	//   ....[6]....
        /*01c8*/ 	.word	0x000004d0
        /*01cc*/ 	.word	0x000000ff
        /*01d0*/ 	.word	0x00031c50
        /*01d4*/ 	.short	0x0100
        /*01d6*/ 	.byte	0x08
	.zero		1


	//   ....[7]....
        /*01d8*/ 	.word	0x000004e0
        /*01dc*/ 	.word	0x000000ff
        /*01e0*/ 	.word	0x00031c60
        /*01e4*/ 	.short	0x0100
        /*01e6*/ 	.byte	0x08
	.zero		1


	//   ....[8]....
        /*01e8*/ 	.word	0x000004f0
        /*01ec*/ 	.word	0x000000ff
        /*01f0*/ 	.word	0x00031c58
        /*01f4*/ 	.short	0x0100
        /*01f6*/ 	.byte	0x08
	.zero		1


	//   ....[9]....
        /*01f8*/ 	.word	0x00000500
        /*01fc*/ 	.word	0x000000ff
        /*0200*/ 	.word	0x00031c68
        /*0204*/ 	.short	0x0100
        /*0206*/ 	.byte	0x08
	.zero		1


	//   ....[10]....
        /*0208*/ 	.word	0x000005f0
        /*020c*/ 	.word	0x000000ff
        /*0210*/ 	.word	0x00031c70
        /*0214*/ 	.short	0x0100
        /*0216*/ 	.byte	0x06
	.zero		1


	//   ....[11]....
        /*0218*/ 	.word	0x00000600
        /*021c*/ 	.word	0x000000ff
        /*0220*/ 	.word	0x00031c80
        /*0224*/ 	.short	0x0100
        /*0226*/ 	.byte	0x06
	.zero		1


	//   ....[12]....
        /*0228*/ 	.word	0x00000610
        /*022c*/ 	.word	0x000000ff
        /*0230*/ 	.word	0x00031c78
        /*0234*/ 	.short	0x0100
        /*0236*/ 	.byte	0x06
	.zero		1


	//   ....[13]....
        /*0238*/ 	.word	0x00000620
        /*023c*/ 	.word	0x000000ff
        /*0240*/ 	.word	0x00031c88
        /*0244*/ 	.short	0x0100
        /*0246*/ 	.byte	0x06
	.zero		1


	//   ....[14]....
        /*0248*/ 	.word	0x00000750
        /*024c*/ 	.word	0x000000ff
        /*0250*/ 	.word	0x00031c90
        /*0254*/ 	.short	0x0100
        /*0256*/ 	.byte	0x08
	.zero		1


	//   ....[15]....
        /*0258*/ 	.word	0x00000760
        /*025c*/ 	.word	0x000000ff
        /*0260*/ 	.word	0x00031ca0
        /*0264*/ 	.short	0x0100
        /*0266*/ 	.byte	0x08
	.zero		1


	//   ....[16]....
        /*0268*/ 	.word	0x00000770
        /*026c*/ 	.word	0x000000ff
        /*0270*/ 	.word	0x00031c98
        /*0274*/ 	.short	0x0100
        /*0276*/ 	.byte	0x08
	.zero		1


	//   ....[17]....
        /*0278*/ 	.word	0x00000780
        /*027c*/ 	.word	0x000000ff
        /*0280*/ 	.word	0x00031ca8
        /*0284*/ 	.short	0x0100
        /*0286*/ 	.byte	0x08
	.zero		1


	//   ....[18]....
        /*0288*/ 	.word	0x000008b0
        /*028c*/ 	.word	0x000000ff
        /*0290*/ 	.word	0x00031cb0
        /*0294*/ 	.short	0x0100
        /*0296*/ 	.byte	0x08
	.zero		1


	//   ....[19]....
        /*0298*/ 	.word	0x000008c0
        /*029c*/ 	.word	0x000000ff
        /*02a0*/ 	.word	0x00031cc0
        /*02a4*/ 	.short	0x0100
        /*02a6*/ 	.byte	0x08
	.zero		1


	//   ....[20]....
        /*02a8*/ 	.word	0x000008d0
        /*02ac*/ 	.word	0x000000ff
        /*02b0*/ 	.word	0x00031cb8
        /*02b4*/ 	.short	0x0100
        /*02b6*/ 	.byte	0x08
	.zero		1


	//   ....[21]....
        /*02b8*/ 	.word	0x000008e0
        /*02bc*/ 	.word	0x000000ff
        /*02c0*/ 	.word	0x00031cc8
        /*02c4*/ 	.short	0x0100
        /*02c6*/ 	.byte	0x08
	.zero		1


	//   ....[22]....
        /*02c8*/ 	.word	0x00001240
        /*02cc*/ 	.word	0x000000ff
        /*02d0*/ 	.word	0x00031c00
        /*02d4*/ 	.short	0x010a
        /*02d6*/ 	.byte	0x27
	.zero		1


	//   ....[23]....
        /*02d8*/ 	.word	0x000012c0
        /*02dc*/ 	.word	0x00000004
        /*02e0*/ 	.word	0x00031c30
        /*02e4*/ 	.short	0x010a
        /*02e6*/ 	.byte	0x3f
	.zero		1


	//   ....[24]....
        /*02e8*/ 	.word	0x00001330
        /*02ec*/ 	.word	0x00000004
        /*02f0*/ 	.word	0x00031c30
        /*02f4*/ 	.short	0x010a
        /*02f6*/ 	.byte	0x3f
	.zero		1


	//   ....[25]....
        /*02f8*/ 	.word	0x000032f0
        /*02fc*/ 	.word	0x00000004
        /*0300*/ 	.word	0x00000000
        /*0304*/ 	.short	0x0101
        /*0306*/ 	.byte	0x3f
	.zero		1


	//   ....[26]....
        /*0308*/ 	.word	0x00004c10
        /*030c*/ 	.word	0x000000ff
        /*0310*/ 	.word	0x00031c30
        /*0314*/ 	.short	0x010a
        /*0316*/ 	.byte	0x04
	.zero		1


	//   ....[27]....
        /*0318*/ 	.word	0x00004c50
        /*031c*/ 	.word	0x000000ff
        /*0320*/ 	.word	0x00031c30
        /*0324*/ 	.short	0x010a
        /*0326*/ 	.byte	0x04
	.zero		1


	//   ....[28]....
        /*0328*/ 	.word	0x000062e0
        /*032c*/ 	.word	0x000000ff
        /*0330*/ 	.word	0x00031c50
        /*0334*/ 	.short	0x010a
        /*0336*/ 	.byte	0x04
	.zero		1


	//   ....[29]....
        /*0338*/ 	.word	0x00006320
        /*033c*/ 	.word	0x000000ff
        /*0340*/ 	.word	0x00031c50
        /*0344*/ 	.short	0x010a
        /*0346*/ 	.byte	0x04
	.zero		1


	//   ....[30]....
        /*0348*/ 	.word	0x00007690
        /*034c*/ 	.word	0x0000000a
        /*0350*/ 	.word	0x00000000
        /*0354*/ 	.short	0x0101
        /*0356*/ 	.byte	0x3f
	.zero		1


	//   ....[31]....
        /*0358*/ 	.word	0x00007710
        /*035c*/ 	.word	0x0000008a
        /*0360*/ 	.word	0x00000000
        /*0364*/ 	.short	0x0101
        /*0366*/ 	.byte	0x3f
	.zero		1


	//   ....[32]....
        /*0368*/ 	.word	0x000082b0
        /*036c*/ 	.word	0x000000ff
        /*0370*/ 	.word	0x00031c50
        /*0374*/ 	.short	0x010a
        /*0376*/ 	.byte	0x0c
	.zero		1


	//   ....[33]....
        /*0378*/ 	.word	0x000082f0
        /*037c*/ 	.word	0x000000ff
        /*0380*/ 	.word	0x00031c50
        /*0384*/ 	.short	0x010a
        /*0386*/ 	.byte	0x0c
	.zero		1


	//   ....[34]....
        /*0388*/ 	.word	0x00008ce0
        /*038c*/ 	.word	0x0000000c
        /*0390*/ 	.word	0x00000000
        /*0394*/ 	.short	0x0101
        /*0396*/ 	.byte	0x3f
	.zero		1


	//   ....[35]....
        /*0398*/ 	.word	0x000094f0
        /*039c*/ 	.word	0x000000ff
        /*03a0*/ 	.word	0x00000000
        /*03a4*/ 	.short	0x0101
        /*03a6*/ 	.byte	0x06
	.zero		1


	//   ....[36]....
        /*03a8*/ 	.word	0x0000a270
        /*03ac*/ 	.word	0x00000005
        /*03b0*/ 	.word	0x00031c40
        /*03b4*/ 	.short	0x010a
        /*03b6*/ 	.byte	0x3f
	.zero		1


	//   ....[37]....
        /*03b8*/ 	.word	0x0000a700
        /*03bc*/ 	.word	0x00000017
        /*03c0*/ 	.word	0x00031c20
        /*03c4*/ 	.short	0x010a
        /*03c6*/ 	.byte	0x3f
	.zero		1


	//   ....[38]....
        /*03c8*/ 	.word	0x0000a9c0
        /*03cc*/ 	.word	0x00000003
        /*03d0*/ 	.word	0x00031c40
        /*03d4*/ 	.short	0x010a
        /*03d6*/ 	.byte	0x3f
	.zero		1


	//   ....[39]....
        /*03d8*/ 	.word	0x0000ac00
        /*03dc*/ 	.word	0x00000002
        /*03e0*/ 	.word	0x00000060
        /*03e4*/ 	.short	0x010a
        /*03e6*/ 	.byte	0x3f
	.zero		1


	//   ....[40]....
        /*03e8*/ 	.word	0x0000b110
        /*03ec*/ 	.word	0x00000003
        /*03f0*/ 	.word	0x00031c40
        /*03f4*/ 	.short	0x010a
        /*03f6*/ 	.byte	0x3f
	.zero		1


	//   ....[41]....
        /*03f8*/ 	.word	0x0000b350
        /*03fc*/ 	.word	0x00000002
        /*0400*/ 	.word	0x00000060
        /*0404*/ 	.short	0x010a
        /*0406*/ 	.byte	0x3f
	.zero		1


	//   ....[42]....
        /*0408*/ 	.word	0x0000b7d0
        /*040c*/ 	.word	0x00000002
        /*0410*/ 	.word	0x00031c40
        /*0414*/ 	.short	0x010a
        /*0416*/ 	.byte	0x3f
	.zero		1


	//   ....[43]....
        /*0418*/ 	.word	0x0000ba30
        /*041c*/ 	.word	0x00000002
        /*0420*/ 	.word	0x00000060
        /*0424*/ 	.short	0x010a
        /*0426*/ 	.byte	0x3f
	.zero		1


	//   ....[44]....
        /*0428*/ 	.word	0x0000bd30
        /*042c*/ 	.word	0x00000003
        /*0430*/ 	.word	0x00031c60
        /*0434*/ 	.short	0x010a
        /*0436*/ 	.byte	0x3f
	.zero		1


	//   ....[45]....
        /*0438*/ 	.word	0x0000c070
        /*043c*/ 	.word	0x00000008
        /*0440*/ 	.word	0x00031c20
        /*0444*/ 	.short	0x010a
        /*0446*/ 	.byte	0x3f
	.zero		1


	//   ....[46]....
        /*0448*/ 	.word	0x0000c210
        /*044c*/ 	.word	0x00000005
        /*0450*/ 	.word	0x00000000
        /*0454*/ 	.short	0x010a
        /*0456*/ 	.byte	0x3f
	.zero		1


	//   ....[47]....
        /*0458*/ 	.word	0x0000c280
        /*045c*/ 	.word	0x00000003
        /*0460*/ 	.word	0x00000000
        /*0464*/ 	.short	0x010a
        /*0466*/ 	.byte	0x3f
	.zero		1


	//   ....[48]....
        /*0468*/ 	.word	0x0000c2e0
        /*046c*/ 	.word	0x00000005
        /*0470*/ 	.word	0x00000000
        /*0474*/ 	.short	0x010a
        /*0476*/ 	.byte	0x3f
	.zero		1


	//   ....[49]....
        /*0478*/ 	.word	0x0000c310
        /*047c*/ 	.word	0x00000003
        /*0480*/ 	.word	0x00000000
        /*0484*/ 	.short	0x010a
        /*0486*/ 	.byte	0x3f
	.zero		1


	//   ....[50]....
        /*0488*/ 	.word	0x0000c380
        /*048c*/ 	.word	0x00000003
        /*0490*/ 	.word	0x00031c00
        /*0494*/ 	.short	0x010a
        /*0496*/ 	.byte	0x3f
	.zero		1


	//   ....[51]....
        /*0498*/ 	.word	0x0000c3d0
        /*049c*/ 	.word	0x00000004
        /*04a0*/ 	.word	0x00031c30
        /*04a4*/ 	.short	0x010a
        /*04a6*/ 	.byte	0x3f
	.zero		1


	//   ....[52]....
        /*04a8*/ 	.word	0x0000c430
        /*04ac*/ 	.word	0x00000003
        /*04b0*/ 	.word	0x00031c30
        /*04b4*/ 	.short	0x010a
        /*04b6*/ 	.byte	0x3f
	.zero		1


	//   ....[53]....
        /*04b8*/ 	.word	0x0000c490
        /*04bc*/ 	.word	0x00000003
        /*04c0*/ 	.word	0x00031c50
        /*04c4*/ 	.short	0x010a
        /*04c6*/ 	.byte	0x3f
	.zero		1


	//   ....[54]....
        /*04c8*/ 	.word	0x0000c4f0
        /*04cc*/ 	.word	0x00000005
        /*04d0*/ 	.word	0x00031c50
        /*04d4*/ 	.short	0x010a
        /*04d6*/ 	.byte	0x3f
	.zero		1


	//   ....[55]....
        /*04d8*/ 	.word	0x0000c690
        /*04dc*/ 	.word	0x00000005
        /*04e0*/ 	.word	0x00031c40
        /*04e4*/ 	.short	0x010a
        /*04e6*/ 	.byte	0x3f
	.zero		1


	//   ....[56]....
        /*04e8*/ 	.word	0x0000c6e0
        /*04ec*/ 	.word	0x00000017
        /*04f0*/ 	.word	0x00031c20
        /*04f4*/ 	.short	0x010a
        /*04f6*/ 	.byte	0x3f
	.zero		1


	//   ....[57]....
        /*04f8*/ 	.word	0x0000c730
        /*04fc*/ 	.word	0x00000003
        /*0500*/ 	.word	0x00031c40
        /*0504*/ 	.short	0x010a
        /*0506*/ 	.byte	0x3f
	.zero		1


	//   ....[58]....
        /*0508*/ 	.word	0x0000c780
        /*050c*/ 	.word	0x00000002
        /*0510*/ 	.word	0x00000060
        /*0514*/ 	.short	0x010a
        /*0516*/ 	.byte	0x3f
	.zero		1


	//   ....[59]....
        /*0518*/ 	.word	0x0000c7d0
        /*051c*/ 	.word	0x00000003
        /*0520*/ 	.word	0x00031c40
        /*0524*/ 	.short	0x010a
        /*0526*/ 	.byte	0x3f
	.zero		1


	//   ....[60]....
        /*0528*/ 	.word	0x0000c820
        /*052c*/ 	.word	0x00000002
        /*0530*/ 	.word	0x00000060
        /*0534*/ 	.short	0x010a
        /*0536*/ 	.byte	0x3f
	.zero		1


	//   ....[61]....
        /*0538*/ 	.word	0x0000c870
        /*053c*/ 	.word	0x00000002
        /*0540*/ 	.word	0x00031c40
        /*0544*/ 	.short	0x010a
        /*0546*/ 	.byte	0x3f
	.zero		1


	//   ....[62]....
        /*0548*/ 	.word	0x0000c8c0
        /*054c*/ 	.word	0x00000002
        /*0550*/ 	.word	0x00000060
        /*0554*/ 	.short	0x010a
        /*0556*/ 	.byte	0x3f
	.zero		1


	//   ....[63]....
        /*0558*/ 	.word	0x0000c910
        /*055c*/ 	.word	0x00000003
        /*0560*/ 	.word	0x00031c60
        /*0564*/ 	.short	0x010a
        /*0566*/ 	.byte	0x3f
	.zero		1


	//   ....[64]....
        /*0568*/ 	.word	0x0000c960
        /*056c*/ 	.word	0x00000008
        /*0570*/ 	.word	0x00031c20
        /*0574*/ 	.short	0x010a
        /*0576*/ 	.byte	0x3f
	.zero		1


	//   ....[65]....
        /*0578*/ 	.word	0x0000cb00
        /*057c*/ 	.word	0x00000005
        /*0580*/ 	.word	0x00000000
        /*0584*/ 	.short	0x010a
        /*0586*/ 	.byte	0x3f
	.zero		1


	//   ....[66]....
        /*0588*/ 	.word	0x0000cb50
        /*058c*/ 	.word	0x00000003
        /*0590*/ 	.word	0x00000000
        /*0594*/ 	.short	0x010a
        /*0596*/ 	.byte	0x3f
	.zero		1


	//   ....[67]....
        /*0598*/ 	.word	0x0000cba0
        /*059c*/ 	.word	0x00000005
        /*05a0*/ 	.word	0x00000000
        /*05a4*/ 	.short	0x010a
        /*05a6*/ 	.byte	0x3f
	.zero		1


	//----- nvinfo : EIATTR_NUM_MBARRIERS
	.align		4
.L_93:
        /*05a8*/ 	.byte	0x03, 0x38
        /*05aa*/ 	.short	0x0016


	//----- nvinfo : EIATTR_EXIT_INSTR_OFFSETS
	.align		4
        /*05ac*/ 	.byte	0x04, 0x1c
        /*05ae*/ 	.short	(.L_95 - .L_94)


	//   ....[0]....
.L_94:
        /*05b0*/ 	.word	0x00000a30


	//   ....[1]....
        /*05b4*/ 	.word	0x000095b0


	//   ....[2]....
        /*05b8*/ 	.word	0x00009610


	//   ....[3]....
        /*05bc*/ 	.word	0x0000c360


	//----- nvinfo : EIATTR_MAX_THREADS
	.align		4
.L_95:
        /*05c0*/ 	.byte	0x04, 0x05
        /*05c2*/ 	.short	(.L_97 - .L_96)
.L_96:
        /*05c4*/ 	.word	0x00000200
        /*05c8*/ 	.word	0x00000001
        /*05cc*/ 	.word	0x00000001


	//----- nvinfo : EIATTR_CRS_STACK_SIZE
	.align		4
.L_97:
        /*05d0*/ 	.byte	0x04, 0x1e
        /*05d2*/ 	.short	(.L_99 - .L_98)
.L_98:
        /*05d4*/ 	.word	0x00000000


	//----- nvinfo : EIATTR_CBANK_PARAM_SIZE
	.align		4
.L_99:
        /*05d8*/ 	.byte	0x03, 0x19
        /*05da*/ 	.short	0x0bf0


	//----- nvinfo : EIATTR_PARAM_CBANK
	.align		4
        /*05dc*/ 	.byte	0x04, 0x0a
        /*05de*/ 	.short	(.L_101 - .L_100)
	.align		4
.L_100:
        /*05e0*/ 	.word	index@(.nv.constant0._ZN7cutlass13device_kernelIN5flash11enable_sm90INS1_16FlashAttnFwdSm90INS1_25CollectiveMainloopFwdSm90ILi2EN4cute5tupleIJNS5_1CILi1EEES8_S8_EEENS6_IJNS7_ILi192EEENS7_ILi144EEENS7_ILi96EEEEEELi96ENS_10bfloat16_tEfNS_4arch4Sm90ELb0ELb0ELb0ELb0ELb0ELb0ELb0ELb0ELb1ELb0ELb0ELb0EEENS1_21CollectiveEpilogueFwdINS6_IJSA_SC_SB_EEES9_SE_SG_Li384ELb0ELb0ELb0ELb0EEENS1_29StaticPersistentTileSchedulerILb0EEEEEEEEEvNT_6ParamsE)
        /*05e4*/ 	.short	0x0210
        /*05e6*/ 	.short	0x0bf0


	//----- nvinfo : EIATTR_SW_WAR
	.align		4
.L_101:
        /*05e8*/ 	.byte	0x04, 0x36
        /*05ea*/ 	.short	(.L_103 - .L_102)
.L_102:
        /*05ec*/ 	.word	0x00000008
.L_103:


//--------------------- .nv.info._ZN7cutlass13device_kernelIN5flash11enable_sm90INS1_16FlashAttnFwdSm90INS1_25CollectiveMainloopFwdSm90ILi2EN4cute5tupleIJNS5_1CILi1EEES8_S8_EEENS6_IJNS7_ILi192EEENS7_ILi144EEENS7_ILi96EEEEEELi96ENS_10bfloat16_tEfNS_4arch4Sm90ELb0ELb0ELb0ELb1ELb0ELb0ELb0ELb0ELb1ELb0ELb0ELb0EEENS1_21CollectiveEpilogueFwdINS6_IJSA_SC_SB_EEES9_SE_SG_Li384ELb1ELb0ELb0ELb0EEENS1_36VarlenDynamicPersistentTileSchedulerILi192ELi144ELi384ELi32ELb0ELb0ELb1ELb0ELb1ELb1EEEEEEEEEvNT_6ParamsE --------------------------
	.section	.nv.info._ZN7cutlass13device_kernelIN5flash11enable_sm90INS1_16FlashAttnFwdSm90INS1_25CollectiveMainloopFwdSm90ILi2EN4cute5tupleIJNS5_1CILi1EEES8_S8_EEENS6_IJNS7_ILi192EEENS7_ILi144EEENS7_ILi96EEEEEELi96ENS_10bfloat16_tEfNS_4arch4Sm90ELb0ELb0ELb0ELb1ELb0ELb0ELb0ELb0ELb1ELb0ELb0ELb0EEENS1_21CollectiveEpilogueFwdINS6_IJSA_SC_SB_EEES9_SE_SG_Li384ELb1ELb0ELb0ELb0EEENS1_36VarlenDynamicPersistentTileSchedulerILi192ELi144ELi384ELi32ELb0ELb0ELb1ELb0ELb1ELb1EEEEEEEEEvNT_6ParamsE,"",@"SHT_CUDA_INFO"
	.sectionflags	@""
	.align	4


	//----- nvinfo : EIATTR_CUDA_API_VERSION
	.align		4
        /*0000*/ 	.byte	0x04, 0x37
        /*0002*/ 	.short	(.L_105 - .L_104)
.L_104:
        /*0004*/ 	.word	0x00000082


	//----- nvinfo : EIATTR_KPARAM_INFO
	.align		4
.L_105:
        /*0008*/ 	.byte	0x04, 0x17
        /*000a*/ 	.short	(.L_107 - .L_106)
.L_106:
        /*000c*/ 	.word	0x00000000
        /*0010*/ 	.short	0x0000
        /*0012*/ 	.short	0x0070
        /*0014*/ 	.byte	0x00, 0xf0, 0x01, 0x28


	//----- nvinfo : EIATTR_SPARSE_MMA_MASK
	.align		4
.L_107:
        /*0018*/ 	.byte	0x03, 0x50
        /*001a*/ 	.short	0x0000


	//----- nvinfo : EIATTR_MAXREG_COUNT
	.align		4
        /*001c*/ 	.byte	0x03, 0x1b
        /*001e*/ 	.short	0x0080


	//----- nvinfo : EIATTR_NUM_BARRIERS
	.align		4
        /*0020*/ 	.byte	0x02, 0x4c
        /*0022*/ 	.byte	0x10
	.zero		1


	//----- nvinfo : EIATTR_EXTERNS
	.align		4
        /*0024*/ 	.byte	0x04, 0x0f
        /*0026*/ 	.short	(.L_109 - .L_108)


	//   ....[0]....
	.align		4
.L_108:
        /*0028*/ 	.word	index@(__assertfail)


	//----- nvinfo : EIATTR_ANNOTATIONS
	.align		4
.L_109:
        /*002c*/ 	.byte	0x04, 0x55
        /*002e*/ 	.short	(.L_111 - .L_110)


	//   ....[0]....
.L_110:
        /*0030*/ 	.word	0x00000001
        /*0034*/ 	.byte	0x60, 0x09, 0x00, 0x00, 0x01, 0x00, 0x00, 0x00, 0xb0, 0x0a, 0x00, 0x00, 0x01, 0x00, 0x00, 0x00
        /*0044*/ 	.byte	0x80, 0xaf, 0x00, 0x00, 0x01, 0x00, 0x00, 0x00, 0x20, 0xb0, 0x00, 0x00, 0x01, 0x00, 0x00, 0x00
        /*0054*/ 	.byte	0xf0, 0xb1, 0x00, 0x00, 0x01, 0x00, 0x00, 0x00, 0x00, 0xb2, 0x00, 0x00, 0x01, 0x00, 0x00, 0x00
        /*0064*/ 	.byte	0x40, 0xb2, 0x00, 0x00, 0x01, 0x00, 0x00, 0x00, 0xd0, 0xb3, 0x00, 0x00, 0x01, 0x00, 0x00, 0x00
        /*0074*/ 	.byte	0xb0, 0xb8, 0x00, 0x00, 0x01, 0x00, 0x00, 0x00, 0xe0, 0xb8, 0x00, 0x00, 0x01, 0x00, 0x00, 0x00
        /*0084*/ 	.byte	0xf0, 0xb8, 0x00, 0x00, 0x01, 0x00, 0x00, 0x00, 0x70, 0xc1, 0x00, 0x00, 0x01, 0x00, 0x00, 0x00
        /*0094*/ 	.byte	0xd0, 0xc3, 0x00, 0x00, 0x01, 0x00, 0x00, 0x00, 0x40, 0xc4, 0x00, 0x00, 0x01, 0x00, 0x00, 0x00
        /*00a4*/ 	.byte	0x60, 0xe8, 0x00, 0x00, 0x01, 0x00, 0x00, 0x00, 0x00, 0xea, 0x00, 0x00


	//----- nvinfo : EIATTR_MERCURY_ISA_VERSION
	.align		4
.L_111:
        /*00b0*/ 	.byte	0x03, 0x5f
        /*00b2*/ 	.short	0x0101


	//----- nvinfo : EIATTR_UNUSED_LOAD_BYTE_OFFSET
	.align		4
        /*00b4*/ 	.byte	0x04, 0x44
        /*00b6*/ 	.short	(.L_113 - .L_112)


	//   ....[0]....
.L_112:
        /*00b8*/ 	.word	0x00000a70
        /*00bc*/ 	.word	0x0000fff0


	//   ....[1]....
        /*00c0*/ 	.word	0x00008fc0
        /*00c4*/ 	.word	0x0000fff0


	//----- nvinfo : EIATTR_INT_WARP_WIDE_INSTR_OFFSETS
	.align		4
.L_113:
        /*00c8*/ 	.byte	0x04, 0x31
        /*00ca*/ 	.short	(.L_115 - .L_114)


	//   ....[0]....
.L_114:
        /*00cc*/ 	.word	0x00000150


	//   ....[1]....
        /*00d0*/ 	.word	0x000001f0


	//   ....[2]....
        /*00d4*/ 	.word	0x00000260


	//   ....[3]....
        /*00d8*/ 	.word	0x0000b460


	//   ....[4]....
        /*00dc*/ 	.word	0x0000b4f0


	//   ....[5]....
        /*00e0*/ 	.word	0x0000b940


	//   ....[6]....
        /*00e4*/ 	.word	0x0000b970


	//   ....[7]....
        /*00e8*/ 	.word	0x0000bb40


	//   ....[8]....
        /*00ec*/ 	.word	0x0000bc10


	//   ....[9]....
        /*00f0*/ 	.word	0x0000db10


	//   ....[10]....
        /*00f4*/ 	.word	0x0000dba0


	//----- nvinfo : EIATTR_COOP_GROUP_MASK_REGIDS
	.align		4
.L_115:
        /*00f8*/ 	.byte	0x04, 0x29
        /*00fa*/ 	.short	(.L_117 - .L_116)


	//   ....[0]....
.L_116:
        /*00fc*/ 	.word	0xffffffff


	//   ....[1]....
        /*0100*/ 	.word	0xffffffff


	//   ....[2]....
        /*0104*/ 	.word	0xffffffff


	//   ....[3]....
        /*0108*/ 	.word	0xffffffff


	//   ....[4]....
        /*010c*/ 	.word	0xffffffff


	//   ....[5]....
        /*0110*/ 	.word	0xffffffff


	//   ....[6]....
        /*0114*/ 	.word	0xffffffff


	//   ....[7]....
        /*0118*/ 	.word	0xffffffff


	//   ....[8]....
        /*011c*/ 	.word	0xffffffff


	//   ....[9]....
        /*0120*/ 	.word	0xffffffff


	//   ....[10]....
        /*0124*/ 	.word	0xffffffff


	//   ....[11]....
        /*0128*/ 	.word	0xffffffff


	//   ....[12]....
        /*012c*/ 	.word	0xffffffff


	//   ....[13]....
        /*0130*/ 	.word	0xffffffff


	//   ....[14]....
        /*0134*/ 	.word	0xffffffff


	//   ....[15]....
        /*0138*/ 	.word	0xffffffff


	//   ....[16]....
        /*013c*/ 	.word	0xffffffff


	//   ....[17]....
        /*0140*/ 	.word	0xffffffff


	//   ....[18]....
        /*0144*/ 	.word	0xffffffff


	//   ....[19]....
        /*0148*/ 	.word	0xffffffff


	//   ....[20]....
        /*014c*/ 	.word	0xffffffff


	//   ....[21]....
        /*0150*/ 	.word	0xffffffff


	//   ....[22]....
        /*0154*/ 	.word	0xffffffff


	//   ....[23]....
        /*0158*/ 	.word	0xffffffff


	//   ....[24]....
        /*015c*/ 	.word	0xffffffff


	//   ....[25]....
        /*0160*/ 	.word	0xffffffff


	//   ....[26]....
        /*0164*/ 	.word	0xffffffff


	//   ....[27]....
        /*0168*/ 	.word	0xffffffff


	//   ....[28]....
        /*016c*/ 	.word	0xffffffff


	//   ....[29]....
        /*0170*/ 	.word	0xffffffff


	//   ....[30]....
        /*0174*/ 	.word	0xffffffff


	//   ....[31]....
        /*0178*/ 	.word	0xffffffff


	//   ....[32]....
        /*017c*/ 	.word	0xffffffff


	//   ....[33]....
        /*0180*/ 	.word	0xffffffff


	//   ....[34]....
        /*0184*/ 	.word	0xffffffff


	//   ....[35]....
        /*0188*/ 	.word	0xffffffff


	//   ....[36]....
        /*018c*/ 	.word	0xffffffff


	//   ....[37]....
        /*0190*/ 	.word	0xffffffff


	//   ....[38]....
        /*0194*/ 	.word	0xffffffff


	//   ....[39]....
        /*0198*/ 	.word	0xffffffff


	//   ....[40]....
        /*019c*/ 	.word	0xffffffff


	//   ....[41]....
        /*01a0*/ 	.word	0xffffffff


	//   ....[42]....
        /*01a4*/ 	.word	0xffffffff


	//   ....[43]....
        /*01a8*/ 	.word	0xffffffff


	//   ....[44]....
        /*01ac*/ 	.word	0xffffffff


	//   ....[45]....
        /*01b0*/ 	.word	0xffffffff


	//   ....[46]....
        /*01b4*/ 	.word	0xffffffff


	//   ....[47]....
        /*01b8*/ 	.word	0xffffffff


	//   ....[48]....
        /*01bc*/ 	.word	0xffffffff


	//   ....[49]....
        /*01c0*/ 	.word	0xffffffff


	//   ....[50]....
        /*01c4*/ 	.word	0xffffffff


	//   ....[51]....
        /*01c8*/ 	.word	0xffffffff


	//   ....[52]....
        /*01cc*/ 	.word	0xffffffff


	//   ....[53]....
        /*01d0*/ 	.word	0xffffffff


	//   ....[54]....
        /*01d4*/ 	.word	0xffffffff


	//   ....[55]....
        /*01d8*/ 	.word	0xffffffff


	//   ....[56]....
        /*01dc*/ 	.word	0x0500000f


	//   ....[57]....
        /*01e0*/ 	.word	0x0500000f


	//   ....[58]....
        /*01e4*/ 	.word	0x0500000f


	//   ....[59]....
        /*01e8*/ 	.word	0x0500000f


	//   ....[60]....
        /*01ec*/ 	.word	0x0500000f


	//   ....[61]....
        /*01f0*/ 	.word	0x0500000f


	//   ....[62]....
        /*01f4*/ 	.word	0x0500000f


	//   ....[63]....
        /*01f8*/ 	.word	0x0500000f


	//   ....[64]....
        /*01fc*/ 	.word	0x0500000f


	//   ....[65]....
        /*0200*/ 	.word	0x0500000f


	//   ....[66]....
        /*0204*/ 	.word	0x0500000f


	//   ....[67]....
        /*0208*/ 	.word	0x0500000f


	//   ....[68]....
        /*020c*/ 	.word	0x0500000f


	//   ....[69]....
        /*0210*/ 	.word	0x0500000f


	//   ....[70]....
        /*0214*/ 	.word	0x0500000f


	//   ....[71]....
        /*0218*/ 	.word	0x0500000f


	//   ....[72]....
        /*021c*/ 	.word	0x0500000f


	//   ....[73]....
        /*0220*/ 	.word	0x0500000f


	//   ....[74]....
        /*0224*/ 	.word	0x0500000f


	//----- nvinfo : EIATTR_COOP_GROUP_INSTR_OFFSETS
	.align		4
.L_117:
        /*0228*/ 	.byte	0x04, 0x28
        /*022a*/ 	.short	(.L_119 - .L_118)


	//   ....[0]....
.L_118:
        /*022c*/ 	.word	0x00000060


	//   ....[1]....
        /*0230*/ 	.word	0x00000160


	//   ....[2]....
        /*0234*/ 	.word	0x00000210


	//   ....[3]....
        /*0238*/ 	.word	0x000003d0


	//   ....[4]....
        /*023c*/ 	.word	0x00000530


	//   ....[5]....
        /*0240*/ 	.word	0x00000650


	//   ....[6]....
        /*0244*/ 	.word	0x000007b0


	//   ....[7]....
        /*0248*/ 	.word	0x00001340


	//   ....[8]....
        /*024c*/ 	.word	0x00003520


	//   ....[9]....
        /*0250*/ 	.word	0x000035b0


	//   ....[10]....
        /*0254*/ 	.word	0x00003b60


	//   ....[11]....
        /*0258*/ 	.word	0x00003bf0


	//   ....[12]....
        /*025c*/ 	.word	0x00004c40


	//   ....[13]....
        /*0260*/ 	.word	0x00006a10


	//   ....[14]....
        /*0264*/ 	.word	0x00006a30


	//   ....[15]....
        /*0268*/ 	.word	0x00007090


	//   ....[16]....
        /*026c*/ 	.word	0x00007110


	//   ....[17]....
        /*0270*/ 	.word	0x00008520


	//   ....[18]....
        /*0274*/ 	.word	0x00008620


	//   ....[19]....
        /*0278*/ 	.word	0x00008680


	//   ....[20]....
        /*027c*/ 	.word	0x00008790


	//   ....[21]....
        /*0280*/ 	.word	0x000087a0


	//   ....[22]....
        /*0284*/ 	.word	0x0000a680


	//   ....[23]....
        /*0288*/ 	.word	0x0000a800


	//   ....[24]....
        /*028c*/ 	.word	0x0000a830


	//   ....[25]....
        /*0290*/ 	.word	0x0000a870


	//   ....[26]....
        /*0294*/ 	.word	0x0000a8e0


	//   ....[27]....
        /*0298*/ 	.word	0x0000a940


	//   ....[28]....
        /*029c*/ 	.word	0x0000a980


	//   ....[29]....
        /*02a0*/ 	.word	0x0000ab00


	//   ....[30]....
        /*02a4*/ 	.word	0x0000ab60


	//   ....[31]....
        /*02a8*/ 	.word	0x0000aba0


	//   ....[32]....
        /*02ac*/ 	.word	0x0000abe0


	//   ....[33]....
        /*02b0*/ 	.word	0x0000ac10


	//   ....[34]....
        /*02b4*/ 	.word	0x0000ac40


	//   ....[35]....
        /*02b8*/ 	.word	0x0000acc0


	//   ....[36]....
        /*02bc*/ 	.word	0x0000acf0


	//   ....[37]....
        /*02c0*/ 	.word	0x0000ad70


	//   ....[38]....
        /*02c4*/ 	.word	0x0000df10


	//   ....[39]....
        /*02c8*/ 	.word	0x0000df20


	//   ....[40]....
        /*02cc*/ 	.word	0x0000e010


	//   ....[41]....
        /*02d0*/ 	.word	0x0000e070


	//   ....[42]....
        /*02d4*/ 	.word	0x0000e0b0


	//   ....[43]....
        /*02d8*/ 	.word	0x0000e0f0


	//   ....[44]....
        /*02dc*/ 	.word	0x0000e120


	//   ....[45]....
        /*02e0*/ 	.word	0x0000e150


	//   ....[46]....
        /*02e4*/ 	.word	0x0000e2c0


	//   ....[47]....
        /*02e8*/ 	.word	0x0000e320


	//   ....[48]....
        /*02ec*/ 	.word	0x0000e360


	//   ....[49]....
        /*02f0*/ 	.word	0x0000e3a0


	//   ....[50]....
        /*02f4*/ 	.word	0x0000e3d0


	//   ....[51]....
        /*02f8*/ 	.word	0x0000e400


	//   ....[52]....
        /*02fc*/ 	.word	0x0000e4c0


	//   ....[53]....
        /*0300*/ 	.word	0x0000e4e0


	//   ....[54]....
        /*0304*/ 	.word	0x0000e550


	//   ....[55]....
        /*0308*/ 	.word	0x0000e980


	//   ....[56]....
        /*030c*/ 	.word	0x0000ee60


	//   ....[57]....
        /*0310*/ 	.word	0x0000f250


	//   ....[58]....
        /*0314*/ 	.word	0x0000f2e0


	//   ....[59]....
        /*0318*/ 	.word	0x0000f380


	//   ....[60]....
        /*031c*/ 	.word	0x0000f430


	//   ....[61]....
        /*0320*/ 	.word	0x0000f4b0


	//   ....[62]....
        /*0324*/ 	.word	0x0000f530


	//   ....[63]....
        /*0328*/ 	.word	0x0000f5b0


	//   ....[64]....
        /*032c*/ 	.word	0x0000f630


	//   ....[65]....
        /*0330*/ 	.word	0x0000f6c0


	//   ....[66]....
        /*0334*/ 	.word	0x0000f770


	//   ....[67]....
        /*0338*/ 	.word	0x0000f7f0


	//   ....[68]....
        /*033c*/ 	.word	0x0000f870


	//   ....[69]....
        /*0340*/ 	.word	0x0000f8f0


	//   ....[70]....
        /*0344*/ 	.word	0x0000f970


	//   ....[71]....
        /*0348*/ 	.word	0x0000f9e0


	//   ....[72]....
        /*034c*/ 	.word	0x0000fa80


	//   ....[73]....
        /*0350*/ 	.word	0x0000fb10


	//   ....[74]....
        /*0354*/ 	.word	0x0000fc30


	//----- nvinfo : EIATTR_REG_RECONFIG
	.align		4
.L_119:
        /*0358*/ 	.byte	0x01, 0x54
	.zero		2


	//----- nvinfo : EIATTR_SYSCALL_OFFSETS
	.align		4
        /*035c*/ 	.byte	0x04, 0x46
        /*035e*/ 	.short	(.L_121 - .L_120)


	//   ....[0]....
.L_120:
        /*0360*/ 	.word	0x000014f0


	//   ....[1]....
        /*0364*/ 	.word	0x0000b670


	//   ....[2]....
        /*0368*/ 	.word	0x0000b7a0


	//   ....[3]....
        /*036c*/ 	.word	0x0000b8a0


	//----- nvinfo : EIATTR_MBARRIER_INSTR_OFFSETS
	.align		4
.L_121:
        /*0370*/ 	.byte	0x04, 0x39
        /*0372*/ 	.short	(.L_123 - .L_122)


	//   ....[0]....
.L_122:
        /*0374*/ 	.word	0x00000280
        /*0378*/ 	.word	0x000000ff
        /*037c*/ 	.word	0x00031c00
        /*0380*/ 	.short	0x0100
        /*0382*/ 	.byte	0x08
	.zero		1


	//   ....[1]....
        /*0384*/ 	.word	0x00000290
        /*0388*/ 	.word	0x000000ff
        /*038c*/ 	.word	0x00031c20
        /*0390*/ 	.short	0x0100
        /*0392*/ 	.byte	0x08
	.zero		1


	//   ....[2]....
        /*0394*/ 	.word	0x00000380
        /*0398*/ 	.word	0x000000ff
        /*039c*/ 	.word	0x00031c30
        /*03a0*/ 	.short	0x0100
        /*03a2*/ 	.byte	0x08
	.zero		1


	//   ....[3]....
        /*03a4*/ 	.word	0x00000390
        /*03a8*/ 	.word	0x000000ff
        /*03ac*/ 	.word	0x00031c40
        /*03b0*/ 	.short	0x0100
        /*03b2*/ 	.byte	0x08
	.zero		1


	//   ....[4]....
        /*03b4*/ 	.word	0x000003a0
        /*03b8*/ 	.word	0x000000ff
        /*03bc*/ 	.word	0x00031c38
        /*03c0*/ 	.short	0x0100
        /*03c2*/ 	.byte	0x08
	.zero		1


	//   ....[5]....
        /*03c4*/ 	.word	0x000003b0
        /*03c8*/ 	.word	0x000000ff
        /*03cc*/ 	.word	0x00031c48
        /*03d0*/ 	.short	0x0100
        /*03d2*/ 	.byte	0x08
	.zero		1


	//   ....[6]....
        /*03d4*/ 	.word	0x000004e0
        /*03d8*/ 	.word	0x000000ff
        /*03dc*/ 	.word	0x00031c50
        /*03e0*/ 	.short	0x0100
        /*03e2*/ 	.byte	0x08
	.zero		1


	//   ....[7]....
        /*03e4*/ 	.word	0x000004f0
        /*03e8*/ 	.word	0x000000ff
        /*03ec*/ 	.word	0x00031c60
        /*03f0*/ 	.short	0x0100
        /*03f2*/ 	.byte	0x08
	.zero		1


	//   ....[8]....
        /*03f4*/ 	.word	0x00000500
        /*03f8*/ 	.word	0x000000ff
        /*03fc*/ 	.word	0x00031c58
        /*0400*/ 	.short	0x0100
        /*0402*/ 	.byte	0x08
	.zero		1


	//   ....[9]....
        /*0404*/ 	.word	0x00000510
        /*0408*/ 	.word	0x000000ff
        /*040c*/ 	.word	0x00031c68
        /*0410*/ 	.short	0x0100
        /*0412*/ 	.byte	0x08
	.zero		1


	//   ....[10]....
        /*0414*/ 	.word	0x00000600
        /*0418*/ 	.word	0x000000ff
        /*041c*/ 	.word	0x00031c70
        /*0420*/ 	.short	0x0100
        /*0422*/ 	.byte	0x06
	.zero		1


	//   ....[11]....
        /*0424*/ 	.word	0x00000610
        /*0428*/ 	.word	0x000000ff
        /*042c*/ 	.word	0x00031c80
        /*0430*/ 	.short	0x0100
        /*0432*/ 	.byte	0x06
	.zero		1


	//   ....[12]....
        /*0434*/ 	.word	0x00000620
        /*0438*/ 	.word	0x000000ff
        /*043c*/ 	.word	0x00031c78
        /*0440*/ 	.short	0x0100
        /*0442*/ 	.byte	0x06
	.zero		1


	//   ....[13]....
        /*0444*/ 	.word	0x00000630
        /*0448*/ 	.word	0x000000ff
        /*044c*/ 	.word	0x00031c88
        /*0450*/ 	.short	0x0100
        /*0452*/ 	.byte	0x06
	.zero		1


	//   ....[14]....
        /*0454*/ 	.word	0x00000760
        /*0458*/ 	.word	0x000000ff
        /*045c*/ 	.word	0x00031c90
        /*0460*/ 	.short	0x0100
        /*0462*/ 	.byte	0x08
	.zero		1


	//   ....[15]....
        /*0464*/ 	.word	0x00000770
        /*0468*/ 	.word	0x000000ff
        /*046c*/ 	.word	0x00031ca0
        /*0470*/ 	.short	0x0100
        /*0472*/ 	.byte	0x08
	.zero		1


	//   ....[16]....
        /*0474*/ 	.word	0x00000780
        /*0478*/ 	.word	0x000000ff
        /*047c*/ 	.word	0x00031c98
        /*0480*/ 	.short	0x0100
        /*0482*/ 	.byte	0x08
	.zero		1


	//   ....[17]....
        /*0484*/ 	.word	0x00000790
        /*0488*/ 	.word	0x000000ff
        /*048c*/ 	.word	0x00031ca8
        /*0490*/ 	.short	0x0100
        /*0492*/ 	.byte	0x08
	.zero		1


	//   ....[18]....
        /*0494*/ 	.word	0x000008c0
        /*0498*/ 	.word	0x000000ff
        /*049c*/ 	.word	0x00031cb0
        /*04a0*/ 	.short	0x0100
        /*04a2*/ 	.byte	0x08
	.zero		1


	//   ....[19]....
        /*04a4*/ 	.word	0x000008d0
        /*04a8*/ 	.word	0x000000ff
        /*04ac*/ 	.word	0x00031cc0
        /*04b0*/ 	.short	0x0100
        /*04b2*/ 	.byte	0x08
	.zero		1


	//   ....[20]....
        /*04b4*/ 	.word	0x000008e0
        /*04b8*/ 	.word	0x000000ff
        /*04bc*/ 	.word	0x00031cb8
        /*04c0*/ 	.short	0x0100
        /*04c2*/ 	.byte	0x08
	.zero		1


	//   ....[21]....
        /*04c4*/ 	.word	0x000008f0
        /*04c8*/ 	.word	0x000000ff
        /*04cc*/ 	.word	0x00031cc8
        /*04d0*/ 	.short	0x0100
        /*04d2*/ 	.byte	0x08
	.zero		1


	//   ....[22]....
        /*04d4*/ 	.word	0x00001550
        /*04d8*/ 	.word	0x000000ff
        /*04dc*/ 	.word	0x00031c00
        /*04e0*/ 	.short	0x010a
        /*04e2*/ 	.byte	0x24
	.zero		1


	//   ....[23]....
        /*04e4*/ 	.word	0x000015c0
        /*04e8*/ 	.word	0x00000004
        /*04ec*/ 	.word	0x00031c30
        /*04f0*/ 	.short	0x010a
        /*04f2*/ 	.byte	0x3f
	.zero		1


	//   ....[24]....
        /*04f4*/ 	.word	0x00001630
        /*04f8*/ 	.word	0x00000004
        /*04fc*/ 	.word	0x00031c30
        /*0500*/ 	.short	0x010a
        /*0502*/ 	.byte	0x3f
	.zero		1


	//   ....[25]....
        /*0504*/ 	.word	0x000035d0
        /*0508*/ 	.word	0x00000004
        /*050c*/ 	.word	0x00000000
        /*0510*/ 	.short	0x0101
        /*0512*/ 	.byte	0x3f
	.zero		1


	//   ....[26]....
        /*0514*/ 	.word	0x00004ee0
        /*0518*/ 	.word	0x000000ff
        /*051c*/ 	.word	0x00031c30
        /*0520*/ 	.short	0x010a
        /*0522*/ 	.byte	0x06
	.zero		1


	//   ....[27]....
        /*0524*/ 	.word	0x00004f20
        /*0528*/ 	.word	0x000000ff
        /*052c*/ 	.word	0x00031c30
        /*0530*/ 	.short	0x010a
        /*0532*/ 	.byte	0x06
	.zero		1


	//   ....[28]....
        /*0534*/ 	.word	0x000065d0
        /*0538*/ 	.word	0x000000ff
        /*053c*/ 	.word	0x00031c50
        /*0540*/ 	.short	0x010a
        /*0542*/ 	.byte	0x06
	.zero		1


	//   ....[29]....
        /*0544*/ 	.word	0x00006610
        /*0548*/ 	.word	0x000000ff
        /*054c*/ 	.word	0x00031c50
        /*0550*/ 	.short	0x010a
        /*0552*/ 	.byte	0x06
	.zero		1


	//   ....[30]....
        /*0554*/ 	.word	0x00007880
        /*0558*/ 	.word	0x0000000a
        /*055c*/ 	.word	0x00000000
        /*0560*/ 	.short	0x0101
        /*0562*/ 	.byte	0x3f
	.zero		1


	//   ....[31]....
        /*0564*/ 	.word	0x000079d0
        /*0568*/ 	.word	0x00000008
        /*056c*/ 	.word	0x00000000
        /*0570*/ 	.short	0x0101
        /*0572*/ 	.byte	0x3f
	.zero		1


	//   ....[32]....
        /*0574*/ 	.word	0x00008590
        /*0578*/ 	.word	0x000000ff
        /*057c*/ 	.word	0x00031c50
        /*0580*/ 	.short	0x010a
        /*0582*/ 	.byte	0x09
	.zero		1


	//   ....[33]....
        /*0584*/ 	.word	0x000085d0
        /*0588*/ 	.word	0x000000ff
        /*058c*/ 	.word	0x00031c50
        /*0590*/ 	.short	0x010a
        /*0592*/ 	.byte	0x09
	.zero		1


	//   ....[34]....
        /*0594*/ 	.word	0x00008c60
        /*0598*/ 	.word	0x00000004
        /*059c*/ 	.word	0x00000000
        /*05a0*/ 	.short	0x0101
        /*05a2*/ 	.byte	0x3f
	.zero		1


	//   ....[35]....
        /*05a4*/ 	.word	0x00009b60
        /*05a8*/ 	.word	0x000000ff
        /*05ac*/ 	.word	0x00000000
        /*05b0*/ 	.short	0x0101
        /*05b2*/ 	.byte	0x04
	.zero		1


	//   ....[36]....
        /*05b4*/ 	.word	0x0000bf00
        /*05b8*/ 	.word	0x00000005
        /*05bc*/ 	.word	0x00031c40
        /*05c0*/ 	.short	0x010a
        /*05c2*/ 	.byte	0x3f
	.zero		1


	//   ....[37]....
        /*05c4*/ 	.word	0x0000c410
        /*05c8*/ 	.word	0x0000001a
        /*05cc*/ 	.word	0x00031c20
        /*05d0*/ 	.short	0x010a
        /*05d2*/ 	.byte	0x3f
	.zero		1


	//   ....[38]....
        /*05d4*/ 	.word	0x0000c700
        /*05d8*/ 	.word	0x00000003
        /*05dc*/ 	.word	0x00031c40
        /*05e0*/ 	.short	0x010a
        /*05e2*/ 	.byte	0x3f
	.zero		1


	//   ....[39]....
        /*05e4*/ 	.word	0x0000c980
        /*05e8*/ 	.word	0x00000002
        /*05ec*/ 	.word	0x00000060
        /*05f0*/ 	.short	0x010a
        /*05f2*/ 	.byte	0x3f
	.zero		1


	//   ....[40]....
        /*05f4*/ 	.word	0x0000ce90
        /*05f8*/ 	.word	0x00000003
        /*05fc*/ 	.word	0x00031c40
        /*0600*/ 	.short	0x010a
        /*0602*/ 	.byte	0x3f
	.zero		1


	//   ....[41]....
        /*0604*/ 	.word	0x0000d110
        /*0608*/ 	.word	0x00000003
        /*060c*/ 	.word	0x00000060
        /*0610*/ 	.short	0x010a
        /*0612*/ 	.byte	0x3f
	.zero		1


	//   ....[42]....
        /*0614*/ 	.word	0x0000d580
        /*0618*/ 	.word	0x00000002
        /*061c*/ 	.word	0x00031c40
        /*0620*/ 	.short	0x010a
        /*0622*/ 	.byte	0x3f
	.zero		1


	//   ....[43]....
        /*0624*/ 	.word	0x0000d820
        /*0628*/ 	.word	0x00000002
        /*062c*/ 	.word	0x00000060
        /*0630*/ 	.short	0x010a
        /*0632*/ 	.byte	0x3f
	.zero		1


	//   ....[44]....
        /*0634*/ 	.word	0x0000dc10
        /*0638*/ 	.word	0x00000003
        /*063c*/ 	.word	0x00031c60
        /*0640*/ 	.short	0x010a
        /*0642*/ 	.byte	0x3f
	.zero		1


	//   ....[45]....
        /*0644*/ 	.word	0x0000e900
        /*0648*/ 	.word	0x00000009
        /*064c*/ 	.word	0x00031c20
        /*0650*/ 	.short	0x010a
        /*0652*/ 	.byte	0x3f
	.zero		1


	//   ....[46]....
        /*0654*/ 	.word	0x0000eaa0
        /*0658*/ 	.word	0x00000007
        /*065c*/ 	.word	0x00000000
        /*0660*/ 	.short	0x010a
        /*0662*/ 	.byte	0x3f
	.zero		1


	//   ....[47]....
        /*0664*/ 	.word	0x0000eb10
        /*0668*/ 	.word	0x00000003
        /*066c*/ 	.word	0x00000000
        /*0670*/ 	.short	0x010a
        /*0672*/ 	.byte	0x3f
	.zero		1


	//   ....[48]....
        /*0674*/ 	.word	0x0000eb70
        /*0678*/ 	.word	0x00000005
        /*067c*/ 	.word	0x00000000
        /*0680*/ 	.short	0x010a
        /*0682*/ 	.byte	0x3f
	.zero		1


	//   ....[49]....
        /*0684*/ 	.word	0x0000eba0
        /*0688*/ 	.word	0x00000003
        /*068c*/ 	.word	0x00000000
        /*0690*/ 	.short	0x010a
        /*0692*/ 	.byte	0x3f
	.zero		1


	//   ....[50]....
        /*0694*/ 	.word	0x0000ec10
        /*0698*/ 	.word	0x00000003
        /*069c*/ 	.word	0x00031c00
        /*06a0*/ 	.short	0x010a
        /*06a2*/ 	.byte	0x3f
	.zero		1


	//   ....[51]....
        /*06a4*/ 	.word	0x0000ec60
        /*06a8*/ 	.word	0x00000004
        /*06ac*/ 	.word	0x00031c30
        /*06b0*/ 	.short	0x010a
        /*06b2*/ 	.byte	0x3f
	.zero		1


	//   ....[52]....
        /*06b4*/ 	.word	0x0000ecc0
        /*06b8*/ 	.word	0x00000003
        /*06bc*/ 	.word	0x00031c30
        /*06c0*/ 	.short	0x010a
        /*06c2*/ 	.byte	0x3f
	.zero		1


	//   ....[53]....
        /*06c4*/ 	.word	0x0000ed20
        /*06c8*/ 	.word	0x00000003
        /*06cc*/ 	.word	0x00031c50
        /*06d0*/ 	.short	0x010a
        /*06d2*/ 	.byte	0x3f
	.zero		1


	//   ....[54]....
        /*06d4*/ 	.word	0x0000ed80
        /*06d8*/ 	.word	0x00000005
        /*06dc*/ 	.word	0x00031c50
        /*06e0*/ 	.short	0x010a
        /*06e2*/ 	.byte	0x3f
	.zero		1


	//   ....[55]....
        /*06e4*/ 	.word	0x0000ef20
        /*06e8*/ 	.word	0x00000005
        /*06ec*/ 	.word	0x00031c40
        /*06f0*/ 	.short	0x010a
        /*06f2*/ 	.byte	0x3f
	.zero		1


	//   ....[56]....
        /*06f4*/ 	.word	0x0000ef70
        /*06f8*/ 	.word	0x0000001a
        /*06fc*/ 	.word	0x00031c20
        /*0700*/ 	.short	0x010a
        /*0702*/ 	.byte	0x3f
	.zero		1


	//   ....[57]....
        /*0704*/ 	.word	0x0000efc0
        /*0708*/ 	.word	0x00000003
        /*070c*/ 	.word	0x00031c40
        /*0710*/ 	.short	0x010a
        /*0712*/ 	.byte	0x3f
	.zero		1


	//   ....[58]....
        /*0714*/ 	.word	0x0000f010
        /*0718*/ 	.word	0x00000002
        /*071c*/ 	.word	0x00000060
        /*0720*/ 	.short	0x010a
        /*0722*/ 	.byte	0x3f
	.zero		1


	//   ....[59]....
        /*0724*/ 	.word	0x0000f060
        /*0728*/ 	.word	0x00000003
        /*072c*/ 	.word	0x00031c40
        /*0730*/ 	.short	0x010a
        /*0732*/ 	.byte	0x3f
	.zero		1


	//   ....[60]....
        /*0734*/ 	.word	0x0000f0b0
        /*0738*/ 	.word	0x00000003
        /*073c*/ 	.word	0x00000060
        /*0740*/ 	.short	0x010a
        /*0742*/ 	.byte	0x3f
	.zero		1


	//   ....[61]....
        /*0744*/ 	.word	0x0000f100
        /*0748*/ 	.word	0x00000002
        /*074c*/ 	.word	0x00031c40
        /*0750*/ 	.short	0x010a
        /*0752*/ 	.byte	0x3f
	.zero		1


	//   ....[62]....
        /*0754*/ 	.word	0x0000f150
        /*0758*/ 	.word	0x00000002
        /*075c*/ 	.word	0x00000060
        /*0760*/ 	.short	0x010a
        /*0762*/ 	.byte	0x3f
	.zero		1


	//   ....[63]....
        /*0764*/ 	.word	0x0000f1a0
        /*0768*/ 	.word	0x00000003
        /*076c*/ 	.word	0x00031c60
        /*0770*/ 	.short	0x010a
        /*0772*/ 	.byte	0x3f
	.zero		1


	//   ....[64]....
        /*0774*/ 	.word	0x0000fb50
        /*0778*/ 	.word	0x00000009
        /*077c*/ 	.word	0x00031c20
        /*0780*/ 	.short	0x010a
        /*0782*/ 	.byte	0x3f
	.zero		1


	//   ....[65]....
        /*0784*/ 	.word	0x0000fcf0
        /*0788*/ 	.word	0x00000007
        /*078c*/ 	.word	0x00000000
        /*0790*/ 	.short	0x010a
        /*0792*/ 	.byte	0x3f
	.zero		1


	//   ....[66]....
        /*0794*/ 	.word	0x0000fd40
        /*0798*/ 	.word	0x00000003
        /*079c*/ 	.word	0x00000000
        /*07a0*/ 	.short	0x010a
        /*07a2*/ 	.byte	0x3f
	.zero		1


	//   ....[67]....
        /*07a4*/ 	.word	0x0000fd90
        /*07a8*/ 	.word	0x00000005
        /*07ac*/ 	.word	0x00000000
        /*07b0*/ 	.short	0x010a
        /*07b2*/ 	.byte	0x3f
	.zero		1


	//----- nvinfo : EIATTR_NUM_MBARRIERS
	.align		4
.L_123:
        /*07b4*/ 	.byte	0x03, 0x38
        /*07b6*/ 	.short	0x0016


	//----- nvinfo : EIATTR_EXIT_INSTR_OFFSETS
	.align		4
        /*07b8*/ 	.byte	0x04, 0x1c
        /*07ba*/ 	.short	(.L_125 - .L_124)


	//   ....[0]....
.L_124:
        /*07bc*/ 	.word	0x00000aa0


	//   ....[1]....
        /*07c0*/ 	.word	0x0000a640


	//   ....[2]....
        /*07c4*/ 	.word	0x0000a6a0


	//   ....[3]....
        /*07c8*/ 	.word	0x0000ebf0


	//----- nvinfo : EIATTR_MAX_THREADS
	.align		4
.L_125:
        /*07cc*/ 	.byte	0x04, 0x05
        /*07ce*/ 	.short	(.L_127 - .L_126)
.L_126:
        /*07d0*/ 	.word	0x00000200
        /*07d4*/ 	.word	0x00000001
        /*07d8*/ 	.word	0x00000001


	//----- nvinfo : EIATTR_CRS_STACK_SIZE
	.align		4
.L_127:
        /*07dc*/ 	.byte	0x04, 0x1e
        /*07de*/ 	.short	(.L_129 - .L_128)
.L_128:
        /*07e0*/ 	.word	0x00000000


	//----- nvinfo : EIATTR_CBANK_PARAM_SIZE
	.align		4
.L_129:
        /*07e4*/ 	.byte	0x03, 0x19
        /*07e6*/ 	.short	0x0a70


	//----- nvinfo : EIATTR_PARAM_CBANK
	.align		4
        /*07e8*/ 	.byte	0x04, 0x0a
        /*07ea*/ 	.short	(.L_131 - .L_130)
	.align		4
.L_130:
        /*07ec*/ 	.word	index@(.nv.constant0._ZN7cutlass13device_kernelIN5flash11enable_sm90INS1_16FlashAttnFwdSm90INS1_25CollectiveMainloopFwdSm90ILi2EN4cute5tupleIJNS5_1CILi1EEES8_S8_EEENS6_IJNS7_ILi192EEENS7_ILi144EEENS7_ILi96EEEEEELi96ENS_10bfloat16_tEfNS_4arch4Sm90ELb0ELb0ELb0ELb1ELb0ELb0ELb0ELb0ELb1ELb0ELb0ELb0EEENS1_21CollectiveEpilogueFwdINS6_IJSA_SC_SB_EEES9_SE_SG_Li384ELb1ELb0ELb0ELb0EEENS1_36VarlenDynamicPersistentTileSchedulerILi192ELi144ELi384ELi32ELb0ELb0ELb1ELb0ELb1ELb1EEEEEEEEEvNT_6ParamsE)
        /*07f0*/ 	.short	0x0210
        /*07f2*/ 	.short	0x0a70


	//----- nvinfo : EIATTR_SW_WAR
	.align		4
.L_131:
        /*07f4*/ 	.byte	0x04, 0x36
        /*07f6*/ 	.short	(.L_133 - .L_132)
.L_132:
        /*07f8*/ 	.word	0x00000008
.L_133:


//--------------------- .nv.info._ZN7cutlass13device_kernelIN5flash11enable_sm90INS1_16FlashAttnFwdSm90INS1_25CollectiveMainloopFwdSm90ILi2EN4cute5tupleIJNS5_1CILi1EEES8_S8_EEENS6_IJNS7_ILi192EEENS7_ILi144EEENS7_ILi96EEEEEELi96ENS_10bfloat16_tEfNS_4arch4Sm90ELb0ELb0ELb0ELb1ELb0ELb1ELb0ELb0ELb1ELb0ELb0ELb0EEENS1_21CollectiveEpilogueFwdINS6_IJSA_SC_SB_EEES9_SE_SG_Li384ELb1ELb0ELb0ELb0EEENS1_36VarlenDynamicPersistentTileSchedulerILi192ELi144ELi384ELi32ELb0ELb0ELb1ELb0ELb1ELb1EEEEEEEEEvNT_6ParamsE --------------------------
	.section	.nv.info._ZN7cutlass13device_kernelIN5flash11enable_sm90INS1_16FlashAttnFwdSm90INS1_25CollectiveMainloopFwdSm90ILi2EN4cute5tupleIJNS5_1CILi1EEES8_S8_EEENS6_IJNS7_ILi192EEENS7_ILi144EEENS7_ILi96EEEEEELi96ENS_10bfloat16_tEfNS_4arch4Sm90ELb0ELb0ELb0ELb1ELb0ELb1ELb0ELb0ELb1ELb0ELb0ELb0EEENS1_21CollectiveEpilogueFwdINS6_IJSA_SC_SB_EEES9_SE_SG_Li384ELb1ELb0ELb0ELb0EEENS1_36VarlenDynamicPersistentTileSchedulerILi192ELi144ELi384ELi32ELb0ELb0ELb1ELb0ELb1ELb1EEEEEEEEEvNT_6ParamsE,"",@"SHT_CUDA_INFO"
	.sectionflags	@""
	.align	4


	//----- nvinfo : EIATTR_CUDA_API_VERSION
	.align		4
        /*0000*/ 	.byte	0x04, 0x37
        /*0002*/ 	.short	(.L_135 - .L_134)
.L_134:
        /*0004*/ 	.word	0x00000082


	//----- nvinfo : EIATTR_KPARAM_INFO
	.align		4
.L_135:
        /*0008*/ 	.byte	0x04, 0x17
        /*000a*/ 	.short	(.L_137 - .L_136)
.L_136:
        /*000c*/ 	.word	0x00000000
        /*0010*/ 	.short	0x0000
        /*0012*/ 	.short	0x0070
        /*0014*/ 	.byte	0x00, 0xf0, 0x01, 0x28


	//----- nvinfo : EIATTR_SPARSE_MMA_MASK
	.align		4
.L_137:
        /*0018*/ 	.byte	0x03, 0x50
        /*001a*/ 	.short	0x0000


	//----- nvinfo : EIATTR_MAXREG_COUNT
	.align		4
        /*001c*/ 	.byte	0x03, 0x1b
        /*001e*/ 	.short	0x0080


	//----- nvinfo : EIATTR_NUM_BARRIERS
	.align		4
        /*0020*/ 	.byte	0x02, 0x4c
        /*0022*/ 	.byte	0x10
	.zero		1


	//----- nvinfo : EIATTR_EXTERNS
	.align		4
        /*0024*/ 	.byte	0x04, 0x0f
        /*0026*/ 	.short	(.L_139 - .L_138)


	//   ....[0]....
	.align		4
.L_138:
        /*0028*/ 	.word	index@(__assertfail)


	//----- nvinfo : EIATTR_ANNOTATIONS
	.align		4
.L_139:
        /*002c*/ 	.byte	0x04, 0x55
        /*002e*/ 	.short	(.L_141 - .L_140)


	//   ....[0]....
.L_140:
        /* <DEDUP_REMOVED lines=78> */


	//----- nvinfo : EIATTR_MERCURY_ISA_VERSION
	.align		4
.L_141:
        /*0500*/ 	.byte	0x03, 0x5f
        /*0502*/ 	.short	0x0101


	//----- nvinfo : EIATTR_UNUSED_LOAD_BYTE_OFFSET
	.align		4
        /*0504*/ 	.byte	0x04, 0x44
        /*0506*/ 	.short	(.L_143 - .L_142)


	//   ....[0]....
.L_142:
        /*0508*/ 	.word	0x00000b30
        /*050c*/ 	.word	0x0000fff0


	//   ....[1]....
        /*0510*/ 	.word	0x00014800
        /*0514*/ 	.word	0x0000fff0


	//----- nvinfo : EIATTR_INT_WARP_WIDE_INSTR_OFFSETS
	.align		4
.L_143:
        /*0518*/ 	.byte	0x04, 0x31
        /*051a*/ 	.short	(.L_145 - .L_144)


	//   ....[0]....
.L_144:
        /*051c*/ 	.word	0x000001c0


	//   ....[1]....
        /*0520*/ 	.word	0x00000200


	//   ....[2]....
        /*0524*/ 	.word	0x00000270


	//   ....[3]....
        /*0528*/ 	.word	0x00017c80


	//   ....[4]....
        /*052c*/ 	.word	0x00017d10


	//   ....[5]....
        /*0530*/ 	.word	0x00018150


	//   ....[6]....
        /*0534*/ 	.word	0x00018180


	//   ....[7]....
        /*0538*/ 	.word	0x00018370


	//   ....[8]....
        /*053c*/ 	.word	0x00018440


	//   ....[9]....
        /*0540*/ 	.word	0x0001a360


	//   ....[10]....
        /*0544*/ 	.word	0x0001a3f0


	//----- nvinfo : EIATTR_COOP_GROUP_MASK_REGIDS
	.align		4
.L_145:
        /*0548*/ 	.byte	0x04, 0x29
        /*054a*/ 	.short	(.L_147 - .L_146)


	//   ....[0]....
.L_146:
        /*054c*/ 	.word	0xffffffff


	//   ....[1]....
        /*0550*/ 	.word	0xffffffff


	//   ....[2]....
        /*0554*/ 	.word	0xffffffff


	//   ....[3]....
        /*0558*/ 	.word	0xffffffff


	//   ....[4]....
        /*055c*/ 	.word	0xffffffff


	//   ....[5]....
        /*0560*/ 	.word	0xffffffff


	//   ....[6]....
        /*0564*/ 	.word	0xffffffff


	//   ....[7]....
        /*0568*/ 	.word	0xffffffff


	//   ....[8]....
        /*056c*/ 	.word	0xffffffff


	//   ....[9]....
        /*0570*/ 	.word	0xffffffff


	//   ....[10]....
        /*0574*/ 	.word	0xffffffff


	//   ....[11]....
        /*0578*/ 	.word	0xffffffff


	//   ....[12]....
        /*057c*/ 	.word	0xffffffff


	//   ....[13]....
        /*0580*/ 	.word	0xffffffff


	//   ....[14]....
        /*0584*/ 	.word	0xffffffff


	//   ....[15]....
        /*0588*/ 	.word	0xffffffff


	//   ....[16]....
        /*058c*/ 	.word	0xffffffff


	//   ....[17]....
        /*0590*/ 	.word	0xffffffff


	//   ....[18]....
        /*0594*/ 	.word	0xffffffff


	//   ....[19]....
        /*0598*/ 	.word	0xffffffff


	//   ....[20]....
        /*059c*/ 	.word	0xffffffff


	//   ....[21]....
        /*05a0*/ 	.word	0xffffffff


	//   ....[22]....
        /*05a4*/ 	.word	0xffffffff


	//   ....[23]....
        /*05a8*/ 	.word	0xffffffff


	//   ....[24]....
        /*05ac*/ 	.word	0xffffffff


	//   ....[25]....
        /*05b0*/ 	.word	0xffffffff


	//   ....[26]....
        /*05b4*/ 	.word	0xffffffff


	//   ....[27]....
        /*05b8*/ 	.word	0xffffffff


	//   ....[28]....
        /*05bc*/ 	.word	0xffffffff


	//   ....[29]....
        /*05c0*/ 	.word	0xffffffff


	//   ....[30]....
        /*05c4*/ 	.word	0xffffffff


	//   ....[31]....
        /*05c8*/ 	.word	0xffffffff


	//   ....[32]....
        /*05cc*/ 	.word	0xffffffff


	//   ....[33]....
        /*05d0*/ 	.word	0xffffffff


	//   ....[34]....
        /*05d4*/ 	.word	0xffffffff


	//   ....[35]....
        /*05d8*/ 	.word	0xffffffff


	//   ....[36]....
        /*05dc*/ 	.word	0xffffffff


	//   ....[37]....
        /*05e0*/ 	.word	0xffffffff


	//   ....[38]....
        /*05e4*/ 	.word	0xffffffff


	//   ....[39]....
        /*05e8*/ 	.word	0xffffffff


	//   ....[40]....
        /*05ec*/ 	.word	0xffffffff


	//   ....[41]....
        /*05f0*/ 	.word	0xffffffff


	//   ....[42]....
        /*05f4*/ 	.word	0xffffffff


	//   ....[43]....
        /*05f8*/ 	.word	0xffffffff


	//   ....[44]....
        /*05fc*/ 	.word	0xffffffff


	//   ....[45]....
        /*0600*/ 	.word	0xffffffff


	//   ....[46]....
        /*0604*/ 	.word	0xffffffff


	//   ....[47]....
        /*0608*/ 	.word	0xffffffff


	//   ....[48]....
        /*060c*/ 	.word	0xffffffff


	//   ....[49]....
        /*0610*/ 	.word	0xffffffff


	//   ....[50]....
        /*0614*/ 	.word	0xffffffff


	//   ....[51]....
        /*0618*/ 	.word	0xffffffff


	//   ....[52]....
        /*061c*/ 	.word	0xffffffff


	//   ....[53]....
        /*0620*/ 	.word	0xffffffff


	//   ....[54]....
        /*0624*/ 	.word	0xffffffff


	//   ....[55]....
        /*0628*/ 	.word	0xffffffff


	//   ....[56]....
        /*062c*/ 	.word	0x0500000f


	//   ....[57]....
        /*0630*/ 	.word	0x0500000f


	//   ....[58]....
        /*0634*/ 	.word	0x0500000f


	//   ....[59]....
        /*0638*/ 	.word	0x0500000f


	//   ....[60]....
        /*063c*/ 	.word	0x0500000f


	//   ....[61]....
        /*0640*/ 	.word	0x0500000f


	//   ....[62]....
        /*0644*/ 	.word	0x0500000f


	//   ....[63]....
        /*0648*/ 	.word	0x0500000f


	//   ....[64]....
        /*064c*/ 	.word	0x0500000f


	//   ....[65]....
        /*0650*/ 	.word	0x0500000f


	//   ....[66]....
        /*0654*/ 	.word	0x0500000f


	//   ....[67]....
        /*0658*/ 	.word	0x0500000f


	//   ....[68]....
        /*065c*/ 	.word	0x0500000f


	//   ....[69]....
        /*0660*/ 	.word	0x0500000f


	//   ....[70]....
        /*0664*/ 	.word	0x0500000f


	//   ....[71]....
        /*0668*/ 	.word	0x0500000f


	//   ....[72]....
        /*066c*/ 	.word	0x0500000f


	//   ....[73]....
        /*0670*/ 	.word	0x0500000f


	//   ....[74]....
        /*0674*/ 	.word	0x0500000f


	//   ....[75]....
        /*0678*/ 	.word	0x0500000f


	//   ....[76]....
        /*067c*/ 	.word	0x0500000f


	//   ....[77]....
        /*0680*/ 	.word	0x0500000f


	//   ....[78]....
        /*0684*/ 	.word	0x0500000f


	//   ....[79]....
        /*0688*/ 	.word	0x0500000f


	//   ....[80]....
        /*068c*/ 	.word	0x0500000f


	//   ....[81]....
        /*0690*/ 	.word	0x0500000f


	//   ....[82]....
        /*0694*/ 	.word	0x0500000f


	//   ....[83]....
        /*0698*/ 	.word	0x0500000f


	//   ....[84]....
        /*069c*/ 	.word	0x0500000f


	//----- nvinfo : EIATTR_COOP_GROUP_INSTR_OFFSETS
	.align		4
.L_147:
        /*06a0*/ 	.byte	0x04, 0x28
        /*06a2*/ 	.short	(.L_149 - .L_148)


	//   ....[0]....
.L_148:
        /*06a4*/ 	.word	0x00000070


	//   ....[1]....
        /*06a8*/ 	.word	0x000001d0


	//   ....[2]....
        /*06ac*/ 	.word	0x00000220


	//   ....[3]....
        /*06b0*/ 	.word	0x00000450


	//   ....[4]....
        /*06b4*/ 	.word	0x000005b0


	//   ....[5]....
        /*06b8*/ 	.word	0x000006d0


	//   ....[6]....
        /*06bc*/ 	.word	0x00000830


	//   ....[7]....
        /*06c0*/ 	.word	0x000071c0


	//   ....[8]....
        /*06c4*/ 	.word	0x0000da50


	//   ....[9]....
        /*06c8*/ 	.word	0x0000da70


	//   ....[10]....
        /*06cc*/ 	.word	0x0000e020


	//   ....[11]....
        /*06d0*/ 	.word	0x0000e080


	//   ....[12]....
        /*06d4*/ 	.word	0x0000f140


	//   ....[13]....
        /*06d8*/ 	.word	0x00011bf0


	//   ....[14]....
        /*06dc*/ 	.word	0x00011c10


	//   ....[15]....
        /*06e0*/ 	.word	0x000121c0


	//   ....[16]....
        /*06e4*/ 	.word	0x000121e0


	//   ....[17]....
        /*06e8*/ 	.word	0x00013a90


	//   ....[18]....
        /*06ec*/ 	.word	0x000141f0


	//   ....[19]....
        /*06f0*/ 	.word	0x00014220


	//   ....[20]....
        /*06f4*/ 	.word	0x00014260


	//   ....[21]....
        /*06f8*/ 	.word	0x00014270


	//   ....[22]....
        /*06fc*/ 	.word	0x00016040


	//   ....[23]....
        /*0700*/ 	.word	0x000161d0


	//   ....[24]....
        /*0704*/ 	.word	0x00016200


	//   ....[25]....
        /*0708*/ 	.word	0x00016230


	//   ....[26]....
        /*070c*/ 	.word	0x00016270


	//   ....[27]....
        /*0710*/ 	.word	0x000162c0


	//   ....[28]....
        /*0714*/ 	.word	0x00016320


	//   ....[29]....
        /*0718*/ 	.word	0x000164e0


	//   ....[30]....
        /*071c*/ 	.word	0x00016540


	//   ....[31]....
        /*0720*/ 	.word	0x00016580


	//   ....[32]....
        /*0724*/ 	.word	0x000165c0


	//   ....[33]....
        /*0728*/ 	.word	0x000165f0


	//   ....[34]....
        /*072c*/ 	.word	0x00016620


	//   ....[35]....
        /*0730*/ 	.word	0x000166a0


	//   ....[36]....
        /*0734*/ 	.word	0x000166d0


	//   ....[37]....
        /*0738*/ 	.word	0x00016750


	//   ....[38]....
        /*073c*/ 	.word	0x0001a760


	//   ....[39]....
        /*0740*/ 	.word	0x0001a770


	//   ....[40]....
        /*0744*/ 	.word	0x0001a860


	//   ....[41]....
        /*0748*/ 	.word	0x0001a8c0


	//   ....[42]....
        /*074c*/ 	.word	0x0001a900


	//   ....[43]....
        /*0750*/ 	.word	0x0001a940


	//   ....[44]....
        /*0754*/ 	.word	0x0001a970


	//   ....[45]....
        /*0758*/ 	.word	0x0001a9a0


	//   ....[46]....
        /*075c*/ 	.word	0x0001ab10


	//   ....[47]....
        /*0760*/ 	.word	0x0001ab70


	//   ....[48]....
        /*0764*/ 	.word	0x0001abb0


	//   ....[49]....
        /*0768*/ 	.word	0x0001abf0


	//   ....[50]....
        /*076c*/ 	.word	0x0001ac20


	//   ....[51]....
        /*0770*/ 	.word	0x0001ac50


	//   ....[52]....
        /*0774*/ 	.word	0x0001ad10


	//   ....[53]....
        /*0778*/ 	.word	0x0001ad30


	//   ....[54]....
        /*077c*/ 	.word	0x0001ada0


	//   ....[55]....
        /*0780*/ 	.word	0x0001b1d0


	//   ....[56]....
        /*0784*/ 	.word	0x0001b650


	//   ....[57]....
        /*0788*/ 	.word	0x0001b700


	//   ....[58]....
        /*078c*/ 	.word	0x0001b7a0


	//   ....[59]....
        /*0790*/ 	.word	0x0001b840


	//   ....[60]....
        /*0794*/ 	.word	0x0001b8e0


	//   ....[61]....
        /*0798*/ 	.word	0x0001b9d0


	//   ....[62]....
        /*079c*/ 	.word	0x0001ba70


	//   ....[63]....
        /*07a0*/ 	.word	0x0001bb10


	//   ....[64]....
        /*07a4*/ 	.word	0x0001bbb0


	//   ....[65]....
        /*07a8*/ 	.word	0x0001be10


	//   ....[66]....
        /*07ac*/ 	.word	0x0001c0f0


	//   ....[67]....
        /*07b0*/ 	.word	0x0001c4e0


	//   ....[68]....
        /*07b4*/ 	.word	0x0001c570


	//   ....[69]....
        /*07b8*/ 	.word	0x0001c610


	//   ....[70]....
        /*07bc*/ 	.word	0x0001c6c0


	//   ....[71]....
        /*07c0*/ 	.word	0x0001c740


	//   ....[72]....
        /*07c4*/ 	.word	0x0001c7c0


	//   ....[73]....
        /*07c8*/ 	.word	0x0001c840


	//   ....[74]....
        /*07cc*/ 	.word	0x0001c8c0


	//   ....[75]....
        /*07d0*/ 	.word	0x0001c950


	//   ....[76]....
        /*07d4*/ 	.word	0x0001ca00


	//   ....[77]....
        /*07d8*/ 	.word	0x0001ca80


	//   ....[78]....
        /*07dc*/ 	.word	0x0001cb00


	//   ....[79]....
        /*07e0*/ 	.word	0x0001cb80


	//   ....[80]....
        /*07e4*/ 	.word	0x0001cc00


	//   ....[81]....
        /*07e8*/ 	.word	0x0001cc70


	//   ....[82]....
        /*07ec*/ 	.word	0x0001cd10


	//   ....[83]....
        /*07f0*/ 	.word	0x0001cda0


	//   ....[84]....
        /*07f4*/ 	.word	0x0001cec0


	//----- nvinfo : EIATTR_REG_RECONFIG
	.align		4
.L_149:
        /*07f8*/ 	.byte	0x01, 0x54
	.zero		2


	//----- nvinfo : EIATTR_SYSCALL_OFFSETS
	.align		4
        /*07fc*/ 	.byte	0x04, 0x46
        /*07fe*/ 	.short	(.L_151 - .L_150)


	//   ....[0]....
.L_150:
        /*0800*/ 	.word	0x00001b70


	//   ....[1]....
        /*0804*/ 	.word	0x00001cc0


	//   ....[2]....
        /*0808*/ 	.word	0x00007390


	//   ....[3]....
        /*080c*/ 	.word	0x00007850


	//   ....[4]....
        /*0810*/ 	.word	0x00017e90


	//   ....[5]....
        /*0814*/ 	.word	0x00017fc0


	//   ....[6]....
        /*0818*/ 	.word	0x000180c0


	//----- nvinfo : EIATTR_MBARRIER_INSTR_OFFSETS
	.align		4
.L_151:
        /*081c*/ 	.byte	0x04, 0x39
        /*081e*/ 	.short	(.L_153 - .L_152)


	//   ....[0]....
.L_152:
        /*0820*/ 	.word	0x00000300
        /*0824*/ 	.word	0x000000ff
        /*0828*/ 	.word	0x00031c00
        /*082c*/ 	.short	0x0100
        /*082e*/ 	.byte	0x08
	.zero		1


	//   ....[1]....
        /*0830*/ 	.word	0x00000310
        /*0834*/ 	.word	0x000000ff
        /*0838*/ 	.word	0x00031c20
        /*083c*/ 	.short	0x0100
        /*083e*/ 	.byte	0x08
	.zero		1


	//   ....[2]....
        /*0840*/ 	.word	0x00000400
        /*0844*/ 	.word	0x000000ff
        /*0848*/ 	.word	0x00031c30
        /*084c*/ 	.short	0x0100
        /*084e*/ 	.byte	0x08
	.zero		1


	//   ....[3]....
        /*0850*/ 	.word	0x00000410
        /*0854*/ 	.word	0x000000ff
        /*0858*/ 	.word	0x00031c40
        /*085c*/ 	.short	0x0100
        /*085e*/ 	.byte	0x08
	.zero		1


	//   ....[4]....
        /*0860*/ 	.word	0x00000420
        /*0864*/ 	.word	0x000000ff
        /*0868*/ 	.word	0x00031c38
        /*086c*/ 	.short	0x0100
        /*086e*/ 	.byte	0x08
	.zero		1


	//   ....[5]....
        /*0870*/ 	.word	0x00000430
        /*0874*/ 	.word	0x000000ff
        /*0878*/ 	.word	0x00031c48
        /*087c*/ 	.short	0x0100
        /*087e*/ 	.byte	0x08
	.zero		1


	//   ....[6]....
        /*0880*/ 	.word	0x00000560
        /*0884*/ 	.word	0x000000ff
        /*0888*/ 	.word	0x00031c50
        /*088c*/ 	.short	0x0100
        /*088e*/ 	.byte	0x08
	.zero		1


	//   ....[7]....
        /*0890*/ 	.word	0x00000570
        /*0894*/ 	.word	0x000000ff
        /*0898*/ 	.word	0x00031c60
        /*089c*/ 	.short	0x0100
        /*089e*/ 	.byte	0x08
	.zero		1


	//   ....[8]....
        /*08a0*/ 	.word	0x00000580
        /*08a4*/ 	.word	0x000000ff
        /*08a8*/ 	.word	0x00031c58
        /*08ac*/ 	.short	0x0100
        /*08ae*/ 	.byte	0x08
	.zero		1


	//   ....[9]....
        /*08b0*/ 	.word	0x00000590
        /*08b4*/ 	.word	0x000000ff
        /*08b8*/ 	.word	0x00031c68
        /*08bc*/ 	.short	0x0100
        /*08be*/ 	.byte	0x08
	.zero		1


	//   ....[10]....
        /*08c0*/ 	.word	0x00000680
        /*08c4*/ 	.word	0x000000ff
        /*08c8*/ 	.word	0x00031c70
        /*08cc*/ 	.short	0x0100
        /*08ce*/ 	.byte	0x06
	.zero		1


	//   ....[11]....
        /*08d0*/ 	.word	0x00000690
        /*08d4*/ 	.word	0x000000ff
        /*08d8*/ 	.word	0x00031c80
        /*08dc*/ 	.short	0x0100
        /*08de*/ 	.byte	0x06
	.zero		1


	//   ....[12]....
        /*08e0*/ 	.word	0x000006a0
        /*08e4*/ 	.word	0x000000ff
        /*08e8*/ 	.word	0x00031c78
        /*08ec*/ 	.short	0x0100
        /*08ee*/ 	.byte	0x06
	.zero		1


	//   ....[13]....
        /*08f0*/ 	.word	0x000006b0
        /*08f4*/ 	.word	0x000000ff
        /*08f8*/ 	.word	0x00031c88
        /*08fc*/ 	.short	0x0100
        /*08fe*/ 	.byte	0x06
	.zero		1


	//   ....[14]....
        /*0900*/ 	.word	0x000007e0
        /*0904*/ 	.word	0x000000ff
        /*0908*/ 	.word	0x00031c90
        /*090c*/ 	.short	0x0100
        /*090e*/ 	.byte	0x08
	.zero		1


	//   ....[15]....
        /*0910*/ 	.word	0x000007f0
        /*0914*/ 	.word	0x000000ff
        /*0918*/ 	.word	0x00031ca0
        /*091c*/ 	.short	0x0100
        /*091e*/ 	.byte	0x08
	.zero		1


	//   ....[16]....
        /*0920*/ 	.word	0x00000800
        /*0924*/ 	.word	0x000000ff
        /*0928*/ 	.word	0x00031c98
        /*092c*/ 	.short	0x0100
        /*092e*/ 	.byte	0x08
	.zero		1


	//   ....[17]....
        /*0930*/ 	.word	0x00000810
        /*0934*/ 	.word	0x000000ff
        /*0938*/ 	.word	0x00031ca8
        /*093c*/ 	.short	0x0100
        /*093e*/ 	.byte	0x08
	.zero		1


	//   ....[18]....
        /*0940*/ 	.word	0x00000940
        /*0944*/ 	.word	0x000000ff
        /*0948*/ 	.word	0x00031cb0
        /*094c*/ 	.short	0x0100
        /*094e*/ 	.byte	0x08
	.zero		1


	//   ....[19]....
        /*0950*/ 	.word	0x00000950
        /*0954*/ 	.word	0x000000ff
        /*0958*/ 	.word	0x00031cc0
        /*095c*/ 	.short	0x0100
        /*095e*/ 	.byte	0x08
	.zero		1


	//   ....[20]....
        /*0960*/ 	.word	0x00000960
        /*0964*/ 	.word	0x000000ff
        /*0968*/ 	.word	0x00031cb8
        /*096c*/ 	.short	0x0100
        /*096e*/ 	.byte	0x08
	.zero		1


	//   ....[21]....
        /*0970*/ 	.word	0x00000970
        /*0974*/ 	.word	0x000000ff
        /*0978*/ 	.word	0x00031cc8
        /*097c*/ 	.short	0x0100
        /*097e*/ 	.byte	0x08
	.zero		1


	//   ....[22]....
        /*0980*/ 	.word	0x000031e0
        /*0984*/ 	.word	0x00000014
        /*0988*/ 	.word	0x00031c90
        /*098c*/ 	.short	0x010a
        /*098e*/ 	.byte	0x3f
	.zero		1


	//   ....[23]....
        /*0990*/ 	.word	0x00004d60
        /*0994*/ 	.word	0x00000014
        /*0998*/ 	.word	0x00031c90
        /*099c*/ 	.short	0x010a
        /*099e*/ 	.byte	0x3f
	.zero		1


	//   ....[24]....
        /*09a0*/ 	.word	0x000068a0
        /*09a4*/ 	.word	0x00000014
        /*09a8*/ 	.word	0x00031c90
        /*09ac*/ 	.short	0x010a
        /*09ae*/ 	.byte	0x3f
	.zero		1


	//   ....[25]....
        /*09b0*/ 	.word	0x00006b10
        /*09b4*/ 	.word	0x00000020
        /*09b8*/ 	.word	0x00000000
        /*09bc*/ 	.short	0x0101
        /*09be*/ 	.byte	0x3f
	.zero		1


	//   ....[26]....
        /*09c0*/ 	.word	0x00006b50
        /*09c4*/ 	.word	0x00000014
        /*09c8*/ 	.word	0x00031cb0
        /*09cc*/ 	.short	0x010a
        /*09ce*/ 	.byte	0x3f
	.zero		1


	//   ....[27]....
        /*09d0*/ 	.word	0x00006e90
        /*09d4*/ 	.word	0x00000014
        /*09d8*/ 	.word	0x00000000
        /*09dc*/ 	.short	0x0101
        /*09de*/ 	.byte	0x3f
	.zero		1


	//   ....[28]....
        /*09e0*/ 	.word	0x00007430
        /*09e4*/ 	.word	0x00000012
        /*09e8*/ 	.word	0x00031c00
        /*09ec*/ 	.short	0x010a
        /*09ee*/ 	.byte	0x3f
	.zero		1


	//   ....[29]....
        /*09f0*/ 	.word	0x00007480
        /*09f4*/ 	.word	0x00000012
        /*09f8*/ 	.word	0x00031c00
        /*09fc*/ 	.short	0x010a
        /*09fe*/ 	.byte	0x3f
	.zero		1


	//   ....[30]....
        /*0a00*/ 	.word	0x00007d90
        /*0a04*/ 	.word	0x00000012
        /*0a08*/ 	.word	0x00031c00
        /*0a0c*/ 	.short	0x010a
        /*0a0e*/ 	.byte	0x3f
	.zero		1


	//   ....[31]....
        /*0a10*/ 	.word	0x00009790
        /*0a14*/ 	.word	0x00000012
        /*0a18*/ 	.word	0x00031c00
        /*0a1c*/ 	.short	0x010a
        /*0a1e*/ 	.byte	0x3f
	.zero		1


	//   ....[32]....
        /*0a20*/ 	.word	0x0000b040
        /*0a24*/ 	.word	0x0000000f
        /*0a28*/ 	.word	0x00031c30
        /*0a2c*/ 	.short	0x010a
        /*0a2e*/ 	.byte	0x3f
	.zero		1


	//   ....[33]....
        /*0a30*/ 	.word	0x0000b110
        /*0a34*/ 	.word	0x0000000f
        /*0a38*/ 	.word	0x00031c30
        /*0a3c*/ 	.short	0x010a
        /*0a3e*/ 	.byte	0x3f
	.zero		1


	//   ....[34]....
        /*0a40*/ 	.word	0x0000e290
        /*0a44*/ 	.word	0x0000000f
        /*0a48*/ 	.word	0x00000000
        /*0a4c*/ 	.short	0x0101
        /*0a4e*/ 	.byte	0x3f
	.zero		1


	//   ....[35]....
        /*0a50*/ 	.word	0x0000f420
        /*0a54*/ 	.word	0x00000000
        /*0a58*/ 	.word	0x00031c30
        /*0a5c*/ 	.short	0x010a
        /*0a5e*/ 	.byte	0x3f
	.zero		1


	//   ....[36]....
        /*0a60*/ 	.word	0x0000f470
        /*0a64*/ 	.word	0x00000000
        /*0a68*/ 	.word	0x00031c30
        /*0a6c*/ 	.short	0x010a
        /*0a6e*/ 	.byte	0x3f
	.zero		1


	//   ....[37]....
        /*0a70*/ 	.word	0x00011900
        /*0a74*/ 	.word	0x0000000e
        /*0a78*/ 	.word	0x00031c50
        /*0a7c*/ 	.short	0x010a
        /*0a7e*/ 	.byte	0x3f
	.zero		1


	//   ....[38]....
        /*0a80*/ 	.word	0x00011950
        /*0a84*/ 	.word	0x0000000e
        /*0a88*/ 	.word	0x00031c50
        /*0a8c*/ 	.short	0x010a
        /*0a8e*/ 	.byte	0x3f
	.zero		1


	//   ....[39]....
        /*0a90*/ 	.word	0x00012c40
        /*0a94*/ 	.word	0x0000004c
        /*0a98*/ 	.word	0x00000000
        /*0a9c*/ 	.short	0x0101
        /*0a9e*/ 	.byte	0x3f
	.zero		1


	//   ....[40]....
        /*0aa0*/ 	.word	0x00012c50
        /*0aa4*/ 	.word	0x0000000f
        /*0aa8*/ 	.word	0x00000000
        /*0aac*/ 	.short	0x0101
        /*0aae*/ 	.byte	0x3f
	.zero		1


	//   ....[41]....
        /*0ab0*/ 	.word	0x00013b20
        /*0ab4*/ 	.word	0x00000007
        /*0ab8*/ 	.word	0x00031c50
        /*0abc*/ 	.short	0x010a
        /*0abe*/ 	.byte	0x3f
	.zero		1


	//   ....[42]....
        /*0ac0*/ 	.word	0x00013bd0
        /*0ac4*/ 	.word	0x00000007
        /*0ac8*/ 	.word	0x00031c50
        /*0acc*/ 	.short	0x010a
        /*0ace*/ 	.byte	0x3f
	.zero		1


	//   ....[43]....
        /*0ad0*/ 	.word	0x000145a0
        /*0ad4*/ 	.word	0x0000000a
        /*0ad8*/ 	.word	0x00000000
        /*0adc*/ 	.short	0x0101
        /*0ade*/ 	.byte	0x3f
	.zero		1


	//   ....[44]....
        /*0ae0*/ 	.word	0x000154e0
        /*0ae4*/ 	.word	0x00000020
        /*0ae8*/ 	.word	0x00000000
        /*0aec*/ 	.short	0x0101
        /*0aee*/ 	.byte	0x3f
	.zero		1


	//   ....[45]....
        /*0af0*/ 	.word	0x00017160
        /*0af4*/ 	.word	0x00000006
        /*0af8*/ 	.word	0x00031c20
        /*0afc*/ 	.short	0x010a
        /*0afe*/ 	.byte	0x3f
	.zero		1


	//   ....[46]....
        /*0b00*/ 	.word	0x000171d0
        /*0b04*/ 	.word	0x00000007
        /*0b08*/ 	.word	0x00031ca0
        /*0b0c*/ 	.short	0x010a
        /*0b0e*/ 	.byte	0x3f
	.zero		1


	//   ....[47]....
        /*0b10*/ 	.word	0x00017420
        /*0b14*/ 	.word	0x00000007
        /*0b18*/ 	.word	0x00031cc0
        /*0b1c*/ 	.short	0x010a
        /*0b1e*/ 	.byte	0x3f
	.zero		1


	//   ....[48]....
        /*0b20*/ 	.word	0x00017710
        /*0b24*/ 	.word	0x00000007
        /*0b28*/ 	.word	0x00031ca0
        /*0b2c*/ 	.short	0x010a
        /*0b2e*/ 	.byte	0x3f
	.zero		1


	//   ....[49]....
        /*0b30*/ 	.word	0x00017950
        /*0b34*/ 	.word	0x00000007
        /*0b38*/ 	.word	0x00031cc0
        /*0b3c*/ 	.short	0x010a
        /*0b3e*/ 	.byte	0x3f
	.zero		1


	//   ....[50]....
        /*0b40*/ 	.word	0x00018730
        /*0b44*/ 	.word	0x00000005
        /*0b48*/ 	.word	0x00031c40
        /*0b4c*/ 	.short	0x010a
        /*0b4e*/ 	.byte	0x3f
	.zero		1


	//   ....[51]....
        /*0b50*/ 	.word	0x00018c40
        /*0b54*/ 	.word	0x0000001c
        /*0b58*/ 	.word	0x00031c20
        /*0b5c*/ 	.short	0x010a
        /*0b5e*/ 	.byte	0x3f
	.zero		1


	//   ....[52]....
        /*0b60*/ 	.word	0x00018f40
        /*0b64*/ 	.word	0x00000003
        /*0b68*/ 	.word	0x00031c40
        /*0b6c*/ 	.short	0x010a
        /*0b6e*/ 	.byte	0x3f
	.zero		1


	//   ....[53]....
        /*0b70*/ 	.word	0x000191c0
        /*0b74*/ 	.word	0x00000002
        /*0b78*/ 	.word	0x00000060
        /*0b7c*/ 	.short	0x010a
        /*0b7e*/ 	.byte	0x3f
	.zero		1


	//   ....[54]....
        /*0b80*/ 	.word	0x000196e0
        /*0b84*/ 	.word	0x00000003
        /*0b88*/ 	.word	0x00031c40
        /*0b8c*/ 	.short	0x010a
        /*0b8e*/ 	.byte	0x3f
	.zero		1


	//   ....[55]....
        /*0b90*/ 	.word	0x00019960
        /*0b94*/ 	.word	0x00000003
        /*0b98*/ 	.word	0x00000060
        /*0b9c*/ 	.short	0x010a
        /*0b9e*/ 	.byte	0x3f
	.zero		1


	//   ....[56]....
        /*0ba0*/ 	.word	0x00019dd0
        /*0ba4*/ 	.word	0x00000002
        /*0ba8*/ 	.word	0x00031c40
        /*0bac*/ 	.short	0x010a
        /*0bae*/ 	.byte	0x3f
	.zero		1


	//   ....[57]....
        /*0bb0*/ 	.word	0x0001a070
        /*0bb4*/ 	.word	0x00000002
        /*0bb8*/ 	.word	0x00000060
        /*0bbc*/ 	.short	0x010a
        /*0bbe*/ 	.byte	0x3f
	.zero		1


	//   ....[58]....
        /*0bc0*/ 	.word	0x0001a460
        /*0bc4*/ 	.word	0x00000003
        /*0bc8*/ 	.word	0x00031c60
        /*0bcc*/ 	.short	0x010a
        /*0bce*/ 	.byte	0x3f
	.zero		1


	//   ....[59]....
        /*0bd0*/ 	.word	0x0001b150
        /*0bd4*/ 	.word	0x00000009
        /*0bd8*/ 	.word	0x00031c20
        /*0bdc*/ 	.short	0x010a
        /*0bde*/ 	.byte	0x3f
	.zero		1


	//   ....[60]....
        /*0be0*/ 	.word	0x0001b300
        /*0be4*/ 	.word	0x00000007
        /*0be8*/ 	.word	0x00000000
        /*0bec*/ 	.short	0x010a
        /*0bee*/ 	.byte	0x3f
	.zero		1


	//   ....[61]....
        /*0bf0*/ 	.word	0x0001b370
        /*0bf4*/ 	.word	0x00000003
        /*0bf8*/ 	.word	0x00000000
        /*0bfc*/ 	.short	0x010a
        /*0bfe*/ 	.byte	0x3f
	.zero		1


	//   ....[62]....
        /*0c00*/ 	.word	0x0001b3d0
        /*0c04*/ 	.word	0x00000005
        /*0c08*/ 	.word	0x00000000
        /*0c0c*/ 	.short	0x010a
        /*0c0e*/ 	.byte	0x3f
	.zero		1


	//   ....[63]....
        /*0c10*/ 	.word	0x0001b400
        /*0c14*/ 	.word	0x00000003
        /*0c18*/ 	.word	0x00000000
        /*0c1c*/ 	.short	0x010a
        /*0c1e*/ 	.byte	0x3f
	.zero		1


	//   ....[64]....
        /*0c20*/ 	.word	0x0001b460
        /*0c24*/ 	.word	0x00000014
        /*0c28*/ 	.word	0x00031c90
        /*0c2c*/ 	.short	0x010a
        /*0c2e*/ 	.byte	0x3f
	.zero		1


	//   ....[65]....
        /*0c30*/ 	.word	0x0001b4b0
        /*0c34*/ 	.word	0x00000014
        /*0c38*/ 	.word	0x00031c90
        /*0c3c*/ 	.short	0x010a
        /*0c3e*/ 	.byte	0x3f
	.zero		1


	//   ....[66]....
        /*0c40*/ 	.word	0x0001b500
        /*0c44*/ 	.word	0x00000014
        /*0c48*/ 	.word	0x00031c90
        /*0c4c*/ 	.short	0x010a
        /*0c4e*/ 	.byte	0x3f
	.zero		1


	//   ....[67]....
        /*0c50*/ 	.word	0x0001b550
        /*0c54*/ 	.word	0x00000014
        /*0c58*/ 	.word	0x00031cb0
        /*0c5c*/ 	.short	0x010a
        /*0c5e*/ 	.byte	0x3f
	.zero		1


	//   ....[68]....
        /*0c60*/ 	.word	0x0001b920
        /*0c64*/ 	.word	0x00000012
        /*0c68*/ 	.word	0x00031c00
        /*0c6c*/ 	.short	0x010a
        /*0c6e*/ 	.byte	0x3f
	.zero		1


	//   ....[69]....
        /*0c70*/ 	.word	0x0001bbf0
        /*0c74*/ 	.word	0x00000012
        /*0c78*/ 	.word	0x00031c00
        /*0c7c*/ 	.short	0x010a
        /*0c7e*/ 	.byte	0x3f
	.zero		1


	//   ....[70]....
        /*0c80*/ 	.word	0x0001bc40
        /*0c84*/ 	.word	0x0000000f
        /*0c88*/ 	.word	0x00031c30
        /*0c8c*/ 	.short	0x010a
        /*0c8e*/ 	.byte	0x3f
	.zero		1


	//   ....[71]....
        /*0c90*/ 	.word	0x0001bc90
        /*0c94*/ 	.word	0x00000000
        /*0c98*/ 	.word	0x00031c30
        /*0c9c*/ 	.short	0x010a
        /*0c9e*/ 	.byte	0x3f
	.zero		1


	//   ....[72]....
        /*0ca0*/ 	.word	0x0001bce0
        /*0ca4*/ 	.word	0x0000000e
        /*0ca8*/ 	.word	0x00031c50
        /*0cac*/ 	.short	0x010a
        /*0cae*/ 	.byte	0x3f
	.zero		1


	//   ....[73]....
        /*0cb0*/ 	.word	0x0001bd30
        /*0cb4*/ 	.word	0x00000007
        /*0cb8*/ 	.word	0x00031c50
        /*0cbc*/ 	.short	0x010a
        /*0cbe*/ 	.byte	0x3f
	.zero		1


	//   ....[74]....
        /*0cc0*/ 	.word	0x0001bed0
        /*0cc4*/ 	.word	0x00000006
        /*0cc8*/ 	.word	0x00031c20
        /*0ccc*/ 	.short	0x010a
        /*0cce*/ 	.byte	0x3f
	.zero		1


	//   ....[75]....
        /*0cd0*/ 	.word	0x0001bf20
        /*0cd4*/ 	.word	0x00000007
        /*0cd8*/ 	.word	0x00031ca0
        /*0cdc*/ 	.short	0x010a
        /*0cde*/ 	.byte	0x3f
	.zero		1


	//   ....[76]....
        /*0ce0*/ 	.word	0x0001bf70
        /*0ce4*/ 	.word	0x00000007
        /*0ce8*/ 	.word	0x00031cc0
        /*0cec*/ 	.short	0x010a
        /*0cee*/ 	.byte	0x3f
	.zero		1


	//   ....[77]....
        /*0cf0*/ 	.word	0x0001bfc0
        /*0cf4*/ 	.word	0x00000007
        /*0cf8*/ 	.word	0x00031ca0
        /*0cfc*/ 	.short	0x010a
        /*0cfe*/ 	.byte	0x3f
	.zero		1


	//   ....[78]....
        /*0d00*/ 	.word	0x0001c010
        /*0d04*/ 	.word	0x00000007
        /*0d08*/ 	.word	0x00031cc0
        /*0d0c*/ 	.short	0x010a
        /*0d0e*/ 	.byte	0x3f
	.zero		1


	//   ....[79]....
        /*0d10*/ 	.word	0x0001c1b0
        /*0d14*/ 	.word	0x00000005
        /*0d18*/ 	.word	0x00031c40
        /*0d1c*/ 	.short	0x010a
        /*0d1e*/ 	.byte	0x3f
	.zero		1


	//   ....[80]....
        /*0d20*/ 	.word	0x0001c200
        /*0d24*/ 	.word	0x0000001c
        /*0d28*/ 	.word	0x00031c20
        /*0d2c*/ 	.short	0x010a
        /*0d2e*/ 	.byte	0x3f
	.zero		1


	//   ....[81]....
        /*0d30*/ 	.word	0x0001c250
        /*0d34*/ 	.word	0x00000003
        /*0d38*/ 	.word	0x00031c40
        /*0d3c*/ 	.short	0x010a
        /*0d3e*/ 	.byte	0x3f
	.zero		1


	//   ....[82]....
        /*0d40*/ 	.word	0x0001c2a0
        /*0d44*/ 	.word	0x00000002
        /*0d48*/ 	.word	0x00000060
        /*0d4c*/ 	.short	0x010a
        /*0d4e*/ 	.byte	0x3f
	.zero		1


	//   ....[83]....
        /*0d50*/ 	.word	0x0001c2f0
        /*0d54*/ 	.word	0x00000003
        /*0d58*/ 	.word	0x00031c40
        /*0d5c*/ 	.short	0x010a
        /*0d5e*/ 	.byte	0x3f
	.zero		1


	//   ....[84]....
        /*0d60*/ 	.word	0x0001c340
        /*0d64*/ 	.word	0x00000003
        /*0d68*/ 	.word	0x00000060
        /*0d6c*/ 	.short	0x010a
        /*0d6e*/ 	.byte	0x3f
	.zero		1


	//   ....[85]....
        /*0d70*/ 	.word	0x0001c390
        /*0d74*/ 	.word	0x00000002
        /*0d78*/ 	.word	0x00031c40
        /*0d7c*/ 	.short	0x010a
        /*0d7e*/ 	.byte	0x3f
	.zero		1


	//   ....[86]....
        /*0d80*/ 	.word	0x0001c3e0
        /*0d84*/ 	.word	0x00000002
        /*0d88*/ 	.word	0x00000060
        /*0d8c*/ 	.short	0x010a
        /*0d8e*/ 	.byte	0x3f
	.zero		1


	//   ....[87]....
        /*0d90*/ 	.word	0x0001c430
        /*0d94*/ 	.word	0x00000003
        /*0d98*/ 	.word	0x00031c60
        /*0d9c*/ 	.short	0x010a
        /*0d9e*/ 	.byte	0x3f
	.zero		1


	//   ....[88]....
        /*0da0*/ 	.word	0x0001cde0
        /*0da4*/ 	.word	0x00000009
        /*0da8*/ 	.word	0x00031c20
        /*0dac*/ 	.short	0x010a
        /*0dae*/ 	.byte	0x3f
	.zero		1


	//   ....[89]....
        /*0db0*/ 	.word	0x0001cf80
        /*0db4*/ 	.word	0x00000007
        /*0db8*/ 	.word	0x00000000
        /*0dbc*/ 	.short	0x010a
        /*0dbe*/ 	.byte	0x3f
	.zero		1


	//   ....[90]....
        /*0dc0*/ 	.word	0x0001cfd0
        /*0dc4*/ 	.word	0x00000003
        /*0dc8*/ 	.word	0x00000000
        /*0dcc*/ 	.short	0x010a
        /*0dce*/ 	.byte	0x3f
	.zero		1


	//   ....[91]....
        /*0dd0*/ 	.word	0x0001d020
        /*0dd4*/ 	.word	0x00000005
        /*0dd8*/ 	.word	0x00000000
        /*0ddc*/ 	.short	0x010a
        /*0dde*/ 	.byte	0x3f
	.zero		1


	//----- nvinfo : EIATTR_NUM_MBARRIERS
	.align		4
.L_153:
        /*0de0*/ 	.byte	0x03, 0x38
        /*0de2*/ 	.short	0x0016


	//----- nvinfo : EIATTR_EXIT_INSTR_OFFSETS
	.align		4
        /*0de4*/ 	.byte	0x04, 0x1c
        /*0de6*/ 	.short	(.L_155 - .L_154)


	//   ....[0]....
.L_154:
        /*0de8*/ 	.word	0x0001b450


	//----- nvinfo : EIATTR_MAX_THREADS
	.align		4
.L_155:
        /*0dec*/ 	.byte	0x04, 0x05
        /*0dee*/ 	.short	(.L_157 - .L_156)
.L_156:
        /*0df0*/ 	.word	0x00000200
        /*0df4*/ 	.word	0x00000001
        /*0df8*/ 	.word	0x00000001


	//----- nvinfo : EIATTR_CRS_STACK_SIZE
	.align		4
.L_157:
        /*0dfc*/ 	.byte	0x04, 0x1e
        /*0dfe*/ 	.short	(.L_159 - .L_158)
.L_158:
        /*0e00*/ 	.word	0x00000000


	//----- nvinfo : EIATTR_CBANK_PARAM_SIZE
	.align		4
.L_159:
        /*0e04*/ 	.byte	0x03, 0x19
        /*0e06*/ 	.short	0x0a70


	//----- nvinfo : EIATTR_PARAM_CBANK
	.align		4
        /*0e08*/ 	.byte	0x04, 0x0a
        /*0e0a*/ 	.short	(.L_161 - .L_160)
	.align		4
.L_160:
        /*0e0c*/ 	.word	index@(.nv.constant0._ZN7cutlass13device_kernelIN5flash11enable_sm90INS1_16FlashAttnFwdSm90INS1_25CollectiveMainloopFwdSm90ILi2EN4cute5tupleIJNS5_1CILi1EEES8_S8_EEENS6_IJNS7_ILi192EEENS7_ILi144EEENS7_ILi96EEEEEELi96ENS_10bfloat16_tEfNS_4arch4Sm90ELb0ELb0ELb0ELb1ELb0ELb1ELb0ELb0ELb1ELb0ELb0ELb0EEENS1_21CollectiveEpilogueFwdINS6_IJSA_SC_SB_EEES9_SE_SG_Li384ELb1ELb0ELb0ELb0EEENS1_36VarlenDynamicPersistentTileSchedulerILi192ELi144ELi384ELi32ELb0ELb0ELb1ELb0ELb1ELb1EEEEEEEEEvNT_6ParamsE)
        /*0e10*/ 	.short	0x0210
        /*0e12*/ 	.short	0x0a70


	//----- nvinfo : EIATTR_SW_WAR
	.align		4
.L_161:
        /*0e14*/ 	.byte	0x04, 0x36
        /*0e16*/ 	.short	(.L_163 - .L_162)
.L_162:
        /*0e18*/ 	.word	0x00000008
.L_163:


//--------------------- .nv.info._ZN7cutlass13device_kernelIN5flash11enable_sm90INS1_16FlashAttnFwdSm90INS1_25CollectiveMainloopFwdSm90ILi2EN4cute5tupleIJNS5_1CILi1EEES8_S8_EEENS6_IJNS7_ILi192EEENS7_ILi128EEENS7_ILi96EEEEEELi96ENS_10bfloat16_tEfNS_4arch4Sm90ELb0ELb1ELb0ELb0ELb0ELb0ELb0ELb0ELb1ELb0ELb0ELb0EEENS1_21CollectiveEpilogueFwdINS6_IJSA_SC_SB_EEES9_SE_SG_Li384ELb0ELb0ELb0ELb0EEENS1_30DynamicPersistentTileSchedulerILi384ELi32ELb0ELb0ELb1EEEEEEEEEvNT_6ParamsE --------------------------
	.section	.nv.info._ZN7cutlass13device_kernelIN5flash11enable_sm90INS1_16FlashAttnFwdSm90INS1_25CollectiveMainloopFwdSm90ILi2EN4cute5tupleIJNS5_1CILi1EEES8_S8_EEENS6_IJNS7_ILi192EEENS7_ILi128EEENS7_ILi96EEEEEELi96ENS_10bfloat16_tEfNS_4arch4Sm90ELb0ELb1ELb0ELb0ELb0ELb0ELb0ELb0ELb1ELb0ELb0ELb0EEENS1_21CollectiveEpilogueFwdINS6_IJSA_SC_SB_EEES9_SE_SG_Li384ELb0ELb0ELb0ELb0EEENS1_30DynamicPersistentTileSchedulerILi384ELi32ELb0ELb0ELb1EEEEEEEEEvNT_6ParamsE,"",@"SHT_CUDA_INFO"
	.sectionflags	@""
	.align	4


	//----- nvinfo : EIATTR_CUDA_API_VERSION
	.align		4
        /*0000*/ 	.byte	0x04, 0x37
        /*0002*/ 	.short	(.L_165 - .L_164)
.L_164:
        /*0004*/ 	.word	0x00000082


	//----- nvinfo : EIATTR_KPARAM_INFO
	.align		4
.L_165:
        /*0008*/ 	.byte	0x04, 0x17
        /*000a*/ 	.short	(.L_167 - .L_166)
.L_166:
        /*000c*/ 	.word	0x00000000
        /*0010*/ 	.short	0x0000
        /*0012*/ 	.short	0x0070
        /*0014*/ 	.byte	0x00, 0xf0, 0x01, 0x2e


	//----- nvinfo : EIATTR_SPARSE_MMA_MASK
	.align		4
.L_167:
        /*0018*/ 	.byte	0x03, 0x50
        /*001a*/ 	.short	0x0000


	//----- nvinfo : EIATTR_MAXREG_COUNT
	.align		4
        /*001c*/ 	.byte	0x03, 0x1b
        /*001e*/ 	.short	0x0080


	//----- nvinfo : EIATTR_NUM_BARRIERS
	.align		4
        /*0020*/ 	.byte	0x02, 0x4c
        /*0022*/ 	.byte	0x10
	.zero		1


	//----- nvinfo : EIATTR_EXTERNS
	.align		4
        /*0024*/ 	.byte	0x04, 0x0f
        /*0026*/ 	.short	(.L_169 - .L_168)


	//   ....[0]....
	.align		4
.L_168:
        /*0028*/ 	.word	index@(__assertfail)


	//----- nvinfo : EIATTR_MERCURY_ISA_VERSION
	.align		4
.L_169:
        /*002c*/ 	.byte	0x03, 0x5f
        /*002e*/ 	.short	0x0101


	//----- nvinfo : EIATTR_INT_WARP_WIDE_INSTR_OFFSETS
	.align		4
        /*0030*/ 	.byte	0x04, 0x31
        /*0032*/ 	.short	(.L_171 - .L_170)


	//   ....[0]....
.L_170:
        /*0034*/ 	.word	0x00000180


	//   ....[1]....
        /*0038*/ 	.word	0x000001b0


	//   ....[2]....
        /*003c*/ 	.word	0x000001c0


	//   ....[3]....
        /*0040*/ 	.word	0x0000f370


	//   ....[4]....
        /*0044*/ 	.word	0x0000f400


	//   ....[5]....
        /*0048*/ 	.word	0x0000f920


	//   ....[6]....
        /*004c*/ 	.word	0x00011630


	//   ....[7]....
        /*0050*/ 	.word	0x000116c0


	//----- nvinfo : EIATTR_COOP_GROUP_MASK_REGIDS
	.align		4
.L_171:
        /*0054*/ 	.byte	0x04, 0x29
        /*0056*/ 	.short	(.L_173 - .L_172)


	//   ....[0]....
.L_172:
        /*0058*/ 	.word	0xffffffff


	//   ....[1]....
        /*005c*/ 	.word	0xffffffff


	//   ....[2]....
        /*0060*/ 	.word	0xffffffff


	//   ....[3]....
        /*0064*/ 	.word	0xffffffff


	//   ....[4]....
        /*0068*/ 	.word	0xffffffff


	//   ....[5]....
        /*006c*/ 	.word	0xffffffff


	//   ....[6]....
        /*0070*/ 	.word	0xffffffff


	//   ....[7]....
        /*0074*/ 	.word	0xffffffff


	//   ....[8]....
        /*0078*/ 	.word	0xffffffff


	//   ....[9]....
        /*007c*/ 	.word	0xffffffff


	//   ....[10]....
        /*0080*/ 	.word	0xffffffff


	//   ....[11]....
        /*0084*/ 	.word	0xffffffff


	//   ....[12]....
        /*0088*/ 	.word	0xffffffff


	//   ....[13]....
        /*008c*/ 	.word	0xffffffff


	//   ....[14]....
        /*0090*/ 	.word	0xffffffff


	//   ....[15]....
        /*0094*/ 	.word	0xffffffff


	//   ....[16]....
        /*0098*/ 	.word	0xffffffff


	//   ....[17]....
        /*009c*/ 	.word	0xffffffff


	//   ....[18]....
        /*00a0*/ 	.word	0xffffffff


	//   ....[19]....
        /*00a4*/ 	.word	0xffffffff


	//   ....[20]....
        /*00a8*/ 	.word	0xffffffff


	//   ....[21]....
        /*00ac*/ 	.word	0xffffffff


	//   ....[22]....
        /*00b0*/ 	.word	0xffffffff


	//   ....[23]....
        /*00b4*/ 	.word	0xffffffff


	//   ....[24]....
        /*00b8*/ 	.word	0xffffffff


	//   ....[25]....
        /*00bc*/ 	.word	0xffffffff


	//   ....[26]....
        /*00c0*/ 	.word	0xffffffff


	//   ....[27]....
        /*00c4*/ 	.word	0xffffffff


	//   ....[28]....
        /*00c8*/ 	.word	0xffffffff


	//   ....[29]....
        /*00cc*/ 	.word	0xffffffff


	//   ....[30]....
        /*00d0*/ 	.word	0xffffffff


	//   ....[31]....
        /*00d4*/ 	.word	0xffffffff


	//   ....[32]....
        /*00d8*/ 	.word	0xffffffff


	//   ....[33]....
        /*00dc*/ 	.word	0xffffffff


	//   ....[34]....
        /*00e0*/ 	.word	0xffffffff


	//   ....[35]....
        /*00e4*/ 	.word	0xffffffff


	//   ....[36]....
        /*00e8*/ 	.word	0x0500000f


	//   ....[37]....
        /*00ec*/ 	.word	0x0500000f


	//----- nvinfo : EIATTR_COOP_GROUP_INSTR_OFFSETS
	.align		4
.L_173:
        /*00f0*/ 	.byte	0x04, 0x28
        /*00f2*/ 	.short	(.L_175 - .L_174)


	//   ....[0]....
.L_174:
        /*00f4*/ 	.word	0x00000060


	//   ....[1]....
        /*00f8*/ 	.word	0x00000190


	//   ....[2]....
        /*00fc*/ 	.word	0x000001e0


	//   ....[3]....
        /*0100*/ 	.word	0x000003d0


	//   ....[4]....
        /*0104*/ 	.word	0x00000530


	//   ....[5]....
        /*0108*/ 	.word	0x00000650


	//   ....[6]....
        /*010c*/ 	.word	0x000007b0


	//   ....[7]....
        /*0110*/ 	.word	0x00001810


	//   ....[8]....
        /*0114*/ 	.word	0x000033b0


	//   ....[9]....
        /*0118*/ 	.word	0x000034c0


	//   ....[10]....
        /*011c*/ 	.word	0x00003df0


	//   ....[11]....
        /*0120*/ 	.word	0x00003e40


	//   ....[12]....
        /*0124*/ 	.word	0x00004a10


	//   ....[13]....
        /*0128*/ 	.word	0x00006440


	//   ....[14]....
        /*012c*/ 	.word	0x00006540


	//   ....[15]....
        /*0130*/ 	.word	0x00006da0


	//   ....[16]....
        /*0134*/ 	.word	0x00006e10


	//   ....[17]....
        /*0138*/ 	.word	0x00007dd0


	//   ....[18]....
        /*013c*/ 	.word	0x000087a0


	//   ....[19]....
        /*0140*/ 	.word	0x000087e0


	//   ....[20]....
        /*0144*/ 	.word	0x00008d90


	//   ....[21]....
        /*0148*/ 	.word	0x00008e50


	//   ....[22]....
        /*014c*/ 	.word	0x0000a040


	//   ....[23]....
        /*0150*/ 	.word	0x0000b760


	//   ....[24]....
        /*0154*/ 	.word	0x0000b810


	//   ....[25]....
        /*0158*/ 	.word	0x0000c0b0


	//   ....[26]....
        /*015c*/ 	.word	0x0000c130


	//   ....[27]....
        /*0160*/ 	.word	0x0000d0f0


	//   ....[28]....
        /*0164*/ 	.word	0x0000d200


	//   ....[29]....
        /*0168*/ 	.word	0x0000d260


	//   ....[30]....
        /*016c*/ 	.word	0x0000d380


	//   ....[31]....
        /*0170*/ 	.word	0x0000d3b0


	//   ....[32]....
        /*0174*/ 	.word	0x0000e210


	//   ....[33]....
        /*0178*/ 	.word	0x0000eae0


	//   ....[34]....
        /*017c*/ 	.word	0x00011a10


	//   ....[35]....
        /*0180*/ 	.word	0x00011b90


	//   ....[36]....
        /*0184*/ 	.word	0x00012190


	//   ....[37]....
        /*0188*/ 	.word	0x00012570


	//----- nvinfo : EIATTR_REG_RECONFIG
	.align		4
.L_175:
        /*018c*/ 	.byte	0x01, 0x54
	.zero		2


	//----- nvinfo : EIATTR_SYSCALL_OFFSETS
	.align		4
        /*0190*/ 	.byte	0x04, 0x46
        /*0192*/ 	.short	(.L_177 - .L_176)


	//   ....[0]....
.L_176:
        /*0194*/ 	.word	0x00001a00


	//   ....[1]....
        /*0198*/ 	.word	0x0000f590


	//   ....[2]....
        /*019c*/ 	.word	0x0000f6d0


	//   ....[3]....
        /*01a0*/ 	.word	0x0000f7c0


	//----- nvinfo : EIATTR_MBARRIER_INSTR_OFFSETS
	.align		4
.L_177:
        /*01a4*/ 	.byte	0x04, 0x39
        /*01a6*/ 	.short	(.L_179 - .L_178)


	//   ....[0]....
.L_178:
        /*01a8*/ 	.word	0x00000280
        /*01ac*/ 	.word	0x000000ff
        /*01b0*/ 	.word	0x0002d800
        /*01b4*/ 	.short	0x0100
        /*01b6*/ 	.byte	0x06
	.zero		1


	//   ....[1]....
        /*01b8*/ 	.word	0x00000290
        /*01bc*/ 	.word	0x000000ff
        /*01c0*/ 	.word	0x0002d820
        /*01c4*/ 	.short	0x0100
        /*01c6*/ 	.byte	0x06
	.zero		1


	//   ....[2]....
        /*01c8*/ 	.word	0x00000380
        /*01cc*/ 	.word	0x000000ff
        /*01d0*/ 	.word	0x0002d830
        /*01d4*/ 	.short	0x0100
        /*01d6*/ 	.byte	0x08
	.zero		1


	//   ....[3]....
        /*01d8*/ 	.word	0x00000390
        /*01dc*/ 	.word	0x000000ff
        /*01e0*/ 	.word	0x0002d840
        /*01e4*/ 	.short	0x0100
        /*01e6*/ 	.byte	0x08
	.zero		1


	//   ....[4]....
        /*01e8*/ 	.word	0x000003a0
        /*01ec*/ 	.word	0x000000ff
        /*01f0*/ 	.word	0x0002d838
        /*01f4*/ 	.short	0x0100
        /*01f6*/ 	.byte	0x08
	.zero		1


	//   ....[5]....
        /*01f8*/ 	.word	0x000003b0
        /*01fc*/ 	.word	0x000000ff
        /*0200*/ 	.word	0x0002d848
        /*0204*/ 	.short	0x0100
        /*0206*/ 	.byte	0x08
	.zero		1


	//   ....[6]....
        /*0208*/ 	.word	0x000004e0
        /*020c*/ 	.word	0x000000ff
        /*0210*/ 	.word	0x0002d850
        /*0214*/ 	.short	0x0100
        /*0216*/ 	.byte	0x08
	.zero		1


	//   ....[7]....
        /*0218*/ 	.word	0x000004f0
        /*021c*/ 	.word	0x000000ff
        /*0220*/ 	.word	0x0002d860
        /*0224*/ 	.short	0x0100
        /*0226*/ 	.byte	0x08
	.zero		1


	//   ....[8]....
        /*0228*/ 	.word	0x00000500
        /*022c*/ 	.word	0x000000ff
        /*0230*/ 	.word	0x0002d858
        /*0234*/ 	.short	0x0100
        /*0236*/ 	.byte	0x08
	.zero		1


	//   ....[9]....
        /*0238*/ 	.word	0x00000510
        /*023c*/ 	.word	0x000000ff
        /*0240*/ 	.word	0x0002d868
        /*0244*/ 	.short	0x0100
        /*0246*/ 	.byte	0x08
	.zero		1


	//   ....[10]....
        /*0248*/ 	.word	0x00000600
        /*024c*/ 	.word	0x000000ff
        /*0250*/ 	.word	0x0002d870
        /*0254*/ 	.short	0x0100
        /*0256*/ 	.byte	0x06
	.zero		1


	//   ....[11]....
        /*0258*/ 	.word	0x00000610
        /*025c*/ 	.word	0x000000ff
        /*0260*/ 	.word	0x0002d880
        /*0264*/ 	.short	0x0100
        /*0266*/ 	.byte	0x06
	.zero		1


	//   ....[12]....
        /*0268*/ 	.word	0x00000620
        /*026c*/ 	.word	0x000000ff
        /*0270*/ 	.word	0x0002d878
        /*0274*/ 	.short	0x0100
        /*0276*/ 	.byte	0x06
	.zero		1


	//   ....[13]....
        /*0278*/ 	.word	0x00000630
        /*027c*/ 	.word	0x000000ff
        /*0280*/ 	.word	0x0002d888
        /*0284*/ 	.short	0x0100
        /*0286*/ 	.byte	0x06
	.zero		1


	//   ....[14]....
        /*0288*/ 	.word	0x00000760
        /*028c*/ 	.word	0x000000ff
        /*0290*/ 	.word	0x0002d890
        /*0294*/ 	.short	0x0100
        /*0296*/ 	.byte	0x08
	.zero		1


	//   ....[15]....
        /*0298*/ 	.word	0x00000770
        /*029c*/ 	.word	0x000000ff
        /*02a0*/ 	.word	0x0002d8a0
        /*02a4*/ 	.short	0x0100
        /*02a6*/ 	.byte	0x08
	.zero		1


	//   ....[16]....
        /*02a8*/ 	.word	0x00000780
        /*02ac*/ 	.word	0x000000ff
        /*02b0*/ 	.word	0x0002d898
        /*02b4*/ 	.short	0x0100
        /*02b6*/ 	.byte	0x08
	.zero		1


	//   ....[17]....
        /*02b8*/ 	.word	0x00000790
        /*02bc*/ 	.word	0x000000ff
        /*02c0*/ 	.word	0x0002d8a8
        /*02c4*/ 	.short	0x0100
        /*02c6*/ 	.byte	0x08
	.zero		1


	//   ....[18]....
        /*02c8*/ 	.word	0x000008c0
        /*02cc*/ 	.word	0x000000ff
        /*02d0*/ 	.word	0x0002d8b0
        /*02d4*/ 	.short	0x0100
        /*02d6*/ 	.byte	0x08
	.zero		1


	//   ....[19]....
        /*02d8*/ 	.word	0x000008d0
        /*02dc*/ 	.word	0x000000ff
        /*02e0*/ 	.word	0x0002d8c0
        /*02e4*/ 	.short	0x0100
        /*02e6*/ 	.byte	0x08
	.zero		1


	//   ....[20]....
        /*02e8*/ 	.word	0x000008e0
        /*02ec*/ 	.word	0x000000ff
        /*02f0*/ 	.word	0x0002d8b8
        /*02f4*/ 	.short	0x0100
        /*02f6*/ 	.byte	0x08
	.zero		1


	//   ....[21]....
        /*02f8*/ 	.word	0x000008f0
        /*02fc*/ 	.word	0x000000ff
        /*0300*/ 	.word	0x0002d8c8
        /*0304*/ 	.short	0x0100
        /*0306*/ 	.byte	0x08
	.zero		1


	//   ....[22]....
        /*0308*/ 	.word	0x00001a80
        /*030c*/ 	.word	0x000000ff
        /*0310*/ 	.word	0x0002d800
        /*0314*/ 	.short	0x010a
        /*0316*/ 	.byte	0x27
	.zero		1


	//   ....[23]....
        /*0318*/ 	.word	0x00001b00
        /*031c*/ 	.word	0x00000007
        /*0320*/ 	.word	0x0002d830
        /*0324*/ 	.short	0x010a
        /*0326*/ 	.byte	0x3f
	.zero		1


	//   ....[24]....
        /*0328*/ 	.word	0x00001b50
        /*032c*/ 	.word	0x00000007
        /*0330*/ 	.word	0x0002d830
        /*0334*/ 	.short	0x010a
        /*0336*/ 	.byte	0x3f
	.zero		1


	//   ....[25]....
        /*0338*/ 	.word	0x00001f40
        /*033c*/ 	.word	0x00000000
        /*0340*/ 	.word	0x00000000
        /*0344*/ 	.short	0x0101
        /*0346*/ 	.byte	0x3f
	.zero		1


	//   ....[26]....
        /*0348*/ 	.word	0x00004e60
        /*034c*/ 	.word	0x000000ff
        /*0350*/ 	.word	0x0002d830
        /*0354*/ 	.short	0x010a
        /*0356*/ 	.byte	0x06
	.zero		1


	//   ....[27]....
        /*0358*/ 	.word	0x00004ea0
        /*035c*/ 	.word	0x000000ff
        /*0360*/ 	.word	0x0002d830
        /*0364*/ 	.short	0x010a
        /*0366*/ 	.byte	0x06
	.zero		1


	//   ....[28]....
        /*0368*/ 	.word	0x00005120
        /*036c*/ 	.word	0x000000ff
        /*0370*/ 	.word	0x0002d850
        /*0374*/ 	.short	0x010a
        /*0376*/ 	.byte	0x06
	.zero		1


	//   ....[29]....
        /*0378*/ 	.word	0x00005160
        /*037c*/ 	.word	0x000000ff
        /*0380*/ 	.word	0x0002d850
        /*0384*/ 	.short	0x010a
        /*0386*/ 	.byte	0x06
	.zero		1


	//   ....[30]....
        /*0388*/ 	.word	0x000056d0
        /*038c*/ 	.word	0x0000000b
        /*0390*/ 	.word	0x00000000
        /*0394*/ 	.short	0x0101
        /*0396*/ 	.byte	0x3f
	.zero		1


	//   ....[31]....
        /*0398*/ 	.word	0x000071f0
        /*039c*/ 	.word	0x0000000e
        /*03a0*/ 	.word	0x00000000
        /*03a4*/ 	.short	0x0101
        /*03a6*/ 	.byte	0x3f
	.zero		1


	//   ....[32]....
        /*03a8*/ 	.word	0x00008120
        /*03ac*/ 	.word	0x000000ff
        /*03b0*/ 	.word	0x0002d830
        /*03b4*/ 	.short	0x010a
        /*03b6*/ 	.byte	0x06
	.zero		1


	//   ....[33]....
        /*03b8*/ 	.word	0x00008160
        /*03bc*/ 	.word	0x000000ff
        /*03c0*/ 	.word	0x0002d830
        /*03c4*/ 	.short	0x010a
        /*03c6*/ 	.byte	0x06
	.zero		1


	//   ....[34]....
        /*03c8*/ 	.word	0x000083e0
        /*03cc*/ 	.word	0x000000ff
        /*03d0*/ 	.word	0x0002d850
        /*03d4*/ 	.short	0x010a
        /*03d6*/ 	.byte	0x06
	.zero		1


	//   ....[35]....
        /*03d8*/ 	.word	0x00008420
        /*03dc*/ 	.word	0x000000ff
        /*03e0*/ 	.word	0x0002d850
        /*03e4*/ 	.short	0x010a
        /*03e6*/ 	.byte	0x06
	.zero		1


	//   ....[36]....
        /*03e8*/ 	.word	0x000095e0
        /*03ec*/ 	.word	0x0000002a
        /*03f0*/ 	.word	0x00000000
        /*03f4*/ 	.short	0x0101
        /*03f6*/ 	.byte	0x3f
	.zero		1


	//   ....[37]....
        /*03f8*/ 	.word	0x00009670
        /*03fc*/ 	.word	0x0000002b
        /*0400*/ 	.word	0x00000000
        /*0404*/ 	.short	0x0101
        /*0406*/ 	.byte	0x3f
	.zero		1


	//   ....[38]....
        /*0408*/ 	.word	0x0000a1e0
        /*040c*/ 	.word	0x000000ff
        /*0410*/ 	.word	0x0002d830
        /*0414*/ 	.short	0x010a
        /*0416*/ 	.byte	0x06
	.zero		1


	//   ....[39]....
        /*0418*/ 	.word	0x0000a220
        /*041c*/ 	.word	0x000000ff
        /*0420*/ 	.word	0x0002d830
        /*0424*/ 	.short	0x010a
        /*0426*/ 	.byte	0x06
	.zero		1


	//   ....[40]....
        /*0428*/ 	.word	0x0000a4a0
        /*042c*/ 	.word	0x000000ff
        /*0430*/ 	.word	0x0002d850
        /*0434*/ 	.short	0x010a
        /*0436*/ 	.byte	0x06
	.zero		1


	//   ....[41]....
        /*0438*/ 	.word	0x0000a4e0
        /*043c*/ 	.word	0x000000ff
        /*0440*/ 	.word	0x0002d850
        /*0444*/ 	.short	0x010a
        /*0446*/ 	.byte	0x06
	.zero		1


	//   ....[42]....
        /*0448*/ 	.word	0x0000a9f0
        /*044c*/ 	.word	0x0000000d
        /*0450*/ 	.word	0x00000000
        /*0454*/ 	.short	0x0101
        /*0456*/ 	.byte	0x3f
	.zero		1


	//   ....[43]....
        /*0458*/ 	.word	0x0000c420
        /*045c*/ 	.word	0x0000000c
        /*0460*/ 	.word	0x00000000
        /*0464*/ 	.short	0x0101
        /*0466*/ 	.byte	0x3f
	.zero		1


	//   ....[44]....
        /*0468*/ 	.word	0x0000d170
        /*046c*/ 	.word	0x000000ff
        /*0470*/ 	.word	0x0002d850
        /*0474*/ 	.short	0x010a
        /*0476*/ 	.byte	0x09
	.zero		1


	//   ....[45]....
        /*0478*/ 	.word	0x0000d1b0
        /*047c*/ 	.word	0x000000ff
        /*0480*/ 	.word	0x0002d850
        /*0484*/ 	.short	0x010a
        /*0486*/ 	.byte	0x09
	.zero		1


	//   ....[46]....
        /*0488*/ 	.word	0x0000d7f0
        /*048c*/ 	.word	0x0000000b
        /*0490*/ 	.word	0x00000000
        /*0494*/ 	.short	0x0101
        /*0496*/ 	.byte	0x3f
	.zero		1


	//   ....[47]....
        /*0498*/ 	.word	0x0000e400
        /*049c*/ 	.word	0x000000ff
        /*04a0*/ 	.word	0x00000000
        /*04a4*/ 	.short	0x0101
        /*04a6*/ 	.byte	0x05
	.zero		1


	//   ....[48]....
        /*04a8*/ 	.word	0x0000fbf0
        /*04ac*/ 	.word	0x0000000d
        /*04b0*/ 	.word	0x0002d840
        /*04b4*/ 	.short	0x010a
        /*04b6*/ 	.byte	0x3f
	.zero		1


	//   ....[49]....
        /*04b8*/ 	.word	0x00010070
        /*04bc*/ 	.word	0x000000ff
        /*04c0*/ 	.word	0x0002d820
        /*04c4*/ 	.short	0x010a
        /*04c6*/ 	.byte	0x2a
	.zero		1


	//   ....[50]....
        /*04c8*/ 	.word	0x00010340
        /*04cc*/ 	.word	0x00000003
        /*04d0*/ 	.word	0x0002d840
        /*04d4*/ 	.short	0x010a
        /*04d6*/ 	.byte	0x3f
	.zero		1


	//   ....[51]....
        /*04d8*/ 	.word	0x00010590
        /*04dc*/ 	.word	0x00000002
        /*04e0*/ 	.word	0x00000060
        /*04e4*/ 	.short	0x010a
        /*04e6*/ 	.byte	0x3f
	.zero		1


	//   ....[52]....
        /*04e8*/ 	.word	0x00010a80
        /*04ec*/ 	.word	0x00000004
        /*04f0*/ 	.word	0x0002d840
        /*04f4*/ 	.short	0x010a
        /*04f6*/ 	.byte	0x3f
	.zero		1


	//   ....[53]....
        /*04f8*/ 	.word	0x00010cd0
        /*04fc*/ 	.word	0x00000003
        /*0500*/ 	.word	0x00000060
        /*0504*/ 	.short	0x010a
        /*0506*/ 	.byte	0x3f
	.zero		1


	//   ....[54]....
        /*0508*/ 	.word	0x00011120
        /*050c*/ 	.word	0x00000003
        /*0510*/ 	.word	0x0002d840
        /*0514*/ 	.short	0x010a
        /*0516*/ 	.byte	0x3f
	.zero		1


	//   ....[55]....
        /*0518*/ 	.word	0x00011370
        /*051c*/ 	.word	0x00000003
        /*0520*/ 	.word	0x00000060
        /*0524*/ 	.short	0x010a
        /*0526*/ 	.byte	0x3f
	.zero		1


	//   ....[56]....
        /*0528*/ 	.word	0x00011740
        /*052c*/ 	.word	0x00000003
        /*0530*/ 	.word	0x0002d860
        /*0534*/ 	.short	0x010a
        /*0536*/ 	.byte	0x3f
	.zero		1


	//   ....[57]....
        /*0538*/ 	.word	0x00011b70
        /*053c*/ 	.word	0x00000009
        /*0540*/ 	.word	0x0002d820
        /*0544*/ 	.short	0x010a
        /*0546*/ 	.byte	0x3f
	.zero		1


	//   ....[58]....
        /*0548*/ 	.word	0x00011c90
        /*054c*/ 	.word	0x00000005
        /*0550*/ 	.word	0x00000000
        /*0554*/ 	.short	0x010a
        /*0556*/ 	.byte	0x3f
	.zero		1


	//   ....[59]....
        /*0558*/ 	.word	0x00011d00
        /*055c*/ 	.word	0x00000003
        /*0560*/ 	.word	0x00000000
        /*0564*/ 	.short	0x010a
        /*0566*/ 	.byte	0x3f
	.zero		1


	//   ....[60]....
        /*0568*/ 	.word	0x00011d60
        /*056c*/ 	.word	0x00000013
        /*0570*/ 	.word	0x00000000
        /*0574*/ 	.short	0x010a
        /*0576*/ 	.byte	0x3f
	.zero		1


	//   ....[61]....
        /*0578*/ 	.word	0x00011d90
        /*057c*/ 	.word	0x00000007
        /*0580*/ 	.word	0x00000000
        /*0584*/ 	.short	0x010a
        /*0586*/ 	.byte	0x3f
	.zero		1


	//   ....[62]....
        /*0588*/ 	.word	0x00011e00
        /*058c*/ 	.word	0x00000003
        /*0590*/ 	.word	0x0002d800
        /*0594*/ 	.short	0x010a
        /*0596*/ 	.byte	0x3f
	.zero		1


	//   ....[63]....
        /*0598*/ 	.word	0x00011e50
        /*059c*/ 	.word	0x00000007
        /*05a0*/ 	.word	0x0002d830
        /*05a4*/ 	.short	0x010a
        /*05a6*/ 	.byte	0x3f
	.zero		1


	//   ....[64]....
        /*05a8*/ 	.word	0x00011eb0
        /*05ac*/ 	.word	0x0000000b
        /*05b0*/ 	.word	0x0002d830
        /*05b4*/ 	.short	0x010a
        /*05b6*/ 	.byte	0x3f
	.zero		1


	//   ....[65]....
        /*05b8*/ 	.word	0x00011f10
        /*05bc*/ 	.word	0x0000000b
        /*05c0*/ 	.word	0x0002d850
        /*05c4*/ 	.short	0x010a
        /*05c6*/ 	.byte	0x3f
	.zero		1


	//   ....[66]....
        /*05c8*/ 	.word	0x00011f70
        /*05cc*/ 	.word	0x0000000c
        /*05d0*/ 	.word	0x0002d830
        /*05d4*/ 	.short	0x010a
        /*05d6*/ 	.byte	0x3f
	.zero		1


	//   ....[67]....
        /*05d8*/ 	.word	0x00011fd0
        /*05dc*/ 	.word	0x0000000c
        /*05e0*/ 	.word	0x0002d850
        /*05e4*/ 	.short	0x010a
        /*05e6*/ 	.byte	0x3f
	.zero		1


	//   ....[68]....
        /*05e8*/ 	.word	0x00012030
        /*05ec*/ 	.word	0x0000000e
        /*05f0*/ 	.word	0x0002d830
        /*05f4*/ 	.short	0x010a
        /*05f6*/ 	.byte	0x3f
	.zero		1


	//   ....[69]....
        /*05f8*/ 	.word	0x00012090
        /*05fc*/ 	.word	0x0000000e
        /*0600*/ 	.word	0x0002d850
        /*0604*/ 	.short	0x010a
        /*0606*/ 	.byte	0x3f
	.zero		1


	//   ....[70]....
        /*0608*/ 	.word	0x000120f0
        /*060c*/ 	.word	0x00000003
        /*0610*/ 	.word	0x0002d850
        /*0614*/ 	.short	0x010a
        /*0616*/ 	.byte	0x3f
	.zero		1


	//   ....[71]....
        /*0618*/ 	.word	0x00012240
        /*061c*/ 	.word	0x0000000d
        /*0620*/ 	.word	0x0002d840
        /*0624*/ 	.short	0x010a
        /*0626*/ 	.byte	0x3f
	.zero		1


	//   ....[72]....
        /*0628*/ 	.word	0x000122a0
        /*062c*/ 	.word	0x00000005
        /*0630*/ 	.word	0x0002d820
        /*0634*/ 	.short	0x010a
        /*0636*/ 	.byte	0x3f
	.zero		1


	//   ....[73]....
        /*0638*/ 	.word	0x000122f0
        /*063c*/ 	.word	0x00000003
        /*0640*/ 	.word	0x0002d840
        /*0644*/ 	.short	0x010a
        /*0646*/ 	.byte	0x3f
	.zero		1


	//   ....[74]....
        /*0648*/ 	.word	0x00012340
        /*064c*/ 	.word	0x00000002
        /*0650*/ 	.word	0x00000060
        /*0654*/ 	.short	0x010a
        /*0656*/ 	.byte	0x3f
	.zero		1


	//   ....[75]....
        /*0658*/ 	.word	0x00012390
        /*065c*/ 	.word	0x00000004
        /*0660*/ 	.word	0x0002d840
        /*0664*/ 	.short	0x010a
        /*0666*/ 	.byte	0x3f
	.zero		1


	//   ....[76]....
        /*0668*/ 	.word	0x000123e0
        /*066c*/ 	.word	0x00000003
        /*0670*/ 	.word	0x00000060
        /*0674*/ 	.short	0x010a
        /*0676*/ 	.byte	0x3f
	.zero		1


	//   ....[77]....
        /*0678*/ 	.word	0x00012430
        /*067c*/ 	.word	0x00000003
        /*0680*/ 	.word	0x0002d840
        /*0684*/ 	.short	0x010a
        /*0686*/ 	.byte	0x3f
	.zero		1


	//   ....[78]....
        /*0688*/ 	.word	0x00012480
        /*068c*/ 	.word	0x00000003
        /*0690*/ 	.word	0x00000060
        /*0694*/ 	.short	0x010a
        /*0696*/ 	.byte	0x3f
	.zero		1


	//   ....[79]....
        /*0698*/ 	.word	0x000124d0
        /*069c*/ 	.word	0x00000003
        /*06a0*/ 	.word	0x0002d860
        /*06a4*/ 	.short	0x010a
        /*06a6*/ 	.byte	0x3f
	.zero		1


	//   ....[80]....
        /*06a8*/ 	.word	0x000125b0
        /*06ac*/ 	.word	0x00000009
        /*06b0*/ 	.word	0x0002d820
        /*06b4*/ 	.short	0x010a
        /*06b6*/ 	.byte	0x3f
	.zero		1


	//   ....[81]....
        /*06b8*/ 	.word	0x00012600
        /*06bc*/ 	.word	0x00000005
        /*06c0*/ 	.word	0x00000000
        /*06c4*/ 	.short	0x010a
        /*06c6*/ 	.byte	0x3f
	.zero		1


	//   ....[82]....
        /*06c8*/ 	.word	0x00012650
        /*06cc*/ 	.word	0x00000003
        /*06d0*/ 	.word	0x00000000
        /*06d4*/ 	.short	0x010a
        /*06d6*/ 	.byte	0x3f
	.zero		1


	//   ....[83]....
        /*06d8*/ 	.word	0x000126a0
        /*06dc*/ 	.word	0x00000013
        /*06e0*/ 	.word	0x00000000
        /*06e4*/ 	.short	0x010a
        /*06e6*/ 	.byte	0x3f
	.zero		1


	//----- nvinfo : EIATTR_NUM_MBARRIERS
	.align		4
.L_179:
        /*06e8*/ 	.byte	0x03, 0x38
        /*06ea*/ 	.short	0x0016


	//----- nvinfo : EIATTR_EXIT_INSTR_OFFSETS
	.align		4
        /*06ec*/ 	.byte	0x04, 0x1c
        /*06ee*/ 	.short	(.L_181 - .L_180)


	//   ....[0]....
.L_180:
        /*06f0*/ 	.word	0x00000a50


	//   ....[1]....
        /*06f4*/ 	.word	0x0000eaa0


	//   ....[2]....
        /*06f8*/ 	.word	0x0000eb00


	//   ....[3]....
        /*06fc*/ 	.word	0x00011bb0


	//   ....[4]....
        /*0700*/ 	.word	0x00011de0


	//----- nvinfo : EIATTR_MAX_THREADS
	.align		4
.L_181:
        /*0704*/ 	.byte	0x04, 0x05
        /*0706*/ 	.short	(.L_183 - .L_182)
.L_182:
        /*0708*/ 	.word	0x00000200
        /*070c*/ 	.word	0x00000001
        /*0710*/ 	.word	0x00000001


	//----- nvinfo : EIATTR_CRS_STACK_SIZE
	.align		4
.L_183:
        /*0714*/ 	.byte	0x04, 0x1e
        /*0716*/ 	.short	(.L_185 - .L_184)
.L_184:
        /*0718*/ 	.word	0x00000000


	//----- nvinfo : EIATTR_CBANK_PARAM_SIZE
	.align		4
.L_185:
        /*071c*/ 	.byte	0x03, 0x19
        /*071e*/ 	.short	0x0bf0


	//----- nvinfo : EIATTR_PARAM_CBANK
	.align		4
        /*0720*/ 	.byte	0x04, 0x0a
        /*0722*/ 	.short	(.L_187 - .L_186)
	.align		4
.L_186:
        /*0724*/ 	.word	index@(.nv.constant0._ZN7cutlass13device_kernelIN5flash11enable_sm90INS1_16FlashAttnFwdSm90INS1_25CollectiveMainloopFwdSm90ILi2EN4cute5tupleIJNS5_1CILi1EEES8_S8_EEENS6_IJNS7_ILi192EEENS7_ILi128EEENS7_ILi96EEEEEELi96ENS_10bfloat16_tEfNS_4arch4Sm90ELb0ELb1ELb0ELb0ELb0ELb0ELb0ELb0ELb1ELb0ELb0ELb0EEENS1_21CollectiveEpilogueFwdINS6_IJSA_SC_SB_EEES9_SE_SG_Li384ELb0ELb0ELb0ELb0EEENS1_30DynamicPersistentTileSchedulerILi384ELi32ELb0ELb0ELb1EEEEEEEEEvNT_6ParamsE)
        /*0728*/ 	.short	0x0210
        /*072a*/ 	.short	0x0bf0


	//----- nvinfo : EIATTR_SW_WAR
	.align		4
.L_187:
        /*072c*/ 	.byte	0x04, 0x36
        /*072e*/ 	.short	(.L_189 - .L_188)
.L_188:
        /*0730*/ 	.word	0x00000008
.L_189:


//--------------------- .nv.info._ZN7cutlass13device_kernelIN5flash11enable_sm90INS1_16FlashAttnFwdSm90INS1_25CollectiveMainloopFwdSm90ILi2EN4cute5tupleIJNS5_1CILi1EEES8_S8_EEENS6_IJNS7_ILi192EEENS7_ILi128EEENS7_ILi96EEEEEELi96ENS_10bfloat16_tEfNS_4arch4Sm90ELb0ELb1ELb0ELb1ELb0ELb0ELb0ELb0ELb1ELb0ELb0ELb0EEENS1_21CollectiveEpilogueFwdINS6_IJSA_SC_SB_EEES9_SE_SG_Li384ELb1ELb0ELb0ELb0EEENS1_36VarlenDynamicPersistentTileSchedulerILi192ELi128ELi384ELi32ELb0ELb0ELb1ELb1ELb0ELb1EEEEEEEEEvNT_6ParamsE --------------------------
	.section	.nv.info._ZN7cutlass13device_kernelIN5flash11enable_sm90INS1_16FlashAttnFwdSm90INS1_25CollectiveMainloopFwdSm90ILi2EN4cute5tupleIJNS5_1CILi1EEES8_S8_EEENS6_IJNS7_ILi192EEENS7_ILi128EEENS7_ILi96EEEEEELi96ENS_10bfloat16_tEfNS_4arch4Sm90ELb0ELb1ELb0ELb1ELb0ELb0ELb0ELb0ELb1ELb0ELb0ELb0EEENS1_21CollectiveEpilogueFwdINS6_IJSA_SC_SB_EEES9_SE_SG_Li384ELb1ELb0ELb0ELb0EEENS1_36VarlenDynamicPersistentTileSchedulerILi192ELi128ELi384ELi32ELb0ELb0ELb1ELb1ELb0ELb1EEEEEEEEEvNT_6ParamsE,"",@"SHT_CUDA_INFO"
	.sectionflags	@""
	.align	4


	//----- nvinfo : EIATTR_CUDA_API_VERSION
	.align		4
        /*0000*/ 	.byte	0x04, 0x37
        /*0002*/ 	.short	(.L_191 - .L_190)
.L_190:
        /*0004*/ 	.word	0x00000082


	//----- nvinfo : EIATTR_KPARAM_INFO
	.align		4
.L_191:
        /*0008*/ 	.byte	0x04, 0x17
        /*000a*/ 	.short	(.L_193 - .L_192)
.L_192:
        /*000c*/ 	.word	0x00000000
        /*0010*/ 	.short	0x0000
        /*0012*/ 	.short	0x0070
        /*0014*/ 	.byte	0x00, 0xf0, 0x01, 0x28


	//----- nvinfo : EIATTR_SPARSE_MMA_MASK
	.align		4
.L_193:
        /*0018*/ 	.byte	0x03, 0x50
        /*001a*/ 	.short	0x0000


	//----- nvinfo : EIATTR_MAXREG_COUNT
	.align		4
        /*001c*/ 	.byte	0x03, 0x1b
        /*001e*/ 	.short	0x0080


	//----- nvinfo : EIATTR_NUM_BARRIERS
	.align		4
        /*0020*/ 	.byte	0x02, 0x4c
        /*0022*/ 	.byte	0x10
	.zero		1


	//----- nvinfo : EIATTR_EXTERNS
	.align		4
        /*0024*/ 	.byte	0x04, 0x0f
        /*0026*/ 	.short	(.L_195 - .L_194)


	//   ....[0]....
	.align		4
.L_194:
        /*0028*/ 	.word	index@(__assertfail)


	//----- nvinfo : EIATTR_ANNOTATIONS
	.align		4
.L_195:
        /*002c*/ 	.byte	0x04, 0x55
        /*002e*/ 	.short	(.L_197 - .L_196)


	//   ....[0]....
.L_196:
        /*0030*/ 	.word	0x00000001
        /*0034*/ 	.byte	0x40, 0x02, 0x01, 0x00, 0x01, 0x00, 0x00, 0x00, 0xd0, 0x0c, 0x01, 0x00


	//----- nvinfo : EIATTR_MERCURY_ISA_VERSION
	.align		4
.L_197:
        /*0040*/ 	.byte	0x03, 0x5f
        /*0042*/ 	.short	0x0101


	//----- nvinfo : EIATTR_UNUSED_LOAD_BYTE_OFFSET
	.align		4
        /*0044*/ 	.byte	0x04, 0x44
        /*0046*/ 	.short	(.L_199 - .L_198)


	//   ....[0]....
.L_198:
        /*0048*/ 	.word	0x00000a80
        /*004c*/ 	.word	0x0000fff0


	//   ....[1]....
        /*0050*/ 	.word	0x0000dc80
        /*0054*/ 	.word	0x0000fff0


	//----- nvinfo : EIATTR_INT_WARP_WIDE_INSTR_OFFSETS
	.align		4
.L_199:
        /*0058*/ 	.byte	0x04, 0x31
        /*005a*/ 	.short	(.L_201 - .L_200)


	//   ....[0]....
.L_200:
        /*005c*/ 	.word	0x00000160


	//   ....[1]....
        /*0060*/ 	.word	0x000001a0


	//   ....[2]....
        /*0064*/ 	.word	0x00000210


	//   ....[3]....
        /*0068*/ 	.word	0x00010880


	//   ....[4]....
        /*006c*/ 	.word	0x00010910


	//   ....[5]....
        /*0070*/ 	.word	0x00010dc0


	//   ....[6]....
        /*0074*/ 	.word	0x00010e00


	//   ....[7]....
        /*0078*/ 	.word	0x00010f40


	//   ....[8]....
        /*007c*/ 	.word	0x00011010


	//   ....[9]....
        /*0080*/ 	.word	0x00012ee0


	//   ....[10]....
        /*0084*/ 	.word	0x00012f70


	//----- nvinfo : EIATTR_COOP_GROUP_MASK_REGIDS
	.align		4
.L_201:
        /*0088*/ 	.byte	0x04, 0x29
        /*008a*/ 	.short	(.L_203 - .L_202)


	//   ....[0]....
.L_202:
        /*008c*/ 	.word	0xffffffff


	//   ....[1]....
        /*0090*/ 	.word	0xffffffff


	//   ....[2]....
        /*0094*/ 	.word	0xffffffff


	//   ....[3]....
        /*0098*/ 	.word	0xffffffff


	//   ....[4]....
        /*009c*/ 	.word	0xffffffff


	//   ....[5]....
        /*00a0*/ 	.word	0xffffffff


	//   ....[6]....
        /*00a4*/ 	.word	0xffffffff


	//   ....[7]....
        /*00a8*/ 	.word	0xffffffff


	//   ....[8]....
        /*00ac*/ 	.word	0xffffffff


	//   ....[9]....
        /*00b0*/ 	.word	0xffffffff


	//   ....[10]....
        /*00b4*/ 	.word	0xffffffff


	//   ....[11]....
        /*00b8*/ 	.word	0xffffffff


	//   ....[12]....
        /*00bc*/ 	.word	0xffffffff


	//   ....[13]....
        /*00c0*/ 	.word	0xffffffff


	//   ....[14]....
        /*00c4*/ 	.word	0xffffffff


	//   ....[15]....
        /*00c8*/ 	.word	0xffffffff


	//   ....[16]....
        /*00cc*/ 	.word	0xffffffff


	//   ....[17]....
        /*00d0*/ 	.word	0xffffffff


	//   ....[18]....
        /*00d4*/ 	.word	0xffffffff


	//   ....[19]....
        /*00d8*/ 	.word	0xffffffff


	//   ....[20]....
        /*00dc*/ 	.word	0xffffffff


	//   ....[21]....
        /*00e0*/ 	.word	0xffffffff


	//   ....[22]....
        /*00e4*/ 	.word	0xffffffff


	//   ....[23]....
        /*00e8*/ 	.word	0xffffffff


	//   ....[24]....
        /*00ec*/ 	.word	0xffffffff


	//   ....[25]....
        /*00f0*/ 	.word	0xffffffff


	//   ....[26]....
        /*00f4*/ 	.word	0xffffffff


	//   ....[27]....
        /*00f8*/ 	.word	0xffffffff


	//   ....[28]....
        /*00fc*/ 	.word	0xffffffff


	//   ....[29]....
        /*0100*/ 	.word	0xffffffff


	//   ....[30]....
        /*0104*/ 	.word	0xffffffff


	//   ....[31]....
        /*0108*/ 	.word	0xffffffff


	//   ....[32]....
        /*010c*/ 	.word	0xffffffff


	//   ....[33]....
        /*0110*/ 	.word	0xffffffff


	//   ....[34]....
        /*0114*/ 	.word	0xffffffff


	//   ....[35]....
        /*0118*/ 	.word	0xffffffff


	//   ....[36]....
        /*011c*/ 	.word	0xffffffff


	//   ....[37]....
        /*0120*/ 	.word	0xffffffff


	//   ....[38]....
        /*0124*/ 	.word	0xffffffff


	//   ....[39]....
        /*0128*/ 	.word	0xffffffff


	//   ....[40]....
        /*012c*/ 	.word	0xffffffff


	//   ....[41]....
        /*0130*/ 	.word	0xffffffff


	//   ....[42]....
        /*0134*/ 	.word	0xffffffff


	//   ....[43]....
        /*0138*/ 	.word	0xffffffff


	//   ....[44]....
        /*013c*/ 	.word	0xffffffff


	//   ....[45]....
        /*0140*/ 	.word	0xffffffff


	//   ....[46]....
        /*0144*/ 	.word	0xffffffff


	//   ....[47]....
        /*0148*/ 	.word	0xffffffff


	//   ....[48]....
        /*014c*/ 	.word	0xffffffff


	//   ....[49]....
        /*0150*/ 	.word	0xffffffff


	//   ....[50]....
        /*0154*/ 	.word	0xffffffff


	//   ....[51]....
        /*0158*/ 	.word	0xffffffff


	//   ....[52]....
        /*015c*/ 	.word	0xffffffff


	//   ....[53]....
        /*0160*/ 	.word	0xffffffff


	//   ....[54]....
        /*0164*/ 	.word	0xffffffff


	//   ....[55]....
        /*0168*/ 	.word	0xffffffff


	//   ....[56]....
        /*016c*/ 	.word	0xffffffff


	//   ....[57]....
        /*0170*/ 	.word	0xffffffff


	//   ....[58]....
        /*0174*/ 	.word	0xffffffff


	//   ....[59]....
        /*0178*/ 	.word	0xffffffff


	//   ....[60]....
        /*017c*/ 	.word	0xffffffff


	//   ....[61]....
        /*0180*/ 	.word	0xffffffff


	//   ....[62]....
        /*0184*/ 	.word	0xffffffff


	//   ....[63]....
        /*0188*/ 	.word	0xffffffff


	//   ....[64]....
        /*018c*/ 	.word	0xffffffff


	//   ....[65]....
        /*0190*/ 	.word	0xffffffff


	//   ....[66]....
        /*0194*/ 	.word	0x0500000f


	//   ....[67]....
        /*0198*/ 	.word	0x0500000f


	//   ....[68]....
        /*019c*/ 	.word	0x0500000f


	//   ....[69]....
        /*01a0*/ 	.word	0x0500000f


	//   ....[70]....
        /*01a4*/ 	.word	0x0500000f


	//   ....[71]....
        /*01a8*/ 	.word	0x0500000f


	//   ....[72]....
        /*01ac*/ 	.word	0x0500000f


	//   ....[73]....
        /*01b0*/ 	.word	0x0500000f


	//   ....[74]....
        /*01b4*/ 	.word	0x0500000f


	//   ....[75]....
        /*01b8*/ 	.word	0x0500000f


	//   ....[76]....
        /*01bc*/ 	.word	0x0500000f


	//   ....[77]....
        /*01c0*/ 	.word	0x0500000f


	//   ....[78]....
        /*01c4*/ 	.word	0x0500000f


	//   ....[79]....
        /*01c8*/ 	.word	0x0500000f


	//   ....[80]....
        /*01cc*/ 	.word	0x0500000f


	//   ....[81]....
        /*01d0*/ 	.word	0x0500000f


	//   ....[82]....
        /*01d4*/ 	.word	0x0500000f


	//   ....[83]....
        /*01d8*/ 	.word	0x0500000f


	//   ....[84]....
        /*01dc*/ 	.word	0x0500000f


	//----- nvinfo : EIATTR_COOP_GROUP_INSTR_OFFSETS
	.align		4
.L_203:
        /*01e0*/ 	.byte	0x04, 0x28
        /*01e2*/ 	.short	(.L_205 - .L_204)


	//   ....[0]....
.L_204:
        /*01e4*/ 	.word	0x00000070


	//   ....[1]....
        /*01e8*/ 	.word	0x00000170


	//   ....[2]....
        /*01ec*/ 	.word	0x000001c0


	//   ....[3]....
        /*01f0*/ 	.word	0x000003f0


	//   ....[4]....
        /*01f4*/ 	.word	0x00000550


	//   ....[5]....
        /*01f8*/ 	.word	0x00000670


	//   ....[6]....
        /*01fc*/ 	.word	0x000007d0


	//   ....[7]....
        /*0200*/ 	.word	0x000018b0


	//   ....[8]....
        /*0204*/ 	.word	0x00003420


	//   ....[9]....
        /*0208*/ 	.word	0x00003530


	//   ....[10]....
        /*020c*/ 	.word	0x00003e00


	//   ....[11]....
        /*0210*/ 	.word	0x00003e60


	//   ....[12]....
        /*0214*/ 	.word	0x00004a90


	//   ....[13]....
        /*0218*/ 	.word	0x000064c0


	//   ....[14]....
        /*021c*/ 	.word	0x000065c0


	//   ....[15]....
        /*0220*/ 	.word	0x00006e60


	//   ....[16]....
        /*0224*/ 	.word	0x00006ef0


	//   ....[17]....
        /*0228*/ 	.word	0x00007e50


	//   ....[18]....
        /*022c*/ 	.word	0x000088a0


	//   ....[19]....
        /*0230*/ 	.word	0x000088f0


	//   ....[20]....
        /*0234*/ 	.word	0x00008e50


	//   ....[21]....
        /*0238*/ 	.word	0x00008ed0


	//   ....[22]....
        /*023c*/ 	.word	0x0000a130


	//   ....[23]....
        /*0240*/ 	.word	0x0000b890


	//   ....[24]....
        /*0244*/ 	.word	0x0000b990


	//   ....[25]....
        /*0248*/ 	.word	0x0000c1b0


	//   ....[26]....
        /*024c*/ 	.word	0x0000c260


	//   ....[27]....
        /*0250*/ 	.word	0x0000d220


	//   ....[28]....
        /*0254*/ 	.word	0x0000d330


	//   ....[29]....
        /*0258*/ 	.word	0x0000d390


	//   ....[30]....
        /*025c*/ 	.word	0x0000d4a0


	//   ....[31]....
        /*0260*/ 	.word	0x0000d4c0


	//   ....[32]....
        /*0264*/ 	.word	0x0000f480


	//   ....[33]....
        /*0268*/ 	.word	0x0000f600


	//   ....[34]....
        /*026c*/ 	.word	0x0000f630


	//   ....[35]....
        /*0270*/ 	.word	0x0000f670


	//   ....[36]....
        /*0274*/ 	.word	0x0000f6e0


	//   ....[37]....
        /*0278*/ 	.word	0x0000f740


	//   ....[38]....
        /*027c*/ 	.word	0x0000f780


	//   ....[39]....
        /*0280*/ 	.word	0x0000f900


	//   ....[40]....
        /*0284*/ 	.word	0x0000f960


	//   ....[41]....
        /*0288*/ 	.word	0x0000f9a0


	//   ....[42]....
        /*028c*/ 	.word	0x0000f9e0


	//   ....[43]....
        /*0290*/ 	.word	0x0000fa10


	//   ....[44]....
        /*0294*/ 	.word	0x0000fa40


	//   ....[45]....
        /*0298*/ 	.word	0x0000fae0


	//   ....[46]....
        /*029c*/ 	.word	0x0000fb40


	//   ....[47]....
        /*02a0*/ 	.word	0x0000fbd0


	//   ....[48]....
        /*02a4*/ 	.word	0x000132e0


	//   ....[49]....
        /*02a8*/ 	.word	0x000132f0


	//   ....[50]....
        /*02ac*/ 	.word	0x000133e0


	//   ....[51]....
        /*02b0*/ 	.word	0x00013440


	//   ....[52]....
        /*02b4*/ 	.word	0x00013480


	//   ....[53]....
        /*02b8*/ 	.word	0x000134c0


	//   ....[54]....
        /*02bc*/ 	.word	0x000134f0


	//   ....[55]....
        /*02c0*/ 	.word	0x00013520


	//   ....[56]....
        /*02c4*/ 	.word	0x00013690


	//   ....[57]....
        /*02c8*/ 	.word	0x000136f0


	//   ....[58]....
        /*02cc*/ 	.word	0x00013730


	//   ....[59]....
        /*02d0*/ 	.word	0x00013770


	//   ....[60]....
        /*02d4*/ 	.word	0x000137a0


	//   ....[61]....
        /*02d8*/ 	.word	0x000137d0


	//   ....[62]....
        /*02dc*/ 	.word	0x00013890


	//   ....[63]....
        /*02e0*/ 	.word	0x000138b0


	//   ....[64]....
        /*02e4*/ 	.word	0x00013920


	//   ....[65]....
        /*02e8*/ 	.word	0x00013f70


	//   ....[66]....
        /*02ec*/ 	.word	0x000145d0


	//   ....[67]....
        /*02f0*/ 	.word	0x000149c0


	//   ....[68]....
        /*02f4*/ 	.word	0x00014a50


	//   ....[69]....
        /*02f8*/ 	.word	0x00014af0


	//   ....[70]....
        /*02fc*/ 	.word	0x00014ba0


	//   ....[71]....
        /*0300*/ 	.word	0x00014c20


	//   ....[72]....
        /*0304*/ 	.word	0x00014ca0


	//   ....[73]....
        /*0308*/ 	.word	0x00014d20


	//   ....[74]....
        /*030c*/ 	.word	0x00014da0


	//   ....[75]....
        /*0310*/ 	.word	0x00014e30


	//   ....[76]....
        /*0314*/ 	.word	0x00014ee0


	//   ....[77]....
        /*0318*/ 	.word	0x00014f60


	//   ....[78]....
        /*031c*/ 	.word	0x00014fe0


	//   ....[79]....
        /*0320*/ 	.word	0x00015060


	//   ....[80]....
        /*0324*/ 	.word	0x000150e0


	//   ....[81]....
        /*0328*/ 	.word	0x00015150


	//   ....[82]....
        /*032c*/ 	.word	0x000151f0


	//   ....[83]....
        /*0330*/ 	.word	0x00015280


	//   ....[84]....
        /*0334*/ 	.word	0x000153a0


	//----- nvinfo : EIATTR_REG_RECONFIG
	.align		4
.L_205:
        /*0338*/ 	.byte	0x01, 0x54
	.zero		2


	//----- nvinfo : EIATTR_SYSCALL_OFFSETS
	.align		4
        /*033c*/ 	.byte	0x04, 0x46
        /*033e*/ 	.short	(.L_207 - .L_206)


	//   ....[0]....
.L_206:
        /*0340*/ 	.word	0x00001aa0


	//   ....[1]....
        /*0344*/ 	.word	0x00010a90


	//   ....[2]....
        /*0348*/ 	.word	0x00010bc0


	//   ....[3]....
        /*034c*/ 	.word	0x00010cc0


	//----- nvinfo : EIATTR_MBARRIER_INSTR_OFFSETS
	.align		4
.L_207:
        /*0350*/ 	.byte	0x04, 0x39
        /*0352*/ 	.short	(.L_209 - .L_208)


	//   ....[0]....
.L_208:
        /*0354*/ 	.word	0x000002a0
        /*0358*/ 	.word	0x000000ff
        /*035c*/ 	.word	0x0002d800
        /*0360*/ 	.short	0x0100
        /*0362*/ 	.byte	0x08
	.zero		1


	//   ....[1]....
        /*0364*/ 	.word	0x000002b0
        /*0368*/ 	.word	0x000000ff
        /*036c*/ 	.word	0x0002d820
        /*0370*/ 	.short	0x0100
        /*0372*/ 	.byte	0x08
	.zero		1


	//   ....[2]....
        /*0374*/ 	.word	0x000003a0
        /*0378*/ 	.word	0x000000ff
        /*037c*/ 	.word	0x0002d830
        /*0380*/ 	.short	0x0100
        /*0382*/ 	.byte	0x08
	.zero		1


	//   ....[3]....
        /*0384*/ 	.word	0x000003b0
        /*0388*/ 	.word	0x000000ff
        /*038c*/ 	.word	0x0002d840
        /*0390*/ 	.short	0x0100
        /*0392*/ 	.byte	0x08
	.zero		1


	//   ....[4]....
        /*0394*/ 	.word	0x000003c0
        /*0398*/ 	.word	0x000000ff
        /*039c*/ 	.word	0x0002d838
        /*03a0*/ 	.short	0x0100
        /*03a2*/ 	.byte	0x08
	.zero		1


	//   ....[5]....
        /*03a4*/ 	.word	0x000003d0
        /*03a8*/ 	.word	0x000000ff
        /*03ac*/ 	.word	0x0002d848
        /*03b0*/ 	.short	0x0100
        /*03b2*/ 	.byte	0x08
	.zero		1


	//   ....[6]....
        /*03b4*/ 	.word	0x00000500
        /*03b8*/ 	.word	0x000000ff
        /*03bc*/ 	.word	0x0002d850
        /*03c0*/ 	.short	0x0100
        /*03c2*/ 	.byte	0x08
	.zero		1


	//   ....[7]....
        /*03c4*/ 	.word	0x00000510
        /*03c8*/ 	.word	0x000000ff
        /*03cc*/ 	.word	0x0002d860
        /*03d0*/ 	.short	0x0100
        /*03d2*/ 	.byte	0x08
	.zero		1


	//   ....[8]....
        /*03d4*/ 	.word	0x00000520
        /*03d8*/ 	.word	0x000000ff
        /*03dc*/ 	.word	0x0002d858
        /*03e0*/ 	.short	0x0100
        /*03e2*/ 	.byte	0x08
	.zero		1


	//   ....[9]....
        /*03e4*/ 	.word	0x00000530
        /*03e8*/ 	.word	0x000000ff
        /*03ec*/ 	.word	0x0002d868
        /*03f0*/ 	.short	0x0100
        /*03f2*/ 	.byte	0x08
	.zero		1


	//   ....[10]....
        /*03f4*/ 	.word	0x00000620
        /*03f8*/ 	.word	0x000000ff
        /*03fc*/ 	.word	0x0002d870
        /*0400*/ 	.short	0x0100
        /*0402*/ 	.byte	0x06
	.zero		1


	//   ....[11]....
        /*0404*/ 	.word	0x00000630
        /*0408*/ 	.word	0x000000ff
        /*040c*/ 	.word	0x0002d880
        /*0410*/ 	.short	0x0100
        /*0412*/ 	.byte	0x06
	.zero		1


	//   ....[12]....
        /*0414*/ 	.word	0x00000640
        /*0418*/ 	.word	0x000000ff
        /*041c*/ 	.word	0x0002d878
        /*0420*/ 	.short	0x0100
        /*0422*/ 	.byte	0x06
	.zero		1


	//   ....[13]....
        /*0424*/ 	.word	0x00000650
        /*0428*/ 	.word	0x000000ff
        /*042c*/ 	.word	0x0002d888
        /*0430*/ 	.short	0x0100
        /*0432*/ 	.byte	0x06
	.zero		1


	//   ....[14]....
        /*0434*/ 	.word	0x00000780
        /*0438*/ 	.word	0x000000ff
        /*043c*/ 	.word	0x0002d890
        /*0440*/ 	.short	0x0100
        /*0442*/ 	.byte	0x08
	.zero		1


	//   ....[15]....
        /*0444*/ 	.word	0x00000790
        /*0448*/ 	.word	0x000000ff
        /*044c*/ 	.word	0x0002d8a0
        /*0450*/ 	.short	0x0100
        /*0452*/ 	.byte	0x08
	.zero		1


	//   ....[16]....
        /*0454*/ 	.word	0x000007a0
        /*0458*/ 	.word	0x000000ff
        /*045c*/ 	.word	0x0002d898
        /*0460*/ 	.short	0x0100
        /*0462*/ 	.byte	0x08
	.zero		1


	//   ....[17]....
        /*0464*/ 	.word	0x000007b0
        /*0468*/ 	.word	0x000000ff
        /*046c*/ 	.word	0x0002d8a8
        /*0470*/ 	.short	0x0100
        /*0472*/ 	.byte	0x08
	.zero		1


	//   ....[18]....
        /*0474*/ 	.word	0x000008e0
        /*0478*/ 	.word	0x000000ff
        /*047c*/ 	.word	0x0002d8b0
        /*0480*/ 	.short	0x0100
        /*0482*/ 	.byte	0x08
	.zero		1


	//   ....[19]....
        /*0484*/ 	.word	0x000008f0
        /*0488*/ 	.word	0x000000ff
        /*048c*/ 	.word	0x0002d8c0
        /*0490*/ 	.short	0x0100
        /*0492*/ 	.byte	0x08
	.zero		1


	//   ....[20]....
        /*0494*/ 	.word	0x00000900
        /*0498*/ 	.word	0x000000ff
        /*049c*/ 	.word	0x0002d8b8
        /*04a0*/ 	.short	0x0100
        /*04a2*/ 	.byte	0x08
	.zero		1


	//   ....[21]....
        /*04a4*/ 	.word	0x00000910
        /*04a8*/ 	.word	0x000000ff
        /*04ac*/ 	.word	0x0002d8c8
        /*04b0*/ 	.short	0x0100
        /*04b2*/ 	.byte	0x08
	.zero		1


	//   ....[22]....
        /*04b4*/ 	.word	0x00001b20
        /*04b8*/ 	.word	0x000000ff
        /*04bc*/ 	.word	0x0002d800
        /*04c0*/ 	.short	0x010a
        /*04c2*/ 	.byte	0x2a
	.zero		1


	//   ....[23]....
        /*04c4*/ 	.word	0x00001ba0
        /*04c8*/ 	.word	0x00000005
        /*04cc*/ 	.word	0x0002d830
        /*04d0*/ 	.short	0x010a
        /*04d2*/ 	.byte	0x3f
	.zero		1


	//   ....[24]....
        /*04d4*/ 	.word	0x00001c00
        /*04d8*/ 	.word	0x00000005
        /*04dc*/ 	.word	0x0002d830
        /*04e0*/ 	.short	0x010a
        /*04e2*/ 	.byte	0x3f
	.zero		1


	//   ....[25]....
        /*04e4*/ 	.word	0x00002030
        /*04e8*/ 	.word	0x00000000
        /*04ec*/ 	.word	0x00000000
        /*04f0*/ 	.short	0x0101
        /*04f2*/ 	.byte	0x3f
	.zero		1


	//   ....[26]....
        /*04f4*/ 	.word	0x00004f10
        /*04f8*/ 	.word	0x000000ff
        /*04fc*/ 	.word	0x0002d830
        /*0500*/ 	.short	0x010a
        /*0502*/ 	.byte	0x06
	.zero		1


	//   ....[27]....
        /*0504*/ 	.word	0x00004f50
        /*0508*/ 	.word	0x000000ff
        /*050c*/ 	.word	0x0002d830
        /*0510*/ 	.short	0x010a
        /*0512*/ 	.byte	0x06
	.zero		1


	//   ....[28]....
        /*0514*/ 	.word	0x000051f0
        /*0518*/ 	.word	0x000000ff
        /*051c*/ 	.word	0x0002d850
        /*0520*/ 	.short	0x010a
        /*0522*/ 	.byte	0x06
	.zero		1


	//   ....[29]....
        /*0524*/ 	.word	0x00005230
        /*0528*/ 	.word	0x000000ff
        /*052c*/ 	.word	0x0002d850
        /*0530*/ 	.short	0x010a
        /*0532*/ 	.byte	0x06
	.zero		1


	//   ....[30]....
        /*0534*/ 	.word	0x00005760
        /*0538*/ 	.word	0x0000000e
        /*053c*/ 	.word	0x00000000
        /*0540*/ 	.short	0x0101
        /*0542*/ 	.byte	0x3f
	.zero		1


	//   ....[31]....
        /*0544*/ 	.word	0x000072a0
        /*0548*/ 	.word	0x00000018
        /*054c*/ 	.word	0x00000000
        /*0550*/ 	.short	0x0101
        /*0552*/ 	.byte	0x3f
	.zero		1


	//   ....[32]....
        /*0554*/ 	.word	0x000081d0
        /*0558*/ 	.word	0x000000ff
        /*055c*/ 	.word	0x0002d830
        /*0560*/ 	.short	0x010a
        /*0562*/ 	.byte	0x06
	.zero		1


	//   ....[33]....
        /*0564*/ 	.word	0x00008210
        /*0568*/ 	.word	0x000000ff
        /*056c*/ 	.word	0x0002d830
        /*0570*/ 	.short	0x010a
        /*0572*/ 	.byte	0x06
	.zero		1


	//   ....[34]....
        /*0574*/ 	.word	0x000084b0
        /*0578*/ 	.word	0x000000ff
        /*057c*/ 	.word	0x0002d850
        /*0580*/ 	.short	0x010a
        /*0582*/ 	.byte	0x06
	.zero		1


	//   ....[35]....
        /*0584*/ 	.word	0x000084f0
        /*0588*/ 	.word	0x000000ff
        /*058c*/ 	.word	0x0002d850
        /*0590*/ 	.short	0x010a
        /*0592*/ 	.byte	0x06
	.zero		1


	//   ....[36]....
        /*0594*/ 	.word	0x000096d0
        /*0598*/ 	.word	0x00000022
        /*059c*/ 	.word	0x00000000
        /*05a0*/ 	.short	0x0101
        /*05a2*/ 	.byte	0x3f
	.zero		1


	//   ....[37]....
        /*05a4*/ 	.word	0x00009750
        /*05a8*/ 	.word	0x00000023
        /*05ac*/ 	.word	0x00000000
        /*05b0*/ 	.short	0x0101
        /*05b2*/ 	.byte	0x3f
	.zero		1


	//   ....[38]....
        /*05b4*/ 	.word	0x0000a300
        /*05b8*/ 	.word	0x000000ff
        /*05bc*/ 	.word	0x0002d830
        /*05c0*/ 	.short	0x010a
        /*05c2*/ 	.byte	0x06
	.zero		1


	//   ....[39]....
        /*05c4*/ 	.word	0x0000a340
        /*05c8*/ 	.word	0x000000ff
        /*05cc*/ 	.word	0x0002d830
        /*05d0*/ 	.short	0x010a
        /*05d2*/ 	.byte	0x06
	.zero		1


	//   ....[40]....
        /*05d4*/ 	.word	0x0000a5e0
        /*05d8*/ 	.word	0x000000ff
        /*05dc*/ 	.word	0x0002d850
        /*05e0*/ 	.short	0x010a
        /*05e2*/ 	.byte	0x06
	.zero		1


	//   ....[41]....
        /*05e4*/ 	.word	0x0000a620
        /*05e8*/ 	.word	0x000000ff
        /*05ec*/ 	.word	0x0002d850
        /*05f0*/ 	.short	0x010a
        /*05f2*/ 	.byte	0x06
	.zero		1


	//   ....[42]....
        /*05f4*/ 	.word	0x0000aaf0
        /*05f8*/ 	.word	0x00000007
        /*05fc*/ 	.word	0x00000000
        /*0600*/ 	.short	0x0101
        /*0602*/ 	.byte	0x3f
	.zero		1


	//   ....[43]....
        /*0604*/ 	.word	0x0000c590
        /*0608*/ 	.word	0x0000000d
        /*060c*/ 	.word	0x00000000
        /*0610*/ 	.short	0x0101
        /*0612*/ 	.byte	0x3f
	.zero		1


	//   ....[44]....
        /*0614*/ 	.word	0x0000d2a0
        /*0618*/ 	.word	0x000000ff
        /*061c*/ 	.word	0x0002d850
        /*0620*/ 	.short	0x010a
        /*0622*/ 	.byte	0x09
	.zero		1


	//   ....[45]....
        /*0624*/ 	.word	0x0000d2e0
        /*0628*/ 	.word	0x000000ff
        /*062c*/ 	.word	0x0002d850
        /*0630*/ 	.short	0x010a
        /*0632*/ 	.byte	0x09
	.zero		1


	//   ....[46]....
        /*0634*/ 	.word	0x0000d920
        /*0638*/ 	.word	0x00000005
        /*063c*/ 	.word	0x00000000
        /*0640*/ 	.short	0x0101
        /*0642*/ 	.byte	0x3f
	.zero		1


	//   ....[47]....
        /*0644*/ 	.word	0x0000e920
        /*0648*/ 	.word	0x000000ff
        /*064c*/ 	.word	0x00000000
        /*0650*/ 	.short	0x0101
        /*0652*/ 	.byte	0x04
	.zero		1


	//   ....[48]....
        /*0654*/ 	.word	0x000112f0
        /*0658*/ 	.word	0x00000005
        /*065c*/ 	.word	0x0002d840
        /*0660*/ 	.short	0x010a
        /*0662*/ 	.byte	0x3f
	.zero		1


	//   ....[49]....
        /*0664*/ 	.word	0x000117e0
        /*0668*/ 	.word	0x00000019
        /*066c*/ 	.word	0x0002d820
        /*0670*/ 	.short	0x010a
        /*0672*/ 	.byte	0x3f
	.zero		1


	//   ....[50]....
        /*0674*/ 	.word	0x00011ac0
        /*0678*/ 	.word	0x00000003
        /*067c*/ 	.word	0x0002d840
        /*0680*/ 	.short	0x010a
        /*0682*/ 	.byte	0x3f
	.zero		1


	//   ....[51]....
        /*0684*/ 	.word	0x00011d40
        /*0688*/ 	.word	0x00000002
        /*068c*/ 	.word	0x00000060
        /*0690*/ 	.short	0x010a
        /*0692*/ 	.byte	0x3f
	.zero		1


	//   ....[52]....
        /*0694*/ 	.word	0x00012260
        /*0698*/ 	.word	0x00000003
        /*069c*/ 	.word	0x0002d840
        /*06a0*/ 	.short	0x010a
        /*06a2*/ 	.byte	0x3f
	.zero		1


	//   ....[53]....
        /*06a4*/ 	.word	0x000124e0
        /*06a8*/ 	.word	0x00000003
        /*06ac*/ 	.word	0x00000060
        /*06b0*/ 	.short	0x010a
        /*06b2*/ 	.byte	0x3f
	.zero		1


	//   ....[54]....
        /*06b4*/ 	.word	0x00012960
        /*06b8*/ 	.word	0x00000002
        /*06bc*/ 	.word	0x0002d840
        /*06c0*/ 	.short	0x010a
        /*06c2*/ 	.byte	0x3f
	.zero		1


	//   ....[55]....
        /*06c4*/ 	.word	0x00012c00
        /*06c8*/ 	.word	0x00000002
        /*06cc*/ 	.word	0x00000060
        /*06d0*/ 	.short	0x010a
        /*06d2*/ 	.byte	0x3f
	.zero		1


	//   ....[56]....
        /*06d4*/ 	.word	0x00012fe0
        /*06d8*/ 	.word	0x00000003
        /*06dc*/ 	.word	0x0002d860
        /*06e0*/ 	.short	0x010a
        /*06e2*/ 	.byte	0x3f
	.zero		1


	//   ....[57]....
        /*06e4*/ 	.word	0x00013ef0
        /*06e8*/ 	.word	0x00000009
        /*06ec*/ 	.word	0x0002d820
        /*06f0*/ 	.short	0x010a
        /*06f2*/ 	.byte	0x3f
	.zero		1


	//   ....[58]....
        /*06f4*/ 	.word	0x00014090
        /*06f8*/ 	.word	0x00000007
        /*06fc*/ 	.word	0x00000000
        /*0700*/ 	.short	0x010a
        /*0702*/ 	.byte	0x3f
	.zero		1


	//   ....[59]....
        /*0704*/ 	.word	0x00014100
        /*0708*/ 	.word	0x00000003
        /*070c*/ 	.word	0x00000000
        /*0710*/ 	.short	0x010a
        /*0712*/ 	.byte	0x3f
	.zero		1


	//   ....[60]....
        /*0714*/ 	.word	0x00014160
        /*0718*/ 	.word	0x00000005
        /*071c*/ 	.word	0x00000000
        /*0720*/ 	.short	0x010a
        /*0722*/ 	.byte	0x3f
	.zero		1


	//   ....[61]....
        /*0724*/ 	.word	0x00014190
        /*0728*/ 	.word	0x00000003
        /*072c*/ 	.word	0x00000000
        /*0730*/ 	.short	0x010a
        /*0732*/ 	.byte	0x3f
	.zero		1


	//   ....[62]....
        /*0734*/ 	.word	0x00014200
        /*0738*/ 	.word	0x00000003
        /*073c*/ 	.word	0x0002d800
        /*0740*/ 	.short	0x010a
        /*0742*/ 	.byte	0x3f
	.zero		1


	//   ....[63]....
        /*0744*/ 	.word	0x00014250
        /*0748*/ 	.word	0x00000005
        /*074c*/ 	.word	0x0002d830
        /*0750*/ 	.short	0x010a
        /*0752*/ 	.byte	0x3f
	.zero		1


	//   ....[64]....
        /*0754*/ 	.word	0x000142b0
        /*0758*/ 	.word	0x0000000d
        /*075c*/ 	.word	0x0002d830
        /*0760*/ 	.short	0x010a
        /*0762*/ 	.byte	0x3f
	.zero		1


	//   ....[65]....
        /*0764*/ 	.word	0x00014310
        /*0768*/ 	.word	0x0000000d
        /*076c*/ 	.word	0x0002d850
        /*0770*/ 	.short	0x010a
        /*0772*/ 	.byte	0x3f
	.zero		1


	//   ....[66]....
        /*0774*/ 	.word	0x00014370
        /*0778*/ 	.word	0x00000007
        /*077c*/ 	.word	0x0002d830
        /*0780*/ 	.short	0x010a
        /*0782*/ 	.byte	0x3f
	.zero		1


	//   ....[67]....
        /*0784*/ 	.word	0x000143d0
        /*0788*/ 	.word	0x00000007
        /*078c*/ 	.word	0x0002d850
        /*0790*/ 	.short	0x010a
        /*0792*/ 	.byte	0x3f
	.zero		1


	//   ....[68]....
        /*0794*/ 	.word	0x00014430
        /*0798*/ 	.word	0x00000007
        /*079c*/ 	.word	0x0002d830
        /*07a0*/ 	.short	0x010a
        /*07a2*/ 	.byte	0x3f
	.zero		1


	//   ....[69]....
        /*07a4*/ 	.word	0x00014490
        /*07a8*/ 	.word	0x00000007
        /*07ac*/ 	.word	0x0002d850
        /*07b0*/ 	.short	0x010a
        /*07b2*/ 	.byte	0x3f
	.zero		1


	//   ....[70]....
        /*07b4*/ 	.word	0x000144f0
        /*07b8*/ 	.word	0x00000005
        /*07bc*/ 	.word	0x0002d850
        /*07c0*/ 	.short	0x010a
        /*07c2*/ 	.byte	0x3f
	.zero		1


	//   ....[71]....
        /*07c4*/ 	.word	0x00014690
        /*07c8*/ 	.word	0x00000005
        /*07cc*/ 	.word	0x0002d840
        /*07d0*/ 	.short	0x010a
        /*07d2*/ 	.byte	0x3f
	.zero		1


	//   ....[72]....
        /*07d4*/ 	.word	0x000146e0
        /*07d8*/ 	.word	0x00000019
        /*07dc*/ 	.word	0x0002d820
        /*07e0*/ 	.short	0x010a
        /*07e2*/ 	.byte	0x3f
	.zero		1


	//   ....[73]....
        /*07e4*/ 	.word	0x00014730
        /*07e8*/ 	.word	0x00000003
        /*07ec*/ 	.word	0x0002d840
        /*07f0*/ 	.short	0x010a
        /*07f2*/ 	.byte	0x3f
	.zero		1


	//   ....[74]....
        /*07f4*/ 	.word	0x00014780
        /*07f8*/ 	.word	0x00000002
        /*07fc*/ 	.word	0x00000060
        /*0800*/ 	.short	0x010a
        /*0802*/ 	.byte	0x3f
	.zero		1


	//   ....[75]....
        /*0804*/ 	.word	0x000147d0
        /*0808*/ 	.word	0x00000003
        /*080c*/ 	.word	0x0002d840
        /*0810*/ 	.short	0x010a
        /*0812*/ 	.byte	0x3f
	.zero		1


	//   ....[76]....
        /*0814*/ 	.word	0x00014820
        /*0818*/ 	.word	0x00000003
        /*081c*/ 	.word	0x00000060
        /*0820*/ 	.short	0x010a
        /*0822*/ 	.byte	0x3f
	.zero		1


	//   ....[77]....
        /*0824*/ 	.word	0x00014870
        /*0828*/ 	.word	0x00000002
        /*082c*/ 	.word	0x0002d840
        /*0830*/ 	.short	0x010a
        /*0832*/ 	.byte	0x3f
	.zero		1


	//   ....[78]....
        /*0834*/ 	.word	0x000148c0
        /*0838*/ 	.word	0x00000002
        /*083c*/ 	.word	0x00000060
        /*0840*/ 	.short	0x010a
        /*0842*/ 	.byte	0x3f
	.zero		1


	//   ....[79]....
        /*0844*/ 	.word	0x00014910
        /*0848*/ 	.word	0x00000003
        /*084c*/ 	.word	0x0002d860
        /*0850*/ 	.short	0x010a
        /*0852*/ 	.byte	0x3f
	.zero		1


	//   ....[80]....
        /*0854*/ 	.word	0x000152c0
        /*0858*/ 	.word	0x00000009
        /*085c*/ 	.word	0x0002d820
        /*0860*/ 	.short	0x010a
        /*0862*/ 	.byte	0x3f
	.zero		1


	//   ....[81]....
        /*0864*/ 	.word	0x00015460
        /*0868*/ 	.word	0x00000007
        /*086c*/ 	.word	0x00000000
        /*0870*/ 	.short	0x010a
        /*0872*/ 	.byte	0x3f
	.zero		1


	//   ....[82]....
        /*0874*/ 	.word	0x000154b0
        /*0878*/ 	.word	0x00000003
        /*087c*/ 	.word	0x00000000
        /*0880*/ 	.short	0x010a
        /*0882*/ 	.byte	0x3f
	.zero		1


	//   ....[83]....
        /*0884*/ 	.word	0x00015500
        /*0888*/ 	.word	0x00000005
        /*088c*/ 	.word	0x00000000
        /*0890*/ 	.short	0x010a
        /*0892*/ 	.byte	0x3f
	.zero		1


	//----- nvinfo : EIATTR_NUM_MBARRIERS
	.align		4
.L_209:
        /*0894*/ 	.byte	0x03, 0x38
        /*0896*/ 	.short	0x0016


	//----- nvinfo : EIATTR_EXIT_INSTR_OFFSETS
	.align		4
        /*0898*/ 	.byte	0x04, 0x1c
        /*089a*/ 	.short	(.L_211 - .L_210)


	//   ....[0]....
.L_210:
        /*089c*/ 	.word	0x00000ab0


	//   ....[1]....
        /*08a0*/ 	.word	0x0000f440


	//   ....[2]....
        /*08a4*/ 	.word	0x0000f4a0


	//   ....[3]....
        /*08a8*/ 	.word	0x000141e0


	//----- nvinfo : EIATTR_MAX_THREADS
	.align		4
.L_211:
        /*08ac*/ 	.byte	0x04, 0x05
        /*08ae*/ 	.short	(.L_213 - .L_212)
.L_212:
        /*08b0*/ 	.word	0x00000200
        /*08b4*/ 	.word	0x00000001
        /*08b8*/ 	.word	0x00000001


	//----- nvinfo : EIATTR_CRS_STACK_SIZE
	.align		4
.L_213:
        /*08bc*/ 	.byte	0x04, 0x1e
        /*08be*/ 	.short	(.L_215 - .L_214)
.L_214:
        /*08c0*/ 	.word	0x00000000


	//----- nvinfo : EIATTR_CBANK_PARAM_SIZE
	.align		4
.L_215:
        /*08c4*/ 	.byte	0x03, 0x19
        /*08c6*/ 	.short	0x0a70


	//----- nvinfo : EIATTR_PARAM_CBANK
	.align		4
        /*08c8*/ 	.byte	0x04, 0x0a
        /*08ca*/ 	.short	(.L_217 - .L_216)
	.align		4
.L_216:
        /*08cc*/ 	.word	index@(.nv.constant0._ZN7cutlass13device_kernelIN5flash11enable_sm90INS1_16FlashAttnFwdSm90INS1_25CollectiveMainloopFwdSm90ILi2EN4cute5tupleIJNS5_1CILi1EEES8_S8_EEENS6_IJNS7_ILi192EEENS7_ILi128EEENS7_ILi96EEEEEELi96ENS_10bfloat16_tEfNS_4arch4Sm90ELb0ELb1ELb0ELb1ELb0ELb0ELb0ELb0ELb1ELb0ELb0ELb0EEENS1_21CollectiveEpilogueFwdINS6_IJSA_SC_SB_EEES9_SE_SG_Li384ELb1ELb0ELb0ELb0EEENS1_36VarlenDynamicPersistentTileSchedulerILi192ELi128ELi384ELi32ELb0ELb0ELb1ELb1ELb0ELb1EEEEEEEEEvNT_6ParamsE)
        /*08d0*/ 	.short	0x0210
        /*08d2*/ 	.short	0x0a70


	//----- nvinfo : EIATTR_SW_WAR
	.align		4
.L_217:
        /*08d4*/ 	.byte	0x04, 0x36
        /*08d6*/ 	.short	(.L_219 - .L_218)
.L_218:
        /*08d8*/ 	.word	0x00000008
.L_219:


//--------------------- .nv.info._ZN7cutlass13device_kernelIN5flash11enable_sm90INS1_16FlashAttnFwdSm90INS1_25CollectiveMainloopFwdSm90ILi2EN4cute5tupleIJNS5_1CILi1EEES8_S8_EEENS6_IJNS7_ILi192EEENS7_ILi128EEENS7_ILi96EEEEEELi96ENS_10bfloat16_tEfNS_4arch4Sm90ELb0ELb1ELb0ELb1ELb0ELb1ELb0ELb0ELb1ELb0ELb0ELb0EEENS1_21CollectiveEpilogueFwdINS6_IJSA_SC_SB_EEES9_SE_SG_Li384ELb1ELb0ELb0ELb0EEENS1_36VarlenDynamicPersistentTileSchedulerILi192ELi128ELi384ELi32ELb0ELb0ELb1ELb1ELb0ELb1EEEEEEEEEvNT_6ParamsE --------------------------
	.section	.nv.info._ZN7cutlass13device_kernelIN5flash11enable_sm90INS1_16FlashAttnFwdSm90INS1_25CollectiveMainloopFwdSm90ILi2EN4cute5tupleIJNS5_1CILi1EEES8_S8_EEENS6_IJNS7_ILi192EEENS7_ILi128EEENS7_ILi96EEEEEELi96ENS_10bfloat16_tEfNS_4arch4Sm90ELb0ELb1ELb0ELb1ELb0ELb1ELb0ELb0ELb1ELb0ELb0ELb0EEENS1_21CollectiveEpilogueFwdINS6_IJSA_SC_SB_EEES9_SE_SG_Li384ELb1ELb0ELb0ELb0EEENS1_36VarlenDynamicPersistentTileSchedulerILi192ELi128ELi384ELi32ELb0ELb0ELb1ELb1ELb0ELb1EEEEEEEEEvNT_6ParamsE,"",@"SHT_CUDA_INFO"
	.sectionflags	@""
	.align	4


	//----- nvinfo : EIATTR_CUDA_API_VERSION
	.align		4
        /*0000*/ 	.byte	0x04, 0x37
        /*0002*/ 	.short	(.L_221 - .L_220)
.L_220:
        /*0004*/ 	.word	0x00000082


	//----- nvinfo : EIATTR_KPARAM_INFO
	.align		4
.L_221:
        /*0008*/ 	.byte	0x04, 0x17
        /*000a*/ 	.short	(.L_223 - .L_222)
.L_222:
        /*000c*/ 	.word	0x00000000
        /*0010*/ 	.short	0x0000
        /*0012*/ 	.short	0x0070
        /*0014*/ 	.byte	0x00, 0xf0, 0x01, 0x28


	//----- nvinfo : EIATTR_SPARSE_MMA_MASK
	.align		4
.L_223:
        /*0018*/ 	.byte	0x03, 0x50
        /*001a*/ 	.short	0x0000


	//----- nvinfo : EIATTR_MAXREG_COUNT
	.align		4
        /*001c*/ 	.byte	0x03, 0x1b
        /*001e*/ 	.short	0x0080


	//----- nvinfo : EIATTR_NUM_BARRIERS
	.align		4
        /*0020*/ 	.byte	0x02, 0x4c
        /*0022*/ 	.byte	0x10
	.zero		1


	//----- nvinfo : EIATTR_EXTERNS
	.align		4
        /*0024*/ 	.byte	0x04, 0x0f
        /*0026*/ 	.short	(.L_225 - .L_224)


	//   ....[0]....
	.align		4
.L_224:
        /*0028*/ 	.word	index@(__assertfail)


	//----- nvinfo : EIATTR_ANNOTATIONS
	.align		4
.L_225:
        /*002c*/ 	.byte	0x04, 0x55
        /*002e*/ 	.short	(.L_227 - .L_226)


	//   ....[0]....
.L_226:
        /* <DEDUP_REMOVED lines=67> */


	//----- nvinfo : EIATTR_MERCURY_ISA_VERSION
	.align		4
.L_227:
        /*0450*/ 	.byte	0x03, 0x5f
        /*0452*/ 	.short	0x0101


	//----- nvinfo : EIATTR_UNUSED_LOAD_BYTE_OFFSET
	.align		4
        /*0454*/ 	.byte	0x04, 0x44
        /*0456*/ 	.short	(.L_229 - .L_228)


	//   ....[0]....
.L_228:
        /*0458*/ 	.word	0x00000b00
        /*045c*/ 	.word	0x0000fff0


	//   ....[1]....
        /*0460*/ 	.word	0x00018b00
        /*0464*/ 	.word	0x0000fff0


	//----- nvinfo : EIATTR_INT_WARP_WIDE_INSTR_OFFSETS
	.align		4
.L_229:
        /*0468*/ 	.byte	0x04, 0x31
        /*046a*/ 	.short	(.L_231 - .L_230)


	//   ....[0]....
.L_230:
        /*046c*/ 	.word	0x000001b0


	//   ....[1]....
        /*0470*/ 	.word	0x00000250


	//   ....[2]....
        /*0474*/ 	.word	0x000002c0


	//   ....[3]....
        /*0478*/ 	.word	0x0001ca10


	//   ....[4]....
        /*047c*/ 	.word	0x0001caa0


	//   ....[5]....
        /*0480*/ 	.word	0x0001cf50


	//   ....[6]....
        /*0484*/ 	.word	0x0001cf90


	//   ....[7]....
        /*0488*/ 	.word	0x0001d0d0


	//   ....[8]....
        /*048c*/ 	.word	0x0001d1a0


	//   ....[9]....
        /*0490*/ 	.word	0x0001f0b0


	//   ....[10]....
        /*0494*/ 	.word	0x0001f140


	//----- nvinfo : EIATTR_COOP_GROUP_MASK_REGIDS
	.align		4
.L_231:
        /*0498*/ 	.byte	0x04, 0x29
        /*049a*/ 	.short	(.L_233 - .L_232)


	//   ....[0]....
.L_232:
        /*049c*/ 	.word	0xffffffff


	//   ....[1]....
        /*04a0*/ 	.word	0xffffffff


	//   ....[2]....
        /*04a4*/ 	.word	0xffffffff


	//   ....[3]....
        /*04a8*/ 	.word	0xffffffff


	//   ....[4]....
        /*04ac*/ 	.word	0xffffffff


	//   ....[5]....
        /*04b0*/ 	.word	0xffffffff


	//   ....[6]....
        /*04b4*/ 	.word	0xffffffff


	//   ....[7]....
        /*04b8*/ 	.word	0xffffffff


	//   ....[8]....
        /*04bc*/ 	.word	0xffffffff


	//   ....[9]....
        /*04c0*/ 	.word	0xffffffff


	//   ....[10]....
        /*04c4*/ 	.word	0xffffffff


	//   ....[11]....
        /*04c8*/ 	.word	0xffffffff


	//   ....[12]....
        /*04cc*/ 	.word	0xffffffff


	//   ....[13]....
        /*04d0*/ 	.word	0xffffffff


	//   ....[14]....
        /*04d4*/ 	.word	0xffffffff


	//   ....[15]....
        /*04d8*/ 	.word	0xffffffff


	//   ....[16]....
        /*04dc*/ 	.word	0xffffffff


	//   ....[17]....
        /*04e0*/ 	.word	0xffffffff


	//   ....[18]....
        /*04e4*/ 	.word	0xffffffff


	//   ....[19]....
        /*04e8*/ 	.word	0xffffffff


	//   ....[20]....
        /*04ec*/ 	.word	0xffffffff


	//   ....[21]....
        /*04f0*/ 	.word	0xffffffff


	//   ....[22]....
        /*04f4*/ 	.word	0xffffffff


	//   ....[23]....
        /*04f8*/ 	.word	0xffffffff


	//   ....[24]....
        /*04fc*/ 	.word	0xffffffff


	//   ....[25]....
        /*0500*/ 	.word	0xffffffff


	//   ....[26]....
        /*0504*/ 	.word	0xffffffff


	//   ....[27]....
        /*0508*/ 	.word	0xffffffff


	//   ....[28]....
        /*050c*/ 	.word	0xffffffff


	//   ....[29]....
        /*0510*/ 	.word	0xffffffff


	//   ....[30]....
        /*0514*/ 	.word	0xffffffff


	//   ....[31]....
        /*0518*/ 	.word	0xffffffff


	//   ....[32]....
        /*051c*/ 	.word	0xffffffff


	//   ....[33]....
        /*0520*/ 	.word	0xffffffff


	//   ....[34]....
        /*0524*/ 	.word	0xffffffff


	//   ....[35]....
        /*0528*/ 	.word	0xffffffff


	//   ....[36]....
        /*052c*/ 	.word	0xffffffff


	//   ....[37]....
        /*0530*/ 	.word	0xffffffff


	//   ....[38]....
        /*0534*/ 	.word	0xffffffff


	//   ....[39]....
        /*0538*/ 	.word	0xffffffff


	//   ....[40]....
        /*053c*/ 	.word	0xffffffff


	//   ....[41]....
        /*0540*/ 	.word	0xffffffff


	//   ....[42]....
        /*0544*/ 	.word	0xffffffff


	//   ....[43]....
        /*0548*/ 	.word	0xffffffff


	//   ....[44]....
        /*054c*/ 	.word	0xffffffff


	//   ....[45]....
        /*0550*/ 	.word	0xffffffff


	//   ....[46]....
        /*0554*/ 	.word	0xffffffff


	//   ....[47]....
        /*0558*/ 	.word	0xffffffff


	//   ....[48]....
        /*055c*/ 	.word	0xffffffff


	//   ....[49]....
        /*0560*/ 	.word	0xffffffff


	//   ....[50]....
        /*0564*/ 	.word	0xffffffff


	//   ....[51]....
        /*0568*/ 	.word	0xffffffff


	//   ....[52]....
        /*056c*/ 	.word	0xffffffff


	//   ....[53]....
        /*0570*/ 	.word	0xffffffff


	//   ....[54]....
        /*0574*/ 	.word	0xffffffff


	//   ....[55]....
        /*0578*/ 	.word	0xffffffff


	//   ....[56]....
        /*057c*/ 	.word	0xffffffff


	//   ....[57]....
        /*0580*/ 	.word	0xffffffff


	//   ....[58]....
        /*0584*/ 	.word	0xffffffff


	//   ....[59]....
        /*0588*/ 	.word	0xffffffff


	//   ....[60]....
        /*058c*/ 	.word	0xffffffff


	//   ....[61]....
        /*0590*/ 	.word	0xffffffff


	//   ....[62]....
        /*0594*/ 	.word	0xffffffff


	//   ....[63]....
        /*0598*/ 	.word	0xffffffff


	//   ....[64]....
        /*059c*/ 	.word	0xffffffff


	//   ....[65]....
        /*05a0*/ 	.word	0xffffffff


	//   ....[66]....
        /*05a4*/ 	.word	0x0500000f


	//   ....[67]....
        /*05a8*/ 	.word	0x0500000f


	//   ....[68]....
        /*05ac*/ 	.word	0x0500000f


	//   ....[69]....
        /*05b0*/ 	.word	0x0500000f


	//   ....[70]....
        /*05b4*/ 	.word	0x0500000f


	//   ....[71]....
        /*05b8*/ 	.word	0x0500000f


	//   ....[72]....
        /*05bc*/ 	.word	0x0500000f


	//   ....[73]....
        /*05c0*/ 	.word	0x0500000f


	//   ....[74]....
        /*05c4*/ 	.word	0x0500000f


	//   ....[75]....
        /*05c8*/ 	.word	0x0500000f


	//   ....[76]....
        /*05cc*/ 	.word	0x0500000f


	//   ....[77]....
        /*05d0*/ 	.word	0x0500000f


	//   ....[78]....
        /*05d4*/ 	.word	0x0500000f


	//   ....[79]....
        /*05d8*/ 	.word	0x0500000f


	//   ....[80]....
        /*05dc*/ 	.word	0x0500000f


	//   ....[81]....
        /*05e0*/ 	.word	0x0500000f


	//   ....[82]....
        /*05e4*/ 	.word	0x0500000f


	//   ....[83]....
        /*05e8*/ 	.word	0x0500000f


	//   ....[84]....
        /*05ec*/ 	.word	0x0500000f


	//   ....[85]....
        /*05f0*/ 	.word	0x0500000f


	//   ....[86]....
        /*05f4*/ 	.word	0x0500000f


	//   ....[87]....
        /*05f8*/ 	.word	0x0500000f


	//   ....[88]....
        /*05fc*/ 	.word	0x0500000f


	//   ....[89]....
        /*0600*/ 	.word	0x0500000f


	//   ....[90]....
        /*0604*/ 	.word	0x0500000f


	//   ....[91]....
        /*0608*/ 	.word	0x0500000f


	//   ....[92]....
        /*060c*/ 	.word	0x0500000f


	//   ....[93]....
        /*0610*/ 	.word	0x0500000f


	//   ....[94]....
        /*0614*/ 	.word	0x0500000f


	//----- nvinfo : EIATTR_COOP_GROUP_INSTR_OFFSETS
	.align		4
.L_233:
        /*0618*/ 	.byte	0x04, 0x28
        /*061a*/ 	.short	(.L_235 - .L_234)


	//   ....[0]....
.L_234:
        /*061c*/ 	.word	0x00000060


	//   ....[1]....
        /*0620*/ 	.word	0x000001c0


	//   ....[2]....
        /*0624*/ 	.word	0x00000270


	//   ....[3]....
        /*0628*/ 	.word	0x00000430


	//   ....[4]....
        /*062c*/ 	.word	0x00000590


	//   ....[5]....
        /*0630*/ 	.word	0x000006b0


	//   ....[6]....
        /*0634*/ 	.word	0x00000810


	//   ....[7]....
        /*0638*/ 	.word	0x000075b0


	//   ....[8]....
        /*063c*/ 	.word	0x0000d630


	//   ....[9]....
        /*0640*/ 	.word	0x0000d6d0


	//   ....[10]....
        /*0644*/ 	.word	0x0000de10


	//   ....[11]....
        /*0648*/ 	.word	0x0000de50


	//   ....[12]....
        /*064c*/ 	.word	0x0000ecb0


	//   ....[13]....
        /*0650*/ 	.word	0x00010890


	//   ....[14]....
        /*0654*/ 	.word	0x000108b0


	//   ....[15]....
        /*0658*/ 	.word	0x00011570


	//   ....[16]....
        /*065c*/ 	.word	0x00011590


	//   ....[17]....
        /*0660*/ 	.word	0x00012420


	//   ....[18]....
        /*0664*/ 	.word	0x000130f0


	//   ....[19]....
        /*0668*/ 	.word	0x00013110


	//   ....[20]....
        /*066c*/ 	.word	0x00013640


	//   ....[21]....
        /*0670*/ 	.word	0x00013660


	//   ....[22]....
        /*0674*/ 	.word	0x00014a10


	//   ....[23]....
        /*0678*/ 	.word	0x00016300


	//   ....[24]....
        /*067c*/ 	.word	0x00016320


	//   ....[25]....
        /*0680*/ 	.word	0x00016fe0


	//   ....[26]....
        /*0684*/ 	.word	0x00017000


	//   ....[27]....
        /*0688*/ 	.word	0x00017e90


	//   ....[28]....
        /*068c*/ 	.word	0x000180a0


	//   ....[29]....
        /*0690*/ 	.word	0x000180d0


	//   ....[30]....
        /*0694*/ 	.word	0x000185f0


	//   ....[31]....
        /*0698*/ 	.word	0x00018620


	//   ....[32]....
        /*069c*/ 	.word	0x0001a480


	//   ....[33]....
        /*06a0*/ 	.word	0x0001a620


	//   ....[34]....
        /*06a4*/ 	.word	0x0001a650


	//   ....[35]....
        /*06a8*/ 	.word	0x0001a680


	//   ....[36]....
        /*06ac*/ 	.word	0x0001a6c0


	//   ....[37]....
        /*06b0*/ 	.word	0x0001a710


	//   ....[38]....
        /*06b4*/ 	.word	0x0001a770


	//   ....[39]....
        /*06b8*/ 	.word	0x0001a930


	//   ....[40]....
        /*06bc*/ 	.word	0x0001a990


	//   ....[41]....
        /*06c0*/ 	.word	0x0001a9d0


	//   ....[42]....
        /*06c4*/ 	.word	0x0001aa10


	//   ....[43]....
        /*06c8*/ 	.word	0x0001aa40


	//   ....[44]....
        /*06cc*/ 	.word	0x0001aa70


	//   ....[45]....
        /*06d0*/ 	.word	0x0001ab10


	//   ....[46]....
        /*06d4*/ 	.word	0x0001ab70


	//   ....[47]....
        /*06d8*/ 	.word	0x0001ac10


	//   ....[48]....
        /*06dc*/ 	.word	0x0001f4b0


	//   ....[49]....
        /*06e0*/ 	.word	0x0001f4c0


	//   ....[50]....
        /*06e4*/ 	.word	0x0001f5b0


	//   ....[51]....
        /*06e8*/ 	.word	0x0001f610


	//   ....[52]....
        /*06ec*/ 	.word	0x0001f650


	//   ....[53]....
        /*06f0*/ 	.word	0x0001f690


	//   ....[54]....
        /*06f4*/ 	.word	0x0001f6c0


	//   ....[55]....
        /*06f8*/ 	.word	0x0001f6f0


	//   ....[56]....
        /*06fc*/ 	.word	0x0001f860


	//   ....[57]....
        /*0700*/ 	.word	0x0001f8c0


	//   ....[58]....
        /*0704*/ 	.word	0x0001f900


	//   ....[59]....
        /*0708*/ 	.word	0x0001f940


	//   ....[60]....
        /*070c*/ 	.word	0x0001f970


	//   ....[61]....
        /*0710*/ 	.word	0x0001f9a0


	//   ....[62]....
        /*0714*/ 	.word	0x0001fa60


	//   ....[63]....
        /*0718*/ 	.word	0x0001fa80


	//   ....[64]....
        /*071c*/ 	.word	0x0001faf0


	//   ....[65]....
        /*0720*/ 	.word	0x00020160


	//   ....[66]....
        /*0724*/ 	.word	0x00020570


	//   ....[67]....
        /*0728*/ 	.word	0x00020610


	//   ....[68]....
        /*072c*/ 	.word	0x000206b0


	//   ....[69]....
        /*0730*/ 	.word	0x00020750


	//   ....[70]....
        /*0734*/ 	.word	0x000207f0


	//   ....[71]....
        /*0738*/ 	.word	0x000208d0


	//   ....[72]....
        /*073c*/ 	.word	0x00020970


	//   ....[73]....
        /*0740*/ 	.word	0x00020a10


	//   ....[74]....
        /*0744*/ 	.word	0x00020ab0


	//   ....[75]....
        /*0748*/ 	.word	0x00020e40


	//   ....[76]....
        /*074c*/ 	.word	0x00021120


	//   ....[77]....
        /*0750*/ 	.word	0x00021510


	//   ....[78]....
        /*0754*/ 	.word	0x000215a0


	//   ....[79]....
        /*0758*/ 	.word	0x00021640


	//   ....[80]....
        /*075c*/ 	.word	0x000216f0


	//   ....[81]....
        /*0760*/ 	.word	0x00021770


	//   ....[82]....
        /*0764*/ 	.word	0x000217f0


	//   ....[83]....
        /*0768*/ 	.word	0x00021870


	//   ....[84]....
        /*076c*/ 	.word	0x000218f0


	//   ....[85]....
        /*0770*/ 	.word	0x00021980


	//   ....[86]....
        /*0774*/ 	.word	0x00021a30


	//   ....[87]....
        /*0778*/ 	.word	0x00021ab0


	//   ....[88]....
        /*077c*/ 	.word	0x00021b30


	//   ....[89]....
        /*0780*/ 	.word	0x00021bb0


	//   ....[90]....
        /*0784*/ 	.word	0x00021c30


	//   ....[91]....
        /*0788*/ 	.word	0x00021ca0


	//   ....[92]....
        /*078c*/ 	.word	0x00021d40


	//   ....[93]....
        /*0790*/ 	.word	0x00021dd0


	//   ....[94]....
        /*0794*/ 	.word	0x00021ef0


	//----- nvinfo : EIATTR_REG_RECONFIG
	.align		4
.L_235:
        /*0798*/ 	.byte	0x01, 0x54
	.zero		2


	//----- nvinfo : EIATTR_SYSCALL_OFFSETS
	.align		4
        /*079c*/ 	.byte	0x04, 0x46
        /*079e*/ 	.short	(.L_237 - .L_236)


	//   ....[0]....
.L_236:
        /*07a0*/ 	.word	0x00001be0


	//   ....[1]....
        /*07a4*/ 	.word	0x00001d30


	//   ....[2]....
        /*07a8*/ 	.word	0x000077c0


	//   ....[3]....
        /*07ac*/ 	.word	0x00007b00


	//   ....[4]....
        /*07b0*/ 	.word	0x0001cc20


	//   ....[5]....
        /*07b4*/ 	.word	0x0001cd50


	//   ....[6]....
        /*07b8*/ 	.word	0x0001ce50


	//----- nvinfo : EIATTR_MBARRIER_INSTR_OFFSETS
	.align		4
.L_237:
        /*07bc*/ 	.byte	0x04, 0x39
        /*07be*/ 	.short	(.L_239 - .L_238)


	//   ....[0]....
.L_238:
        /*07c0*/ 	.word	0x000002e0
        /*07c4*/ 	.word	0x000000ff
        /*07c8*/ 	.word	0x0002d800
        /*07cc*/ 	.short	0x0100
        /*07ce*/ 	.byte	0x08
	.zero		1


	//   ....[1]....
        /*07d0*/ 	.word	0x000002f0
        /*07d4*/ 	.word	0x000000ff
        /*07d8*/ 	.word	0x0002d820
        /*07dc*/ 	.short	0x0100
        /*07de*/ 	.byte	0x08
	.zero		1


	//   ....[2]....
        /*07e0*/ 	.word	0x000003e0
        /*07e4*/ 	.word	0x000000ff
        /*07e8*/ 	.word	0x0002d830
        /*07ec*/ 	.short	0x0100
        /*07ee*/ 	.byte	0x08
	.zero		1


	//   ....[3]....
        /*07f0*/ 	.word	0x000003f0
        /*07f4*/ 	.word	0x000000ff
        /*07f8*/ 	.word	0x0002d840
        /*07fc*/ 	.short	0x0100
        /*07fe*/ 	.byte	0x08
	.zero		1


	//   ....[4]....
        /*0800*/ 	.word	0x00000400
        /*0804*/ 	.word	0x000000ff
        /*0808*/ 	.word	0x0002d838
        /*080c*/ 	.short	0x0100
        /*080e*/ 	.byte	0x08
	.zero		1


	//   ....[5]....
        /*0810*/ 	.word	0x00000410
        /*0814*/ 	.word	0x000000ff
        /*0818*/ 	.word	0x0002d848
        /*081c*/ 	.short	0x0100
        /*081e*/ 	.byte	0x08
	.zero		1


	//   ....[6]....
        /*0820*/ 	.word	0x00000540
        /*0824*/ 	.word	0x000000ff
        /*0828*/ 	.word	0x0002d850
        /*082c*/ 	.short	0x0100
        /*082e*/ 	.byte	0x08
	.zero		1


	//   ....[7]....
        /*0830*/ 	.word	0x00000550
        /*0834*/ 	.word	0x000000ff
        /*0838*/ 	.word	0x0002d860
        /*083c*/ 	.short	0x0100
        /*083e*/ 	.byte	0x08
	.zero		1


	//   ....[8]....
        /*0840*/ 	.word	0x00000560
        /*0844*/ 	.word	0x000000ff
        /*0848*/ 	.word	0x0002d858
        /*084c*/ 	.short	0x0100
        /*084e*/ 	.byte	0x08
	.zero		1


	//   ....[9]....
        /*0850*/ 	.word	0x00000570
        /*0854*/ 	.word	0x000000ff
        /*0858*/ 	.word	0x0002d868
        /*085c*/ 	.short	0x0100
        /*085e*/ 	.byte	0x08
	.zero		1


	//   ....[10]....
        /*0860*/ 	.word	0x00000660
        /*0864*/ 	.word	0x000000ff
        /*0868*/ 	.word	0x0002d870
        /*086c*/ 	.short	0x0100
        /*086e*/ 	.byte	0x06
	.zero		1


	//   ....[11]....
        /*0870*/ 	.word	0x00000670
        /*0874*/ 	.word	0x000000ff
        /*0878*/ 	.word	0x0002d880
        /*087c*/ 	.short	0x0100
        /*087e*/ 	.byte	0x06
	.zero		1


	//   ....[12]....
        /*0880*/ 	.word	0x00000680
        /*0884*/ 	.word	0x000000ff
        /*0888*/ 	.word	0x0002d878
        /*088c*/ 	.short	0x0100
        /*088e*/ 	.byte	0x06
	.zero		1


	//   ....[13]....
        /*0890*/ 	.word	0x00000690
        /*0894*/ 	.word	0x000000ff
        /*0898*/ 	.word	0x0002d888
        /*089c*/ 	.short	0x0100
        /*089e*/ 	.byte	0x06
	.zero		1


	//   ....[14]....
        /*08a0*/ 	.word	0x000007c0
        /*08a4*/ 	.word	0x000000ff
        /*08a8*/ 	.word	0x0002d890
        /*08ac*/ 	.short	0x0100
        /*08ae*/ 	.byte	0x08
	.zero		1


	//   ....[15]....
        /*08b0*/ 	.word	0x000007d0
        /*08b4*/ 	.word	0x000000ff
        /*08b8*/ 	.word	0x0002d8a0
        /*08bc*/ 	.short	0x0100
        /*08be*/ 	.byte	0x08
	.zero		1


	//   ....[16]....
        /*08c0*/ 	.word	0x000007e0
        /*08c4*/ 	.word	0x000000ff
        /*08c8*/ 	.word	0x0002d898
        /*08cc*/ 	.short	0x0100
        /*08ce*/ 	.byte	0x08
	.zero		1


	//   ....[17]....
        /*08d0*/ 	.word	0x000007f0
        /*08d4*/ 	.word	0x000000ff
        /*08d8*/ 	.word	0x0002d8a8
        /*08dc*/ 	.short	0x0100
        /*08de*/ 	.byte	0x08
	.zero		1


	//   ....[18]....
        /*08e0*/ 	.word	0x00000920
        /*08e4*/ 	.word	0x000000ff
        /*08e8*/ 	.word	0x0002d8b0
        /*08ec*/ 	.short	0x0100
        /*08ee*/ 	.byte	0x08
	.zero		1


	//   ....[19]....
        /*08f0*/ 	.word	0x00000930
        /*08f4*/ 	.word	0x000000ff
        /*08f8*/ 	.word	0x0002d8c0
        /*08fc*/ 	.short	0x0100
        /*08fe*/ 	.byte	0x08
	.zero		1


	//   ....[20]....
        /*0900*/ 	.word	0x00000940
        /*0904*/ 	.word	0x000000ff
        /*0908*/ 	.word	0x0002d8b8
        /*090c*/ 	.short	0x0100
        /*090e*/ 	.byte	0x08
	.zero		1


	//   ....[21]....
        /*0910*/ 	.word	0x00000950
        /*0914*/ 	.word	0x000000ff
        /*0918*/ 	.word	0x0002d8c8
        /*091c*/ 	.short	0x0100
        /*091e*/ 	.byte	0x08
	.zero		1


	//   ....[22]....
        /*0920*/ 	.word	0x000032a0
        /*0924*/ 	.word	0x0000000f
        /*0928*/ 	.word	0x0002d890
        /*092c*/ 	.short	0x010a
        /*092e*/ 	.byte	0x3f
	.zero		1


	//   ....[23]....
        /*0930*/ 	.word	0x00004e70
        /*0934*/ 	.word	0x0000000f
        /*0938*/ 	.word	0x0002d890
        /*093c*/ 	.short	0x010a
        /*093e*/ 	.byte	0x3f
	.zero		1


	//   ....[24]....
        /*0940*/ 	.word	0x00006930
        /*0944*/ 	.word	0x0000000f
        /*0948*/ 	.word	0x0002d890
        /*094c*/ 	.short	0x010a
        /*094e*/ 	.byte	0x3f
	.zero		1


	//   ....[25]....
        /*0950*/ 	.word	0x00006b90
        /*0954*/ 	.word	0x0000001c
        /*0958*/ 	.word	0x00000000
        /*095c*/ 	.short	0x0101
        /*095e*/ 	.byte	0x3f
	.zero		1


	//   ....[26]....
        /*0960*/ 	.word	0x00006bd0
        /*0964*/ 	.word	0x0000000f
        /*0968*/ 	.word	0x0002d8b0
        /*096c*/ 	.short	0x010a
        /*096e*/ 	.byte	0x3f
	.zero		1


	//   ....[27]....
        /*0970*/ 	.word	0x00006f20
        /*0974*/ 	.word	0x0000000f
        /*0978*/ 	.word	0x00000000
        /*097c*/ 	.short	0x0101
        /*097e*/ 	.byte	0x3f
	.zero		1


	//   ....[28]....
        /*0980*/ 	.word	0x00007860
        /*0984*/ 	.word	0x00000002
        /*0988*/ 	.word	0x0002d800
        /*098c*/ 	.short	0x010a
        /*098e*/ 	.byte	0x3f
	.zero		1


	//   ....[29]....
        /*0990*/ 	.word	0x000078b0
        /*0994*/ 	.word	0x00000002
        /*0998*/ 	.word	0x0002d800
        /*099c*/ 	.short	0x010a
        /*099e*/ 	.byte	0x3f
	.zero		1


	//   ....[30]....
        /*09a0*/ 	.word	0x00008420
        /*09a4*/ 	.word	0x00000002
        /*09a8*/ 	.word	0x0002d800
        /*09ac*/ 	.short	0x010a
        /*09ae*/ 	.byte	0x3f
	.zero		1


	//   ....[31]....
        /*09b0*/ 	.word	0x0000a1a0
        /*09b4*/ 	.word	0x00000002
        /*09b8*/ 	.word	0x0002d800
        /*09bc*/ 	.short	0x010a
        /*09be*/ 	.byte	0x3f
	.zero		1


	//   ....[32]....
        /*09c0*/ 	.word	0x0000baf0
        /*09c4*/ 	.word	0x00000003
        /*09c8*/ 	.word	0x0002d830
        /*09cc*/ 	.short	0x010a
        /*09ce*/ 	.byte	0x3f
	.zero		1


	//   ....[33]....
        /*09d0*/ 	.word	0x0000bc50
        /*09d4*/ 	.word	0x00000003
        /*09d8*/ 	.word	0x0002d830
        /*09dc*/ 	.short	0x010a
        /*09de*/ 	.byte	0x3f
	.zero		1


	//   ....[34]....
        /*09e0*/ 	.word	0x0000c250
        /*09e4*/ 	.word	0x00000000
        /*09e8*/ 	.word	0x00000000
        /*09ec*/ 	.short	0x0101
        /*09ee*/ 	.byte	0x3f
	.zero		1


	//   ....[35]....
        /*09f0*/ 	.word	0x0000f170
        /*09f4*/ 	.word	0x0000000f
        /*09f8*/ 	.word	0x0002d830
        /*09fc*/ 	.short	0x010a
        /*09fe*/ 	.byte	0x3f
	.zero		1


	//   ....[36]....
        /*0a00*/ 	.word	0x0000f1c0
        /*0a04*/ 	.word	0x0000000f
        /*0a08*/ 	.word	0x0002d830
        /*0a0c*/ 	.short	0x010a
        /*0a0e*/ 	.byte	0x3f
	.zero		1


	//   ....[37]....
        /*0a10*/ 	.word	0x0000f5e0
        /*0a14*/ 	.word	0x0000000e
        /*0a18*/ 	.word	0x0002d850
        /*0a1c*/ 	.short	0x010a
        /*0a1e*/ 	.byte	0x3f
	.zero		1


	//   ....[38]....
        /*0a20*/ 	.word	0x0000f620
        /*0a24*/ 	.word	0x0000000e
        /*0a28*/ 	.word	0x0002d850
        /*0a2c*/ 	.short	0x010a
        /*0a2e*/ 	.byte	0x3f
	.zero		1


	//   ....[39]....
        /*0a30*/ 	.word	0x0000fd00
        /*0a34*/ 	.word	0x0000000e
        /*0a38*/ 	.word	0x00000000
        /*0a3c*/ 	.short	0x0101
        /*0a3e*/ 	.byte	0x3f
	.zero		1


	//   ....[40]....
        /*0a40*/ 	.word	0x00010680
        /*0a44*/ 	.word	0x00000000
        /*0a48*/ 	.word	0x00000000
        /*0a4c*/ 	.short	0x0101
        /*0a4e*/ 	.byte	0x3f
	.zero		1


	//   ....[41]....
        /*0a50*/ 	.word	0x000127c0
        /*0a54*/ 	.word	0x00000000
        /*0a58*/ 	.word	0x0002d830
        /*0a5c*/ 	.short	0x010a
        /*0a5e*/ 	.byte	0x3f
	.zero		1


	//   ....[42]....
        /*0a60*/ 	.word	0x00012810
        /*0a64*/ 	.word	0x00000000
        /*0a68*/ 	.word	0x0002d830
        /*0a6c*/ 	.short	0x010a
        /*0a6e*/ 	.byte	0x3f
	.zero		1


	//   ....[43]....
        /*0a70*/ 	.word	0x00012c30
        /*0a74*/ 	.word	0x00000003
        /*0a78*/ 	.word	0x0002d850
        /*0a7c*/ 	.short	0x010a
        /*0a7e*/ 	.byte	0x3f
	.zero		1


	//   ....[44]....
        /*0a80*/ 	.word	0x00012c70
        /*0a84*/ 	.word	0x00000003
        /*0a88*/ 	.word	0x0002d850
        /*0a8c*/ 	.short	0x010a
        /*0a8e*/ 	.byte	0x3f
	.zero		1


	//   ....[45]....
        /*0a90*/ 	.word	0x00013cb0
        /*0a94*/ 	.word	0x00000015
        /*0a98*/ 	.word	0x00000000
        /*0a9c*/ 	.short	0x0101
        /*0a9e*/ 	.byte	0x3f
	.zero		1


	//   ....[46]....
        /*0aa0*/ 	.word	0x00013d00
        /*0aa4*/ 	.word	0x0000000e
        /*0aa8*/ 	.word	0x00000000
        /*0aac*/ 	.short	0x0101
        /*0aae*/ 	.byte	0x3f
	.zero		1


	//   ....[47]....
        /*0ab0*/ 	.word	0x00014bf0
        /*0ab4*/ 	.word	0x00000000
        /*0ab8*/ 	.word	0x0002d830
        /*0abc*/ 	.short	0x010a
        /*0abe*/ 	.byte	0x3f
	.zero		1


	//   ....[48]....
        /*0ac0*/ 	.word	0x00014c40
        /*0ac4*/ 	.word	0x00000000
        /*0ac8*/ 	.word	0x0002d830
        /*0acc*/ 	.short	0x010a
        /*0ace*/ 	.byte	0x3f
	.zero		1


	//   ....[49]....
        /*0ad0*/ 	.word	0x00015060
        /*0ad4*/ 	.word	0x00000003
        /*0ad8*/ 	.word	0x0002d850
        /*0adc*/ 	.short	0x010a
        /*0ade*/ 	.byte	0x3f
	.zero		1


	//   ....[50]....
        /*0ae0*/ 	.word	0x000150a0
        /*0ae4*/ 	.word	0x00000003
        /*0ae8*/ 	.word	0x0002d850
        /*0aec*/ 	.short	0x010a
        /*0aee*/ 	.byte	0x3f
	.zero		1


	//   ....[51]....
        /*0af0*/ 	.word	0x00015710
        /*0af4*/ 	.word	0x00000003
        /*0af8*/ 	.word	0x00000000
        /*0afc*/ 	.short	0x0101
        /*0afe*/ 	.byte	0x3f
	.zero		1


	//   ....[52]....
        /*0b00*/ 	.word	0x000160f0
        /*0b04*/ 	.word	0x00000000
        /*0b08*/ 	.word	0x00000000
        /*0b0c*/ 	.short	0x0101
        /*0b0e*/ 	.byte	0x3f
	.zero		1


	//   ....[53]....
        /*0b10*/ 	.word	0x00017f10
        /*0b14*/ 	.word	0x0000000d
        /*0b18*/ 	.word	0x0002d850
        /*0b1c*/ 	.short	0x010a
        /*0b1e*/ 	.byte	0x3f
	.zero		1


	//   ....[54]....
        /*0b20*/ 	.word	0x00017fc0
        /*0b24*/ 	.word	0x0000000d
        /*0b28*/ 	.word	0x0002d850
        /*0b2c*/ 	.short	0x010a
        /*0b2e*/ 	.byte	0x3f
	.zero		1


	//   ....[55]....
        /*0b30*/ 	.word	0x00018770
        /*0b34*/ 	.word	0x0000000a
        /*0b38*/ 	.word	0x00000000
        /*0b3c*/ 	.short	0x0101
        /*0b3e*/ 	.byte	0x3f
	.zero		1


	//   ....[56]....
        /*0b40*/ 	.word	0x00019930
        /*0b44*/ 	.word	0x00000015
        /*0b48*/ 	.word	0x00000000
        /*0b4c*/ 	.short	0x0101
        /*0b4e*/ 	.byte	0x3f
	.zero		1


	//   ....[57]....
        /*0b50*/ 	.word	0x0001bbb0
        /*0b54*/ 	.word	0x00000008
        /*0b58*/ 	.word	0x0002d820
        /*0b5c*/ 	.short	0x010a
        /*0b5e*/ 	.byte	0x3f
	.zero		1


	//   ....[58]....
        /*0b60*/ 	.word	0x0001bc20
        /*0b64*/ 	.word	0x0000000b
        /*0b68*/ 	.word	0x0002d8a0
        /*0b6c*/ 	.short	0x010a
        /*0b6e*/ 	.byte	0x3f
	.zero		1


	//   ....[59]....
        /*0b70*/ 	.word	0x0001be70
        /*0b74*/ 	.word	0x0000000b
        /*0b78*/ 	.word	0x0002d8c0
        /*0b7c*/ 	.short	0x010a
        /*0b7e*/ 	.byte	0x3f
	.zero		1


	//   ....[60]....
        /*0b80*/ 	.word	0x0001c160
        /*0b84*/ 	.word	0x0000000a
        /*0b88*/ 	.word	0x0002d8a0
        /*0b8c*/ 	.short	0x010a
        /*0b8e*/ 	.byte	0x3f
	.zero		1


	//   ....[61]....
        /*0b90*/ 	.word	0x0001c3a0
        /*0b94*/ 	.word	0x0000000a
        /*0b98*/ 	.word	0x0002d8c0
        /*0b9c*/ 	.short	0x010a
        /*0b9e*/ 	.byte	0x3f
	.zero		1


	//   ....[62]....
        /*0ba0*/ 	.word	0x0001d480
        /*0ba4*/ 	.word	0x00000005
        /*0ba8*/ 	.word	0x0002d840
        /*0bac*/ 	.short	0x010a
        /*0bae*/ 	.byte	0x3f
	.zero		1


	//   ....[63]....
        /*0bb0*/ 	.word	0x0001d990
        /*0bb4*/ 	.word	0x0000001b
        /*0bb8*/ 	.word	0x0002d820
        /*0bbc*/ 	.short	0x010a
        /*0bbe*/ 	.byte	0x3f
	.zero		1


	//   ....[64]....
        /*0bc0*/ 	.word	0x0001dc80
        /*0bc4*/ 	.word	0x00000003
        /*0bc8*/ 	.word	0x0002d840
        /*0bcc*/ 	.short	0x010a
        /*0bce*/ 	.byte	0x3f
	.zero		1


	//   ....[65]....
        /*0bd0*/ 	.word	0x0001df00
        /*0bd4*/ 	.word	0x00000002
        /*0bd8*/ 	.word	0x00000060
        /*0bdc*/ 	.short	0x010a
        /*0bde*/ 	.byte	0x3f
	.zero		1


	//   ....[66]....
        /*0be0*/ 	.word	0x0001e440
        /*0be4*/ 	.word	0x00000003
        /*0be8*/ 	.word	0x0002d840
        /*0bec*/ 	.short	0x010a
        /*0bee*/ 	.byte	0x3f
	.zero		1


	//   ....[67]....
        /*0bf0*/ 	.word	0x0001e6c0
        /*0bf4*/ 	.word	0x00000003
        /*0bf8*/ 	.word	0x00000060
        /*0bfc*/ 	.short	0x010a
        /*0bfe*/ 	.byte	0x3f
	.zero		1


	//   ....[68]....
        /*0c00*/ 	.word	0x0001eb30
        /*0c04*/ 	.word	0x00000002
        /*0c08*/ 	.word	0x0002d840
        /*0c0c*/ 	.short	0x010a
        /*0c0e*/ 	.byte	0x3f
	.zero		1


	//   ....[69]....
        /*0c10*/ 	.word	0x0001edd0
        /*0c14*/ 	.word	0x00000002
        /*0c18*/ 	.word	0x00000060
        /*0c1c*/ 	.short	0x010a
        /*0c1e*/ 	.byte	0x3f
	.zero		1


	//   ....[70]....
        /*0c20*/ 	.word	0x0001f1b0
        /*0c24*/ 	.word	0x00000003
        /*0c28*/ 	.word	0x0002d860
        /*0c2c*/ 	.short	0x010a
        /*0c2e*/ 	.byte	0x3f
	.zero		1


	//   ....[71]....
        /*0c30*/ 	.word	0x000200e0
        /*0c34*/ 	.word	0x00000009
        /*0c38*/ 	.word	0x0002d820
        /*0c3c*/ 	.short	0x010a
        /*0c3e*/ 	.byte	0x3f
	.zero		1


	//   ....[72]....
        /*0c40*/ 	.word	0x00020270
        /*0c44*/ 	.word	0x00000007
        /*0c48*/ 	.word	0x00000000
        /*0c4c*/ 	.short	0x010a
        /*0c4e*/ 	.byte	0x3f
	.zero		1


	//   ....[73]....
        /*0c50*/ 	.word	0x000202e0
        /*0c54*/ 	.word	0x00000003
        /*0c58*/ 	.word	0x00000000
        /*0c5c*/ 	.short	0x010a
        /*0c5e*/ 	.byte	0x3f
	.zero		1


	//   ....[74]....
        /*0c60*/ 	.word	0x00020340
        /*0c64*/ 	.word	0x00000005
        /*0c68*/ 	.word	0x00000000
        /*0c6c*/ 	.short	0x010a
        /*0c6e*/ 	.byte	0x3f
	.zero		1


	//   ....[75]....
        /*0c70*/ 	.word	0x00020370
        /*0c74*/ 	.word	0x00000003
        /*0c78*/ 	.word	0x00000000
        /*0c7c*/ 	.short	0x010a
        /*0c7e*/ 	.byte	0x3f
	.zero		1


	//   ....[76]....
        /*0c80*/ 	.word	0x000203d0
        /*0c84*/ 	.word	0x0000000f
        /*0c88*/ 	.word	0x0002d890
        /*0c8c*/ 	.short	0x010a
        /*0c8e*/ 	.byte	0x3f
	.zero		1


	//   ....[77]....
        /*0c90*/ 	.word	0x00020420
        /*0c94*/ 	.word	0x0000000f
        /*0c98*/ 	.word	0x0002d890
        /*0c9c*/ 	.short	0x010a
        /*0c9e*/ 	.byte	0x3f
	.zero		1


	//   ....[78]....
        /*0ca0*/ 	.word	0x00020470
        /*0ca4*/ 	.word	0x0000000f
        /*0ca8*/ 	.word	0x0002d890
        /*0cac*/ 	.short	0x010a
        /*0cae*/ 	.byte	0x3f
	.zero		1


	//   ....[79]....
        /*0cb0*/ 	.word	0x000204c0
        /*0cb4*/ 	.word	0x0000000f
        /*0cb8*/ 	.word	0x0002d8b0
        /*0cbc*/ 	.short	0x010a
        /*0cbe*/ 	.byte	0x3f
	.zero		1


	//   ....[80]....
        /*0cc0*/ 	.word	0x00020830
        /*0cc4*/ 	.word	0x00000002
        /*0cc8*/ 	.word	0x0002d800
        /*0ccc*/ 	.short	0x010a
        /*0cce*/ 	.byte	0x3f
	.zero		1


	//   ....[81]....
        /*0cd0*/ 	.word	0x00020af0
        /*0cd4*/ 	.word	0x00000002
        /*0cd8*/ 	.word	0x0002d800
        /*0cdc*/ 	.short	0x010a
        /*0cde*/ 	.byte	0x3f
	.zero		1


	//   ....[82]....
        /*0ce0*/ 	.word	0x00020b40
        /*0ce4*/ 	.word	0x00000003
        /*0ce8*/ 	.word	0x0002d830
        /*0cec*/ 	.short	0x010a
        /*0cee*/ 	.byte	0x3f
	.zero		1


	//   ....[83]....
        /*0cf0*/ 	.word	0x00020b90
        /*0cf4*/ 	.word	0x0000000f
        /*0cf8*/ 	.word	0x0002d830
        /*0cfc*/ 	.short	0x010a
        /*0cfe*/ 	.byte	0x3f
	.zero		1


	//   ....[84]....
        /*0d00*/ 	.word	0x00020be0
        /*0d04*/ 	.word	0x0000000e
        /*0d08*/ 	.word	0x0002d850
        /*0d0c*/ 	.short	0x010a
        /*0d0e*/ 	.byte	0x3f
	.zero		1


	//   ....[85]....
        /*0d10*/ 	.word	0x00020c30
        /*0d14*/ 	.word	0x00000000
        /*0d18*/ 	.word	0x0002d830
        /*0d1c*/ 	.short	0x010a
        /*0d1e*/ 	.byte	0x3f
	.zero		1


	//   ....[86]....
        /*0d20*/ 	.word	0x00020c80
        /*0d24*/ 	.word	0x00000003
        /*0d28*/ 	.word	0x0002d850
        /*0d2c*/ 	.short	0x010a
        /*0d2e*/ 	.byte	0x3f
	.zero		1


	//   ....[87]....
        /*0d30*/ 	.word	0x00020cd0
        /*0d34*/ 	.word	0x00000000
        /*0d38*/ 	.word	0x0002d830
        /*0d3c*/ 	.short	0x010a
        /*0d3e*/ 	.byte	0x3f
	.zero		1


	//   ....[88]....
        /*0d40*/ 	.word	0x00020d20
        /*0d44*/ 	.word	0x00000003
        /*0d48*/ 	.word	0x0002d850
        /*0d4c*/ 	.short	0x010a
        /*0d4e*/ 	.byte	0x3f
	.zero		1


	//   ....[89]....
        /*0d50*/ 	.word	0x00020d70
        /*0d54*/ 	.word	0x0000000d
        /*0d58*/ 	.word	0x0002d850
        /*0d5c*/ 	.short	0x010a
        /*0d5e*/ 	.byte	0x3f
	.zero		1


	//   ....[90]....
        /*0d60*/ 	.word	0x00020f00
        /*0d64*/ 	.word	0x00000008
        /*0d68*/ 	.word	0x0002d820
        /*0d6c*/ 	.short	0x010a
        /*0d6e*/ 	.byte	0x3f
	.zero		1


	//   ....[91]....
        /*0d70*/ 	.word	0x00020f50
        /*0d74*/ 	.word	0x0000000b
        /*0d78*/ 	.word	0x0002d8a0
        /*0d7c*/ 	.short	0x010a
        /*0d7e*/ 	.byte	0x3f
	.zero		1


	//   ....[92]....
        /*0d80*/ 	.word	0x00020fa0
        /*0d84*/ 	.word	0x0000000b
        /*0d88*/ 	.word	0x0002d8c0
        /*0d8c*/ 	.short	0x010a
        /*0d8e*/ 	.byte	0x3f
	.zero		1


	//   ....[93]....
        /*0d90*/ 	.word	0x00020ff0
        /*0d94*/ 	.word	0x0000000a
        /*0d98*/ 	.word	0x0002d8a0
        /*0d9c*/ 	.short	0x010a
        /*0d9e*/ 	.byte	0x3f
	.zero		1


	//   ....[94]....
        /*0da0*/ 	.word	0x00021040
        /*0da4*/ 	.word	0x0000000a
        /*0da8*/ 	.word	0x0002d8c0
        /*0dac*/ 	.short	0x010a
        /*0dae*/ 	.byte	0x3f
	.zero		1


	//   ....[95]....
        /*0db0*/ 	.word	0x000211e0
        /*0db4*/ 	.word	0x00000005
        /*0db8*/ 	.word	0x0002d840
        /*0dbc*/ 	.short	0x010a
        /*0dbe*/ 	.byte	0x3f
	.zero		1


	//   ....[96]....
        /*0dc0*/ 	.word	0x00021230
        /*0dc4*/ 	.word	0x0000001b
        /*0dc8*/ 	.word	0x0002d820
        /*0dcc*/ 	.short	0x010a
        /*0dce*/ 	.byte	0x3f
	.zero		1


	//   ....[97]....
        /*0dd0*/ 	.word	0x00021280
        /*0dd4*/ 	.word	0x00000003
        /*0dd8*/ 	.word	0x0002d840
        /*0ddc*/ 	.short	0x010a
        /*0dde*/ 	.byte	0x3f
	.zero		1


	//   ....[98]....
        /*0de0*/ 	.word	0x000212d0
        /*0de4*/ 	.word	0x00000002
        /*0de8*/ 	.word	0x00000060
        /*0dec*/ 	.short	0x010a
        /*0dee*/ 	.byte	0x3f
	.zero		1


	//   ....[99]....
        /*0df0*/ 	.word	0x00021320
        /*0df4*/ 	.word	0x00000003
        /*0df8*/ 	.word	0x0002d840
        /*0dfc*/ 	.short	0x010a
        /*0dfe*/ 	.byte	0x3f
	.zero		1


	//   ....[100]....
        /*0e00*/ 	.word	0x00021370
        /*0e04*/ 	.word	0x00000003
        /*0e08*/ 	.word	0x00000060
        /*0e0c*/ 	.short	0x010a
        /*0e0e*/ 	.byte	0x3f
	.zero		1


	//   ....[101]....
        /*0e10*/ 	.word	0x000213c0
        /*0e14*/ 	.word	0x00000002
        /*0e18*/ 	.word	0x0002d840
        /*0e1c*/ 	.short	0x010a
        /*0e1e*/ 	.byte	0x3f
	.zero		1


	//   ....[102]....
        /*0e20*/ 	.word	0x00021410
        /*0e24*/ 	.word	0x00000002
        /*0e28*/ 	.word	0x00000060
        /*0e2c*/ 	.short	0x010a
        /*0e2e*/ 	.byte	0x3f
	.zero		1


	//   ....[103]....
        /*0e30*/ 	.word	0x00021460
        /*0e34*/ 	.word	0x00000003
        /*0e38*/ 	.word	0x0002d860
        /*0e3c*/ 	.short	0x010a
        /*0e3e*/ 	.byte	0x3f
	.zero		1


	//   ....[104]....
        /*0e40*/ 	.word	0x00021e10
        /*0e44*/ 	.word	0x00000009
        /*0e48*/ 	.word	0x0002d820
        /*0e4c*/ 	.short	0x010a
        /*0e4e*/ 	.byte	0x3f
	.zero		1


	//   ....[105]....
        /*0e50*/ 	.word	0x00021fb0
        /*0e54*/ 	.word	0x00000007
        /*0e58*/ 	.word	0x00000000
        /*0e5c*/ 	.short	0x010a
        /*0e5e*/ 	.byte	0x3f
	.zero		1


	//   ....[106]....
        /*0e60*/ 	.word	0x00022000
        /*0e64*/ 	.word	0x00000003
        /*0e68*/ 	.word	0x00000000
        /*0e6c*/ 	.short	0x010a
        /*0e6e*/ 	.byte	0x3f
	.zero		1


	//   ....[107]....
        /*0e70*/ 	.word	0x00022050
        /*0e74*/ 	.word	0x00000005
        /*0e78*/ 	.word	0x00000000
        /*0e7c*/ 	.short	0x010a
        /*0e7e*/ 	.byte	0x3f
	.zero		1


	//----- nvinfo : EIATTR_NUM_MBARRIERS
	.align		4
.L_239:
        /*0e80*/ 	.byte	0x03, 0x38
        /*0e82*/ 	.short	0x0016


	//----- nvinfo : EIATTR_EXIT_INSTR_OFFSETS
	.align		4
        /*0e84*/ 	.byte	0x04, 0x1c
        /*0e86*/ 	.short	(.L_241 - .L_240)


	//   ....[0]....
.L_240:
        /*0e88*/ 	.word	0x000203c0


	//----- nvinfo : EIATTR_MAX_THREADS
	.align		4
.L_241:
        /*0e8c*/ 	.byte	0x04, 0x05
        /*0e8e*/ 	.short	(.L_243 - .L_242)
.L_242:
        /*0e90*/ 	.word	0x00000200
        /*0e94*/ 	.word	0x00000001
        /*0e98*/ 	.word	0x00000001


	//----- nvinfo : EIATTR_CRS_STACK_SIZE
	.align		4
.L_243:
        /*0e9c*/ 	.byte	0x04, 0x1e
        /*0e9e*/ 	.short	(.L_245 - .L_244)
.L_244:
        /*0ea0*/ 	.word	0x00000000


	//----- nvinfo : EIATTR_CBANK_PARAM_SIZE
	.align		4
.L_245:
        /*0ea4*/ 	.byte	0x03, 0x19
        /*0ea6*/ 	.short	0x0a70


	//----- nvinfo : EIATTR_PARAM_CBANK
	.align		4
        /*0ea8*/ 	.byte	0x04, 0x0a
        /*0eaa*/ 	.short	(.L_247 - .L_246)
	.align		4
.L_246:
        /*0eac*/ 	.word	index@(.nv.constant0._ZN7cutlass13device_kernelIN5flash11enable_sm90INS1_16FlashAttnFwdSm90INS1_25CollectiveMainloopFwdSm90ILi2EN4cute5tupleIJNS5_1CILi1EEES8_S8_EEENS6_IJNS7_ILi192EEENS7_ILi128EEENS7_ILi96EEEEEELi96ENS_10bfloat16_tEfNS_4arch4Sm90ELb0ELb1ELb0ELb1ELb0ELb1ELb0ELb0ELb1ELb0ELb0ELb0EEENS1_21CollectiveEpilogueFwdINS6_IJSA_SC_SB_EEES9_SE_SG_Li384ELb1ELb0ELb0ELb0EEENS1_36VarlenDynamicPersistentTileSchedulerILi192ELi128ELi384ELi32ELb0ELb0ELb1ELb1ELb0ELb1EEEEEEEEEvNT_6ParamsE)
        /*0eb0*/ 	.short	0x0210
        /*0eb2*/ 	.short	0x0a70


	//----- nvinfo : EIATTR_SW_WAR
	.align		4
.L_247:
        /*0eb4*/ 	.byte	0x04, 0x36
        /*0eb6*/ 	.short	(.L_249 - .L_248)
.L_248:
        /*0eb8*/ 	.word	0x00000008
.L_249:


//--------------------- .nv.info._ZN7cutlass13device_kernelIN5flash11enable_sm90INS1_16FlashAttnFwdSm90INS1_25CollectiveMainloopFwdSm90ILi2EN4cute5tupleIJNS5_1CILi1EEES8_S8_EEENS6_IJNS7_ILi192EEENS7_ILi144EEENS7_ILi96EEEEEELi96ENS_10bfloat16_tEfNS_4arch4Sm90ELb1ELb0ELb0ELb0ELb0ELb0ELb0ELb0ELb1ELb0ELb0ELb0EEENS1_21CollectiveEpilogueFwdINS6_IJSA_SC_SB_EEES9_SE_SG_Li384ELb0ELb0ELb0ELb0EEENS1_30DynamicPersistentTileSchedulerILi384ELi32ELb0ELb0ELb1EEEEEEEEEvNT_6ParamsE --------------------------
	.section	.nv.info._ZN7cutlass13device_kernelIN5flash11enable_sm90INS1_16FlashAttnFwdSm90INS1_25CollectiveMainloopFwdSm90ILi2EN4cute5tupleIJNS5_1CILi1EEES8_S8_EEENS6_IJNS7_ILi192EEENS7_ILi144EEENS7_ILi96EEEEEELi96ENS_10bfloat16_tEfNS_4arch4Sm90ELb1ELb0ELb0ELb0ELb0ELb0ELb0ELb0ELb1ELb0ELb0ELb0EEENS1_21CollectiveEpilogueFwdINS6_IJSA_SC_SB_EEES9_SE_SG_Li384ELb0ELb0ELb0ELb0EEENS1_30DynamicPersistentTileSchedulerILi384ELi32ELb0ELb0ELb1EEEEEEEEEvNT_6ParamsE,"",@"SHT_CUDA_INFO"
	.sectionflags	@""
	.align	4


	//----- nvinfo : EIATTR_CUDA_API_VERSION
	.align		4
        /*0000*/ 	.byte	0x04, 0x37
        /*0002*/ 	.short	(.L_251 - .L_250)
.L_250:
        /*0004*/ 	.word	0x00000082


	//----- nvinfo : EIATTR_KPARAM_INFO
	.align		4
.L_251:
        /*0008*/ 	.byte	0x04, 0x17
        /*000a*/ 	.short	(.L_253 - .L_252)
.L_252:
        /*000c*/ 	.word	0x00000000
        /*0010*/ 	.short	0x0000
        /*0012*/ 	.short	0x0070
        /*0014*/ 	.byte	0x00, 0xf0, 0x01, 0x2e


	//----- nvinfo : EIATTR_SPARSE_MMA_MASK
	.align		4
.L_253:
        /*0018*/ 	.byte	0x03, 0x50
        /*001a*/ 	.short	0x0000


	//----- nvinfo : EIATTR_MAXREG_COUNT
	.align		4
        /*001c*/ 	.byte	0x03, 0x1b
        /*001e*/ 	.short	0x0080


	//----- nvinfo : EIATTR_NUM_BARRIERS
	.align		4
        /*0020*/ 	.byte	0x02, 0x4c
        /*0022*/ 	.byte	0x10
	.zero		1


	//----- nvinfo : EIATTR_EXTERNS
	.align		4
        /*0024*/ 	.byte	0x04, 0x0f
        /*0026*/ 	.short	(.L_255 - .L_254)


	//   ....[0]....
	.align		4
.L_254:
        /*0028*/ 	.word	index@(__assertfail)


	//----- nvinfo : EIATTR_MERCURY_ISA_VERSION
	.align		4
.L_255:
        /*002c*/ 	.byte	0x03, 0x5f
        /*002e*/ 	.short	0x0101


	//----- nvinfo : EIATTR_INT_WARP_WIDE_INSTR_OFFSETS
	.align		4
        /*0030*/ 	.byte	0x04, 0x31
        /*0032*/ 	.short	(.L_257 - .L_256)


	//   ....[0]....
.L_256:
        /*0034*/ 	.word	0x00000170


	//   ....[1]....
        /*0038*/ 	.word	0x000001b0


	//   ....[2]....
        /*003c*/ 	.word	0x00000240


	//   ....[3]....
        /*0040*/ 	.word	0x0000ec20


	//   ....[4]....
        /*0044*/ 	.word	0x0000ecc0


	//   ....[5]....
        /*0048*/ 	.word	0x0000f1d0


	//   ....[6]....
        /*004c*/ 	.word	0x00010ed0


	//   ....[7]....
        /*0050*/ 	.word	0x00010f70


	//----- nvinfo : EIATTR_COOP_GROUP_MASK_REGIDS
	.align		4
.L_257:
        /*0054*/ 	.byte	0x04, 0x29
        /*0056*/ 	.short	(.L_259 - .L_258)


	//   ....[0]....
.L_258:
        /*0058*/ 	.word	0xffffffff


	//   ....[1]....
        /*005c*/ 	.word	0xffffffff


	//   ....[2]....
        /*0060*/ 	.word	0xffffffff


	//   ....[3]....
        /*0064*/ 	.word	0xffffffff


	//   ....[4]....
        /*0068*/ 	.word	0xffffffff


	//   ....[5]....
        /*006c*/ 	.word	0xffffffff


	//   ....[6]....
        /*0070*/ 	.word	0xffffffff


	//   ....[7]....
        /*0074*/ 	.word	0xffffffff


	//   ....[8]....
        /*0078*/ 	.word	0xffffffff


	//   ....[9]....
        /*007c*/ 	.word	0xffffffff


	//   ....[10]....
        /*0080*/ 	.word	0xffffffff


	//   ....[11]....
        /*0084*/ 	.word	0xffffffff


	//   ....[12]....
        /*0088*/ 	.word	0xffffffff


	//   ....[13]....
        /*008c*/ 	.word	0xffffffff


	//   ....[14]....
        /*0090*/ 	.word	0xffffffff


	//   ....[15]....
        /*0094*/ 	.word	0xffffffff


	//   ....[16]....
        /*0098*/ 	.word	0xffffffff


	//   ....[17]....
        /*009c*/ 	.word	0xffffffff


	//   ....[18]....
        /*00a0*/ 	.word	0xffffffff


	//   ....[19]....
        /*00a4*/ 	.word	0xffffffff


	//   ....[20]....
        /*00a8*/ 	.word	0xffffffff


	//   ....[21]....
        /*00ac*/ 	.word	0xffffffff


	//   ....[22]....
        /*00b0*/ 	.word	0xffffffff


	//   ....[23]....
        /*00b4*/ 	.word	0xffffffff


	//   ....[24]....
        /*00b8*/ 	.word	0xffffffff


	//   ....[25]....
        /*00bc*/ 	.word	0xffffffff


	//   ....[26]....
        /*00c0*/ 	.word	0xffffffff


	//   ....[27]....
        /*00c4*/ 	.word	0xffffffff


	//   ....[28]....
        /*00c8*/ 	.word	0xffffffff


	//   ....[29]....
        /*00cc*/ 	.word	0xffffffff


	//   ....[30]....
        /*00d0*/ 	.word	0xffffffff


	//   ....[31]....
        /*00d4*/ 	.word	0x0500000f


	//   ....[32]....
        /*00d8*/ 	.word	0x0500000f


	//----- nvinfo : EIATTR_COOP_GROUP_INSTR_OFFSETS
	.align		4
.L_259:
        /*00dc*/ 	.byte	0x04, 0x28
        /*00de*/ 	.short	(.L_261 - .L_260)


	//   ....[0]....
.L_260:
        /*00e0*/ 	.word	0x00000050


	//   ....[1]....
        /*00e4*/ 	.word	0x00000180


	//   ....[2]....
        /*00e8*/ 	.word	0x00000220


	//   ....[3]....
        /*00ec*/ 	.word	0x000003b0


	//   ....[4]....
        /*00f0*/ 	.word	0x00000510


	//   ....[5]....
        /*00f4*/ 	.word	0x00000630


	//   ....[6]....
        /*00f8*/ 	.word	0x00000790


	//   ....[7]....
        /*00fc*/ 	.word	0x000014c0


	//   ....[8]....
        /*0100*/ 	.word	0x000035f0


	//   ....[9]....
        /*0104*/ 	.word	0x00003610


	//   ....[10]....
        /*0108*/ 	.word	0x00004100


	//   ....[11]....
        /*010c*/ 	.word	0x000041b0


	//   ....[12]....
        /*0110*/ 	.word	0x000050d0


	//   ....[13]....
        /*0114*/ 	.word	0x000074e0


	//   ....[14]....
        /*0118*/ 	.word	0x000075e0


	//   ....[15]....
        /*011c*/ 	.word	0x00008020


	//   ....[16]....
        /*0120*/ 	.word	0x00008140


	//   ....[17]....
        /*0124*/ 	.word	0x00009460


	//   ....[18]....
        /*0128*/ 	.word	0x0000b120


	//   ....[19]....
        /*012c*/ 	.word	0x0000b150


	//   ....[20]....
        /*0130*/ 	.word	0x0000b7e0


	//   ....[21]....
        /*0134*/ 	.word	0x0000b850


	//   ....[22]....
        /*0138*/ 	.word	0x0000cc20


	//   ....[23]....
        /*013c*/ 	.word	0x0000cd60


	//   ....[24]....
        /*0140*/ 	.word	0x0000cda0


	//   ....[25]....
        /*0144*/ 	.word	0x0000cef0


	//   ....[26]....
        /*0148*/ 	.word	0x0000cf00


	//   ....[27]....
        /*014c*/ 	.word	0x0000ddc0


	//   ....[28]....
        /*0150*/ 	.word	0x0000e6c0


	//   ....[29]....
        /*0154*/ 	.word	0x000112c0


	//   ....[30]....
        /*0158*/ 	.word	0x00011430


	//   ....[31]....
        /*015c*/ 	.word	0x00011960


	//   ....[32]....
        /*0160*/ 	.word	0x00011d30


	//----- nvinfo : EIATTR_REG_RECONFIG
	.align		4
.L_261:
        /*0164*/ 	.byte	0x01, 0x54
	.zero		2


	//----- nvinfo : EIATTR_SYSCALL_OFFSETS
	.align		4
        /*0168*/ 	.byte	0x04, 0x46
        /*016a*/ 	.short	(.L_263 - .L_262)


	//   ....[0]....
.L_262:
        /*016c*/ 	.word	0x000016a0


	//   ....[1]....
        /*0170*/ 	.word	0x0000ee40


	//   ....[2]....
        /*0174*/ 	.word	0x0000ef70


	//   ....[3]....
        /*0178*/ 	.word	0x0000f060


	//----- nvinfo : EIATTR_MBARRIER_INSTR_OFFSETS
	.align		4
.L_263:
        /*017c*/ 	.byte	0x04, 0x39
        /*017e*/ 	.short	(.L_265 - .L_264)


	//   ....[0]....
.L_264:
        /*0180*/ 	.word	0x00000260
        /*0184*/ 	.word	0x000000ff
        /*0188*/ 	.word	0x00031c00
        /*018c*/ 	.short	0x0100
        /*018e*/ 	.byte	0x06
	.zero		1


	//   ....[1]....
        /*0190*/ 	.word	0x00000270
        /*0194*/ 	.word	0x000000ff
        /*0198*/ 	.word	0x00031c20
        /*019c*/ 	.short	0x0100
        /*019e*/ 	.byte	0x06
	.zero		1


	//   ....[2]....
        /*01a0*/ 	.word	0x00000360
        /*01a4*/ 	.word	0x000000ff
        /*01a8*/ 	.word	0x00031c30
        /*01ac*/ 	.short	0x0100
        /*01ae*/ 	.byte	0x08
	.zero		1


	//   ....[3]....
        /*01b0*/ 	.word	0x00000370
        /*01b4*/ 	.word	0x000000ff
        /*01b8*/ 	.word	0x00031c40
        /*01bc*/ 	.short	0x0100
        /*01be*/ 	.byte	0x08
	.zero		1


	//   ....[4]....
        /*01c0*/ 	.word	0x00000380
        /*01c4*/ 	.word	0x000000ff
        /*01c8*/ 	.word	0x00031c38
        /*01cc*/ 	.short	0x0100
        /*01ce*/ 	.byte	0x08
	.zero		1


	//   ....[5]....
        /*01d0*/ 	.word	0x00000390
        /*01d4*/ 	.word	0x000000ff
        /*01d8*/ 	.word	0x00031c48
        /*01dc*/ 	.short	0x0100
        /*01de*/ 	.byte	0x08
	.zero		1


	//   ....[6]....
        /*01e0*/ 	.word	0x000004c0
        /*01e4*/ 	.word	0x000000ff
        /*01e8*/ 	.word	0x00031c50
        /*01ec*/ 	.short	0x0100
        /*01ee*/ 	.byte	0x08
	.zero		1


	//   ....[7]....
        /*01f0*/ 	.word	0x000004d0
        /*01f4*/ 	.word	0x000000ff
        /*01f8*/ 	.word	0x00031c60
        /*01fc*/ 	.short	0x0100
        /*01fe*/ 	.byte	0x08
	.zero		1


	//   ....[8]....
        /*0200*/ 	.word	0x000004e0
        /*0204*/ 	.word	0x000000ff
        /*0208*/ 	.word	0x00031c58
        /*020c*/ 	.short	0x0100
        /*020e*/ 	.byte	0x08
	.zero		1


	//   ....[9]....
        /*0210*/ 	.word	0x000004f0
        /*0214*/ 	.word	0x000000ff
        /*0218*/ 	.word	0x00031c68
        /*021c*/ 	.short	0x0100
        /*021e*/ 	.byte	0x08
	.zero		1


	//   ....[10]....
        /*0220*/ 	.word	0x000005e0
        /*0224*/ 	.word	0x000000ff
        /*0228*/ 	.word	0x00031c70
        /*022c*/ 	.short	0x0100
        /*022e*/ 	.byte	0x06
	.zero		1


	//   ....[11]....
        /*0230*/ 	.word	0x000005f0
        /*0234*/ 	.word	0x000000ff
        /*0238*/ 	.word	0x00031c80
        /*023c*/ 	.short	0x0100
        /*023e*/ 	.byte	0x06
	.zero		1


	//   ....[12]....
        /*0240*/ 	.word	0x00000600
        /*0244*/ 	.word	0x000000ff
        /*0248*/ 	.word	0x00031c78
        /*024c*/ 	.short	0x0100
        /*024e*/ 	.byte	0x06
	.zero		1


	//   ....[13]....
        /*0250*/ 	.word	0x00000610
        /*0254*/ 	.word	0x000000ff
        /*0258*/ 	.word	0x00031c88
        /*025c*/ 	.short	0x0100
        /*025e*/ 	.byte	0x06
	.zero		1


	//   ....[14]....
        /*0260*/ 	.word	0x00000740
        /*0264*/ 	.word	0x000000ff
        /*0268*/ 	.word	0x00031c90
        /*026c*/ 	.short	0x0100
        /*026e*/ 	.byte	0x08
	.zero		1


	//   ....[15]....
        /*0270*/ 	.word	0x00000750
        /*0274*/ 	.word	0x000000ff
        /*0278*/ 	.word	0x00031ca0
        /*027c*/ 	.short	0x0100
        /*027e*/ 	.byte	0x08
	.zero		1


	//   ....[16]....
        /*0280*/ 	.word	0x00000760
        /*0284*/ 	.word	0x000000ff
        /*0288*/ 	.word	0x00031c98
        /*028c*/ 	.short	0x0100
        /*028e*/ 	.byte	0x08
	.zero		1


	//   ....[17]....
        /*0290*/ 	.word	0x00000770
        /*0294*/ 	.word	0x000000ff
        /*0298*/ 	.word	0x00031ca8
        /*029c*/ 	.short	0x0100
        /*029e*/ 	.byte	0x08
	.zero		1


	//   ....[18]....
        /*02a0*/ 	.word	0x000008a0
        /*02a4*/ 	.word	0x000000ff
        /*02a8*/ 	.word	0x00031cb0
        /*02ac*/ 	.short	0x0100
        /*02ae*/ 	.byte	0x08
	.zero		1


	//   ....[19]....
        /*02b0*/ 	.word	0x000008b0
        /*02b4*/ 	.word	0x000000ff
        /*02b8*/ 	.word	0x00031cc0
        /*02bc*/ 	.short	0x0100
        /*02be*/ 	.byte	0x08
	.zero		1


	//   ....[20]....
        /*02c0*/ 	.word	0x000008c0
        /*02c4*/ 	.word	0x000000ff
        /*02c8*/ 	.word	0x00031cb8
        /*02cc*/ 	.short	0x0100
        /*02ce*/ 	.byte	0x08
	.zero		1


	//   ....[21]....
        /*02d0*/ 	.word	0x000008d0
        /*02d4*/ 	.word	0x000000ff
        /*02d8*/ 	.word	0x00031cc8
        /*02dc*/ 	.short	0x0100
        /*02de*/ 	.byte	0x08
	.zero		1


	//   ....[22]....
        /*02e0*/ 	.word	0x00001700
        /*02e4*/ 	.word	0x000000ff
        /*02e8*/ 	.word	0x00031c00
        /*02ec*/ 	.short	0x010a
        /*02ee*/ 	.byte	0x2f
	.zero		1


	//   ....[23]....
        /*02f0*/ 	.word	0x00001790
        /*02f4*/ 	.word	0x00000003
        /*02f8*/ 	.word	0x00031c30
        /*02fc*/ 	.short	0x010a
        /*02fe*/ 	.byte	0x3f
	.zero		1


	//   ....[24]....
        /*0300*/ 	.word	0x000017f0
        /*0304*/ 	.word	0x00000003
        /*0308*/ 	.word	0x00031c30
        /*030c*/ 	.short	0x010a
        /*030e*/ 	.byte	0x3f
	.zero		1


	//   ....[25]....
        /*0310*/ 	.word	0x00004150
        /*0314*/ 	.word	0x00000006
        /*0318*/ 	.word	0x00000000
        /*031c*/ 	.short	0x0101
        /*031e*/ 	.byte	0x3f
	.zero		1


	//   ....[26]....
        /*0320*/ 	.word	0x000053d0
        /*0324*/ 	.word	0x000000ff
        /*0328*/ 	.word	0x00031c30
        /*032c*/ 	.short	0x010a
        /*032e*/ 	.byte	0x06
	.zero		1


	//   ....[27]....
        /*0330*/ 	.word	0x00005410
        /*0334*/ 	.word	0x000000ff
        /*0338*/ 	.word	0x00031c30
        /*033c*/ 	.short	0x010a
        /*033e*/ 	.byte	0x06
	.zero		1


	//   ....[28]....
        /*0340*/ 	.word	0x00006ad0
        /*0344*/ 	.word	0x000000ff
        /*0348*/ 	.word	0x00031c50
        /*034c*/ 	.short	0x010a
        /*034e*/ 	.byte	0x06
	.zero		1


	//   ....[29]....
        /*0350*/ 	.word	0x00006b10
        /*0354*/ 	.word	0x000000ff
        /*0358*/ 	.word	0x00031c50
        /*035c*/ 	.short	0x010a
        /*035e*/ 	.byte	0x06
	.zero		1


	//   ....[30]....
        /*0360*/ 	.word	0x00008870
        /*0364*/ 	.word	0x0000000a
        /*0368*/ 	.word	0x00000000
        /*036c*/ 	.short	0x0101
        /*036e*/ 	.byte	0x3f
	.zero		1


	//   ....[31]....
        /*0370*/ 	.word	0x000088f0
        /*0374*/ 	.word	0x00000008
        /*0378*/ 	.word	0x00000000
        /*037c*/ 	.short	0x0101
        /*037e*/ 	.byte	0x3f
	.zero		1


	//   ....[32]....
        /*0380*/ 	.word	0x000095e0
        /*0384*/ 	.word	0x000000ff
        /*0388*/ 	.word	0x00031c30
        /*038c*/ 	.short	0x010a
        /*038e*/ 	.byte	0x06
	.zero		1


	//   ....[33]....
        /*0390*/ 	.word	0x00009620
        /*0394*/ 	.word	0x000000ff
        /*0398*/ 	.word	0x00031c30
        /*039c*/ 	.short	0x010a
        /*039e*/ 	.byte	0x06
	.zero		1


	//   ....[34]....
        /*03a0*/ 	.word	0x0000acd0
        /*03a4*/ 	.word	0x000000ff
        /*03a8*/ 	.word	0x00031c50
        /*03ac*/ 	.short	0x010a
        /*03ae*/ 	.byte	0x06
	.zero		1


	//   ....[35]....
        /*03b0*/ 	.word	0x0000ad10
        /*03b4*/ 	.word	0x000000ff
        /*03b8*/ 	.word	0x00031c50
        /*03bc*/ 	.short	0x010a
        /*03be*/ 	.byte	0x06
	.zero		1


	//   ....[36]....
        /*03c0*/ 	.word	0x0000c0a0
        /*03c4*/ 	.word	0x00000087
        /*03c8*/ 	.word	0x00000000
        /*03cc*/ 	.short	0x0101
        /*03ce*/ 	.byte	0x3f
	.zero		1


	//   ....[37]....
        /*03d0*/ 	.word	0x0000c130
        /*03d4*/ 	.word	0x00000077
        /*03d8*/ 	.word	0x00000000
        /*03dc*/ 	.short	0x0101
        /*03de*/ 	.byte	0x3f
	.zero		1


	//   ....[38]....
        /*03e0*/ 	.word	0x0000ccb0
        /*03e4*/ 	.word	0x000000ff
        /*03e8*/ 	.word	0x00031c50
        /*03ec*/ 	.short	0x010a
        /*03ee*/ 	.byte	0x0c
	.zero		1


	//   ....[39]....
        /*03f0*/ 	.word	0x0000ccf0
        /*03f4*/ 	.word	0x000000ff
        /*03f8*/ 	.word	0x00031c50
        /*03fc*/ 	.short	0x010a
        /*03fe*/ 	.byte	0x0c
	.zero		1


	//   ....[40]....
        /*0400*/ 	.word	0x0000d390
        /*0404*/ 	.word	0x00000004
        /*0408*/ 	.word	0x00000000
        /*040c*/ 	.short	0x0101
        /*040e*/ 	.byte	0x3f
	.zero		1


	//   ....[41]....
        /*0410*/ 	.word	0x0000dfb0
        /*0414*/ 	.word	0x000000ff
        /*0418*/ 	.word	0x00000000
        /*041c*/ 	.short	0x0101
        /*041e*/ 	.byte	0x05
	.zero		1


	//   ....[42]....
        /*0420*/ 	.word	0x0000f4b0
        /*0424*/ 	.word	0x0000000d
        /*0428*/ 	.word	0x00031c40
        /*042c*/ 	.short	0x010a
        /*042e*/ 	.byte	0x3f
	.zero		1


	//   ....[43]....
        /*0430*/ 	.word	0x0000f970
        /*0434*/ 	.word	0x00000018
        /*0438*/ 	.word	0x00031c20
        /*043c*/ 	.short	0x010a
        /*043e*/ 	.byte	0x3f
	.zero		1


	//   ....[44]....
        /*0440*/ 	.word	0x0000fc00
        /*0444*/ 	.word	0x00000003
        /*0448*/ 	.word	0x00031c40
        /*044c*/ 	.short	0x010a
        /*044e*/ 	.byte	0x3f
	.zero		1


	//   ....[45]....
        /*0450*/ 	.word	0x0000fe40
        /*0454*/ 	.word	0x00000002
        /*0458*/ 	.word	0x00000060
        /*045c*/ 	.short	0x010a
        /*045e*/ 	.byte	0x3f
	.zero		1


	//   ....[46]....
        /*0460*/ 	.word	0x00010320
        /*0464*/ 	.word	0x0000000a
        /*0468*/ 	.word	0x00031c40
        /*046c*/ 	.short	0x010a
        /*046e*/ 	.byte	0x3f
	.zero		1


	//   ....[47]....
        /*0470*/ 	.word	0x00010560
        /*0474*/ 	.word	0x00000003
        /*0478*/ 	.word	0x00000060
        /*047c*/ 	.short	0x010a
        /*047e*/ 	.byte	0x3f
	.zero		1


	//   ....[48]....
        /*0480*/ 	.word	0x000109b0
        /*0484*/ 	.word	0x00000003
        /*0488*/ 	.word	0x00031c40
        /*048c*/ 	.short	0x010a
        /*048e*/ 	.byte	0x3f
	.zero		1


	//   ....[49]....
        /*0490*/ 	.word	0x00010c10
        /*0494*/ 	.word	0x00000003
        /*0498*/ 	.word	0x00000060
        /*049c*/ 	.short	0x010a
        /*049e*/ 	.byte	0x3f
	.zero		1


	//   ....[50]....
        /*04a0*/ 	.word	0x00010ff0
        /*04a4*/ 	.word	0x00000003
        /*04a8*/ 	.word	0x00031c60
        /*04ac*/ 	.short	0x010a
        /*04ae*/ 	.byte	0x3f
	.zero		1


	//   ....[51]....
        /*04b0*/ 	.word	0x00011410
        /*04b4*/ 	.word	0x00000009
        /*04b8*/ 	.word	0x00031c20
        /*04bc*/ 	.short	0x010a
        /*04be*/ 	.byte	0x3f
	.zero		1


	//   ....[52]....
        /*04c0*/ 	.word	0x00011520
        /*04c4*/ 	.word	0x00000005
        /*04c8*/ 	.word	0x00000000
        /*04cc*/ 	.short	0x010a
        /*04ce*/ 	.byte	0x3f
	.zero		1


	//   ....[53]....
        /*04d0*/ 	.word	0x00011590
        /*04d4*/ 	.word	0x00000003
        /*04d8*/ 	.word	0x00000000
        /*04dc*/ 	.short	0x010a
        /*04de*/ 	.byte	0x3f
	.zero		1


	//   ....[54]....
        /*04e0*/ 	.word	0x000115f0
        /*04e4*/ 	.word	0x00000013
        /*04e8*/ 	.word	0x00000000
        /*04ec*/ 	.short	0x010a
        /*04ee*/ 	.byte	0x3f
	.zero		1


	//   ....[55]....
        /*04f0*/ 	.word	0x00011620
        /*04f4*/ 	.word	0x00000007
        /*04f8*/ 	.word	0x00000000
        /*04fc*/ 	.short	0x010a
        /*04fe*/ 	.byte	0x3f
	.zero		1


	//   ....[56]....
        /*0500*/ 	.word	0x00011690
        /*0504*/ 	.word	0x00000003
        /*0508*/ 	.word	0x00031c00
        /*050c*/ 	.short	0x010a
        /*050e*/ 	.byte	0x3f
	.zero		1


	//   ....[57]....
        /*0510*/ 	.word	0x000116e0
        /*0514*/ 	.word	0x00000003
        /*0518*/ 	.word	0x00031c30
        /*051c*/ 	.short	0x010a
        /*051e*/ 	.byte	0x3f
	.zero		1


	//   ....[58]....
        /*0520*/ 	.word	0x00011740
        /*0524*/ 	.word	0x00000005
        /*0528*/ 	.word	0x00031c30
        /*052c*/ 	.short	0x010a
        /*052e*/ 	.byte	0x3f
	.zero		1


	//   ....[59]....
        /*0530*/ 	.word	0x000117a0
        /*0534*/ 	.word	0x00000005
        /*0538*/ 	.word	0x00031c50
        /*053c*/ 	.short	0x010a
        /*053e*/ 	.byte	0x3f
	.zero		1


	//   ....[60]....
        /*0540*/ 	.word	0x00011800
        /*0544*/ 	.word	0x00000005
        /*0548*/ 	.word	0x00031c30
        /*054c*/ 	.short	0x010a
        /*054e*/ 	.byte	0x3f
	.zero		1


	//   ....[61]....
        /*0550*/ 	.word	0x00011860
        /*0554*/ 	.word	0x00000005
        /*0558*/ 	.word	0x00031c50
        /*055c*/ 	.short	0x010a
        /*055e*/ 	.byte	0x3f
	.zero		1


	//   ....[62]....
        /*0560*/ 	.word	0x000118c0
        /*0564*/ 	.word	0x00000007
        /*0568*/ 	.word	0x00031c50
        /*056c*/ 	.short	0x010a
        /*056e*/ 	.byte	0x3f
	.zero		1


	//   ....[63]....
        /*0570*/ 	.word	0x00011a10
        /*0574*/ 	.word	0x0000000d
        /*0578*/ 	.word	0x00031c40
        /*057c*/ 	.short	0x010a
        /*057e*/ 	.byte	0x3f
	.zero		1


	//   ....[64]....
        /*0580*/ 	.word	0x00011a60
        /*0584*/ 	.word	0x00000018
        /*0588*/ 	.word	0x00031c20
        /*058c*/ 	.short	0x010a
        /*058e*/ 	.byte	0x3f
	.zero		1


	//   ....[65]....
        /*0590*/ 	.word	0x00011ab0
        /*0594*/ 	.word	0x00000003
        /*0598*/ 	.word	0x00031c40
        /*059c*/ 	.short	0x010a
        /*059e*/ 	.byte	0x3f
	.zero		1


	//   ....[66]....
        /*05a0*/ 	.word	0x00011b00
        /*05a4*/ 	.word	0x00000002
        /*05a8*/ 	.word	0x00000060
        /*05ac*/ 	.short	0x010a
        /*05ae*/ 	.byte	0x3f
	.zero		1


	//   ....[67]....
        /*05b0*/ 	.word	0x00011b50
        /*05b4*/ 	.word	0x0000000a
        /*05b8*/ 	.word	0x00031c40
        /*05bc*/ 	.short	0x010a
        /*05be*/ 	.byte	0x3f
	.zero		1


	//   ....[68]....
        /*05c0*/ 	.word	0x00011ba0
        /*05c4*/ 	.word	0x00000003
        /*05c8*/ 	.word	0x00000060
        /*05cc*/ 	.short	0x010a
        /*05ce*/ 	.byte	0x3f
	.zero		1


	//   ....[69]....
        /*05d0*/ 	.word	0x00011bf0
        /*05d4*/ 	.word	0x00000003
        /*05d8*/ 	.word	0x00031c40
        /*05dc*/ 	.short	0x010a
        /*05de*/ 	.byte	0x3f
	.zero		1


	//   ....[70]....
        /*05e0*/ 	.word	0x00011c40
        /*05e4*/ 	.word	0x00000003
        /*05e8*/ 	.word	0x00000060
        /*05ec*/ 	.short	0x010a
        /*05ee*/ 	.byte	0x3f
	.zero		1


	//   ....[71]....
        /*05f0*/ 	.word	0x00011c90
        /*05f4*/ 	.word	0x00000003
        /*05f8*/ 	.word	0x00031c60
        /*05fc*/ 	.short	0x010a
        /*05fe*/ 	.byte	0x3f
	.zero		1


	//   ....[72]....
        /*0600*/ 	.word	0x00011d70
        /*0604*/ 	.word	0x00000009
        /*0608*/ 	.word	0x00031c20
        /*060c*/ 	.short	0x010a
        /*060e*/ 	.byte	0x3f
	.zero		1


	//   ....[73]....
        /*0610*/ 	.word	0x00011dc0
        /*0614*/ 	.word	0x00000005
        /*0618*/ 	.word	0x00000000
        /*061c*/ 	.short	0x010a
        /*061e*/ 	.byte	0x3f
	.zero		1


	//   ....[74]....
        /*0620*/ 	.word	0x00011e10
        /*0624*/ 	.word	0x00000003
        /*0628*/ 	.word	0x00000000
        /*062c*/ 	.short	0x010a
        /*062e*/ 	.byte	0x3f
	.zero		1


	//   ....[75]....
        /*0630*/ 	.word	0x00011e60
        /*0634*/ 	.word	0x00000013
        /*0638*/ 	.word	0x00000000
        /*063c*/ 	.short	0x010a
        /*063e*/ 	.byte	0x3f
	.zero		1


	//----- nvinfo : EIATTR_NUM_MBARRIERS
	.align		4
.L_265:
        /*0640*/ 	.byte	0x03, 0x38
        /*0642*/ 	.short	0x0016


	//----- nvinfo : EIATTR_EXIT_INSTR_OFFSETS
	.align		4
        /*0644*/ 	.byte	0x04, 0x1c
        /*0646*/ 	.short	(.L_267 - .L_266)


	//   ....[0]....
.L_266:
        /*0648*/ 	.word	0x00000a10


	//   ....[1]....
        /*064c*/ 	.word	0x0000e680


	//   ....[2]....
        /*0650*/ 	.word	0x0000e6e0


	//   ....[3]....
        /*0654*/ 	.word	0x00011450


	//   ....[4]....
        /*0658*/ 	.word	0x00011670


	//----- nvinfo : EIATTR_MAX_THREADS
	.align		4
.L_267:
        /*065c*/ 	.byte	0x04, 0x05
        /*065e*/ 	.short	(.L_269 - .L_268)
.L_268:
        /*0660*/ 	.word	0x00000200
        /*0664*/ 	.word	0x00000001
        /*0668*/ 	.word	0x00000001


	//----- nvinfo : EIATTR_CRS_STACK_SIZE
	.align		4
.L_269:
        /*066c*/ 	.byte	0x04, 0x1e
        /*066e*/ 	.short	(.L_271 - .L_270)
.L_270:
        /*0670*/ 	.word	0x00000000


	//----- nvinfo : EIATTR_CBANK_PARAM_SIZE
	.align		4
.L_271:
        /*0674*/ 	.byte	0x03, 0x19
        /*0676*/ 	.short	0x0bf0


	//----- nvinfo : EIATTR_PARAM_CBANK
	.align		4
        /*0678*/ 	.byte	0x04, 0x0a
        /*067a*/ 	.short	(.L_273 - .L_272)
	.align		4
.L_272:
        /*067c*/ 	.word	index@(.nv.constant0._ZN7cutlass13device_kernelIN5flash11enable_sm90INS1_16FlashAttnFwdSm90INS1_25CollectiveMainloopFwdSm90ILi2EN4cute5tupleIJNS5_1CILi1EEES8_S8_EEENS6_IJNS7_ILi192EEENS7_ILi144EEENS7_ILi96EEEEEELi96ENS_10bfloat16_tEfNS_4arch4Sm90ELb1ELb0ELb0ELb0ELb0ELb0ELb0ELb0ELb1ELb0ELb0ELb0EEENS1_21CollectiveEpilogueFwdINS6_IJSA_SC_SB_EEES9_SE_SG_Li384ELb0ELb0ELb0ELb0EEENS1_30DynamicPersistentTileSchedulerILi384ELi32ELb0ELb0ELb1EEEEEEEEEvNT_6ParamsE)
        /*0680*/ 	.short	0x0210
        /*0682*/ 	.short	0x0bf0


	//----- nvinfo : EIATTR_SW_WAR
	.align		4
.L_273:
        /*0684*/ 	.byte	0x04, 0x36
        /*0686*/ 	.short	(.L_275 - .L_274)
.L_274:
        /*0688*/ 	.word	0x00000008
.L_275:


//--------------------- .nv.info._ZN7cutlass13device_kernelIN5flash11enable_sm90INS1_16FlashAttnFwdSm90INS1_25CollectiveMainloopFwdSm90ILi2EN4cute5tupleIJNS5_1CILi1EEES8_S8_EEENS6_IJNS7_ILi192EEENS7_ILi144EEENS7_ILi96EEEEEELi96ENS_10bfloat16_tEfNS_4arch4Sm90ELb1ELb0ELb0ELb1ELb0ELb0ELb0ELb0ELb1ELb0ELb0ELb0EEENS1_21CollectiveEpilogueFwdINS6_IJSA_SC_SB_EEES9_SE_SG_Li384ELb1ELb0ELb0ELb0EEENS1_36VarlenDynamicPersistentTileSchedulerILi192ELi144ELi384ELi32ELb0ELb0ELb1ELb1ELb1ELb1EEEEEEEEEvNT_6ParamsE --------------------------
	.section	.nv.info._ZN7cutlass13device_kernelIN5flash11enable_sm90INS1_16FlashAttnFwdSm90INS1_25CollectiveMainloopFwdSm90ILi2EN4cute5tupleIJNS5_1CILi1EEES8_S8_EEENS6_IJNS7_ILi192EEENS7_ILi144EEENS7_ILi96EEEEEELi96ENS_10bfloat16_tEfNS_4arch4Sm90ELb1ELb0ELb0ELb1ELb0ELb0ELb0ELb0ELb1ELb0ELb0ELb0EEENS1_21CollectiveEpilogueFwdINS6_IJSA_SC_SB_EEES9_SE_SG_Li384ELb1ELb0ELb0ELb0EEENS1_36VarlenDynamicPersistentTileSchedulerILi192ELi144ELi384ELi32ELb0ELb0ELb1ELb1ELb1ELb1EEEEEEEEEvNT_6ParamsE,"",@"SHT_CUDA_INFO"
	.sectionflags	@""
	.align	4


	//----- nvinfo : EIATTR_CUDA_API_VERSION
	.align		4
        /*0000*/ 	.byte	0x04, 0x37
        /*0002*/ 	.short	(.L_277 - .L_276)
.L_276:
        /*0004*/ 	.word	0x00000082


	//----- nvinfo : EIATTR_KPARAM_INFO
	.align		4
.L_277:
        /*0008*/ 	.byte	0x04, 0x17
        /*000a*/ 	.short	(.L_279 - .L_278)
.L_278:
        /*000c*/ 	.word	0x00000000
        /*0010*/ 	.short	0x0000
        /*0012*/ 	.short	0x0070
        /*0014*/ 	.byte	0x00, 0xf0, 0x01, 0x28


	//----- nvinfo : EIATTR_SPARSE_MMA_MASK
	.align		4
.L_279:
        /*0018*/ 	.byte	0x03, 0x50
        /*001a*/ 	.short	0x0000


	//----- nvinfo : EIATTR_MAXREG_COUNT
	.align		4
        /*001c*/ 	.byte	0x03, 0x1b
        /*001e*/ 	.short	0x0080


	//----- nvinfo : EIATTR_NUM_BARRIERS
	.align		4
        /*0020*/ 	.byte	0x02, 0x4c
        /*0022*/ 	.byte	0x10
	.zero		1


	//----- nvinfo : EIATTR_EXTERNS
	.align		4
        /*0024*/ 	.byte	0x04, 0x0f
        /*0026*/ 	.short	(.L_281 - .L_280)


	//   ....[0]....
	.align		4
.L_280:
        /*0028*/ 	.word	index@(__assertfail)


	//----- nvinfo : EIATTR_ANNOTATIONS
	.align		4
.L_281:
        /*002c*/ 	.byte	0x04, 0x55
        /*002e*/ 	.short	(.L_283 - .L_282)


	//   ....[0]....
.L_282:
        /*0030*/ 	.word	0x00000001
        /*0034*/ 	.byte	0x80, 0x09, 0x00, 0x00, 0x01, 0x00, 0x00, 0x00, 0xd0, 0x0a, 0x00, 0x00, 0x01, 0x00, 0x00, 0x00
        /*0044*/ 	.byte	0xf0, 0xff, 0x00, 0x00, 0x01, 0x00, 0x00, 0x00, 0x90, 0x00, 0x01, 0x00, 0x01, 0x00, 0x00, 0x00
        /*0054*/ 	.byte	0x30, 0x02, 0x01, 0x00, 0x01, 0x00, 0x00, 0x00, 0x10, 0x03, 0x01, 0x00, 0x01, 0x00, 0x00, 0x00
        /*0064*/ 	.byte	0xc0, 0x0a, 0x01, 0x00, 0x01, 0x00, 0x00, 0x00, 0xf0, 0x0a, 0x01, 0x00, 0x01, 0x00, 0x00, 0x00
        /*0074*/ 	.byte	0x80, 0x13, 0x01, 0x00, 0x01, 0x00, 0x00, 0x00, 0xf0, 0x15, 0x01, 0x00, 0x01, 0x00, 0x00, 0x00
        /*0084*/ 	.byte	0xf0, 0x3c, 0x01, 0x00, 0x01, 0x00, 0x00, 0x00, 0x90, 0x3e, 0x01, 0x00


	//----- nvinfo : EIATTR_MERCURY_ISA_VERSION
	.align		4
.L_283:
        /*0090*/ 	.byte	0x03, 0x5f
        /*0092*/ 	.short	0x0101


	//----- nvinfo : EIATTR_UNUSED_LOAD_BYTE_OFFSET
	.align		4
        /*0094*/ 	.byte	0x04, 0x44
        /*0096*/ 	.short	(.L_285 - .L_284)


	//   ....[0]....
.L_284:
        /*0098*/ 	.word	0x00000a90
        /*009c*/ 	.word	0x0000fff0


	//   ....[1]....
        /*00a0*/ 	.word	0x0000d9f0
        /*00a4*/ 	.word	0x0000fff0


	//----- nvinfo : EIATTR_INT_WARP_WIDE_INSTR_OFFSETS
	.align		4
.L_285:
        /*00a8*/ 	.byte	0x04, 0x31
        /*00aa*/ 	.short	(.L_287 - .L_286)


	//   ....[0]....
.L_286:
        /*00ac*/ 	.word	0x00000160


	//   ....[1]....
        /*00b0*/ 	.word	0x000001a0


	//   ....[2]....
        /*00b4*/ 	.word	0x00000210


	//   ....[3]....
        /*00b8*/ 	.word	0x00010660


	//   ....[4]....
        /*00bc*/ 	.word	0x00010700


	//   ....[5]....
        /*00c0*/ 	.word	0x00010b60


	//   ....[6]....
        /*00c4*/ 	.word	0x00010b90


	//   ....[7]....
        /*00c8*/ 	.word	0x00010d50


	//   ....[8]....
        /*00cc*/ 	.word	0x00010e20


	//   ....[9]....
        /*00d0*/ 	.word	0x00012d20


	//   ....[10]....
        /*00d4*/ 	.word	0x00012dc0


	//----- nvinfo : EIATTR_COOP_GROUP_MASK_REGIDS
	.align		4
.L_287:
        /*00d8*/ 	.byte	0x04, 0x29
        /*00da*/ 	.short	(.L_289 - .L_288)


	//   ....[0]....
.L_288:
        /*00dc*/ 	.word	0xffffffff


	//   ....[1]....
        /*00e0*/ 	.word	0xffffffff


	//   ....[2]....
        /*00e4*/ 	.word	0xffffffff


	//   ....[3]....
        /*00e8*/ 	.word	0xffffffff


	//   ....[4]....
        /*00ec*/ 	.word	0xffffffff


	//   ....[5]....
        /*00f0*/ 	.word	0xffffffff


	//   ....[6]....
        /*00f4*/ 	.word	0xffffffff


	//   ....[7]....
        /*00f8*/ 	.word	0xffffffff


	//   ....[8]....
        /*00fc*/ 	.word	0xffffffff


	//   ....[9]....
        /*0100*/ 	.word	0xffffffff


	//   ....[10]....
        /*0104*/ 	.word	0xffffffff


	//   ....[11]....
        /*0108*/ 	.word	0xffffffff


	//   ....[12]....
        /*010c*/ 	.word	0xffffffff


	//   ....[13]....
        /*0110*/ 	.word	0xffffffff


	//   ....[14]....
        /*0114*/ 	.word	0xffffffff


	//   ....[15]....
        /*0118*/ 	.word	0xffffffff


	//   ....[16]....
        /*011c*/ 	.word	0xffffffff


	//   ....[17]....
        /*0120*/ 	.word	0xffffffff


	//   ....[18]....
        /*0124*/ 	.word	0xffffffff


	//   ....[19]....
        /*0128*/ 	.word	0xffffffff


	//   ....[20]....
        /*012c*/ 	.word	0xffffffff


	//   ....[21]....
        /*0130*/ 	.word	0xffffffff


	//   ....[22]....
        /*0134*/ 	.word	0xffffffff


	//   ....[23]....
        /*0138*/ 	.word	0xffffffff


	//   ....[24]....
        /*013c*/ 	.word	0xffffffff


	//   ....[25]....
        /*0140*/ 	.word	0xffffffff


	//   ....[26]....
        /*0144*/ 	.word	0xffffffff


	//   ....[27]....
        /*0148*/ 	.word	0xffffffff


	//   ....[28]....
        /*014c*/ 	.word	0xffffffff


	//   ....[29]....
        /*0150*/ 	.word	0xffffffff


	//   ....[30]....
        /*0154*/ 	.word	0xffffffff


	//   ....[31]....
        /*0158*/ 	.word	0xffffffff


	//   ....[32]....
        /*015c*/ 	.word	0xffffffff


	//   ....[33]....
        /*0160*/ 	.word	0xffffffff


	//   ....[34]....
        /*0164*/ 	.word	0xffffffff


	//   ....[35]....
        /*0168*/ 	.word	0xffffffff


	//   ....[36]....
        /*016c*/ 	.word	0xffffffff


	//   ....[37]....
        /*0170*/ 	.word	0xffffffff


	//   ....[38]....
        /*0174*/ 	.word	0xffffffff


	//   ....[39]....
        /*0178*/ 	.word	0xffffffff


	//   ....[40]....
        /*017c*/ 	.word	0xffffffff


	//   ....[41]....
        /*0180*/ 	.word	0xffffffff


	//   ....[42]....
        /*0184*/ 	.word	0xffffffff


	//   ....[43]....
        /*0188*/ 	.word	0xffffffff


	//   ....[44]....
        /*018c*/ 	.word	0xffffffff


	//   ....[45]....
        /*0190*/ 	.word	0xffffffff


	//   ....[46]....
        /*0194*/ 	.word	0xffffffff


	//   ....[47]....
        /*0198*/ 	.word	0xffffffff


	//   ....[48]....
        /*019c*/ 	.word	0xffffffff


	//   ....[49]....
        /*01a0*/ 	.word	0xffffffff


	//   ....[50]....
        /*01a4*/ 	.word	0xffffffff


	//   ....[51]....
        /*01a8*/ 	.word	0xffffffff


	//   ....[52]....
        /*01ac*/ 	.word	0xffffffff


	//   ....[53]....
        /*01b0*/ 	.word	0xffffffff


	//   ....[54]....
        /*01b4*/ 	.word	0xffffffff


	//   ....[55]....
        /*01b8*/ 	.word	0xffffffff


	//   ....[56]....
        /*01bc*/ 	.word	0xffffffff


	//   ....[57]....
        /*01c0*/ 	.word	0xffffffff


	//   ....[58]....
        /*01c4*/ 	.word	0xffffffff


	//   ....[59]....
        /*01c8*/ 	.word	0xffffffff


	//   ....[60]....
        /*01cc*/ 	.word	0xffffffff


	//   ....[61]....
        /*01d0*/ 	.word	0x0500000f


	//   ....[62]....
        /*01d4*/ 	.word	0x0500000f


	//   ....[63]....
        /*01d8*/ 	.word	0x0500000f


	//   ....[64]....
        /*01dc*/ 	.word	0x0500000f


	//   ....[65]....
        /*01e0*/ 	.word	0x0500000f


	//   ....[66]....
        /*01e4*/ 	.word	0x0500000f


	//   ....[67]....
        /*01e8*/ 	.word	0x0500000f


	//   ....[68]....
        /*01ec*/ 	.word	0x0500000f


	//   ....[69]....
        /*01f0*/ 	.word	0x0500000f


	//   ....[70]....
        /*01f4*/ 	.word	0x0500000f


	//   ....[71]....
        /*01f8*/ 	.word	0x0500000f


	//   ....[72]....
        /*01fc*/ 	.word	0x0500000f


	//   ....[73]....
        /*0200*/ 	.word	0x0500000f


	//   ....[74]....
        /*0204*/ 	.word	0x0500000f


	//   ....[75]....
        /*0208*/ 	.word	0x0500000f


	//   ....[76]....
        /*020c*/ 	.word	0x0500000f


	//   ....[77]....
        /*0210*/ 	.word	0x0500000f


	//   ....[78]....
        /*0214*/ 	.word	0x0500000f


	//   ....[79]....
        /*0218*/ 	.word	0x0500000f


	//----- nvinfo : EIATTR_COOP_GROUP_INSTR_OFFSETS
	.align		4
.L_289:
        /*021c*/ 	.byte	0x04, 0x28
        /*021e*/ 	.short	(.L_291 - .L_290)


	//   ....[0]....
.L_290:
        /*0220*/ 	.word	0x00000070


	//   ....[1]....
        /*0224*/ 	.word	0x00000170


	//   ....[2]....
        /*0228*/ 	.word	0x000001c0


	//   ....[3]....
        /*022c*/ 	.word	0x000003f0


	//   ....[4]....
        /*0230*/ 	.word	0x00000550


	//   ....[5]....
        /*0234*/ 	.word	0x00000670


	//   ....[6]....
        /*0238*/ 	.word	0x000007d0


	//   ....[7]....
        /*023c*/ 	.word	0x00001780


	//   ....[8]....
        /*0240*/ 	.word	0x00003990


	//   ....[9]....
        /*0244*/ 	.word	0x00003a50


	//   ....[10]....
        /*0248*/ 	.word	0x000043b0


	//   ....[11]....
        /*024c*/ 	.word	0x00004430


	//   ....[12]....
        /*0250*/ 	.word	0x00005450


	//   ....[13]....
        /*0254*/ 	.word	0x000077f0


	//   ....[14]....
        /*0258*/ 	.word	0x000078f0


	//   ....[15]....
        /*025c*/ 	.word	0x00008330


	//   ....[16]....
        /*0260*/ 	.word	0x000083b0


	//   ....[17]....
        /*0264*/ 	.word	0x00009760


	//   ....[18]....
        /*0268*/ 	.word	0x0000b450


	//   ....[19]....
        /*026c*/ 	.word	0x0000b470


	//   ....[20]....
        /*0270*/ 	.word	0x0000ba20


	//   ....[21]....
        /*0274*/ 	.word	0x0000bb00


	//   ....[22]....
        /*0278*/ 	.word	0x0000cf00


	//   ....[23]....
        /*027c*/ 	.word	0x0000d010


	//   ....[24]....
        /*0280*/ 	.word	0x0000d070


	//   ....[25]....
        /*0284*/ 	.word	0x0000d1a0


	//   ....[26]....
        /*0288*/ 	.word	0x0000d1d0


	//   ....[27]....
        /*028c*/ 	.word	0x0000f470


	//   ....[28]....
        /*0290*/ 	.word	0x0000f610


	//   ....[29]....
        /*0294*/ 	.word	0x0000f640


	//   ....[30]....
        /*0298*/ 	.word	0x0000f680


	//   ....[31]....
        /*029c*/ 	.word	0x0000f6e0


	//   ....[32]....
        /*02a0*/ 	.word	0x0000f740


	//   ....[33]....
        /*02a4*/ 	.word	0x0000f780


	//   ....[34]....
        /*02a8*/ 	.word	0x0000f920


	//   ....[35]....
        /*02ac*/ 	.word	0x0000f980


	//   ....[36]....
        /*02b0*/ 	.word	0x0000f9c0


	//   ....[37]....
        /*02b4*/ 	.word	0x0000fa00


	//   ....[38]....
        /*02b8*/ 	.word	0x0000fa30


	//   ....[39]....
        /*02bc*/ 	.word	0x0000fa60


	//   ....[40]....
        /*02c0*/ 	.word	0x0000fb00


	//   ....[41]....
        /*02c4*/ 	.word	0x0000fb60


	//   ....[42]....
        /*02c8*/ 	.word	0x0000fbf0


	//   ....[43]....
        /*02cc*/ 	.word	0x00013130


	//   ....[44]....
        /*02d0*/ 	.word	0x00013140


	//   ....[45]....
        /*02d4*/ 	.word	0x00013240


	//   ....[46]....
        /*02d8*/ 	.word	0x000132a0


	//   ....[47]....
        /*02dc*/ 	.word	0x000132e0


	//   ....[48]....
        /*02e0*/ 	.word	0x00013320


	//   ....[49]....
        /*02e4*/ 	.word	0x00013350


	//   ....[50]....
        /*02e8*/ 	.word	0x00013380


	//   ....[51]....
        /*02ec*/ 	.word	0x00013500


	//   ....[52]....
        /*02f0*/ 	.word	0x00013560


	//   ....[53]....
        /*02f4*/ 	.word	0x000135a0


	//   ....[54]....
        /*02f8*/ 	.word	0x000135e0


	//   ....[55]....
        /*02fc*/ 	.word	0x00013610


	//   ....[56]....
        /*0300*/ 	.word	0x00013640


	//   ....[57]....
        /*0304*/ 	.word	0x00013700


	//   ....[58]....
        /*0308*/ 	.word	0x00013720


	//   ....[59]....
        /*030c*/ 	.word	0x00013790


	//   ....[60]....
        /*0310*/ 	.word	0x00013e10


	//   ....[61]....
        /*0314*/ 	.word	0x000143d0


	//   ....[62]....
        /*0318*/ 	.word	0x000147c0


	//   ....[63]....
        /*031c*/ 	.word	0x00014850


	//   ....[64]....
        /*0320*/ 	.word	0x000148f0


	//   ....[65]....
        /*0324*/ 	.word	0x000149a0


	//   ....[66]....
        /*0328*/ 	.word	0x00014a20


	//   ....[67]....
        /*032c*/ 	.word	0x00014aa0


	//   ....[68]....
        /*0330*/ 	.word	0x00014b20


	//   ....[69]....
        /*0334*/ 	.word	0x00014ba0


	//   ....[70]....
        /*0338*/ 	.word	0x00014c30


	//   ....[71]....
        /*033c*/ 	.word	0x00014ce0


	//   ....[72]....
        /*0340*/ 	.word	0x00014d60


	//   ....[73]....
        /*0344*/ 	.word	0x00014de0


	//   ....[74]....
        /*0348*/ 	.word	0x00014e60


	//   ....[75]....
        /*034c*/ 	.word	0x00014ee0


	//   ....[76]....
        /*0350*/ 	.word	0x00014f50


	//   ....[77]....
        /*0354*/ 	.word	0x00014ff0


	//   ....[78]....
        /*0358*/ 	.word	0x00015080


	//   ....[79]....
        /*035c*/ 	.word	0x000151a0


	//----- nvinfo : EIATTR_REG_RECONFIG
	.align		4
.L_291:
        /*0360*/ 	.byte	0x01, 0x54
	.zero		2


	//----- nvinfo : EIATTR_SYSCALL_OFFSETS
	.align		4
        /*0364*/ 	.byte	0x04, 0x46
        /*0366*/ 	.short	(.L_293 - .L_292)


	//   ....[0]....
.L_292:
        /*0368*/ 	.word	0x00001980


	//   ....[1]....
        /*036c*/ 	.word	0x00010880


	//   ....[2]....
        /*0370*/ 	.word	0x000109b0


	//   ....[3]....
        /*0374*/ 	.word	0x00010ab0


	//----- nvinfo : EIATTR_MBARRIER_INSTR_OFFSETS
	.align		4
.L_293:
        /*0378*/ 	.byte	0x04, 0x39
        /*037a*/ 	.short	(.L_295 - .L_294)


	//   ....[0]....
.L_294:
        /*037c*/ 	.word	0x000002a0
        /*0380*/ 	.word	0x000000ff
        /*0384*/ 	.word	0x00031c00
        /*0388*/ 	.short	0x0100
        /*038a*/ 	.byte	0x08
	.zero		1


	//   ....[1]....
        /*038c*/ 	.word	0x000002b0
        /*0390*/ 	.word	0x000000ff
        /*0394*/ 	.word	0x00031c20
        /*0398*/ 	.short	0x0100
        /*039a*/ 	.byte	0x08
	.zero		1


	//   ....[2]....
        /*039c*/ 	.word	0x000003a0
        /*03a0*/ 	.word	0x000000ff
        /*03a4*/ 	.word	0x00031c30
        /*03a8*/ 	.short	0x0100
        /*03aa*/ 	.byte	0x08
	.zero		1


	//   ....[3]....
        /*03ac*/ 	.word	0x000003b0
        /*03b0*/ 	.word	0x000000ff
        /*03b4*/ 	.word	0x00031c40
        /*03b8*/ 	.short	0x0100
        /*03ba*/ 	.byte	0x08
	.zero		1


	//   ....[4]....
        /*03bc*/ 	.word	0x000003c0
        /*03c0*/ 	.word	0x000000ff
        /*03c4*/ 	.word	0x00031c38
        /*03c8*/ 	.short	0x0100
        /*03ca*/ 	.byte	0x08
	.zero		1


	//   ....[5]....
        /*03cc*/ 	.word	0x000003d0
        /*03d0*/ 	.word	0x000000ff
        /*03d4*/ 	.word	0x00031c48
        /*03d8*/ 	.short	0x0100
        /*03da*/ 	.byte	0x08
	.zero		1


	//   ....[6]....
        /*03dc*/ 	.word	0x00000500
        /*03e0*/ 	.word	0x000000ff
        /*03e4*/ 	.word	0x00031c50
        /*03e8*/ 	.short	0x0100
        /*03ea*/ 	.byte	0x08
	.zero		1


	//   ....[7]....
        /*03ec*/ 	.word	0x00000510
        /*03f0*/ 	.word	0x000000ff
        /*03f4*/ 	.word	0x00031c60
        /*03f8*/ 	.short	0x0100
        /*03fa*/ 	.byte	0x08
	.zero		1


	//   ....[8]....
        /*03fc*/ 	.word	0x00000520
        /*0400*/ 	.word	0x000000ff
        /*0404*/ 	.word	0x00031c58
        /*0408*/ 	.short	0x0100
        /*040a*/ 	.byte	0x08
	.zero		1


	//   ....[9]....
        /*040c*/ 	.word	0x00000530
        /*0410*/ 	.word	0x000000ff
        /*0414*/ 	.word	0x00031c68
        /*0418*/ 	.short	0x0100
        /*041a*/ 	.byte	0x08
	.zero		1


	//   ....[10]....
        /*041c*/ 	.word	0x00000620
        /*0420*/ 	.word	0x000000ff
        /*0424*/ 	.word	0x00031c70
        /*0428*/ 	.short	0x0100
        /*042a*/ 	.byte	0x06
	.zero		1


	//   ....[11]....
        /*042c*/ 	.word	0x00000630
        /*0430*/ 	.word	0x000000ff
        /*0434*/ 	.word	0x00031c80
        /*0438*/ 	.short	0x0100
        /*043a*/ 	.byte	0x06
	.zero		1


	//   ....[12]....
        /*043c*/ 	.word	0x00000640
        /*0440*/ 	.word	0x000000ff
        /*0444*/ 	.word	0x00031c78
        /*0448*/ 	.short	0x0100
        /*044a*/ 	.byte	0x06
	.zero		1


	//   ....[13]....
        /*044c*/ 	.word	0x00000650
        /*0450*/ 	.word	0x000000ff
        /*0454*/ 	.word	0x00031c88
        /*0458*/ 	.short	0x0100
        /*045a*/ 	.byte	0x06
	.zero		1


	//   ....[14]....
        /*045c*/ 	.word	0x00000780
        /*0460*/ 	.word	0x000000ff
        /*0464*/ 	.word	0x00031c90
        /*0468*/ 	.short	0x0100
        /*046a*/ 	.byte	0x08
	.zero		1


	//   ....[15]....
        /*046c*/ 	.word	0x00000790
        /*0470*/ 	.word	0x000000ff
        /*0474*/ 	.word	0x00031ca0
        /*0478*/ 	.short	0x0100
        /*047a*/ 	.byte	0x08
	.zero		1


	//   ....[16]....
        /*047c*/ 	.word	0x000007a0
        /*0480*/ 	.word	0x000000ff
        /*0484*/ 	.word	0x00031c98
        /*0488*/ 	.short	0x0100
        /*048a*/ 	.byte	0x08
	.zero		1


	//   ....[17]....
        /*048c*/ 	.word	0x000007b0
        /*0490*/ 	.word	0x000000ff
        /*0494*/ 	.word	0x00031ca8
        /*0498*/ 	.short	0x0100
        /*049a*/ 	.byte	0x08
	.zero		1


	//   ....[18]....
        /*049c*/ 	.word	0x000008e0
        /*04a0*/ 	.word	0x000000ff
        /*04a4*/ 	.word	0x00031cb0
        /*04a8*/ 	.short	0x0100
        /*04aa*/ 	.byte	0x08
	.zero		1


	//   ....[19]....
        /*04ac*/ 	.word	0x000008f0
        /*04b0*/ 	.word	0x000000ff
        /*04b4*/ 	.word	0x00031cc0
        /*04b8*/ 	.short	0x0100
        /*04ba*/ 	.byte	0x08
	.zero		1


	//   ....[20]....
        /*04bc*/ 	.word	0x00000900
        /*04c0*/ 	.word	0x000000ff
        /*04c4*/ 	.word	0x00031cb8
        /*04c8*/ 	.short	0x0100
        /*04ca*/ 	.byte	0x08
	.zero		1


	//   ....[21]....
        /*04cc*/ 	.word	0x00000910
        /*04d0*/ 	.word	0x000000ff
        /*04d4*/ 	.word	0x00031cc8
        /*04d8*/ 	.short	0x0100
        /*04da*/ 	.byte	0x08
	.zero		1


	//   ....[22]....
        /*04dc*/ 	.word	0x00001a20
        /*04e0*/ 	.word	0x000000ff
        /*04e4*/ 	.word	0x00031c00
        /*04e8*/ 	.short	0x010a
        /*04ea*/ 	.byte	0x25
	.zero		1


	//   ....[23]....
        /*04ec*/ 	.word	0x00001aa0
        /*04f0*/ 	.word	0x00000003
        /*04f4*/ 	.word	0x00031c30
        /*04f8*/ 	.short	0x010a
        /*04fa*/ 	.byte	0x3f
	.zero		1


	//   ....[24]....
        /*04fc*/ 	.word	0x00001b10
        /*0500*/ 	.word	0x00000003
        /*0504*/ 	.word	0x00031c30
        /*0508*/ 	.short	0x010a
        /*050a*/ 	.byte	0x3f
	.zero		1


	//   ....[25]....
        /*050c*/ 	.word	0x00004440
        /*0510*/ 	.word	0x00000007
        /*0514*/ 	.word	0x00000000
        /*0518*/ 	.short	0x0101
        /*051a*/ 	.byte	0x3f
	.zero		1


	//   ....[26]....
        /*051c*/ 	.word	0x00005700
        /*0520*/ 	.word	0x000000ff
        /*0524*/ 	.word	0x00031c30
        /*0528*/ 	.short	0x010a
        /*052a*/ 	.byte	0x04
	.zero		1


	//   ....[27]....
        /*052c*/ 	.word	0x00005740
        /*0530*/ 	.word	0x000000ff
        /*0534*/ 	.word	0x00031c30
        /*0538*/ 	.short	0x010a
        /*053a*/ 	.byte	0x04
	.zero		1


	//   ....[28]....
        /*053c*/ 	.word	0x00006dd0
        /*0540*/ 	.word	0x000000ff
        /*0544*/ 	.word	0x00031c50
        /*0548*/ 	.short	0x010a
        /*054a*/ 	.byte	0x04
	.zero		1


	//   ....[29]....
        /*054c*/ 	.word	0x00006e10
        /*0550*/ 	.word	0x000000ff
        /*0554*/ 	.word	0x00031c50
        /*0558*/ 	.short	0x010a
        /*055a*/ 	.byte	0x04
	.zero		1


	//   ....[30]....
        /*055c*/ 	.word	0x00008ba0
        /*0560*/ 	.word	0x0000004a
        /*0564*/ 	.word	0x00000000
        /*0568*/ 	.short	0x0101
        /*056a*/ 	.byte	0x3f
	.zero		1


	//   ....[31]....
        /*056c*/ 	.word	0x00008c40
        /*0570*/ 	.word	0x00000072
        /*0574*/ 	.word	0x00000000
        /*0578*/ 	.short	0x0101
        /*057a*/ 	.byte	0x3f
	.zero		1


	//   ....[32]....
        /*057c*/ 	.word	0x000098d0
        /*0580*/ 	.word	0x000000ff
        /*0584*/ 	.word	0x00031c30
        /*0588*/ 	.short	0x010a
        /*058a*/ 	.byte	0x04
	.zero		1


	//   ....[33]....
        /*058c*/ 	.word	0x00009910
        /*0590*/ 	.word	0x000000ff
        /*0594*/ 	.word	0x00031c30
        /*0598*/ 	.short	0x010a
        /*059a*/ 	.byte	0x04
	.zero		1


	//   ....[34]....
        /*059c*/ 	.word	0x0000afa0
        /*05a0*/ 	.word	0x000000ff
        /*05a4*/ 	.word	0x00031c50
        /*05a8*/ 	.short	0x010a
        /*05aa*/ 	.byte	0x04
	.zero		1


	//   ....[35]....
        /*05ac*/ 	.word	0x0000afe0
        /*05b0*/ 	.word	0x000000ff
        /*05b4*/ 	.word	0x00031c50
        /*05b8*/ 	.short	0x010a
        /*05ba*/ 	.byte	0x04
	.zero		1


	//   ....[36]....
        /*05bc*/ 	.word	0x0000c450
        /*05c0*/ 	.word	0x00000089
        /*05c4*/ 	.word	0x00000000
        /*05c8*/ 	.short	0x0101
        /*05ca*/ 	.byte	0x3f
	.zero		1


	//   ....[37]....
        /*05cc*/ 	.word	0x0000c4d0
        /*05d0*/ 	.word	0x00000086
        /*05d4*/ 	.word	0x00000000
        /*05d8*/ 	.short	0x0101
        /*05da*/ 	.byte	0x3f
	.zero		1


	//   ....[38]....
        /*05dc*/ 	.word	0x0000cf80
        /*05e0*/ 	.word	0x000000ff
        /*05e4*/ 	.word	0x00031c50
        /*05e8*/ 	.short	0x010a
        /*05ea*/ 	.byte	0x06
	.zero		1


	//   ....[39]....
        /*05ec*/ 	.word	0x0000cfc0
        /*05f0*/ 	.word	0x000000ff
        /*05f4*/ 	.word	0x00031c50
        /*05f8*/ 	.short	0x010a
        /*05fa*/ 	.byte	0x06
	.zero		1


	//   ....[40]....
        /*05fc*/ 	.word	0x0000d790
        /*0600*/ 	.word	0x00000007
        /*0604*/ 	.word	0x00000000
        /*0608*/ 	.short	0x0101
        /*060a*/ 	.byte	0x3f
	.zero		1


	//   ....[41]....
        /*060c*/ 	.word	0x0000e790
        /*0610*/ 	.word	0x000000ff
        /*0614*/ 	.word	0x00000000
        /*0618*/ 	.short	0x0101
        /*061a*/ 	.byte	0x04
	.zero		1


	//   ....[42]....
        /*061c*/ 	.word	0x00011110
        /*0620*/ 	.word	0x00000005
        /*0624*/ 	.word	0x00031c40
        /*0628*/ 	.short	0x010a
        /*062a*/ 	.byte	0x3f
	.zero		1


	//   ....[43]....
        /*062c*/ 	.word	0x00011630
        /*0630*/ 	.word	0x00000019
        /*0634*/ 	.word	0x00031c20
        /*0638*/ 	.short	0x010a
        /*063a*/ 	.byte	0x3f
	.zero		1


	//   ....[44]....
        /*063c*/ 	.word	0x00011900
        /*0640*/ 	.word	0x00000003
        /*0644*/ 	.word	0x00031c40
        /*0648*/ 	.short	0x010a
        /*064a*/ 	.byte	0x3f
	.zero		1


	//   ....[45]....
        /*064c*/ 	.word	0x00011b80
        /*0650*/ 	.word	0x00000002
        /*0654*/ 	.word	0x00000060
        /*0658*/ 	.short	0x010a
        /*065a*/ 	.byte	0x3f
	.zero		1


	//   ....[46]....
        /*065c*/ 	.word	0x00012090
        /*0660*/ 	.word	0x00000003
        /*0664*/ 	.word	0x00031c40
        /*0668*/ 	.short	0x010a
        /*066a*/ 	.byte	0x3f
	.zero		1


	//   ....[47]....
        /*066c*/ 	.word	0x00012310
        /*0670*/ 	.word	0x00000003
        /*0674*/ 	.word	0x00000060
        /*0678*/ 	.short	0x010a
        /*067a*/ 	.byte	0x3f
	.zero		1


	//   ....[48]....
        /*067c*/ 	.word	0x00012790
        /*0680*/ 	.word	0x00000002
        /*0684*/ 	.word	0x00031c40
        /*0688*/ 	.short	0x010a
        /*068a*/ 	.byte	0x3f
	.zero		1


	//   ....[49]....
        /*068c*/ 	.word	0x00012a30
        /*0690*/ 	.word	0x00000002
        /*0694*/ 	.word	0x00000060
        /*0698*/ 	.short	0x010a
        /*069a*/ 	.byte	0x3f
	.zero		1


	//   ....[50]....
        /*069c*/ 	.word	0x00012e30
        /*06a0*/ 	.word	0x00000003
        /*06a4*/ 	.word	0x00031c60
        /*06a8*/ 	.short	0x010a
        /*06aa*/ 	.byte	0x3f
	.zero		1


	//   ....[51]....
        /*06ac*/ 	.word	0x00013d90
        /*06b0*/ 	.word	0x00000009
        /*06b4*/ 	.word	0x00031c20
        /*06b8*/ 	.short	0x010a
        /*06ba*/ 	.byte	0x3f
	.zero		1


	//   ....[52]....
        /*06bc*/ 	.word	0x00013f50
        /*06c0*/ 	.word	0x00000007
        /*06c4*/ 	.word	0x00000000
        /*06c8*/ 	.short	0x010a
        /*06ca*/ 	.byte	0x3f
	.zero		1


	//   ....[53]....
        /*06cc*/ 	.word	0x00013fc0
        /*06d0*/ 	.word	0x00000003
        /*06d4*/ 	.word	0x00000000
        /*06d8*/ 	.short	0x010a
        /*06da*/ 	.byte	0x3f
	.zero		1


	//   ....[54]....
        /*06dc*/ 	.word	0x00014020
        /*06e0*/ 	.word	0x00000005
        /*06e4*/ 	.word	0x00000000
        /*06e8*/ 	.short	0x010a
        /*06ea*/ 	.byte	0x3f
	.zero		1


	//   ....[55]....
        /*06ec*/ 	.word	0x00014050
        /*06f0*/ 	.word	0x00000003
        /*06f4*/ 	.word	0x00000000
        /*06f8*/ 	.short	0x010a
        /*06fa*/ 	.byte	0x3f
	.zero		1


	//   ....[56]....
        /*06fc*/ 	.word	0x000140c0
        /*0700*/ 	.word	0x00000003
        /*0704*/ 	.word	0x00031c00
        /*0708*/ 	.short	0x010a
        /*070a*/ 	.byte	0x3f
	.zero		1


	//   ....[57]....
        /*070c*/ 	.word	0x00014110
        /*0710*/ 	.word	0x00000003
        /*0714*/ 	.word	0x00031c30
        /*0718*/ 	.short	0x010a
        /*071a*/ 	.byte	0x3f
	.zero		1


	//   ....[58]....
        /*071c*/ 	.word	0x00014170
        /*0720*/ 	.word	0x00000009
        /*0724*/ 	.word	0x00031c30
        /*0728*/ 	.short	0x010a
        /*072a*/ 	.byte	0x3f
	.zero		1


	//   ....[59]....
        /*072c*/ 	.word	0x000141d0
        /*0730*/ 	.word	0x00000009
        /*0734*/ 	.word	0x00031c50
        /*0738*/ 	.short	0x010a
        /*073a*/ 	.byte	0x3f
	.zero		1


	//   ....[60]....
        /*073c*/ 	.word	0x00014230
        /*0740*/ 	.word	0x00000007
        /*0744*/ 	.word	0x00031c30
        /*0748*/ 	.short	0x010a
        /*074a*/ 	.byte	0x3f
	.zero		1


	//   ....[61]....
        /*074c*/ 	.word	0x00014290
        /*0750*/ 	.word	0x00000007
        /*0754*/ 	.word	0x00031c50
        /*0758*/ 	.short	0x010a
        /*075a*/ 	.byte	0x3f
	.zero		1


	//   ....[62]....
        /*075c*/ 	.word	0x000142f0
        /*0760*/ 	.word	0x00000006
        /*0764*/ 	.word	0x00031c50
        /*0768*/ 	.short	0x010a
        /*076a*/ 	.byte	0x3f
	.zero		1


	//   ....[63]....
        /*076c*/ 	.word	0x00014490
        /*0770*/ 	.word	0x00000005
        /*0774*/ 	.word	0x00031c40
        /*0778*/ 	.short	0x010a
        /*077a*/ 	.byte	0x3f
	.zero		1


	//   ....[64]....
        /*077c*/ 	.word	0x000144e0
        /*0780*/ 	.word	0x00000019
        /*0784*/ 	.word	0x00031c20
        /*0788*/ 	.short	0x010a
        /*078a*/ 	.byte	0x3f
	.zero		1


	//   ....[65]....
        /*078c*/ 	.word	0x00014530
        /*0790*/ 	.word	0x00000003
        /*0794*/ 	.word	0x00031c40
        /*0798*/ 	.short	0x010a
        /*079a*/ 	.byte	0x3f
	.zero		1


	//   ....[66]....
        /*079c*/ 	.word	0x00014580
        /*07a0*/ 	.word	0x00000002
        /*07a4*/ 	.word	0x00000060
        /*07a8*/ 	.short	0x010a
        /*07aa*/ 	.byte	0x3f
	.zero		1


	//   ....[67]....
        /*07ac*/ 	.word	0x000145d0
        /*07b0*/ 	.word	0x00000003
        /*07b4*/ 	.word	0x00031c40
        /*07b8*/ 	.short	0x010a
        /*07ba*/ 	.byte	0x3f
	.zero		1


	//   ....[68]....
        /*07bc*/ 	.word	0x00014620
        /*07c0*/ 	.word	0x00000003
        /*07c4*/ 	.word	0x00000060
        /*07c8*/ 	.short	0x010a
        /*07ca*/ 	.byte	0x3f
	.zero		1


	//   ....[69]....
        /*07cc*/ 	.word	0x00014670
        /*07d0*/ 	.word	0x00000002
        /*07d4*/ 	.word	0x00031c40
        /*07d8*/ 	.short	0x010a
        /*07da*/ 	.byte	0x3f
	.zero		1


	//   ....[70]....
        /*07dc*/ 	.word	0x000146c0
        /*07e0*/ 	.word	0x00000002
        /*07e4*/ 	.word	0x00000060
        /*07e8*/ 	.short	0x010a
        /*07ea*/ 	.byte	0x3f
	.zero		1


	//   ....[71]....
        /*07ec*/ 	.word	0x00014710
        /*07f0*/ 	.word	0x00000003
        /*07f4*/ 	.word	0x00031c60
        /*07f8*/ 	.short	0x010a
        /*07fa*/ 	.byte	0x3f
	.zero		1


	//   ....[72]....
        /*07fc*/ 	.word	0x000150c0
        /*0800*/ 	.word	0x00000009
        /*0804*/ 	.word	0x00031c20
        /*0808*/ 	.short	0x010a
        /*080a*/ 	.byte	0x3f
	.zero		1


	//   ....[73]....
        /*080c*/ 	.word	0x00015260
        /*0810*/ 	.word	0x00000007
        /*0814*/ 	.word	0x00000000
        /*0818*/ 	.short	0x010a
        /*081a*/ 	.byte	0x3f
	.zero		1


	//   ....[74]....
        /*081c*/ 	.word	0x000152b0
        /*0820*/ 	.word	0x00000003
        /*0824*/ 	.word	0x00000000
        /*0828*/ 	.short	0x010a
        /*082a*/ 	.byte	0x3f
	.zero		1


	//   ....[75]....
        /*082c*/ 	.word	0x00015300
        /*0830*/ 	.word	0x00000005
        /*0834*/ 	.word	0x00000000
        /*0838*/ 	.short	0x010a
        /*083a*/ 	.byte	0x3f
	.zero		1


	//----- nvinfo : EIATTR_NUM_MBARRIERS
	.align		4
.L_295:
        /*083c*/ 	.byte	0x03, 0x38
        /*083e*/ 	.short	0x0016


	//----- nvinfo : EIATTR_EXIT_INSTR_OFFSETS
	.align		4
        /*0840*/ 	.byte	0x04, 0x1c
        /*0842*/ 	.short	(.L_297 - .L_296)


	//   ....[0]....
.L_296:
        /*0844*/ 	.word	0x00000ac0


	//   ....[1]....
        /*0848*/ 	.word	0x0000f430


	//   ....[2]....
        /*084c*/ 	.word	0x0000f490


	//   ....[3]....
        /*0850*/ 	.word	0x000140a0


	//----- nvinfo : EIATTR_MAX_THREADS
	.align		4
.L_297:
        /*0854*/ 	.byte	0x04, 0x05
        /*0856*/ 	.short	(.L_299 - .L_298)
.L_298:
        /*0858*/ 	.word	0x00000200
        /*085c*/ 	.word	0x00000001
        /*0860*/ 	.word	0x00000001


	//----- nvinfo : EIATTR_CRS_STACK_SIZE
	.align		4
.L_299:
        /*0864*/ 	.byte	0x04, 0x1e
        /*0866*/ 	.short	(.L_301 - .L_300)
.L_300:
        /*0868*/ 	.word	0x00000000


	//----- nvinfo : EIATTR_CBANK_PARAM_SIZE
	.align		4
.L_301:
        /*086c*/ 	.byte	0x03, 0x19
        /*086e*/ 	.short	0x0a70


	//----- nvinfo : EIATTR_PARAM_CBANK
	.align		4
        /*0870*/ 	.byte	0x04, 0x0a
        /*0872*/ 	.short	(.L_303 - .L_302)
	.align		4
.L_302:
        /*0874*/ 	.word	index@(.nv.constant0._ZN7cutlass13device_kernelIN5flash11enable_sm90INS1_16FlashAttnFwdSm90INS1_25CollectiveMainloopFwdSm90ILi2EN4cute5tupleIJNS5_1CILi1EEES8_S8_EEENS6_IJNS7_ILi192EEENS7_ILi144EEENS7_ILi96EEEEEELi96ENS_10bfloat16_tEfNS_4arch4Sm90ELb1ELb0ELb0ELb1ELb0ELb0ELb0ELb0ELb1ELb0ELb0ELb0EEENS1_21CollectiveEpilogueFwdINS6_IJSA_SC_SB_EEES9_SE_SG_Li384ELb1ELb0ELb0ELb0EEENS1_36VarlenDynamicPersistentTileSchedulerILi192ELi144ELi384ELi32ELb0ELb0ELb1ELb1ELb1ELb1EEEEEEEEEvNT_6ParamsE)
        /*0878*/ 	.short	0x0210
        /*087a*/ 	.short	0x0a70


	//----- nvinfo : EIATTR_SW_WAR
	.align		4
.L_303:
        /*087c*/ 	.byte	0x04, 0x36
        /*087e*/ 	.short	(.L_305 - .L_304)
.L_304:
        /*0880*/ 	.word	0x00000008
.L_305:


//--------------------- .nv.info._ZN7cutlass13device_kernelIN5flash11enable_sm90INS1_16FlashAttnFwdSm90INS1_25CollectiveMainloopFwdSm90ILi2EN4cute5tupleIJNS5_1CILi1EEES8_S8_EEENS6_IJNS7_ILi192EEENS7_ILi144EEENS7_ILi96EEEEEELi96ENS_10bfloat16_tEfNS_4arch4Sm90ELb1ELb0ELb0ELb1ELb0ELb1ELb0ELb0ELb1ELb0ELb0ELb0EEENS1_21CollectiveEpilogueFwdINS6_IJSA_SC_SB_EEES9_SE_SG_Li384ELb1ELb0ELb0ELb0EEENS1_36VarlenDynamicPersistentTileSchedulerILi192ELi144ELi384ELi32ELb0ELb0ELb1ELb1ELb1ELb1EEEEEEEEEvNT_6ParamsE --------------------------
	.section	.nv.info._ZN7cutlass13device_kernelIN5flash11enable_sm90INS1_16FlashAttnFwdSm90INS1_25CollectiveMainloopFwdSm90ILi2EN4cute5tupleIJNS5_1CILi1EEES8_S8_EEENS6_IJNS7_ILi192EEENS7_ILi144EEENS7_ILi96EEEEEELi96ENS_10bfloat16_tEfNS_4arch4Sm90ELb1ELb0ELb0ELb1ELb0ELb1ELb0ELb0ELb1ELb0ELb0ELb0EEENS1_21CollectiveEpilogueFwdINS6_IJSA_SC_SB_EEES9_SE_SG_Li384ELb1ELb0ELb0ELb0EEENS1_36VarlenDynamicPersistentTileSchedulerILi192ELi144ELi384ELi32ELb0ELb0ELb1ELb1ELb1ELb1EEEEEEEEEvNT_6ParamsE,"",@"SHT_CUDA_INFO"
	.sectionflags	@""
	.align	4


	//----- nvinfo : EIATTR_CUDA_API_VERSION
	.align		4
        /*0000*/ 	.byte	0x04, 0x37
        /*0002*/ 	.short	(.L_307 - .L_306)
.L_306:
        /*0004*/ 	.word	0x00000082


	//----- nvinfo : EIATTR_KPARAM_INFO
	.align		4
.L_307:
        /*0008*/ 	.byte	0x04, 0x17
        /*000a*/ 	.short	(.L_309 - .L_308)
.L_308:
        /*000c*/ 	.word	0x00000000
        /*0010*/ 	.short	0x0000
        /*0012*/ 	.short	0x0070
        /*0014*/ 	.byte	0x00, 0xf0, 0x01, 0x28


	//----- nvinfo : EIATTR_SPARSE_MMA_MASK
	.align		4
.L_309:
        /*0018*/ 	.byte	0x03, 0x50
        /*001a*/ 	.short	0x0000


	//----- nvinfo : EIATTR_MAXREG_COUNT
	.align		4
        /*001c*/ 	.byte	0x03, 0x1b
        /*001e*/ 	.short	0x0080


	//----- nvinfo : EIATTR_NUM_BARRIERS
	.align		4
        /*0020*/ 	.byte	0x02, 0x4c
        /*0022*/ 	.byte	0x10
	.zero		1


	//----- nvinfo : EIATTR_EXTERNS
	.align		4
        /*0024*/ 	.byte	0x04, 0x0f
        /*0026*/ 	.short	(.L_311 - .L_310)


	//   ....[0]....
	.align		4
.L_310:
        /*0028*/ 	.word	index@(__assertfail)


	//----- nvinfo : EIATTR_ANNOTATIONS
	.align		4
.L_311:
        /*002c*/ 	.byte	0x04, 0x55
        /*002e*/ 	.short	(.L_313 - .L_312)


	//   ....[0]....
.L_312:
        /* <DEDUP_REMOVED lines=94> */


	//----- nvinfo : EIATTR_MERCURY_ISA_VERSION
	.align		4
.L_313:
        /*0600*/ 	.byte	0x03, 0x5f
        /*0602*/ 	.short	0x0101


	//----- nvinfo : EIATTR_UNUSED_LOAD_BYTE_OFFSET
	.align		4
        /*0604*/ 	.byte	0x04, 0x44
        /*0606*/ 	.short	(.L_315 - .L_314)


	//   ....[0]....
.L_314:
        /*0608*/ 	.word	0x00000b00
        /*060c*/ 	.word	0x0000fff0


	//   ....[1]....
        /*0610*/ 	.word	0x0001a360
        /*0614*/ 	.word	0x0000fff0


	//----- nvinfo : EIATTR_INT_WARP_WIDE_INSTR_OFFSETS
	.align		4
.L_315:
        /*0618*/ 	.byte	0x04, 0x31
        /*061a*/ 	.short	(.L_317 - .L_316)


	//   ....[0]....
.L_316:
        /*061c*/ 	.word	0x000001c0


	//   ....[1]....
        /*0620*/ 	.word	0x00000200


	//   ....[2]....
        /*0624*/ 	.word	0x00000270


	//   ....[3]....
        /*0628*/ 	.word	0x0001dc30


	//   ....[4]....
        /*062c*/ 	.word	0x0001dcd0


	//   ....[5]....
        /*0630*/ 	.word	0x0001e130


	//   ....[6]....
        /*0634*/ 	.word	0x0001e160


	//   ....[7]....
        /*0638*/ 	.word	0x0001e330


	//   ....[8]....
        /*063c*/ 	.word	0x0001e400


	//   ....[9]....
        /*0640*/ 	.word	0x00020320


	//   ....[10]....
        /*0644*/ 	.word	0x000203c0


	//----- nvinfo : EIATTR_COOP_GROUP_MASK_REGIDS
	.align		4
.L_317:
        /*0648*/ 	.byte	0x04, 0x29
        /*064a*/ 	.short	(.L_319 - .L_318)


	//   ....[0]....
.L_318:
        /*064c*/ 	.word	0xffffffff


	//   ....[1]....
        /*0650*/ 	.word	0xffffffff


	//   ....[2]....
        /*0654*/ 	.word	0xffffffff


	//   ....[3]....
        /*0658*/ 	.word	0xffffffff


	//   ....[4]....
        /*065c*/ 	.word	0xffffffff


	//   ....[5]....
        /*0660*/ 	.word	0xffffffff


	//   ....[6]....
        /*0664*/ 	.word	0xffffffff


	//   ....[7]....
        /*0668*/ 	.word	0xffffffff


	//   ....[8]....
        /*066c*/ 	.word	0xffffffff


	//   ....[9]....
        /*0670*/ 	.word	0xffffffff


	//   ....[10]....
        /*0674*/ 	.word	0xffffffff


	//   ....[11]....
        /*0678*/ 	.word	0xffffffff


	//   ....[12]....
        /*067c*/ 	.word	0xffffffff


	//   ....[13]....
        /*0680*/ 	.word	0xffffffff


	//   ....[14]....
        /*0684*/ 	.word	0xffffffff


	//   ....[15]....
        /*0688*/ 	.word	0xffffffff


	//   ....[16]....
        /*068c*/ 	.word	0xffffffff


	//   ....[17]....
        /*0690*/ 	.word	0xffffffff


	//   ....[18]....
        /*0694*/ 	.word	0xffffffff


	//   ....[19]....
        /*0698*/ 	.word	0xffffffff


	//   ....[20]....
        /*069c*/ 	.word	0xffffffff


	//   ....[21]....
        /*06a0*/ 	.word	0xffffffff


	//   ....[22]....
        /*06a4*/ 	.word	0xffffffff


	//   ....[23]....
        /*06a8*/ 	.word	0xffffffff


	//   ....[24]....
        /*06ac*/ 	.word	0xffffffff


	//   ....[25]....
        /*06b0*/ 	.word	0xffffffff


	//   ....[26]....
        /*06b4*/ 	.word	0xffffffff


	//   ....[27]....
        /*06b8*/ 	.word	0xffffffff


	//   ....[28]....
        /*06bc*/ 	.word	0xffffffff


	//   ....[29]....
        /*06c0*/ 	.word	0xffffffff


	//   ....[30]....
        /*06c4*/ 	.word	0xffffffff


	//   ....[31]....
        /*06c8*/ 	.word	0xffffffff


	//   ....[32]....
        /*06cc*/ 	.word	0xffffffff


	//   ....[33]....
        /*06d0*/ 	.word	0xffffffff


	//   ....[34]....
        /*06d4*/ 	.word	0xffffffff


	//   ....[35]....
        /*06d8*/ 	.word	0xffffffff


	//   ....[36]....
        /*06dc*/ 	.word	0xffffffff


	//   ....[37]....
        /*06e0*/ 	.word	0xffffffff


	//   ....[38]....
        /*06e4*/ 	.word	0xffffffff


	//   ....[39]....
        /*06e8*/ 	.word	0xffffffff


	//   ....[40]....
        /*06ec*/ 	.word	0xffffffff


	//   ....[41]....
        /*06f0*/ 	.word	0xffffffff


	//   ....[42]....
        /*06f4*/ 	.word	0xffffffff


	//   ....[43]....
        /*06f8*/ 	.word	0xffffffff


	//   ....[44]....
        /*06fc*/ 	.word	0xffffffff


	//   ....[45]....
        /*0700*/ 	.word	0xffffffff


	//   ....[46]....
        /*0704*/ 	.word	0xffffffff


	//   ....[47]....
        /*0708*/ 	.word	0xffffffff


	//   ....[48]....
        /*070c*/ 	.word	0xffffffff


	//   ....[49]....
        /*0710*/ 	.word	0xffffffff


	//   ....[50]....
        /*0714*/ 	.word	0xffffffff


	//   ....[51]....
        /*0718*/ 	.word	0xffffffff


	//   ....[52]....
        /*071c*/ 	.word	0xffffffff


	//   ....[53]....
        /*0720*/ 	.word	0xffffffff


	//   ....[54]....
        /*0724*/ 	.word	0xffffffff


	//   ....[55]....
        /*0728*/ 	.word	0xffffffff


	//   ....[56]....
        /*072c*/ 	.word	0xffffffff


	//   ....[57]....
        /*0730*/ 	.word	0xffffffff


	//   ....[58]....
        /*0734*/ 	.word	0xffffffff


	//   ....[59]....
        /*0738*/ 	.word	0xffffffff


	//   ....[60]....
        /*073c*/ 	.word	0xffffffff


	//   ....[61]....
        /*0740*/ 	.word	0x0500000f


	//   ....[62]....
        /*0744*/ 	.word	0x0500000f


	//   ....[63]....
        /*0748*/ 	.word	0x0500000f


	//   ....[64]....
        /*074c*/ 	.word	0x0500000f


	//   ....[65]....
        /*0750*/ 	.word	0x0500000f


	//   ....[66]....
        /*0754*/ 	.word	0x0500000f


	//   ....[67]....
        /*0758*/ 	.word	0x0500000f


	//   ....[68]....
        /*075c*/ 	.word	0x0500000f


	//   ....[69]....
        /*0760*/ 	.word	0x0500000f


	//   ....[70]....
        /*0764*/ 	.word	0x0500000f


	//   ....[71]....
        /*0768*/ 	.word	0x0500000f


	//   ....[72]....
        /*076c*/ 	.word	0x0500000f


	//   ....[73]....
        /*0770*/ 	.word	0x0500000f


	//   ....[74]....
        /*0774*/ 	.word	0x0500000f


	//   ....[75]....
        /*0778*/ 	.word	0x0500000f


	//   ....[76]....
        /*077c*/ 	.word	0x0500000f


	//   ....[77]....
        /*0780*/ 	.word	0x0500000f


	//   ....[78]....
        /*0784*/ 	.word	0x0500000f


	//   ....[79]....
        /*0788*/ 	.word	0x0500000f


	//   ....[80]....
        /*078c*/ 	.word	0x0500000f


	//   ....[81]....
        /*0790*/ 	.word	0x0500000f


	//   ....[82]....
        /*0794*/ 	.word	0x0500000f


	//   ....[83]....
        /*0798*/ 	.word	0x0500000f


	//   ....[84]....
        /*079c*/ 	.word	0x0500000f


	//   ....[85]....
        /*07a0*/ 	.word	0x0500000f


	//   ....[86]....
        /*07a4*/ 	.word	0x0500000f


	//   ....[87]....
        /*07a8*/ 	.word	0x0500000f


	//   ....[88]....
        /*07ac*/ 	.word	0x0500000f


	//   ....[89]....
        /*07b0*/ 	.word	0x0500000f


	//----- nvinfo : EIATTR_COOP_GROUP_INSTR_OFFSETS
	.align		4
.L_319:
        /*07b4*/ 	.byte	0x04, 0x28
        /*07b6*/ 	.short	(.L_321 - .L_320)


	//   ....[0]....
.L_320:
        /*07b8*/ 	.word	0x00000070


	//   ....[1]....
        /*07bc*/ 	.word	0x000001d0


	//   ....[2]....
        /*07c0*/ 	.word	0x00000220


	//   ....[3]....
        /*07c4*/ 	.word	0x00000450


	//   ....[4]....
        /*07c8*/ 	.word	0x000005b0


	//   ....[5]....
        /*07cc*/ 	.word	0x000006d0


	//   ....[6]....
        /*07d0*/ 	.word	0x00000830


	//   ....[7]....
        /*07d4*/ 	.word	0x00007170


	//   ....[8]....
        /*07d8*/ 	.word	0x0000de20


	//   ....[9]....
        /*07dc*/ 	.word	0x0000de40


	//   ....[10]....
        /*07e0*/ 	.word	0x0000e6e0


	//   ....[11]....
        /*07e4*/ 	.word	0x0000e730


	//   ....[12]....
        /*07e8*/ 	.word	0x0000fa40


	//   ....[13]....
        /*07ec*/ 	.word	0x00012c50


	//   ....[14]....
        /*07f0*/ 	.word	0x00012d10


	//   ....[15]....
        /*07f4*/ 	.word	0x00013550


	//   ....[16]....
        /*07f8*/ 	.word	0x00013a40


	//   ....[17]....
        /*07fc*/ 	.word	0x00014e10


	//   ....[18]....
        /*0800*/ 	.word	0x00017700


	//   ....[19]....
        /*0804*/ 	.word	0x00017720


	//   ....[20]....
        /*0808*/ 	.word	0x00017cd0


	//   ....[21]....
        /*080c*/ 	.word	0x00017cf0


	//   ....[22]....
        /*0810*/ 	.word	0x00019580


	//   ....[23]....
        /*0814*/ 	.word	0x00019ce0


	//   ....[24]....
        /*0818*/ 	.word	0x00019d10


	//   ....[25]....
        /*081c*/ 	.word	0x00019d50


	//   ....[26]....
        /*0820*/ 	.word	0x00019d60


	//   ....[27]....
        /*0824*/ 	.word	0x0001bbc0


	//   ....[28]....
        /*0828*/ 	.word	0x0001bd70


	//   ....[29]....
        /*082c*/ 	.word	0x0001bda0


	//   ....[30]....
        /*0830*/ 	.word	0x0001bdd0


	//   ....[31]....
        /*0834*/ 	.word	0x0001be10


	//   ....[32]....
        /*0838*/ 	.word	0x0001be60


	//   ....[33]....
        /*083c*/ 	.word	0x0001bec0


	//   ....[34]....
        /*0840*/ 	.word	0x0001c090


	//   ....[35]....
        /*0844*/ 	.word	0x0001c0f0


	//   ....[36]....
        /*0848*/ 	.word	0x0001c130


	//   ....[37]....
        /*084c*/ 	.word	0x0001c170


	//   ....[38]....
        /*0850*/ 	.word	0x0001c1a0


	//   ....[39]....
        /*0854*/ 	.word	0x0001c1d0


	//   ....[40]....
        /*0858*/ 	.word	0x0001c280


	//   ....[41]....
        /*085c*/ 	.word	0x0001c2e0


	//   ....[42]....
        /*0860*/ 	.word	0x0001c370


	//   ....[43]....
        /*0864*/ 	.word	0x00020730


	//   ....[44]....
        /*0868*/ 	.word	0x00020740


	//   ....[45]....
        /*086c*/ 	.word	0x00020840


	//   ....[46]....
        /*0870*/ 	.word	0x000208a0


	//   ....[47]....
        /*0874*/ 	.word	0x000208e0


	//   ....[48]....
        /*0878*/ 	.word	0x00020920


	//   ....[49]....
        /*087c*/ 	.word	0x00020950


	//   ....[50]....
        /*0880*/ 	.word	0x00020980


	//   ....[51]....
        /*0884*/ 	.word	0x00020b00


	//   ....[52]....
        /*0888*/ 	.word	0x00020b60


	//   ....[53]....
        /*088c*/ 	.word	0x00020ba0


	//   ....[54]....
        /*0890*/ 	.word	0x00020be0


	//   ....[55]....
        /*0894*/ 	.word	0x00020c10


	//   ....[56]....
        /*0898*/ 	.word	0x00020c40


	//   ....[57]....
        /*089c*/ 	.word	0x00020d00


	//   ....[58]....
        /*08a0*/ 	.word	0x00020d20


	//   ....[59]....
        /*08a4*/ 	.word	0x00020d90


	//   ....[60]....
        /*08a8*/ 	.word	0x00021410


	//   ....[61]....
        /*08ac*/ 	.word	0x00021810


	//   ....[62]....
        /*08b0*/ 	.word	0x000218b0


	//   ....[63]....
        /*08b4*/ 	.word	0x00021950


	//   ....[64]....
        /*08b8*/ 	.word	0x000219f0


	//   ....[65]....
        /*08bc*/ 	.word	0x00021a90


	//   ....[66]....
        /*08c0*/ 	.word	0x00021b70


	//   ....[67]....
        /*08c4*/ 	.word	0x00021c10


	//   ....[68]....
        /*08c8*/ 	.word	0x00021cb0


	//   ....[69]....
        /*08cc*/ 	.word	0x00021d50


	//   ....[70]....
        /*08d0*/ 	.word	0x00022050


	//   ....[71]....
        /*08d4*/ 	.word	0x00022330


	//   ....[72]....
        /*08d8*/ 	.word	0x00022720


	//   ....[73]....
        /*08dc*/ 	.word	0x000227b0


	//   ....[74]....
        /*08e0*/ 	.word	0x00022850


	//   ....[75]....
        /*08e4*/ 	.word	0x00022900


	//   ....[76]....
        /*08e8*/ 	.word	0x00022980


	//   ....[77]....
        /*08ec*/ 	.word	0x00022a00


	//   ....[78]....
        /*08f0*/ 	.word	0x00022a80


	//   ....[79]....
        /*08f4*/ 	.word	0x00022b00


	//   ....[80]....
        /*08f8*/ 	.word	0x00022b90


	//   ....[81]....
        /*08fc*/ 	.word	0x00022c40


	//   ....[82]....
        /*0900*/ 	.word	0x00022cc0


	//   ....[83]....
        /*0904*/ 	.word	0x00022d40


	//   ....[84]....
        /*0908*/ 	.word	0x00022dc0


	//   ....[85]....
        /*090c*/ 	.word	0x00022e40


	//   ....[86]....
        /*0910*/ 	.word	0x00022eb0


	//   ....[87]....
        /*0914*/ 	.word	0x00022f50


	//   ....[88]....
        /*0918*/ 	.word	0x00022fe0


	//   ....[89]....
        /*091c*/ 	.word	0x00023100


	//----- nvinfo : EIATTR_REG_RECONFIG
	.align		4
.L_321:
        /*0920*/ 	.byte	0x01, 0x54
	.zero		2


	//----- nvinfo : EIATTR_SYSCALL_OFFSETS
	.align		4
        /*0924*/ 	.byte	0x04, 0x46
        /*0926*/ 	.short	(.L_323 - .L_322)


	//   ....[0]....
.L_322:
        /*0928*/ 	.word	0x00001a50


	//   ....[1]....
        /*092c*/ 	.word	0x00001ba0


	//   ....[2]....
        /*0930*/ 	.word	0x00007380


	//   ....[3]....
        /*0934*/ 	.word	0x000076c0


	//   ....[4]....
        /*0938*/ 	.word	0x0001de50


	//   ....[5]....
        /*093c*/ 	.word	0x0001df80


	//   ....[6]....
        /*0940*/ 	.word	0x0001e080


	//----- nvinfo : EIATTR_MBARRIER_INSTR_OFFSETS
	.align		4
.L_323:
        /*0944*/ 	.byte	0x04, 0x39
        /*0946*/ 	.short	(.L_325 - .L_324)


	//   ....[0]....
.L_324:
        /*0948*/ 	.word	0x00000300
        /*094c*/ 	.word	0x000000ff
        /*0950*/ 	.word	0x00031c00
        /*0954*/ 	.short	0x0100
        /*0956*/ 	.byte	0x08
	.zero		1


	//   ....[1]....
        /*0958*/ 	.word	0x00000310
        /*095c*/ 	.word	0x000000ff
        /*0960*/ 	.word	0x00031c20
        /*0964*/ 	.short	0x0100
        /*0966*/ 	.byte	0x08
	.zero		1


	//   ....[2]....
        /*0968*/ 	.word	0x00000400
        /*096c*/ 	.word	0x000000ff
        /*0970*/ 	.word	0x00031c30
        /*0974*/ 	.short	0x0100
        /*0976*/ 	.byte	0x08
	.zero		1


	//   ....[3]....
        /*0978*/ 	.word	0x00000410
        /*097c*/ 	.word	0x000000ff
        /*0980*/ 	.word	0x00031c40
        /*0984*/ 	.short	0x0100
        /*0986*/ 	.byte	0x08
	.zero		1


	//   ....[4]....
        /*0988*/ 	.word	0x00000420
        /*098c*/ 	.word	0x000000ff
        /*0990*/ 	.word	0x00031c38
        /*0994*/ 	.short	0x0100
        /*0996*/ 	.byte	0x08
	.zero		1


	//   ....[5]....
        /*0998*/ 	.word	0x00000430
        /*099c*/ 	.word	0x000000ff
        /*09a0*/ 	.word	0x00031c48
        /*09a4*/ 	.short	0x0100
        /*09a6*/ 	.byte	0x08
	.zero		1


	//   ....[6]....
        /*09a8*/ 	.word	0x00000560
        /*09ac*/ 	.word	0x000000ff
        /*09b0*/ 	.word	0x00031c50
        /*09b4*/ 	.short	0x0100
        /*09b6*/ 	.byte	0x08
	.zero		1


	//   ....[7]....
        /*09b8*/ 	.word	0x00000570
        /*09bc*/ 	.word	0x000000ff
        /*09c0*/ 	.word	0x00031c60
        /*09c4*/ 	.short	0x0100
        /*09c6*/ 	.byte	0x08
	.zero		1


	//   ....[8]....
        /*09c8*/ 	.word	0x00000580
        /*09cc*/ 	.word	0x000000ff
        /*09d0*/ 	.word	0x00031c58
        /*09d4*/ 	.short	0x0100
        /*09d6*/ 	.byte	0x08
	.zero		1


	//   ....[9]....
        /*09d8*/ 	.word	0x00000590
        /*09dc*/ 	.word	0x000000ff
        /*09e0*/ 	.word	0x00031c68
        /*09e4*/ 	.short	0x0100
        /*09e6*/ 	.byte	0x08
	.zero		1


	//   ....[10]....
        /*09e8*/ 	.word	0x00000680
        /*09ec*/ 	.word	0x000000ff
        /*09f0*/ 	.word	0x00031c70
        /*09f4*/ 	.short	0x0100
        /*09f6*/ 	.byte	0x06
	.zero		1


	//   ....[11]....
        /*09f8*/ 	.word	0x00000690
        /*09fc*/ 	.word	0x000000ff
        /*0a00*/ 	.word	0x00031c80
        /*0a04*/ 	.short	0x0100
        /*0a06*/ 	.byte	0x06
	.zero		1


	//   ....[12]....
        /*0a08*/ 	.word	0x000006a0
        /*0a0c*/ 	.word	0x000000ff
        /*0a10*/ 	.word	0x00031c78
        /*0a14*/ 	.short	0x0100
        /*0a16*/ 	.byte	0x06
	.zero		1


	//   ....[13]....
        /*0a18*/ 	.word	0x000006b0
        /*0a1c*/ 	.word	0x000000ff
        /*0a20*/ 	.word	0x00031c88
        /*0a24*/ 	.short	0x0100
        /*0a26*/ 	.byte	0x06
	.zero		1


	//   ....[14]....
        /*0a28*/ 	.word	0x000007e0
        /*0a2c*/ 	.word	0x000000ff
        /*0a30*/ 	.word	0x00031c90
        /*0a34*/ 	.short	0x0100
        /*0a36*/ 	.byte	0x08
	.zero		1


	//   ....[15]....
        /*0a38*/ 	.word	0x000007f0
        /*0a3c*/ 	.word	0x000000ff
        /*0a40*/ 	.word	0x00031ca0
        /*0a44*/ 	.short	0x0100
        /*0a46*/ 	.byte	0x08
	.zero		1


	//   ....[16]....
        /*0a48*/ 	.word	0x00000800
        /*0a4c*/ 	.word	0x000000ff
        /*0a50*/ 	.word	0x00031c98
        /*0a54*/ 	.short	0x0100
        /*0a56*/ 	.byte	0x08
	.zero		1


	//   ....[17]....
        /*0a58*/ 	.word	0x00000810
        /*0a5c*/ 	.word	0x000000ff
        /*0a60*/ 	.word	0x00031ca8
        /*0a64*/ 	.short	0x0100
        /*0a66*/ 	.byte	0x08
	.zero		1


	//   ....[18]....
        /*0a68*/ 	.word	0x00000940
        /*0a6c*/ 	.word	0x000000ff
        /*0a70*/ 	.word	0x00031cb0
        /*0a74*/ 	.short	0x0100
        /*0a76*/ 	.byte	0x08
	.zero		1


	//   ....[19]....
        /*0a78*/ 	.word	0x00000950
        /*0a7c*/ 	.word	0x000000ff
        /*0a80*/ 	.word	0x00031cc0
        /*0a84*/ 	.short	0x0100
        /*0a86*/ 	.byte	0x08
	.zero		1


	//   ....[20]....
        /*0a88*/ 	.word	0x00000960
        /*0a8c*/ 	.word	0x000000ff
        /*0a90*/ 	.word	0x00031cb8
        /*0a94*/ 	.short	0x0100
        /*0a96*/ 	.byte	0x08
	.zero		1


	//   ....[21]....
        /*0a98*/ 	.word	0x00000970
        /*0a9c*/ 	.word	0x000000ff
        /*0aa0*/ 	.word	0x00031cc8
        /*0aa4*/ 	.short	0x0100
        /*0aa6*/ 	.byte	0x08
	.zero		1


	//   ....[22]....
        /*0aa8*/ 	.word	0x00003110
        /*0aac*/ 	.word	0x0000000f
        /*0ab0*/ 	.word	0x00031c90
        /*0ab4*/ 	.short	0x010a
        /*0ab6*/ 	.byte	0x3f
	.zero		1


	//   ....[23]....
        /*0ab8*/ 	.word	0x00004d50
        /*0abc*/ 	.word	0x0000000f
        /*0ac0*/ 	.word	0x00031c90
        /*0ac4*/ 	.short	0x010a
        /*0ac6*/ 	.byte	0x3f
	.zero		1


	//   ....[24]....
        /*0ac8*/ 	.word	0x00006820
        /*0acc*/ 	.word	0x0000000f
        /*0ad0*/ 	.word	0x00031c90
        /*0ad4*/ 	.short	0x010a
        /*0ad6*/ 	.byte	0x3f
	.zero		1


	//   ....[25]....
        /*0ad8*/ 	.word	0x00006a90
        /*0adc*/ 	.word	0x0000001c
        /*0ae0*/ 	.word	0x00000000
        /*0ae4*/ 	.short	0x0101
        /*0ae6*/ 	.byte	0x3f
	.zero		1


	//   ....[26]....
        /*0ae8*/ 	.word	0x00006ad0
        /*0aec*/ 	.word	0x0000000f
        /*0af0*/ 	.word	0x00031cb0
        /*0af4*/ 	.short	0x010a
        /*0af6*/ 	.byte	0x3f
	.zero		1


	//   ....[27]....
        /*0af8*/ 	.word	0x00006e30
        /*0afc*/ 	.word	0x0000000f
        /*0b00*/ 	.word	0x00000000
        /*0b04*/ 	.short	0x0101
        /*0b06*/ 	.byte	0x3f
	.zero		1


	//   ....[28]....
        /*0b08*/ 	.word	0x00007420
        /*0b0c*/ 	.word	0x00000016
        /*0b10*/ 	.word	0x00031c00
        /*0b14*/ 	.short	0x010a
        /*0b16*/ 	.byte	0x3f
	.zero		1


	//   ....[29]....
        /*0b18*/ 	.word	0x00007470
        /*0b1c*/ 	.word	0x00000016
        /*0b20*/ 	.word	0x00031c00
        /*0b24*/ 	.short	0x010a
        /*0b26*/ 	.byte	0x3f
	.zero		1


	//   ....[30]....
        /*0b28*/ 	.word	0x00007ff0
        /*0b2c*/ 	.word	0x00000016
        /*0b30*/ 	.word	0x00031c00
        /*0b34*/ 	.short	0x010a
        /*0b36*/ 	.byte	0x3f
	.zero		1


	//   ....[31]....
        /*0b38*/ 	.word	0x00009d20
        /*0b3c*/ 	.word	0x00000016
        /*0b40*/ 	.word	0x00031c00
        /*0b44*/ 	.short	0x010a
        /*0b46*/ 	.byte	0x3f
	.zero		1


	//   ....[32]....
        /*0b48*/ 	.word	0x0000b6b0
        /*0b4c*/ 	.word	0x00000015
        /*0b50*/ 	.word	0x00031c30
        /*0b54*/ 	.short	0x010a
        /*0b56*/ 	.byte	0x3f
	.zero		1


	//   ....[33]....
        /*0b58*/ 	.word	0x0000b760
        /*0b5c*/ 	.word	0x00000015
        /*0b60*/ 	.word	0x00031c30
        /*0b64*/ 	.short	0x010a
        /*0b66*/ 	.byte	0x3f
	.zero		1


	//   ....[34]....
        /*0b68*/ 	.word	0x0000eae0
        /*0b6c*/ 	.word	0x00000010
        /*0b70*/ 	.word	0x00000000
        /*0b74*/ 	.short	0x0101
        /*0b76*/ 	.byte	0x3f
	.zero		1


	//   ....[35]....
        /*0b78*/ 	.word	0x0000fd10
        /*0b7c*/ 	.word	0x00000000
        /*0b80*/ 	.word	0x00031c30
        /*0b84*/ 	.short	0x010a
        /*0b86*/ 	.byte	0x3f
	.zero		1


	//   ....[36]....
        /*0b88*/ 	.word	0x0000fd60
        /*0b8c*/ 	.word	0x00000000
        /*0b90*/ 	.word	0x00031c30
        /*0b94*/ 	.short	0x010a
        /*0b96*/ 	.byte	0x3f
	.zero		1


	//   ....[37]....
        /*0b98*/ 	.word	0x00012170
        /*0b9c*/ 	.word	0x0000000e
        /*0ba0*/ 	.word	0x00031c50
        /*0ba4*/ 	.short	0x010a
        /*0ba6*/ 	.byte	0x3f
	.zero		1


	//   ....[38]....
        /*0ba8*/ 	.word	0x000121c0
        /*0bac*/ 	.word	0x0000000e
        /*0bb0*/ 	.word	0x00031c50
        /*0bb4*/ 	.short	0x010a
        /*0bb6*/ 	.byte	0x3f
	.zero		1


	//   ....[39]....
        /*0bb8*/ 	.word	0x00013c00
        /*0bbc*/ 	.word	0x0000000f
        /*0bc0*/ 	.word	0x00000000
        /*0bc4*/ 	.short	0x0101
        /*0bc6*/ 	.byte	0x3f
	.zero		1


	//   ....[40]....
        /*0bc8*/ 	.word	0x00013d10
        /*0bcc*/ 	.word	0x00000011
        /*0bd0*/ 	.word	0x00000000
        /*0bd4*/ 	.short	0x0101
        /*0bd6*/ 	.byte	0x3f
	.zero		1


	//   ....[41]....
        /*0bd8*/ 	.word	0x00014f80
        /*0bdc*/ 	.word	0x00000000
        /*0be0*/ 	.word	0x00031c30
        /*0be4*/ 	.short	0x010a
        /*0be6*/ 	.byte	0x3f
	.zero		1


	//   ....[42]....
        /*0be8*/ 	.word	0x00014fd0
        /*0bec*/ 	.word	0x00000000
        /*0bf0*/ 	.word	0x00031c30
        /*0bf4*/ 	.short	0x010a
        /*0bf6*/ 	.byte	0x3f
	.zero		1


	//   ....[43]....
        /*0bf8*/ 	.word	0x00017400
        /*0bfc*/ 	.word	0x0000000e
        /*0c00*/ 	.word	0x00031c50
        /*0c04*/ 	.short	0x010a
        /*0c06*/ 	.byte	0x3f
	.zero		1


	//   ....[44]....
        /*0c08*/ 	.word	0x00017450
        /*0c0c*/ 	.word	0x0000000e
        /*0c10*/ 	.word	0x00031c50
        /*0c14*/ 	.short	0x010a
        /*0c16*/ 	.byte	0x3f
	.zero		1


	//   ....[45]....
        /*0c18*/ 	.word	0x000186e0
        /*0c1c*/ 	.word	0x0000004a
        /*0c20*/ 	.word	0x00000000
        /*0c24*/ 	.short	0x0101
        /*0c26*/ 	.byte	0x3f
	.zero		1


	//   ....[46]....
        /*0c28*/ 	.word	0x00018740
        /*0c2c*/ 	.word	0x00000049
        /*0c30*/ 	.word	0x00000000
        /*0c34*/ 	.short	0x0101
        /*0c36*/ 	.byte	0x3f
	.zero		1


	//   ....[47]....
        /*0c38*/ 	.word	0x00019610
        /*0c3c*/ 	.word	0x00000009
        /*0c40*/ 	.word	0x00031c50
        /*0c44*/ 	.short	0x010a
        /*0c46*/ 	.byte	0x3f
	.zero		1


	//   ....[48]....
        /*0c48*/ 	.word	0x000196c0
        /*0c4c*/ 	.word	0x00000009
        /*0c50*/ 	.word	0x00031c50
        /*0c54*/ 	.short	0x010a
        /*0c56*/ 	.byte	0x3f
	.zero		1


	//   ....[49]....
        /*0c58*/ 	.word	0x0001a090
        /*0c5c*/ 	.word	0x00000004
        /*0c60*/ 	.word	0x00000000
        /*0c64*/ 	.short	0x0101
        /*0c66*/ 	.byte	0x3f
	.zero		1


	//   ....[50]....
        /*0c68*/ 	.word	0x0001b010
        /*0c6c*/ 	.word	0x00000020
        /*0c70*/ 	.word	0x00000000
        /*0c74*/ 	.short	0x0101
        /*0c76*/ 	.byte	0x3f
	.zero		1


	//   ....[51]....
        /*0c78*/ 	.word	0x0001d100
        /*0c7c*/ 	.word	0x00000006
        /*0c80*/ 	.word	0x00031c20
        /*0c84*/ 	.short	0x010a
        /*0c86*/ 	.byte	0x3f
	.zero		1


	//   ....[52]....
        /*0c88*/ 	.word	0x0001d170
        /*0c8c*/ 	.word	0x00000008
        /*0c90*/ 	.word	0x00031ca0
        /*0c94*/ 	.short	0x010a
        /*0c96*/ 	.byte	0x3f
	.zero		1


	//   ....[53]....
        /*0c98*/ 	.word	0x0001d3c0
        /*0c9c*/ 	.word	0x00000008
        /*0ca0*/ 	.word	0x00031cc0
        /*0ca4*/ 	.short	0x010a
        /*0ca6*/ 	.byte	0x3f
	.zero		1


	//   ....[54]....
        /*0ca8*/ 	.word	0x0001d6b0
        /*0cac*/ 	.word	0x00000007
        /*0cb0*/ 	.word	0x00031ca0
        /*0cb4*/ 	.short	0x010a
        /*0cb6*/ 	.byte	0x3f
	.zero		1


	//   ....[55]....
        /*0cb8*/ 	.word	0x0001d8f0
        /*0cbc*/ 	.word	0x00000007
        /*0cc0*/ 	.word	0x00031cc0
        /*0cc4*/ 	.short	0x010a
        /*0cc6*/ 	.byte	0x3f
	.zero		1


	//   ....[56]....
        /*0cc8*/ 	.word	0x0001e700
        /*0ccc*/ 	.word	0x00000005
        /*0cd0*/ 	.word	0x00031c40
        /*0cd4*/ 	.short	0x010a
        /*0cd6*/ 	.byte	0x3f
	.zero		1


	//   ....[57]....
        /*0cd8*/ 	.word	0x0001ec10
        /*0cdc*/ 	.word	0x0000001b
        /*0ce0*/ 	.word	0x00031c20
        /*0ce4*/ 	.short	0x010a
        /*0ce6*/ 	.byte	0x3f
	.zero		1


	//   ....[58]....
        /*0ce8*/ 	.word	0x0001eef0
        /*0cec*/ 	.word	0x00000003
        /*0cf0*/ 	.word	0x00031c40
        /*0cf4*/ 	.short	0x010a
        /*0cf6*/ 	.byte	0x3f
	.zero		1


	//   ....[59]....
        /*0cf8*/ 	.word	0x0001f170
        /*0cfc*/ 	.word	0x00000002
        /*0d00*/ 	.word	0x00000060
        /*0d04*/ 	.short	0x010a
        /*0d06*/ 	.byte	0x3f
	.zero		1


	//   ....[60]....
        /*0d08*/ 	.word	0x0001f690
        /*0d0c*/ 	.word	0x00000003
        /*0d10*/ 	.word	0x00031c40
        /*0d14*/ 	.short	0x010a
        /*0d16*/ 	.byte	0x3f
	.zero		1


	//   ....[61]....
        /*0d18*/ 	.word	0x0001f910
        /*0d1c*/ 	.word	0x00000003
        /*0d20*/ 	.word	0x00000060
        /*0d24*/ 	.short	0x010a
        /*0d26*/ 	.byte	0x3f
	.zero		1


	//   ....[62]....
        /*0d28*/ 	.word	0x0001fd90
        /*0d2c*/ 	.word	0x00000002
        /*0d30*/ 	.word	0x00031c40
        /*0d34*/ 	.short	0x010a
        /*0d36*/ 	.byte	0x3f
	.zero		1


	//   ....[63]....
        /*0d38*/ 	.word	0x00020030
        /*0d3c*/ 	.word	0x00000002
        /*0d40*/ 	.word	0x00000060
        /*0d44*/ 	.short	0x010a
        /*0d46*/ 	.byte	0x3f
	.zero		1


	//   ....[64]....
        /*0d48*/ 	.word	0x00020430
        /*0d4c*/ 	.word	0x00000003
        /*0d50*/ 	.word	0x00031c60
        /*0d54*/ 	.short	0x010a
        /*0d56*/ 	.byte	0x3f
	.zero		1


	//   ....[65]....
        /*0d58*/ 	.word	0x00021390
        /*0d5c*/ 	.word	0x00000009
        /*0d60*/ 	.word	0x00031c20
        /*0d64*/ 	.short	0x010a
        /*0d66*/ 	.byte	0x3f
	.zero		1


	//   ....[66]....
        /*0d68*/ 	.word	0x00021520
        /*0d6c*/ 	.word	0x00000007
        /*0d70*/ 	.word	0x00000000
        /*0d74*/ 	.short	0x010a
        /*0d76*/ 	.byte	0x3f
	.zero		1


	//   ....[67]....
        /*0d78*/ 	.word	0x00021590
        /*0d7c*/ 	.word	0x00000003
        /*0d80*/ 	.word	0x00000000
        /*0d84*/ 	.short	0x010a
        /*0d86*/ 	.byte	0x3f
	.zero		1


	//   ....[68]....
        /*0d88*/ 	.word	0x000215f0
        /*0d8c*/ 	.word	0x00000005
        /*0d90*/ 	.word	0x00000000
        /*0d94*/ 	.short	0x010a
        /*0d96*/ 	.byte	0x3f
	.zero		1


	//   ....[69]....
        /*0d98*/ 	.word	0x00021620
        /*0d9c*/ 	.word	0x00000003
        /*0da0*/ 	.word	0x00000000
        /*0da4*/ 	.short	0x010a
        /*0da6*/ 	.byte	0x3f
	.zero		1


	//   ....[70]....
        /*0da8*/ 	.word	0x00021680
        /*0dac*/ 	.word	0x0000000f
        /*0db0*/ 	.word	0x00031c90
        /*0db4*/ 	.short	0x010a
        /*0db6*/ 	.byte	0x3f
	.zero		1


	//   ....[71]....
        /*0db8*/ 	.word	0x000216d0
        /*0dbc*/ 	.word	0x0000000f
        /*0dc0*/ 	.word	0x00031c90
        /*0dc4*/ 	.short	0x010a
        /*0dc6*/ 	.byte	0x3f
	.zero		1


	//   ....[72]....
        /*0dc8*/ 	.word	0x00021720
        /*0dcc*/ 	.word	0x0000000f
        /*0dd0*/ 	.word	0x00031c90
        /*0dd4*/ 	.short	0x010a
        /*0dd6*/ 	.byte	0x3f
	.zero		1


	//   ....[73]....
        /*0dd8*/ 	.word	0x00021770
        /*0ddc*/ 	.word	0x0000000f
        /*0de0*/ 	.word	0x00031cb0
        /*0de4*/ 	.short	0x010a
        /*0de6*/ 	.byte	0x3f
	.zero		1


	//   ....[74]....
        /*0de8*/ 	.word	0x00021ad0
        /*0dec*/ 	.word	0x00000016
        /*0df0*/ 	.word	0x00031c00
        /*0df4*/ 	.short	0x010a
        /*0df6*/ 	.byte	0x3f
	.zero		1


	//   ....[75]....
        /*0df8*/ 	.word	0x00021d90
        /*0dfc*/ 	.word	0x00000016
        /*0e00*/ 	.word	0x00031c00
        /*0e04*/ 	.short	0x010a
        /*0e06*/ 	.byte	0x3f
	.zero		1


	//   ....[76]....
        /*0e08*/ 	.word	0x00021de0
        /*0e0c*/ 	.word	0x00000015
        /*0e10*/ 	.word	0x00031c30
        /*0e14*/ 	.short	0x010a
        /*0e16*/ 	.byte	0x3f
	.zero		1


	//   ....[77]....
        /*0e18*/ 	.word	0x00021e30
        /*0e1c*/ 	.word	0x00000000
        /*0e20*/ 	.word	0x00031c30
        /*0e24*/ 	.short	0x010a
        /*0e26*/ 	.byte	0x3f
	.zero		1


	//   ....[78]....
        /*0e28*/ 	.word	0x00021e80
        /*0e2c*/ 	.word	0x0000000e
        /*0e30*/ 	.word	0x00031c50
        /*0e34*/ 	.short	0x010a
        /*0e36*/ 	.byte	0x3f
	.zero		1


	//   ....[79]....
        /*0e38*/ 	.word	0x00021ed0
        /*0e3c*/ 	.word	0x00000000
        /*0e40*/ 	.word	0x00031c30
        /*0e44*/ 	.short	0x010a
        /*0e46*/ 	.byte	0x3f
	.zero		1


	//   ....[80]....
        /*0e48*/ 	.word	0x00021f20
        /*0e4c*/ 	.word	0x0000000e
        /*0e50*/ 	.word	0x00031c50
        /*0e54*/ 	.short	0x010a
        /*0e56*/ 	.byte	0x3f
	.zero		1


	//   ....[81]....
        /*0e58*/ 	.word	0x00021f70
        /*0e5c*/ 	.word	0x00000009
        /*0e60*/ 	.word	0x00031c50
        /*0e64*/ 	.short	0x010a
        /*0e66*/ 	.byte	0x3f
	.zero		1


	//   ....[82]....
        /*0e68*/ 	.word	0x00022110
        /*0e6c*/ 	.word	0x00000006
        /*0e70*/ 	.word	0x00031c20
        /*0e74*/ 	.short	0x010a
        /*0e76*/ 	.byte	0x3f
	.zero		1


	//   ....[83]....
        /*0e78*/ 	.word	0x00022160
        /*0e7c*/ 	.word	0x00000008
        /*0e80*/ 	.word	0x00031ca0
        /*0e84*/ 	.short	0x010a
        /*0e86*/ 	.byte	0x3f
	.zero		1


	//   ....[84]....
        /*0e88*/ 	.word	0x000221b0
        /*0e8c*/ 	.word	0x00000008
        /*0e90*/ 	.word	0x00031cc0
        /*0e94*/ 	.short	0x010a
        /*0e96*/ 	.byte	0x3f
	.zero		1


	//   ....[85]....
        /*0e98*/ 	.word	0x00022200
        /*0e9c*/ 	.word	0x00000007
        /*0ea0*/ 	.word	0x00031ca0
        /*0ea4*/ 	.short	0x010a
        /*0ea6*/ 	.byte	0x3f
	.zero		1


	//   ....[86]....
        /*0ea8*/ 	.word	0x00022250
        /*0eac*/ 	.word	0x00000007
        /*0eb0*/ 	.word	0x00031cc0
        /*0eb4*/ 	.short	0x010a
        /*0eb6*/ 	.byte	0x3f
	.zero		1


	//   ....[87]....
        /*0eb8*/ 	.word	0x000223f0
        /*0ebc*/ 	.word	0x00000005
        /*0ec0*/ 	.word	0x00031c40
        /*0ec4*/ 	.short	0x010a
        /*0ec6*/ 	.byte	0x3f
	.zero		1


	//   ....[88]....
        /*0ec8*/ 	.word	0x00022440
        /*0ecc*/ 	.word	0x0000001b
        /*0ed0*/ 	.word	0x00031c20
        /*0ed4*/ 	.short	0x010a
        /*0ed6*/ 	.byte	0x3f
	.zero		1


	//   ....[89]....
        /*0ed8*/ 	.word	0x00022490
        /*0edc*/ 	.word	0x00000003
        /*0ee0*/ 	.word	0x00031c40
        /*0ee4*/ 	.short	0x010a
        /*0ee6*/ 	.byte	0x3f
	.zero		1


	//   ....[90]....
        /*0ee8*/ 	.word	0x000224e0
        /*0eec*/ 	.word	0x00000002
        /*0ef0*/ 	.word	0x00000060
        /*0ef4*/ 	.short	0x010a
        /*0ef6*/ 	.byte	0x3f
	.zero		1


	//   ....[91]....
        /*0ef8*/ 	.word	0x00022530
        /*0efc*/ 	.word	0x00000003
        /*0f00*/ 	.word	0x00031c40
        /*0f04*/ 	.short	0x010a
        /*0f06*/ 	.byte	0x3f
	.zero		1


	//   ....[92]....
        /*0f08*/ 	.word	0x00022580
        /*0f0c*/ 	.word	0x00000003
        /*0f10*/ 	.word	0x00000060
        /*0f14*/ 	.short	0x010a
        /*0f16*/ 	.byte	0x3f
	.zero		1


	//   ....[93]....
        /*0f18*/ 	.word	0x000225d0
        /*0f1c*/ 	.word	0x00000002
        /*0f20*/ 	.word	0x00031c40
        /*0f24*/ 	.short	0x010a
        /*0f26*/ 	.byte	0x3f
	.zero		1


	//   ....[94]....
        /*0f28*/ 	.word	0x00022620
        /*0f2c*/ 	.word	0x00000002
        /*0f30*/ 	.word	0x00000060
        /*0f34*/ 	.short	0x010a
        /*0f36*/ 	.byte	0x3f
	.zero		1


	//   ....[95]....
        /*0f38*/ 	.word	0x00022670
        /*0f3c*/ 	.word	0x00000003
        /*0f40*/ 	.word	0x00031c60
        /*0f44*/ 	.short	0x010a
        /*0f46*/ 	.byte	0x3f
	.zero		1


	//   ....[96]....
        /*0f48*/ 	.word	0x00023020
        /*0f4c*/ 	.word	0x00000009
        /*0f50*/ 	.word	0x00031c20
        /*0f54*/ 	.short	0x010a
        /*0f56*/ 	.byte	0x3f
	.zero		1


	//   ....[97]....
        /*0f58*/ 	.word	0x000231c0
        /*0f5c*/ 	.word	0x00000007
        /*0f60*/ 	.word	0x00000000
        /*0f64*/ 	.short	0x010a
        /*0f66*/ 	.byte	0x3f
	.zero		1


	//   ....[98]....
        /*0f68*/ 	.word	0x00023210
        /*0f6c*/ 	.word	0x00000003
        /*0f70*/ 	.word	0x00000000
        /*0f74*/ 	.short	0x010a
        /*0f76*/ 	.byte	0x3f
	.zero		1


	//   ....[99]....
        /*0f78*/ 	.word	0x00023260
        /*0f7c*/ 	.word	0x00000005
        /*0f80*/ 	.word	0x00000000
        /*0f84*/ 	.short	0x010a
        /*0f86*/ 	.byte	0x3f
	.zero		1


	//----- nvinfo : EIATTR_NUM_MBARRIERS
	.align		4
.L_325:
        /*0f88*/ 	.byte	0x03, 0x38
        /*0f8a*/ 	.short	0x0016


	//----- nvinfo : EIATTR_EXIT_INSTR_OFFSETS
	.align		4
        /*0f8c*/ 	.byte	0x04, 0x1c
        /*0f8e*/ 	.short	(.L_327 - .L_326)


	//   ....[0]....
.L_326:
        /*0f90*/ 	.word	0x00021670


	//----- nvinfo : EIATTR_MAX_THREADS
	.align		4
.L_327:
        /*0f94*/ 	.byte	0x04, 0x05
        /*0f96*/ 	.short	(.L_329 - .L_328)
.L_328:
        /*0f98*/ 	.word	0x00000200
        /*0f9c*/ 	.word	0x00000001
        /*0fa0*/ 	.word	0x00000001


	//----- nvinfo : EIATTR_CRS_STACK_SIZE
	.align		4
.L_329:
        /*0fa4*/ 	.byte	0x04, 0x1e
        /*0fa6*/ 	.short	(.L_331 - .L_330)
.L_330:
        /*0fa8*/ 	.word	0x00000000


	//----- nvinfo : EIATTR_CBANK_PARAM_SIZE
	.align		4
.L_331:
        /*0fac*/ 	.byte	0x03, 0x19
        /*0fae*/ 	.short	0x0a70


	//----- nvinfo : EIATTR_PARAM_CBANK
	.align		4
        /*0fb0*/ 	.byte	0x04, 0x0a
        /*0fb2*/ 	.short	(.L_333 - .L_332)
	.align		4
.L_332:
        /*0fb4*/ 	.word	index@(.nv.constant0._ZN7cutlass13device_kernelIN5flash11enable_sm90INS1_16FlashAttnFwdSm90INS1_25CollectiveMainloopFwdSm90ILi2EN4cute5tupleIJNS5_1CILi1EEES8_S8_EEENS6_IJNS7_ILi192EEENS7_ILi144EEENS7_ILi96EEEEEELi96ENS_10bfloat16_tEfNS_4arch4Sm90ELb1ELb0ELb0ELb1ELb0ELb1ELb0ELb0ELb1ELb0ELb0ELb0EEENS1_21CollectiveEpilogueFwdINS6_IJSA_SC_SB_EEES9_SE_SG_Li384ELb1ELb0ELb0ELb0EEENS1_36VarlenDynamicPersistentTileSchedulerILi192ELi144ELi384ELi32ELb0ELb0ELb1ELb1ELb1ELb1EEEEEEEEEvNT_6ParamsE)
        /*0fb8*/ 	.short	0x0210
        /*0fba*/ 	.short	0x0a70


	//----- nvinfo : EIATTR_SW_WAR
	.align		4
.L_333:
        /*0fbc*/ 	.byte	0x04, 0x36
        /*0fbe*/ 	.short	(.L_335 - .L_334)
.L_334:
        /*0fc0*/ 	.word	0x00000008
.L_335:


//--------------------- .nv.callgraph             --------------------------
	.section	.nv.callgraph,"",@"SHT_CUDA_CALLGRAPH"
	.align	4
	.sectionentsize	8
	.align		4
        /*0000*/ 	.word	0x00000000
	.align		4
        /*0004*/ 	.word	0xffffffff
	.align		4
        /*0008*/ 	.word	index@(_ZN7cutlass13device_kernelIN5flash11enable_sm90INS1_16FlashAttnFwdSm90INS1_25CollectiveMainloopFwdSm90ILi2EN4cute5tupleIJNS5_1CILi1EEES8_S8_EEENS6_IJNS7_ILi192EEENS7_ILi144EEENS7_ILi96EEEEEELi96ENS_10bfloat16_tEfNS_4arch4Sm90ELb0ELb0ELb0ELb0ELb0ELb0ELb0ELb0ELb1ELb0ELb0ELb0EEENS1_21CollectiveEpilogueFwdINS6_IJSA_SC_SB_EEES9_SE_SG_Li384ELb0ELb0ELb0ELb0EEENS1_29StaticPersistentTileSchedulerILb0EEEEEEEEEvNT_6ParamsE)
	.align		4
        /*000c*/ 	.word	index@(__assertfail)
	.align		4
        /*0010*/ 	.word	index@(_ZN7cutlass13device_kernelIN5flash11enable_sm90INS1_16FlashAttnFwdSm90INS1_25CollectiveMainloopFwdSm90ILi2EN4cute5tupleIJNS5_1CILi1EEES8_S8_EEENS6_IJNS7_ILi192EEENS7_ILi144EEENS7_ILi96EEEEEELi96ENS_10bfloat16_tEfNS_4arch4Sm90ELb0ELb0ELb0ELb1ELb0ELb0ELb0ELb0ELb1ELb0ELb0ELb0EEENS1_21CollectiveEpilogueFwdINS6_IJSA_SC_SB_EEES9_SE_SG_Li384ELb1ELb0ELb0ELb0EEENS1_36VarlenDynamicPersistentTileSchedulerILi192ELi144ELi384ELi32ELb0ELb0ELb1ELb0ELb1ELb1EEEEEEEEEvNT_6ParamsE)
	.align		4
        /*0014*/ 	.word	index@(__assertfail)
	.align		4
        /*0018*/ 	.word	index@(_ZN7cutlass13device_kernelIN5flash11enable_sm90INS1_16FlashAttnFwdSm90INS1_25CollectiveMainloopFwdSm90ILi2EN4cute5tupleIJNS5_1CILi1EEES8_S8_EEENS6_IJNS7_ILi192EEENS7_ILi144EEENS7_ILi96EEEEEELi96ENS_10bfloat16_tEfNS_4arch4Sm90ELb0ELb0ELb0ELb1ELb0ELb1ELb0ELb0ELb1ELb0ELb0ELb0EEENS1_21CollectiveEpilogueFwdINS6_IJSA_SC_SB_EEES9_SE_SG_Li384ELb1ELb0ELb0ELb0EEENS1_36VarlenDynamicPersistentTileSchedulerILi192ELi144ELi384ELi32ELb0ELb0ELb1ELb0ELb1ELb1EEEEEEEEEvNT_6ParamsE)
	.align		4
        /*001c*/ 	.word	index@(__assertfail)
	.align		4
        /*0020*/ 	.word	index@(_ZN7cutlass13device_kernelIN5flash11enable_sm90INS1_16FlashAttnFwdSm90INS1_25CollectiveMainloopFwdSm90ILi2EN4cute5tupleIJNS5_1CILi1EEES8_S8_EEENS6_IJNS7_ILi192EEENS7_ILi128EEENS7_ILi96EEEEEELi96ENS_10bfloat16_tEfNS_4arch4Sm90ELb0ELb1ELb0ELb0ELb0ELb0ELb0ELb0ELb1ELb0ELb0ELb0EEENS1_21CollectiveEpilogueFwdINS6_IJSA_SC_SB_EEES9_SE_SG_Li384ELb0ELb0ELb0ELb0EEENS1_30DynamicPersistentTileSchedulerILi384ELi32ELb0ELb0ELb1EEEEEEEEEvNT_6ParamsE)
	.align		4
        /*0024*/ 	.word	index@(__assertfail)
	.align		4
        /*0028*/ 	.word	index@(_ZN7cutlass13device_kernelIN5flash11enable_sm90INS1_16FlashAttnFwdSm90INS1_25CollectiveMainloopFwdSm90ILi2EN4cute5tupleIJNS5_1CILi1EEES8_S8_EEENS6_IJNS7_ILi192EEENS7_ILi128EEENS7_ILi96EEEEEELi96ENS_10bfloat16_tEfNS_4arch4Sm90ELb0ELb1ELb0ELb1ELb0ELb0ELb0ELb0ELb1ELb0ELb0ELb0EEENS1_21CollectiveEpilogueFwdINS6_IJSA_SC_SB_EEES9_SE_SG_Li384ELb1ELb0ELb0ELb0EEENS1_36VarlenDynamicPersistentTileSchedulerILi192ELi128ELi384ELi32ELb0ELb0ELb1ELb1ELb0ELb1EEEEEEEEEvNT_6ParamsE)
	.align		4
        /*002c*/ 	.word	index@(__assertfail)
	.align		4
        /*0030*/ 	.word	index@(_ZN7cutlass13device_kernelIN5flash11enable_sm90INS1_16FlashAttnFwdSm90INS1_25CollectiveMainloopFwdSm90ILi2EN4cute5tupleIJNS5_1CILi1EEES8_S8_EEENS6_IJNS7_ILi192EEENS7_ILi128EEENS7_ILi96EEEEEELi96ENS_10bfloat16_tEfNS_4arch4Sm90ELb0ELb1ELb0ELb1ELb0ELb1ELb0ELb0ELb1ELb0ELb0ELb0EEENS1_21CollectiveEpilogueFwdINS6_IJSA_SC_SB_EEES9_SE_SG_Li384ELb1ELb0ELb0ELb0EEENS1_36VarlenDynamicPersistentTileSchedulerILi192ELi128ELi384ELi32ELb0ELb0ELb1ELb1ELb0ELb1EEEEEEEEEvNT_6ParamsE)
	.align		4
        /*0034*/ 	.word	index@(__assertfail)
	.align		4
        /*0038*/ 	.word	index@(_ZN7cutlass13device_kernelIN5flash11enable_sm90INS1_16FlashAttnFwdSm90INS1_25CollectiveMainloopFwdSm90ILi2EN4cute5tupleIJNS5_1CILi1EEES8_S8_EEENS6_IJNS7_ILi192EEENS7_ILi144EEENS7_ILi96EEEEEELi96ENS_10bfloat16_tEfNS_4arch4Sm90ELb1ELb0ELb0ELb0ELb0ELb0ELb0ELb0ELb1ELb0ELb0ELb0EEENS1_21CollectiveEpilogueFwdINS6_IJSA_SC_SB_EEES9_SE_SG_Li384ELb0ELb0ELb0ELb0EEENS1_30DynamicPersistentTileSchedulerILi384ELi32ELb0ELb0ELb1EEEEEEEEEvNT_6ParamsE)
	.align		4
        /*003c*/ 	.word	index@(__assertfail)
	.align		4
        /*0040*/ 	.word	index@(_ZN7cutlass13device_kernelIN5flash11enable_sm90INS1_16FlashAttnFwdSm90INS1_25CollectiveMainloopFwdSm90ILi2EN4cute5tupleIJNS5_1CILi1EEES8_S8_EEENS6_IJNS7_ILi192EEENS7_ILi144EEENS7_ILi96EEEEEELi96ENS_10bfloat16_tEfNS_4arch4Sm90ELb1ELb0ELb0ELb1ELb0ELb0ELb0ELb0ELb1ELb0ELb0ELb0EEENS1_21CollectiveEpilogueFwdINS6_IJSA_SC_SB_EEES9_SE_SG_Li384ELb1ELb0ELb0ELb0EEENS1_36VarlenDynamicPersistentTileSchedulerILi192ELi144ELi384ELi32ELb0ELb0ELb1ELb1ELb1ELb1EEEEEEEEEvNT_6ParamsE)
	.align		4
        /*0044*/ 	.word	index@(__assertfail)
	.align		4
        /*0048*/ 	.word	index@(_ZN7cutlass13device_kernelIN5flash11enable_sm90INS1_16FlashAttnFwdSm90INS1_25CollectiveMainloopFwdSm90ILi2EN4cute5tupleIJNS5_1CILi1EEES8_S8_EEENS6_IJNS7_ILi192EEENS7_ILi144EEENS7_ILi96EEEEEELi96ENS_10bfloat16_tEfNS_4arch4Sm90ELb1ELb0ELb0ELb1ELb0ELb1ELb0ELb0ELb1ELb0ELb0ELb0EEENS1_21CollectiveEpilogueFwdINS6_IJSA_SC_SB_EEES9_SE_SG_Li384ELb1ELb0ELb0ELb0EEENS1_36VarlenDynamicPersistentTileSchedulerILi192ELi144ELi384ELi32ELb0ELb0ELb1ELb1ELb1ELb1EEEEEEEEEvNT_6ParamsE)
	.align		4
        /*004c*/ 	.word	index@(__assertfail)
	.align		4
        /*0050*/ 	.word	0x00000000
	.align		4
        /*0054*/ 	.word	0xfffffffe
	.align		4
        /*0058*/ 	.word	0x00000000
	.align		4
        /*005c*/ 	.word	0xfffffffd
	.align		4
        /*0060*/ 	.word	0x00000000
	.align		4
        /*0064*/ 	.word	0xfffffffc


//--------------------- .nv.constant4             --------------------------
	.section	.nv.constant4,"a",@progbits
	.align	8
	.align		8
.nv.constant4:
        /*0000*/ 	.dword	__assertfail
	.align		8
        /*0008*/ 	.dword	__unnamed_1
	.align		8
        /*0010*/ 	.dword	__unnamed_2
	.align		8
        /*0018*/ 	.dword	__unnamed_3
	.align		8
        /*0020*/ 	.dword	__unnamed_4
	.align		8
        /*0028*/ 	.dword	__unnamed_5
	.align		8
        /*0030*/ 	.dword	__unnamed_6
	.align		8
        /*0038*/ 	.dword	__unnamed_7
	.align		8
        /*0040*/ 	.dword	__unnamed_8
	.align		8
        /*0048*/ 	.dword	__unnamed_9
	.align		8
        /*0050*/ 	.dword	_ZN65_INTERNAL_6364db25_29_flash_fwd_hdim96_bf16_sm90_cu_49158569_35264cuda3std3__45__cpo5beginE
	.align		8
        /*0058*/ 	.dword	_ZN65_INTERNAL_6364db25_29_flash_fwd_hdim96_bf16_sm90_cu_49158569_35264cuda3std3__45__cpo3endE
	.align		8
        /*0060*/ 	.dword	_ZN65_INTERNAL_6364db25_29_flash_fwd_hdim96_bf16_sm90_cu_49158569_35264cuda3std3__45__cpo6cbeginE
	.align		8
        /*0068*/ 	.dword	_ZN65_INTERNAL_6364db25_29_flash_fwd_hdim96_bf16_sm90_cu_49158569_35264cuda3std3__45__cpo4cendE
	.align		8
        /*0070*/ 	.dword	_ZN65_INTERNAL_6364db25_29_flash_fwd_hdim96_bf16_sm90_cu_49158569_35264cuda3std3__467_GLOBAL__N__6364db25_29_flash_fwd_hdim96_bf16_sm90_cu_49158569_35266ignoreE
	.align		8
        /*0078*/ 	.dword	_ZN65_INTERNAL_6364db25_29_flash_fwd_hdim96_bf16_sm90_cu_49158569_35264cuda3std3__419piecewise_constructE
	.align		8
        /*0080*/ 	.dword	_ZN65_INTERNAL_6364db25_29_flash_fwd_hdim96_bf16_sm90_cu_49158569_35264cuda3std3__48in_placeE
	.align		8
        /*0088*/ 	.dword	_ZN65_INTERNAL_6364db25_29_flash_fwd_hdim96_bf16_sm90_cu_49158569_35264cuda3std6ranges3__45__cpo4swapE
	.align		8
        /*0090*/ 	.dword	_ZN65_INTERNAL_6364db25_29_flash_fwd_hdim96_bf16_sm90_cu_49158569_35264cuda3std6ranges3__45__cpo9iter_moveE
	.align		8
        /*0098*/ 	.dword	_ZN65_INTERNAL_6364db25_29_flash_fwd_hdim96_bf16_sm90_cu_49158569_35264cute7productE
	.align		8
        /*00a0*/ 	.dword	_ZN65_INTERNAL_6364db25_29_flash_fwd_hdim96_bf16_sm90_cu_49158569_35264cute1_E
	.align		8
        /*00a8*/ 	.dword	$str$20
	.align		8
        /*00b0*/ 	.dword	$str$21


//--------------------- .text._ZN7cutlass13device_kernelIN5flash11enable_sm90INS1_16FlashAttnFwdSm90INS1_25CollectiveMainloopFwdSm90ILi2EN4cute5tupleIJNS5_1CILi1EEES8_S8_EEENS6_IJNS7_ILi192EEENS7_ILi144EEENS7_ILi96EEEEEELi96ENS_10bfloat16_tEfNS_4arch4Sm90ELb0ELb0ELb0ELb0ELb0ELb0ELb0ELb0ELb1ELb0ELb0ELb0EEENS1_21CollectiveEpilogueFwdINS6_IJSA_SC_SB_EEES9_SE_SG_Li384ELb0ELb0ELb0ELb0EEENS1_29StaticPersistentTileSchedulerILb0EEEEEEEEEvNT_6ParamsE --------------------------
	.section	.text._ZN7cutlass13device_kernelIN5flash11enable_sm90INS1_16FlashAttnFwdSm90INS1_25CollectiveMainloopFwdSm90ILi2EN4cute5tupleIJNS5_1CILi1EEES8_S8_EEENS6_IJNS7_ILi192EEENS7_ILi144EEENS7_ILi96EEEEEELi96ENS_10bfloat16_tEfNS_4arch4Sm90ELb0ELb0ELb0ELb0ELb0ELb0ELb0ELb0ELb1ELb0ELb0ELb0EEENS1_21CollectiveEpilogueFwdINS6_IJSA_SC_SB_EEES9_SE_SG_Li384ELb0ELb0ELb0ELb0EEENS1_29StaticPersistentTileSchedulerILb0EEEEEEEEEvNT_6ParamsE,"ax",@progbits
	.align	128
.text._ZN7cutlass13device_kernelIN5flash11enable_sm90INS1_16FlashAttnFwdSm90INS1_25CollectiveMainloopFwdSm90ILi2EN4cute5tupleIJNS5_1CILi1EEES8_S8_EEENS6_IJNS7_ILi192EEENS7_ILi144EEENS7_ILi96EEEEEELi96ENS_10bfloat16_tEfNS_4arch4Sm90ELb0ELb0ELb0ELb0ELb0ELb0ELb0ELb0ELb1ELb0ELb0ELb0EEENS1_21CollectiveEpilogueFwdINS6_IJSA_SC_SB_EEES9_SE_SG_Li384ELb0ELb0ELb0ELb0EEENS1_29StaticPersistentTileSchedulerILb0EEEEEEEEEvNT_6ParamsE:
        .type           _ZN7cutlass13device_kernelIN5flash11enable_sm90INS1_16FlashAttnFwdSm90INS1_25CollectiveMainloopFwdSm90ILi2EN4cute5tupleIJNS5_1CILi1EEES8_S8_EEENS6_IJNS7_ILi192EEENS7_ILi144EEENS7_ILi96EEEEEELi96ENS_10bfloat16_tEfNS_4arch4Sm90ELb0ELb0ELb0ELb0ELb0ELb0ELb0ELb0ELb1ELb0ELb0ELb0EEENS1_21CollectiveEpilogueFwdINS6_IJSA_SC_SB_EEES9_SE_SG_Li384ELb0ELb0ELb0ELb0EEENS1_29StaticPersistentTileSchedulerILb0EEEEEEEEEvNT_6ParamsE,@function
        .size           _ZN7cutlass13device_kernelIN5flash11enable_sm90INS1_16FlashAttnFwdSm90INS1_25CollectiveMainloopFwdSm90ILi2EN4cute5tupleIJNS5_1CILi1EEES8_S8_EEENS6_IJNS7_ILi192EEENS7_ILi144EEENS7_ILi96EEEEEELi96ENS_10bfloat16_tEfNS_4arch4Sm90ELb0ELb0ELb0ELb0ELb0ELb0ELb0ELb0ELb1ELb0ELb0ELb0EEENS1_21CollectiveEpilogueFwdINS6_IJSA_SC_SB_EEES9_SE_SG_Li384ELb0ELb0ELb0ELb0EEENS1_29StaticPersistentTileSchedulerILb0EEEEEEEEEvNT_6ParamsE,(.L_x_2207 - _ZN7cutlass13device_kernelIN5flash11enable_sm90INS1_16FlashAttnFwdSm90INS1_25CollectiveMainloopFwdSm90ILi2EN4cute5tupleIJNS5_1CILi1EEES8_S8_EEENS6_IJNS7_ILi192EEENS7_ILi144EEENS7_ILi96EEEEEELi96ENS_10bfloat16_tEfNS_4arch4Sm90ELb0ELb0ELb0ELb0ELb0ELb0ELb0ELb0ELb1ELb0ELb0ELb0EEENS1_21CollectiveEpilogueFwdINS6_IJSA_SC_SB_EEES9_SE_SG_Li384ELb0ELb0ELb0ELb0EEENS1_29StaticPersistentTileSchedulerILb0EEEEEEEEEvNT_6ParamsE)
        .other          _ZN7cutlass13device_kernelIN5flash11enable_sm90INS1_16FlashAttnFwdSm90INS1_25CollectiveMainloopFwdSm90ILi2EN4cute5tupleIJNS5_1CILi1EEES8_S8_EEENS6_IJNS7_ILi192EEENS7_ILi144EEENS7_ILi96EEEEEELi96ENS_10bfloat16_tEfNS_4arch4Sm90ELb0ELb0ELb0ELb0ELb0ELb0ELb0ELb0ELb1ELb0ELb0ELb0EEENS1_21CollectiveEpilogueFwdINS6_IJSA_SC_SB_EEES9_SE_SG_Li384ELb0ELb0ELb0ELb0EEENS1_29StaticPersistentTileSchedulerILb0EEEEEEEEEvNT_6ParamsE,@"STO_CUDA_ENTRY STV_DEFAULT"
_ZN7cutlass13device_kernelIN5flash11enable_sm90INS1_16FlashAttnFwdSm90INS1_25CollectiveMainloopFwdSm90ILi2EN4cute5tupleIJNS5_1CILi1EEES8_S8_EEENS6_IJNS7_ILi192EEENS7_ILi144EEENS7_ILi96EEEEEELi96ENS_10bfloat16_tEfNS_4arch4Sm90ELb0ELb0ELb0ELb0ELb0ELb0ELb0ELb0ELb1ELb0ELb0ELb0EEENS1_21CollectiveEpilogueFwdINS6_IJSA_SC_SB_EEES9_SE_SG_Li384ELb0ELb0ELb0ELb0EEENS1_29StaticPersistentTileSchedulerILb0EEEEEEEEEvNT_6ParamsE:
[----:B------:R-:W1:Y:S02]  /*0000*/  LDC R1, c[0x0][0x28] ;  /* 0x00000a00ff017b82 */ /* 0x000e640000000800 */
[----:B-1----:R-:W-:Y:S01]  /*0010*/  VIADD R1, R1, 0xfffffff8 ;  /* 0xfffffff801017836 */ /* 0x002fe20000000000 */
[----:B------:R-:W1:Y:S01]  /*0020*/  S2R R3, SR_TID.X ;  /* 0x0000000000037919 */ /* 0x000e620000002100 */
[----:B------:R-:W-:Y:S01]  /*0030*/  ELECT P0, URZ, PT ;  /* 0x00000000003f782f */ /* 0x000fe20003800000 */
[----:B------:R-:W-:Y:S01]  /*0040*/  BSSY B0, `(.L_x_0) ;  /* 0x0000013000007945 */ /* 0x000fe20003800000 */
[----:B-1----:R-:W-:-:S05]  /*0050*/  SHF.R.U32.HI R0, RZ, 0x5, R3 ;  /* 0x00000005ff007819 */ /* 0x002fca0000011603 */
[----:B------:R-:W1:Y:S02]  /*0060*/  SHFL.IDX PT, R2, R0, RZ, 0x1f ;  /* 0x00001fff00027589 */ /* 0x000e6400000e0000 */
[----:B-1----:R-:W-:-:S13]  /*0070*/  ISETP.EQ.AND P0, PT, R2, RZ, P0 ;  /* 0x000000ff0200720c */ /* 0x002fda0000702270 */
[----:B------:R-:W-:Y:S05]  /*0080*/  @!P0 BRA `(.L_x_1) ;  /* 0x0000000000388947 */ /* 0x000fea0003800000 */
[----:B------:R-:W-:Y:S02]  /*0090*/  ULDC.64 UR4, c[0x0][0x198] ;  /* 0x0000660000047ab9 */ /* 0x000fe40000000a00 */
[----:B------:R-:W-:Y:S02]  /*00a0*/  UIADD3 UR6, UP0, UR4, 0x270, URZ ;  /* 0x0000027004067890 */ /* 0x000fe4000ff1e03f */
[----:B------:R-:W-:Y:S02]  /*00b0*/  UIADD3 UR8, UP1, UR4, 0x370, URZ ;  /* 0x0000037004087890 */ /* 0x000fe4000ff3e03f */
[----:B------:R-:W-:Y:S02]  /*00c0*/  UIADD3 UR10, UP2, UR4, 0x470, URZ ;  /* 0x00000470040a7890 */ /* 0x000fe4000ff5e03f */
[----:B------:R-:W-:Y:S02]  /*00d0*/  UIADD3 UR4, UP3, UR4, 0x9f0, URZ ;  /* 0x000009f004047890 */ /* 0x000fe4000ff7e03f */
[----:B------:R-:W-:-:S02]  /*00e0*/  UIADD3.X UR7, URZ, UR5, URZ, UP0, !UPT ;  /* 0x000000053f077290 */ /* 0x000fc400087fe43f */
[----:B------:R-:W-:Y:S02]  /*00f0*/  UIADD3.X UR9, URZ, UR5, URZ, UP1, !UPT ;  /* 0x000000053f097290 */ /* 0x000fe40008ffe43f */
[----:B------:R-:W-:Y:S02]  /*0100*/  UIADD3.X UR11, URZ, UR5, URZ, UP2, !UPT ;  /* 0x000000053f0b7290 */ /* 0x000fe400097fe43f */
[----:B------:R-:W-:-:S03]  /*0110*/  UIADD3.X UR5, URZ, UR5, URZ, UP3, !UPT ;  /* 0x000000053f057290 */ /* 0x000fc60009ffe43f */
[----:B------:R1:W-:Y:S02]  /*0120*/  UTMACCTL.PF [UR6] ;  /* 0x00000000060079b9 */ /* 0x0003e40008040000 */
[----:B------:R1:W-:Y:S02]  /*0130*/  UTMACCTL.PF [UR8] ;  /* 0x00000000080079b9 */ /* 0x0003e40008040000 */
[----:B------:R1:W-:Y:S02]  /*0140*/  UTMACCTL.PF [UR10] ;  /* 0x000000000a0079b9 */ /* 0x0003e40008040000 */
[----:B------:R1:W-:Y:S02]  /*0150*/  UTMACCTL.PF [UR4] ;  /* 0x00000000040079b9 */ /* 0x0003e40008040000 */
[----:B-1----:R-:W-:Y:S01]  /*0160*/  NOP ;  /* 0x0000000000007918 */ /* 0x002fe20000000000 */
.L_x_1:
[----:B------:R-:W-:Y:S05]  /*0170*/  BSYNC B0 ;  /* 0x0000000000007941 */ /* 0x000fea0003800000 */
.L_x_0:
[----:B------:R-:W-:Y:S01]  /*0180*/  VOTEU.ANY UP0, P0 ;  /* 0x00000000003f7886 */ /* 0x000fe20000000100 */
[----:B------:R-:W1:Y:S01]  /*0190*/  SHFL.IDX PT, R2, R0, RZ, 0x1f ;  /* 0x00001fff00027589 */ /* 0x000e6200000e0000 */
[----:B------:R-:W-:Y:S01]  /*01a0*/  UMOV UR4, 0x1 ;  /* 0x0000000100047882 */ /* 0x000fe20000000000 */
[----:B------:R-:W-:Y:S01]  /*01b0*/  SHF.R.U32.HI R3, RZ, 0x7, R3 ;  /* 0x00000007ff037819 */ /* 0x000fe20000011603 */
[----:B------:R-:W-:Y:S01]  /*01c0*/  VOTEU.ANY UP1, P0 ;  /* 0x00000000003f7886 */ /* 0x000fe20000020100 */
[----:B------:R-:W2:Y:S01]  /*01d0*/  @UP0 S2UR UR7, SR_CgaCtaId ;  /* 0x00000000000709c3 */ /* 0x000ea20000008800 */
[----:B------:R-:W-:Y:S01]  /*01e0*/  @UP0 UMOV UR6, 0x400 ;  /* 0x0000040000060882 */ /* 0x000fe20000000000 */
[----:B------:R-:W-:-:S04]  /*01f0*/  @UP0 UIADD3 UR4, -UR4, 0x100000, URZ ;  /* 0x0010000004040890 */ /* 0x000fc8000fffe13f */
[----:B------:R-:W-:Y:S02]  /*0200*/  @UP0 USHF.L.U32 UR5, UR4, 0xb, URZ ;  /* 0x0000000b04050899 */ /* 0x000fe4000800063f */
[----:B------:R-:W-:Y:S01]  /*0210*/  @UP0 USHF.L.U32 UR4, UR4, 0x1, URZ ;  /* 0x0000000104040899 */ /* 0x000fe2000800063f */
[----:B-1----:R-:W-:Y:S02]  /*0220*/  ISETP.NE.AND P1, PT, R2, RZ, PT ;  /* 0x000000ff0200720c */ /* 0x002fe40003f25270 */
[----:B------:R1:W3:Y:S01]  /*0230*/  SHFL.IDX PT, R2, R3, RZ, 0x1f ;  /* 0x00001fff03027589 */ /* 0x0002e200000e0000 */
[----:B--2---:R-:W-:Y:S01]  /*0240*/  @UP0 ULEA UR6, UR7, UR6, 0x18 ;  /* 0x0000000607060291 */ /* 0x004fe2000f8ec03f */
[----:B------:R-:W-:Y:S02]  /*0250*/  VOTEU.ANY UP0, P0 ;  /* 0x00000000003f7886 */ /* 0x000fe40000000100 */
[----:B------:R-:W2:Y:S09]  /*0260*/  FENCE.VIEW.ASYNC.S ;  /* 0x00000000000073c6 */ /* 0x000eb20000000000 */
[----:B--2---:R1:W2:Y:S01]  /*0270*/  @UP0 SYNCS.EXCH.64 URZ, [UR6+0x31c00], UR4 ;  /* 0x031c0004063f05b2 */ /* 0x0042a20008000100 */
[----:B------:R1:W4:Y:S02]  /*0280*/  @UP1 SYNCS.EXCH.64 URZ, [UR6+0x31c20], UR4 ;  /* 0x031c2004063f15b2 */ /* 0x0003240008000100 */
[----:B-1----:R-:W-:Y:S05]  /*0290*/  @P1 BRA `(.L_x_2) ;  /* 0x0000000000481947 */ /* 0x002fea0003800000 */
[----:B------:R-:W1:Y:S01]  /*02a0*/  S2UR UR5, SR_CgaCtaId ;  /* 0x00000000000579c3 */ /* 0x000e620000008800 */
[----:B------:R-:W-:Y:S01]  /*02b0*/  UMOV UR4, 0x400 ;  /* 0x0000040000047882 */ /* 0x000fe20000000000 */
[----:B------:R-:W-:Y:S01]  /*02c0*/  UMOV UR6, 0x1 ;  /* 0x0000000100067882 */ /* 0x000fe20000000000 */
[----:B------:R-:W-:Y:S01]  /*02d0*/  UMOV UR9, 0x3 ;  /* 0x0000000300097882 */ /* 0x000fe20000000000 */
[----:B------:R-:W-:-:S04]  /*02e0*/  UIADD3 UR6, -UR6, 0x100000, URZ ;  /* 0x0010000006067890 */ /* 0x000fc8000fffe13f */
[----:B------:R-:W-:Y:S02]  /*02f0*/  USHF.L.U32 UR7, UR6, 0xb, URZ ;  /* 0x0000000b06077899 */ /* 0x000fe4000800063f */
[----:B------:R-:W-:Y:S01]  /*0300*/  USHF.L.U32 UR6, UR6, 0x1, URZ ;  /* 0x0000000106067899 */ /* 0x000fe2000800063f */
[----:B------:R-:W-:Y:S01]  /*0310*/  ELECT P0, URZ, PT ;  /* 0x00000000003f782f */ /* 0x000fe20003800000 */
[----:B-1----:R-:W-:Y:S02]  /*0320*/  ULEA UR8, UR5, UR4, 0x18 ;  /* 0x0000000405087291 */ /* 0x002fe4000f8ec03f */
[----:B------:R-:W-:-:S04]  /*0330*/  UIADD3 UR4, -UR9, 0x100000, URZ ;  /* 0x0010000009047890 */ /* 0x000fc8000fffe13f */
[----:B------:R-:W-:Y:S02]  /*0340*/  USHF.L.U32 UR5, UR4, 0xb, URZ ;  /* 0x0000000b04057899 */ /* 0x000fe4000800063f */
[----:B------:R-:W-:Y:S01]  /*0350*/  USHF.L.U32 UR4, UR4, 0x1, URZ ;  /* 0x0000000104047899 */ /* 0x000fe2000800063f */
[----:B------:R-:W1:Y:S03]  /*0360*/  FENCE.VIEW.ASYNC.S ;  /* 0x00000000000073c6 */ /* 0x000e660000000000 */
[----:B-1----:R1:W1:Y:S08]  /*0370*/  SYNCS.EXCH.64 URZ, [UR8+0x31c30], UR6 ;  /* 0x031c3006083f75b2 */ /* 0x0022700008000100 */
[----:B------:R1:W1:Y:S01]  /*0380*/  SYNCS.EXCH.64 URZ, [UR8+0x31c40], UR4 ;  /* 0x031c4004083f75b2 */ /* 0x0002620008000100 */
[----:B------:R1:W1:Y:S01]  /*0390*/  SYNCS.EXCH.64 URZ, [UR8+0x31c38], UR6 ;  /* 0x031c3806083f75b2 */ /* 0x0002620008000100 */
[----:B------:R1:W1:Y:S01]  /*03a0*/  SYNCS.EXCH.64 URZ, [UR8+0x31c48], UR4 ;  /* 0x031c4804083f75b2 */ /* 0x0002620008000100 */
[----:B------:R-:W-:Y:S01]  /*03b0*/  NOP ;  /* 0x0000000000007918 */ /* 0x000fe20000000000 */
.L_x_2:
[----:B------:R-:W5:Y:S01]  /*03c0*/  SHFL.IDX PT, R3, R0, RZ, 0x1f ;  /* 0x00001fff00037589 */ /* 0x000f6200000e0000 */
[----:B------:R-:W-:Y:S01]  /*03d0*/  NOP ;  /* 0x0000000000007918 */ /* 0x000fe20000000000 */
[----:B-----5:R-:W-:-:S13]  /*03e0*/  ISETP.NE.AND P0, PT, R3, RZ, PT ;  /* 0x000000ff0300720c */ /* 0x020fda0003f05270 */
[----:B------:R-:W-:Y:S05]  /*03f0*/  @P0 BRA `(.L_x_3) ;  /* 0x0000000000480947 */ /* 0x000fea0003800000 */
[----:B-1----:R-:W1:Y:S01]  /*0400*/  S2UR UR5, SR_CgaCtaId ;  /* 0x00000000000579c3 */ /* 0x002e620000008800 */
[----:B------:R-:W-:Y:S01]  /*0410*/  UMOV UR4, 0x400 ;  /* 0x0000040000047882 */ /* 0x000fe20000000000 */
[----:B------:R-:W-:Y:S01]  /*0420*/  UMOV UR6, 0x1 ;  /* 0x0000000100067882 */ /* 0x000fe20000000000 */
[----:B------:R-:W-:Y:S01]  /*0430*/  UMOV UR7, 0x3 ;  /* 0x0000000300077882 */ /* 0x000fe20000000000 */
[----:B------:R-:W-:Y:S01]  /*0440*/  ELECT P0, URZ, PT ;  /* 0x00000000003f782f */ /* 0x000fe20003800000 */
[----:B-1----:R-:W-:Y:S02]  /*0450*/  ULEA UR8, UR5, UR4, 0x18 ;  /* 0x0000000405087291 */ /* 0x002fe4000f8ec03f */
[----:B------:R-:W-:-:S04]  /*0460*/  UIADD3 UR4, -UR6, 0x100000, URZ ;  /* 0x0010000006047890 */ /* 0x000fc8000fffe13f */
[----:B------:R-:W-:Y:S02]  /*0470*/  USHF.L.U32 UR5, UR4, 0xb, URZ ;  /* 0x0000000b04057899 */ /* 0x000fe4000800063f */
[----:B------:R-:W-:Y:S02]  /*0480*/  USHF.L.U32 UR4, UR4, 0x1, URZ ;  /* 0x0000000104047899 */ /* 0x000fe4000800063f */
        /* <DEDUP_REMOVED lines=9> */
.L_x_3:
[----:B------:R-:W5:Y:S01]  /*0520*/  SHFL.IDX PT, R3, R0, RZ, 0x1f ;  /* 0x00001fff00037589 */ /* 0x000f6200000e0000 */
[----:B------:R-:W-:Y:S01]  /*0530*/  NOP ;  /* 0x0000000000007918 */ /* 0x000fe20000000000 */
[----:B-----5:R-:W-:-:S13]  /*0540*/  ISETP.NE.AND P0, PT, R3, RZ, PT ;  /* 0x000000ff0300720c */ /* 0x020fda0003f05270 */
[----:B------:R-:W-:Y:S05]  /*0550*/  @P0 BRA `(.L_x_4) ;  /* 0x0000000000380947 */ /* 0x000fea0003800000 */
[----:B-1----:R-:W1:Y:S01]  /*0560*/  S2UR UR5, SR_CgaCtaId ;  /* 0x00000000000579c3 */ /* 0x002e620000008800 */
[----:B------:R-:W-:Y:S01]  /*0570*/  UMOV UR4, 0x400 ;  /* 0x0000040000047882 */ /* 0x000fe20000000000 */
[----:B------:R-:W-:Y:S01]  /*0580*/  UMOV UR7, 0x1 ;  /* 0x0000000100077882 */ /* 0x000fe20000000000 */
[----:B------:R-:W-:Y:S01]  /*0590*/  ELECT P0, URZ, PT ;  /* 0x00000000003f782f */ /* 0x000fe20003800000 */
[----:B-1----:R-:W-:Y:S02]  /*05a0*/  ULEA UR6, UR5, UR4, 0x18 ;  /* 0x0000000405067291 */ /* 0x002fe4000f8ec03f */
[----:B------:R-:W-:-:S04]  /*05b0*/  UIADD3 UR4, -UR7, 0x100000, URZ ;  /* 0x0010000007047890 */ /* 0x000fc8000fffe13f */
[----:B------:R-:W-:Y:S02]  /*05c0*/  USHF.L.U32 UR5, UR4, 0xb, URZ ;  /* 0x0000000b04057899 */ /* 0x000fe4000800063f */
[----:B------:R-:W-:Y:S01]  /*05d0*/  USHF.L.U32 UR4, UR4, 0x1, URZ ;  /* 0x0000000104047899 */ /* 0x000fe2000800063f */
[----:B------:R-:W1:Y:S11]  /*05e0*/  FENCE.VIEW.ASYNC.S ;  /* 0x00000000000073c6 */ /* 0x000e760000000000 */
[----:B-1----:R1:W1:Y:S01]  /*05f0*/  SYNCS.EXCH.64 URZ, [UR6+0x31c70], UR4 ;  /* 0x031c7004063f75b2 */ /* 0x0022620008000100 */
[----:B------:R1:W1:Y:S01]  /*0600*/  SYNCS.EXCH.64 URZ, [UR6+0x31c80], UR4 ;  /* 0x031c8004063f75b2 */ /* 0x0002620008000100 */
[----:B------:R1:W1:Y:S01]  /*0610*/  SYNCS.EXCH.64 URZ, [UR6+0x31c78], UR4 ;  /* 0x031c7804063f75b2 */ /* 0x0002620008000100 */
[----:B------:R1:W1:Y:S01]  /*0620*/  SYNCS.EXCH.64 URZ, [UR6+0x31c88], UR4 ;  /* 0x031c8804063f75b2 */ /* 0x0002620008000100 */
[----:B------:R-:W-:Y:S01]  /*0630*/  NOP ;  /* 0x0000000000007918 */ /* 0x000fe20000000000 */
.L_x_4:
        /* <DEDUP_REMOVED lines=22> */
.L_x_5:
        /* <DEDUP_REMOVED lines=22> */
.L_x_6:
[----:B---3--:R-:W-:Y:S01]  /*0900*/  ISETP.NE.AND P0, PT, R2, RZ, PT ;  /* 0x000000ff0200720c */ /* 0x008fe20003f05270 */
[----:B------:R-:W-:Y:S01]  /*0910*/  IMAD.MOV.U32 R2, RZ, RZ, 0x1 ;  /* 0x00000001ff027424 */ /* 0x000fe200078e00ff */
[----:B------:R-:W-:-:S04]  /*0920*/  NOP ;  /* 0x0000000000007918 */ /* 0x000fc80000000000 */
[----:B------:R-:W-:-:S05]  /*0930*/  SEL R2, R2, 0x2, !P0 ;  /* 0x0000000202027807 */ /* 0x000fca0004000000 */
[----:B------:R3:W-:Y:S01]  /*0940*/  STL [R1], R2 ;  /* 0x0000000201007387 */ /* 0x0007e20000100800 */
[----:B-12-4-:R-:W-:Y:S06]  /*0950*/  BAR.SYNC.DEFER_BLOCKING 0x0 ;  /* 0x0000000000007b1d */ /* 0x016fec0000010000 */
[----:B------:R-:W-:Y:S05]  /*0960*/  @!P0 BRA `(.L_x_7) ;  /* 0x0000008c00148947 */ /* 0x000fea0003800000 */
.L_x_8:
[----:B------:R-:W-:-:S08]  /*0970*/  NOP ;  /* 0x0000000000007918 */ /* 0x000fd00000000000 */
[----:B------:R-:W1:Y:S02]  /*0980*/  USETMAXREG.TRY_ALLOC.CTAPOOL UP0, 0xa0 ;  /* 0x000000a0000079c8 */ /* 0x000e640008000600 */
[----:B-1----:R-:W-:-:S13]  /*0990*/  PLOP3.LUT P0, PT, PT, PT, UP0, 0x80, 0x0 ;  /* 0x000000000000781c */ /* 0x002fda0003f0f008 */
[----:B------:R-:W-:Y:S05]  /*09a0*/  @!P0 BRA `(.L_x_8) ;  /* 0xfffffffc00f08947 */ /* 0x000fea000383ffff */
[----:B------:R-:W1:Y:S01]  /*09b0*/  S2R R0, SR_TID.X ;  /* 0x0000000000007919 */ /* 0x000e620000002100 */
[----:B------:R-:W2:Y:S08]  /*09c0*/  S2UR UR7, SR_CTAID.X ;  /* 0x00000000000779c3 */ /* 0x000eb00000002500 */
[----:B------:R-:W-:Y:S06]  /*09d0*/  BAR.ARV 0x8, 0x1a0 ;  /* 0x0206800000007b1d */ /* 0x000fec0000002000 */
[----:B-1----:R-:W-:-:S04]  /*09e0*/  SHF.R.U32.HI R0, RZ, 0x7, R0 ;  /* 0x00000007ff007819 */ /* 0x002fc80000011600 */
[----:B------:R-:W-:Y:S02]  /*09f0*/  ISETP.NE.AND P0, PT, R0, 0x1, PT ;  /* 0x000000010000780c */ /* 0x000fe40003f05270 */
[----:B------:R-:W2:Y:S11]  /*0a00*/  LDC R0, c[0x0][0xda4] ;  /* 0x00036900ff007b82 */ /* 0x000eb60000000800 */
[----:B------:R-:W-:Y:S06]  /*0a10*/  @!P0 BAR.ARV 0x9, 0x100 ;  /* 0x0244000000008b1d */ /* 0x000fec0000002000 */
[----:B--2---:R-:W-:-:S13]  /*0a20*/  ISETP.LE.AND P0, PT, R0, UR7, PT ;  /* 0x0000000700007c0c */ /* 0x004fda000bf03270 */
[----:B------:R-:W-:Y:S05]  /*0a30*/  @P0 EXIT ;  /* 0x000000000000094d */ /* 0x000fea0003800000 */
[----:B------:R-:W2:Y:S01]  /*0a40*/  LDL.LU R12, [R1] ;  /* 0x00000000010c7983 */ /* 0x000ea20000300800 */
[----:B------:R-:W1:Y:S01]  /*0a50*/  S2UR UR4, SR_CgaCtaId ;  /* 0x00000000000479c3 */ /* 0x000e620000008800 */
[----:B---3--:R-:W3:Y:S02]  /*0a60*/  S2R R2, SR_TID.X ;  /* 0x0000000000027919 */ /* 0x008ee40000002100 */
[----:B---3--:R-:W-:-:S05]  /*0a70*/  VIADD R145, R2, 0xffffff80 ;  /* 0xffffff8002917836 */ /* 0x008fca0000000000 */
[----:B------:R-:W-:-:S04]  /*0a80*/  SHF.R.S32.HI R0, RZ, 0x1f, R145 ;  /* 0x0000001fff007819 */ /* 0x000fc80000011491 */
[CC--:B------:R-:W-:Y:S02]  /*0a90*/  LEA.HI R2, R0.reuse, R145.reuse, RZ, 0x4 ;  /* 0x0000009100027211 */ /* 0x0c0fe400078f20ff */
[-C--:B------:R-:W-:Y:S02]  /*0aa0*/  LEA.HI R148, R0, R145.reuse, RZ, 0x7 ;  /* 0x0000009100947211 */ /* 0x080fe400078f38ff */
[----:B------:R-:W-:Y:S02]  /*0ab0*/  LOP3.LUT R4, R2, 0xfffffff0, RZ, 0xc0, !PT ;  /* 0xfffffff002047812 */ /* 0x000fe400078ec0ff */
[----:B------:R-:W-:Y:S02]  /*0ac0*/  LOP3.LUT R6, R148, 0xffffff80, RZ, 0xc0, !PT ;  /* 0xffffff8094067812 */ /* 0x000fe400078ec0ff */
[----:B------:R-:W-:Y:S01]  /*0ad0*/  LEA.HI R149, R0, R145, RZ, 0x5 ;  /* 0x0000009100957211 */ /* 0x000fe200078f28ff */
[C---:B------:R-:W-:Y:S02]  /*0ae0*/  IMAD.IADD R4, R145.reuse, 0x1, -R4 ;  /* 0x0000000191047824 */ /* 0x040fe400078e0a04 */
[----:B------:R-:W-:-:S05]  /*0af0*/  IMAD.IADD R145, R145, 0x1, -R6 ;  /* 0x0000000191917824 */ /* 0x000fca00078e0a06 */
[----:B------:R-:W-:Y:S02]  /*0b00*/  SHF.R.S32.HI R6, RZ, 0x1f, R145 ;  /* 0x0000001fff067819 */ /* 0x000fe40000011491 */
[----:B------:R-:W-:Y:S02]  /*0b10*/  SHF.R.S32.HI R3, RZ, 0x1f, R4 ;  /* 0x0000001fff037819 */ /* 0x000fe40000011404 */
[----:B------:R-:W-:Y:S02]  /*0b20*/  LEA.HI R8, R6, R145, RZ, 0x2 ;  /* 0x0000009106087211 */ /* 0x000fe400078f10ff */
[----:B------:R-:W-:Y:S02]  /*0b30*/  SHF.R.S32.HI R5, RZ, 0x4, R2 ;  /* 0x00000004ff057819 */ /* 0x000fe40000011402 */
[CC--:B------:R-:W-:Y:S02]  /*0b40*/  LEA.HI R0, R3.reuse, R4.reuse, RZ, 0x3 ;  /* 0x0000000403007211 */ /* 0x0c0fe400078f18ff */
[----:B------:R-:W-:-:S02]  /*0b50*/  LEA.HI R3, R3, R4, RZ, 0x2 ;  /* 0x0000000403037211 */ /* 0x000fc400078f10ff */
[--C-:B------:R-:W-:Y:S02]  /*0b60*/  SHF.R.S32.HI R9, RZ, 0x2, R8.reuse ;  /* 0x00000002ff097819 */ /* 0x100fe40000011408 */
[----:B------:R-:W-:Y:S02]  /*0b70*/  SHF.R.S32.HI R10, RZ, 0x1f, R8 ;  /* 0x0000001fff0a7819 */ /* 0x000fe40000011408 */
[----:B------:R-:W-:Y:S01]  /*0b80*/  LEA.HI R2, R2, R5, RZ, 0x1 ;  /* 0x0000000502027211 */ /* 0x000fe200078f08ff */
[----:B------:R-:W3:Y:S01]  /*0b90*/  S2UR UR6, SR_SWINHI ;  /* 0x00000000000679c3 */ /* 0x000ee20000002f00 */
[----:B------:R-:W-:Y:S01]  /*0ba0*/  LOP3.LUT R7, R3, 0x7fffffc, RZ, 0xc0, !PT ;  /* 0x07fffffc03077812 */ /* 0x000fe200078ec0ff */
[----:B------:R-:W-:Y:S01]  /*0bb0*/  IMAD.SHL.U32 R0, R0, 0x10, RZ ;  /* 0x0000001000007824 */ /* 0x000fe200078e00ff */
[----:B------:R-:W-:Y:S02]  /*0bc0*/  LEA.HI R10, R10, R9, RZ, 0x3 ;  /* 0x000000090a0a7211 */ /* 0x000fe400078f18ff */
[----:B------:R-:W-:-:S02]  /*0bd0*/  LOP3.LUT R2, R2, 0x1ffffffe, RZ, 0xc0, !PT ;  /* 0x1ffffffe02027812 */ /* 0x000fc400078ec0ff */
[----:B------:R-:W-:Y:S02]  /*0be0*/  SHF.R.S32.HI R3, RZ, 0x2, R3 ;  /* 0x00000002ff037819 */ /* 0x000fe40000011403 */
[----:B------:R-:W-:Y:S01]  /*0bf0*/  LOP3.LUT R10, R10, 0xfffffff8, RZ, 0xc0, !PT ;  /* 0xfffffff80a0a7812 */ /* 0x000fe200078ec0ff */
[----:B------:R-:W-:Y:S01]  /*0c00*/  IMAD.IADD R2, R5, 0x1, -R2 ;  /* 0x0000000105027824 */ /* 0x000fe200078e0a02 */
[----:B------:R-:W-:Y:S01]  /*0c10*/  SHF.R.S32.HI R149, RZ, 0x5, R149 ;  /* 0x00000005ff957819 */ /* 0x000fe20000011495 */
[----:B------:R-:W-:Y:S01]  /*0c20*/  IMAD.SHL.U32 R3, R3, 0x40, RZ ;  /* 0x0000004003037824 */ /* 0x000fe200078e00ff */
[----:B------:R-:W-:Y:S01]  /*0c30*/  LOP3.LUT R0, R0, 0x7fffff80, RZ, 0xc0, !PT ;  /* 0x7fffff8000007812 */ /* 0x000fe200078ec0ff */
[----:B------:R-:W-:Y:S01]  /*0c40*/  IMAD.IADD R11, R9, 0x1, -R10 ;  /* 0x00000001090b7824 */ /* 0x000fe200078e0a0a */
[----:B------:R-:W-:Y:S01]  /*0c50*/  SHF.R.S32.HI R148, RZ, 0x7, R148 ;  /* 0x00000007ff947819 */ /* 0x000fe20000011494 */
[----:B------:R-:W-:Y:S01]  /*0c60*/  IMAD R9, R149, 0x10, R4 ;  /* 0x0000001095097824 */ /* 0x000fe200078e0204 */
[----:B------:R-:W-:Y:S01]  /*0c70*/  LOP3.LUT R3, R3, 0x40, RZ, 0xc0, !PT ;  /* 0x0000004003037812 */ /* 0x000fe200078ec0ff */
[----:B------:R-:W-:-:S02]  /*0c80*/  IMAD.SHL.U32 R2, R2, 0x8, RZ ;  /* 0x0000000802027824 */ /* 0x000fc400078e00ff */
[----:B------:R-:W-:Y:S02]  /*0c90*/  IMAD.IADD R7, R4, 0x1, -R7 ;  /* 0x0000000104077824 */ /* 0x000fe400078e0a07 */
[----:B------:R-:W-:Y:S01]  /*0ca0*/  IMAD R0, R149, 0x100, R0 ;  /* 0x0000010095007824 */ /* 0x000fe200078e0200 */
[----:B------:R-:W-:Y:S01]  /*0cb0*/  UMOV UR39, 0x400 ;  /* 0x0000040000277882 */ /* 0x000fe20000000000 */
[--C-:B------:R-:W-:Y:S01]  /*0cc0*/  IMAD.U32 R9, R9, 0x20, R2.reuse ;  /* 0x0000002009097824 */ /* 0x100fe200078e0002 */
[----:B------:R-:W-:Y:S01]  /*0cd0*/  LOP3.LUT R2, R3, 0x8, R2, 0xf8, !PT ;  /* 0x0000000803027812 */ /* 0x000fe200078ef802 */
[----:B------:R-:W-:Y:S01]  /*0ce0*/  IMAD R7, R7, 0x10, R0 ;  /* 0x0000001007077824 */ /* 0x000fe200078e0200 */
[----:B------:R-:W-:Y:S01]  /*0cf0*/  SHF.R.U32.HI R3, RZ, 0x3, R3 ;  /* 0x00000003ff037819 */ /* 0x000fe20000011603 */
[----:B------:R-:W-:Y:S01]  /*0d00*/  IMAD.HI R0, R148, 0x55555556, RZ ;  /* 0x5555555694007827 */ /* 0x000fe200078e02ff */
[----:B-1----:R-:W-:Y:S01]  /*0d10*/  ULEA UR39, UR4, UR39, 0x18 ;  /* 0x0000002704277291 */ /* 0x002fe2000f8ec03f */
[----:B------:R-:W-:-:S02]  /*0d20*/  LEA.HI R6, R6, R145, RZ, 0x5 ;  /* 0x0000009106067211 */ /* 0x000fc400078f28ff */
[----:B------:R-:W-:Y:S02]  /*0d30*/  LOP3.LUT R2, R2, R3, RZ, 0x3c, !PT ;  /* 0x0000000302027212 */ /* 0x000fe400078e3cff */
[----:B------:R-:W-:Y:S02]  /*0d40*/  LEA.HI R5, R0, R0, RZ, 0x1 ;  /* 0x0000000000057211 */ /* 0x000fe400078f08ff */
[----:B------:R-:W-:Y:S02]  /*0d50*/  LOP3.LUT R8, R8, 0x7ffffffc, RZ, 0xc0, !PT ;  /* 0x7ffffffc08087812 */ /* 0x000fe400078ec0ff */
[----:B------:R-:W-:Y:S01]  /*0d60*/  SHF.R.S32.HI R6, RZ, 0x5, R6 ;  /* 0x00000005ff067819 */ /* 0x000fe20000011406 */
[----:B------:R-:W-:Y:S01]  /*0d70*/  UMOV UR4, UR39 ;  /* 0x0000002700047c82 */ /* 0x000fe20008000000 */
[----:B---3--:R-:W-:Y:S01]  /*0d80*/  UMOV UR5, UR6 ;  /* 0x0000000600057c82 */ /* 0x008fe20008000000 */
[----:B------:R-:W-:Y:S02]  /*0d90*/  IMAD.IADD R2, R2, 0x1, R7 ;  /* 0x0000000102027824 */ /* 0x000fe400078e0207 */
[----:B------:R-:W-:-:S02]  /*0da0*/  IMAD.MOV.U32 R151, RZ, RZ, -0x2 ;  /* 0xfffffffeff977424 */ /* 0x000fc400078e00ff */
[----:B------:R-:W-:Y:S02]  /*0db0*/  IMAD.IADD R8, R145, 0x1, -R8 ;  /* 0x0000000191087824 */ /* 0x000fe400078e0a08 */
[----:B------:R-:W-:Y:S02]  /*0dc0*/  IMAD.U32 R16, RZ, RZ, UR4 ;  /* 0x00000004ff107e24 */ /* 0x000fe4000f8e00ff */
[----:B------:R-:W-:Y:S02]  /*0dd0*/  IMAD.U32 R17, RZ, RZ, UR5 ;  /* 0x00000005ff117e24 */ /* 0x000fe4000f8e00ff */
[----:B------:R-:W-:Y:S02]  /*0de0*/  IMAD R5, R5, -0x3, R148 ;  /* 0xfffffffd05057824 */ /* 0x000fe400078e0294 */
[----:B------:R-:W-:Y:S01]  /*0df0*/  IMAD R6, R6, 0x10, R11 ;  /* 0x0000001006067824 */ /* 0x000fe200078e020b */
[----:B------:R-:W-:Y:S01]  /*0e00*/  LEA R2, R2, UR39, 0x1 ;  /* 0x0000002702027c11 */ /* 0x000fe2000f8e08ff */
[----:B------:R-:W-:-:S02]  /*0e10*/  IMAD R151, R8, R151, 0x90 ;  /* 0x0000009008977424 */ /* 0x000fc400078e0297 */
[----:B------:R-:W-:Y:S01]  /*0e20*/  IMAD.WIDE R16, R9, 0x2, R16 ;  /* 0x0000000209107825 */ /* 0x000fe200078e0210 */
[----:B------:R-:W-:-:S03]  /*0e30*/  UMOV UR60, URZ ;  /* 0x0000003f003c7c82 */ /* 0x000fc60008000000 */
[----:B------:R-:W-:Y:S02]  /*0e40*/  IMAD R150, R5, 0x40, R6 ;  /* 0x0000004005967824 */ /* 0x000fe400078e0206 */
[----:B------:R-:W-:Y:S02]  /*0e50*/  IMAD.U32 R19, RZ, RZ, UR7 ;  /* 0x00000007ff137e24 */ /* 0x000fe4000f8e00ff */
[----:B------:R-:W-:Y:S01]  /*0e60*/  IMAD.MOV.U32 R144, RZ, RZ, RZ ;  /* 0x000000ffff907224 */ /* 0x000fe200078e00ff */
[----:B------:R-:W-:Y:S01]  /*0e70*/  UMOV UR38, URZ ;  /* 0x0000003f00267c82 */ /* 0x000fe20008000000 */
[----:B--2---:R-:W-:-:S07]  /*0e80*/  LOP3.LUT R18, R12, 0x1, RZ, 0xfc, !PT ;  /* 0x000000010c127812 */ /* 0x004fce00078efcff */
.L_x_31:
[----:B------:R-:W1:Y:S01]  /*0e90*/  SHFL.IDX PT, R0, R148, RZ, 0x1f ;  /* 0x00001fff94007589 */ /* 0x000e6200000e0000 */
[----:B------:R-:W2:Y:S01]  /*0ea0*/  LDC R64, c[0x0][0x2e0] ;  /* 0x0000b800ff407b82 */ /* 0x000ea20000000800 */
[----:B------:R-:W-:Y:S01]  /*0eb0*/  ULDC UR4, c[0x0][0xda8] ;  /* 0x00036a0000047ab9 */ /* 0x000fe20000000800 */
[----:B------:R-:W-:Y:S01]  /*0ec0*/  R2UR UR11, R19 ;  /* 0x00000000130b72ca */ /* 0x000fe200000e0000 */
[----:B------:R-:W-:Y:S01]  /*0ed0*/  ULDC.64 UR6, c[0x0][0x3f8] ;  /* 0x0000fe0000067ab9 */ /* 0x000fe20000000a00 */
[----:B------:R-:W-:Y:S02]  /*0ee0*/  UISETP.NE.AND UP1, UPT, UR4, 0x1, UPT ;  /* 0x000000010400788c */ /* 0x000fe4000bf25270 */
[----:B------:R-:W-:Y:S01]  /*0ef0*/  UISETP.NE.U32.AND UP0, UPT, UR6, URZ, UPT ;  /* 0x0000003f0600728c */ /* 0x000fe2000bf05070 */
[----:B------:R-:W-:Y:S01]  /*0f00*/  ULDC UR4, c[0x0][0xdb4] ;  /* 0x00036d0000047ab9 */ /* 0x000fe20000000800 */
[----:B------:R-:W-:Y:S02]  /*0f10*/  ULDC UR8, c[0x0][0x404] ;  /* 0x0001010000087ab9 */ /* 0x000fe40000000800 */
[----:B------:R-:W-:-:S02]  /*0f20*/  UISETP.NE.AND.EX UP0, UPT, UR7, URZ, UPT, UP0 ;  /* 0x0000003f0700728c */ /* 0x000fc4000bf05300 */
[----:B------:R-:W-:Y:S02]  /*0f30*/  UISETP.NE.AND UP2, UPT, UR4, 0x1, UPT ;  /* 0x000000010400788c */ /* 0x000fe4000bf45270 */
[----:B------:R-:W-:Y:S02]  /*0f40*/  UIADD3 UR9, UR39, 0x24300, URZ ;  /* 0x0002430027097890 */ /* 0x000fe4000fffe03f */
[----:B------:R-:W-:Y:S01]  /*0f50*/  USEL UR8, UR8, 0x1, UP0 ;  /* 0x0000000108087887 */ /* 0x000fe20008000000 */
[----:B------:R-:W-:Y:S01]  /*0f60*/  @UP1 ULDC UR4, c[0x0][0xdac] ;  /* 0x00036b0000041ab9 */ /* 0x000fe20000000800 */
[----:B------:R-:W-:Y:S02]  /*0f70*/  ULOP3.LUT UP0, URZ, UR9, 0x9f, URZ, 0xc0, !UPT ;  /* 0x0000009f093f7892 */ /* 0x000fe4000f80c03f */
[----:B------:R-:W-:Y:S01]  /*0f80*/  UIMAD.WIDE.U32 UR4, UR11, UR4, URZ ;  /* 0x000000040b0472a5 */ /* 0x000fe2000f8e003f */
[----:B-1----:R-:W-:Y:S01]  /*0f90*/  R2UR UR37, R0 ;  /* 0x00000000002572ca */ /* 0x002fe200000e0000 */
[----:B------:R-:W-:Y:S01]  /*0fa0*/  @UP1 ULDC UR10, c[0x0][0xdb0] ;  /* 0x00036c00000a1ab9 */ /* 0x000fe20000000800 */
[----:B------:R-:W-:Y:S01]  /*0fb0*/  UMOV UR12, UR11 ;  /* 0x0000000b000c7c82 */ /* 0x000fe20008000000 */
[----:B--2---:R-:W-:Y:S01]  /*0fc0*/  IMAD R64, R64, UR8, RZ ;  /* 0x0000000840407c24 */ /* 0x004fe2000f8e02ff */
[----:B------:R-:W-:Y:S01]  /*0fd0*/  @UP1 USHF.R.U32.HI UR12, URZ, UR10, UR5 ;  /* 0x0000000a3f0c1299 */ /* 0x000fe20008011605 */
[----:B------:R-:W-:-:S02]  /*0fe0*/  PLOP3.LUT P0, PT, PT, PT, UP0, 0x80, 0x0 ;  /* 0x000000000000781c */ /* 0x000fc40003f0f008 */
[----:B------:R-:W-:-:S03]  /*0ff0*/  VIADD R0, R64, 0x8f ;  /* 0x0000008f40007836 */ /* 0x000fc60000000000 */
[----:B------:R-:W-:Y:S01]  /*1000*/  IMAD.U32 R147, RZ, RZ, UR12 ;  /* 0x0000000cff937e24 */ /* 0x000fe2000f8e00ff */
[----:B------:R-:W-:Y:S01]  /*1010*/  UMOV UR36, UR12 ;  /* 0x0000000c00247c82 */ /* 0x000fe20008000000 */
[----:B------:R-:W-:Y:S01]  /*1020*/  IMAD.HI R0, R0, 0x38e38e39, RZ ;  /* 0x38e38e3900007827 */ /* 0x000fe200078e02ff */
[----:B------:R-:W-:-:S04]  /*1030*/  UIMAD.WIDE UR6, UR37, 0x55555556, URZ ;  /* 0x55555556250678a5 */ /* 0x000fc8000f8e023f */
[----:B------:R-:W-:Y:S01]  /*1040*/  ULEA.HI UR40, UR7, UR7, URZ, 0x1 ;  /* 0x0000000707287291 */ /* 0x000fe2000f8f083f */
[----:B------:R-:W-:Y:S02]  /*1050*/  SHF.R.U32.HI R3, RZ, 0x1f, R0 ;  /* 0x0000001fff037819 */ /* 0x000fe40000011600 */
[----:B------:R-:W-:Y:S01]  /*1060*/  @UP2 ULDC.64 UR6, c[0x0][0xdb8] ;  /* 0x00036e0000062ab9 */ /* 0x000fe20000000a00 */
[----:B------:R-:W-:Y:S01]  /*1070*/  UIMAD UR40, UR40, -0x3, UR37 ;  /* 0xfffffffd282878a4 */ /* 0x000fe2000f8e0225 */
[----:B------:R-:W-:Y:S01]  /*1080*/  LEA.HI.SX32 R22, R0, R3, 0x1b ;  /* 0x0000000300167211 */ /* 0x000fe200078fdaff */
[----:B------:R-:W-:Y:S02]  /*1090*/  UIMAD.WIDE.U32 UR4, UR12, UR6, URZ ;  /* 0x000000060c0472a5 */ /* 0x000fe4000f8e003f */
[----:B------:R-:W-:Y:S02]  /*10a0*/  ULEA UR6, UR40, UR9, 0xb ;  /* 0x0000000928067291 */ /* 0x000fe4000f8e583f */
[----:B------:R-:W-:-:S02]  /*10b0*/  @UP2 USHF.R.U32.HI UR36, URZ, UR7, UR5 ;  /* 0x000000073f242299 */ /* 0x000fc40008011605 */
[----:B------:R-:W-:Y:S01]  /*10c0*/  USHF.R.U32.HI UR6, URZ, 0x4, UR6 ;  /* 0x000000043f067899 */ /* 0x000fe20008011606 */
[----:B------:R-:W-:-:S03]  /*10d0*/  UMOV UR4, UR11 ;  /* 0x0000000b00047c82 */ /* 0x000fc60008000000 */
[----:B------:R-:W-:Y:S01]  /*10e0*/  ULOP3.LUT UR61, UR6, 0x3fff, URZ, 0xc0, !UPT ;  /* 0x00003fff063d7892 */ /* 0x000fe2000f8ec03f */
[----:B------:R-:W-:Y:S01]  /*10f0*/  IMAD.U32 R146, RZ, RZ, UR4 ;  /* 0x00000004ff927e24 */ /* 0x000fe2000f8e00ff */
[----:B------:R-:W-:Y:S10]  /*1100*/  @!P0 BRA `(.L_x_9) ;  /* 0x0000000000408947 */ /* 0x000ff40003800000 */
[----:B------:R-:W-:Y:S01]  /*1110*/  MOV R0, 0x0 ;  /* 0x0000000000007802 */ /* 0x000fe20000000f00 */
[----:B------:R-:W-:Y:S01]  /*1120*/  ULDC.64 UR4, c[0x4][0xa8] ;  /* 0x01002a0000047ab9 */ /* 0x000fe20000000a00 */
[----:B------:R-:W-:Y:S01]  /*1130*/  ULDC.64 UR6, c[0x4][0x20] ;  /* 0x0100080000067ab9 */ /* 0x000fe20000000a00 */
[----:B------:R-:W-:Y:S01]  /*1140*/  IMAD.U32 R4, RZ, RZ, UR4 ;  /* 0x00000004ff047e24 */ /* 0x000fe2000f8e00ff */
[----:B------:R1:W2:Y:S01]  /*1150*/  LDC.64 R14, c[0x4][R0] ;  /* 0x01000000000e7b82 */ /* 0x0002a20000000a00 */
[----:B------:R-:W-:Y:S01]  /*1160*/  IMAD.U32 R5, RZ, RZ, UR5 ;  /* 0x00000005ff057e24 */ /* 0x000fe2000f8e00ff */
[----:B------:R-:W-:Y:S01]  /*1170*/  ULDC.64 UR4, c[0x4][0xb0] ;  /* 0x01002c0000047ab9 */ /* 0x000fe20000000a00 */
[----:B------:R-:W-:Y:S02]  /*1180*/  IMAD.U32 R10, RZ, RZ, UR6 ;  /* 0x00000006ff0a7e24 */ /* 0x000fe4000f8e00ff */
[----:B------:R-:W-:Y:S02]  /*1190*/  IMAD.U32 R6, RZ, RZ, UR4 ;  /* 0x00000004ff067e24 */ /* 0x000fe4000f8e00ff */
[----:B------:R-:W-:-:S02]  /*11a0*/  IMAD.U32 R7, RZ, RZ, UR5 ;  /* 0x00000005ff077e24 */ /* 0x000fc4000f8e00ff */
[----:B------:R-:W-:Y:S02]  /*11b0*/  IMAD.U32 R11, RZ, RZ, UR7 ;  /* 0x00000007ff0b7e24 */ /* 0x000fe4000f8e00ff */
[----:B------:R-:W-:Y:S02]  /*11c0*/  IMAD.MOV.U32 R8, RZ, RZ, 0x70 ;  /* 0x00000070ff087424 */ /* 0x000fe400078e00ff */
[----:B------:R-:W-:Y:S02]  /*11d0*/  IMAD.MOV.U32 R12, RZ, RZ, 0x1 ;  /* 0x00000001ff0c7424 */ /* 0x000fe400078e00ff */
[----:B-1----:R-:W-:-:S07]  /*11e0*/  IMAD.MOV.U32 R13, RZ, RZ, RZ ;  /* 0x000000ffff0d7224 */ /* 0x002fce00078e00ff */
[----:B------:R-:W-:-:S07]  /*11f0*/  LEPC R20, `(.L_x_9) ;  /* 0x000000001014794e */ /* 0x000fce0000000000 */
[----:B--2---:R-:W-:Y:S05]  /*1200*/  CALL.ABS.NOINC R14 ;  /* 0x000000000e007343 */ /* 0x004fea0003c00000 */
.L_x_9:
[----:B------:R-:W-:Y:S02]  /*1210*/  LOP3.LUT R0, R144, 0x1, RZ, 0xc0, !PT ;  /* 0x0000000190007812 */ /* 0x000fe400078ec0ff */
[----:B------:R-:W-:Y:S02]  /*1220*/  ISETP.NE.AND P0, PT, R18, 0x3, PT ;  /* 0x000000031200780c */ /* 0x000fe40003f05270 */
[----:B------:R-:W-:-:S04]  /*1230*/  SHF.L.U32 R0, R0, 0x1f, RZ ;  /* 0x0000001f00007819 */ /* 0x000fc800000006ff */
[----:B------:R-:W1:Y:S02]  /*1240*/  SYNCS.PHASECHK.TRANS64.TRYWAIT P1, [UR39+0x31c00], R0 ;  /* 0x031c0000ff0075a7 */ /* 0x000e640008020167 */
[----:B-1----:R-:W-:Y:S05]  /*1250*/  @!P1 BRA `(.L_x_10) ;  /* 0x000000b000449947 */ /* 0x002fea0003800000 */
.L_x_89:
[----:B------:R-:W-:Y:S05]  /*1260*/  @!P0 BRA `(.L_x_11) ;  /* 0x0000000000048947 */ /* 0x000fea0003800000 */
[----:B------:R-:W-:Y:S01]  /*1270*/  BPT.TRAP 0x1 ;  /* 0x000000040000795c */ /* 0x000fe20000300000 */
.L_x_11:
[----:B------:R-:W-:Y:S02]  /*1280*/  IMAD.U32 R4, RZ, RZ, UR38 ;  /* 0x00000026ff047e24 */ /* 0x000fe4000f8e00ff */
[----:B-1----:R-:W-:-:S03]  /*1290*/  IMAD.U32 R3, RZ, RZ, UR60 ;  /* 0x0000003cff037e24 */ /* 0x002fc6000f8e00ff */
[----:B------:R-:W-:Y:S02]  /*12a0*/  LEA R4, R4, UR39, 0x3 ;  /* 0x0000002704047c11 */ /* 0x000fe4000f8e18ff */
[----:B------:R-:W-:-:S04]  /*12b0*/  SHF.L.U32 R3, R3, 0x1f, RZ ;  /* 0x0000001f03037819 */ /* 0x000fc800000006ff */
[----:B------:R1:W2:Y:S01]  /*12c0*/  SYNCS.PHASECHK.TRANS64.TRYWAIT P2, [R4+URZ+0x31c30], R3 ;  /* 0x031c3003040075a7 */ /* 0x0002a2000804017f */
[----:B------:R-:W-:Y:S05]  /*12d0*/  @!P0 BRA `(.L_x_12) ;  /* 0x0000000000048947 */ /* 0x000fea0003800000 */
[----:B------:R-:W-:Y:S01]  /*12e0*/  BPT.TRAP 0x1 ;  /* 0x000000040000795c */ /* 0x000fe20000300000 */
.L_x_12:
[----:B------:R-:W3:Y:S01]  /*12f0*/  S2R R0, SR_TID.X ;  /* 0x0000000000007919 */ /* 0x000ee20000002100 */
[----:B------:R-:W-:Y:S01]  /*1300*/  IMAD.MOV.U32 R71, RZ, RZ, RZ ;  /* 0x000000ffff477224 */ /* 0x000fe200078e00ff */
[----:B---3--:R-:W-:Y:S01]  /*1310*/  LOP3.LUT P1, RZ, R0, 0x7f, RZ, 0xc0, !PT ;  /* 0x0000007f00ff7812 */ /* 0x008fe2000782c0ff */
[----:B--2---:R-:W-:-:S12]  /*1320*/  @P2 BRA `(.L_x_13) ;  /* 0x0000000000082947 */ /* 0x004fd80003800000 */
[----:B------:R-:W2:Y:S02]  /*1330*/  SYNCS.PHASECHK.TRANS64.TRYWAIT P2, [R4+URZ+0x31c30], R3 ;  /* 0x031c3003040075a7 */ /* 0x000ea4000804017f */
[----:B--2---:R-:W-:Y:S05]  /*1340*/  @!P2 BRA `(.L_x_14) ;  /* 0x000000b00020a947 */ /* 0x004fea0003800000 */
.L_x_13:
[----:B------:R-:W-:Y:S05]  /*1350*/  WARPSYNC.ALL ;  /* 0x0000000000007948 */ /* 0x000fea0003800000 */
[----:B------:R-:W-:Y:S01]  /*1360*/  UIADD3 UR4, UR39, 0x16a00, URZ ;  /* 0x00016a0027047890 */ /* 0x000fe2000fffe03f */
[----:B------:R-:W-:Y:S01]  /*1370*/  WARPGROUP.ARRIVE ;  /* 0x00000000000079c5 */ /* 0x000fe20000000000 */
[----:B------:R-:W-:Y:S01]  /*1380*/  ULEA UR40, UR40, UR39, 0xc ;  /* 0x0000002728287291 */ /* 0x000fe2000f8e603f */
[----:B------:R-:W-:Y:S01]  /*1390*/  IMAD.IADD R5, R151, 0x1, R64 ;  /* 0x0000000197057824 */ /* 0x000fe200078e0240 */
[----:B------:R-:W-:Y:S01]  /*13a0*/  USHF.R.U32.HI UR4, URZ, 0x4, UR4 ;  /* 0x000000043f047899 */ /* 0x000fe20008011604 */
[----:B------:R-:W-:Y:S01]  /*13b0*/  P2R R9, PR, RZ, 0x2 ;  /* 0x00000002ff097803 */ /* 0x000fe20000000000 */
[----:B------:R-:W-:Y:S01]  /*13c0*/  UIADD3 UR40, UR40, 0xda00, URZ ;  /* 0x0000da0028287890 */ /* 0x000fe2000fffe03f */
[----:B------:R-:W-:Y:S01]  /*13d0*/  IMAD R5, R22, -0x90, R5 ;  /* 0xffffff7016057824 */ /* 0x000fe200078e0205 */
[----:B------:R-:W-:Y:S01]  /*13e0*/  ULOP3.LUT UR4, UR4, 0x3fff, URZ, 0xc0, !UPT ;  /* 0x00003fff04047892 */ /* 0x000fe2000f8ec03f */
[----:B------:R-:W-:Y:S01]  /*13f0*/  P2R R7, PR, RZ, 0x1 ;  /* 0x00000001ff077803 */ /* 0x000fe20000000000 */
[----:B------:R-:W-:-:S02]  /*1400*/  USHF.R.U32.HI UR40, URZ, 0x4, UR40 ;  /* 0x000000043f287899 */ /* 0x000fc40008011628 */
[----:B------:R-:W-:Y:S01]  /*1410*/  ULOP3.LUT UR7, UR4, 0x10000, URZ, 0xfc, !UPT ;  /* 0x0001000004077892 */ /* 0x000fe2000f8efc3f */
[C---:B------:R-:W-:Y:S01]  /*1420*/  ISETP.GT.AND P2, PT, R5.reuse, RZ, PT ;  /* 0x000000ff0500720c */ /* 0x040fe20003f44270 */
[----:B------:R-:W-:Y:S01]  /*1430*/  ULOP3.LUT UR5, UR40, 0x3fff, URZ, 0xc0, !UPT ;  /* 0x00003fff28057892 */ /* 0x000fe2000f8ec03f */
[C---:B------:R-:W-:Y:S01]  /*1440*/  ISETP.GT.AND P3, PT, R5.reuse, 0x1, PT ;  /* 0x000000010500780c */ /* 0x040fe20003f64270 */
[----:B------:R-:W-:Y:S01]  /*1450*/  UIMAD UR4, UR38, 0x6c0, UR7 ;  /* 0x000006c0260478a4 */ /* 0x000fe2000f8e0207 */
[C---:B------:R-:W-:Y:S01]  /*1460*/  ISETP.GT.AND P4, PT, R5.reuse, 0x8, PT ;  /* 0x000000080500780c */ /* 0x040fe20003f84270 */
[----:B------:R-:W-:Y:S01]  /*1470*/  ULOP3.LUT UR5, UR5, 0x10000, URZ, 0xfc, !UPT ;  /* 0x0001000005057892 */ /* 0x000fe2000f8efc3f */
[C---:B------:R-:W-:Y:S01]  /*1480*/  ISETP.GT.AND P5, PT, R5.reuse, 0x9, PT ;  /* 0x000000090500780c */ /* 0x040fe20003fa4270 */
[----:B------:R-:W-:Y:S01]  /*1490*/  UMOV UR31, 0x80000020 ;  /* 0x80000020001f7882 */ /* 0x000fe20000000000 */
[----:B------:R-:W-:Y:S01]  /*14a0*/  UMOV UR29, 0x80000020 ;  /* 0x80000020001d7882 */ /* 0x000fe20000000000 */
[----:B------:R-:W-:Y:S01]  /*14b0*/  UIADD3 UR10, UR4, 0x40, URZ ;  /* 0x00000040040a7890 */ /* 0x000fe2000fffe03f */
[C---:B------:R-:W-:Y:S01]  /*14c0*/  ISETP.GT.AND P6, PT, R5.reuse, 0x41, PT ;  /* 0x000000410500780c */ /* 0x040fe20003fc4270 */
[----:B------:R-:W-:Y:S01]  /*14d0*/  UMOV UR30, UR4 ;  /* 0x00000004001e7c82 */ /* 0x000fe20008000000 */
[----:B------:R-:W-:Y:S01]  /*14e0*/  UMOV UR28, UR5 ;  /* 0x00000005001c7c82 */ /* 0x000fe20008000000 */
[----:B------:R-:W-:Y:S01]  /*14f0*/  UMOV UR9, UR29 ;  /* 0x0000001d00097c82 */ /* 0x000fe20008000000 */
[----:B------:R-:W-:Y:S01]  /*1500*/  HGMMA.64x16x16.F32.BF16 R96, gdesc[UR28], RZ, !UPT, gsb0 ;  /* 0x002000001c6079f0 */ /* 0x000fe2000c0018ff */
[----:B------:R-:W-:Y:S01]  /*1510*/  UMOV UR8, UR28 ;  /* 0x0000001c00087c82 */ /* 0x000fe20008000000 */
[----:B------:R-:W-:Y:S01]  /*1520*/  UMOV UR11, 0x80000020 ;  /* 0x80000020000b7882 */ /* 0x000fe20000000000 */
[----:B------:R-:W-:Y:S01]  /*1530*/  UIADD3 UR6, UR4, 0xc0, URZ ;  /* 0x000000c004067890 */ /* 0x000fe2000fffe03f */
[C---:B------:R-:W-:Y:S01]  /*1540*/  ISETP.GT.AND P1, PT, R5.reuse, 0x69, PT ;  /* 0x000000690500780c */ /* 0x040fe20003f24270 */
[----:B------:R-:W-:Y:S01]  /*1550*/  UIADD3 UR12, UR4, 0x100, URZ ;  /* 0x00000100040c7890 */ /* 0x000fe2000fffe03f */
[----:B------:R-:W-:Y:S01]  /*1560*/  ISETP.GT.AND P0, PT, R5, 0x70, PT ;  /* 0x000000700500780c */ /* 0x000fe20003f04270 */
[----:B------:R-:W-:-:S02]  /*1570*/  UIADD3 UR13, UR4, 0x140, URZ ;  /* 0x00000140040d7890 */ /* 0x000fc4000fffe03f */
[----:B------:R-:W-:Y:S02]  /*1580*/  UIADD3 UR14, UR4, 0x180, URZ ;  /* 0x00000180040e7890 */ /* 0x000fe4000fffe03f */
[----:B------:R-:W-:Y:S02]  /*1590*/  UIADD3 UR15, UR5, 0x300, URZ ;  /* 0x00000300050f7890 */ /* 0x000fe4000fffe03f */
[----:B------:R-:W-:Y:S02]  /*15a0*/  UIADD3 UR16, UR4, 0x3c0, URZ ;  /* 0x000003c004107890 */ /* 0x000fe4000fffe03f */
[----:B------:R-:W-:Y:S01]  /*15b0*/  UIADD3 UR18, UR4, 0x242, URZ ;  /* 0x0000024204127890 */ /* 0x000fe2000fffe03f */
[----:B------:R-:W-:Y:S01]  /*15c0*/  UMOV UR17, 0x80000020 ;  /* 0x8000002000117882 */ /* 0x000fe20000000000 */
[----:B------:R-:W-:Y:S01]  /*15d0*/  UMOV UR19, 0x80000020 ;  /* 0x8000002000137882 */ /* 0x000fe20000000000 */
[----:B------:R-:W-:Y:S02]  /*15e0*/  UIADD3 UR20, UR5, 0x600, URZ ;  /* 0x0000060005147890 */ /* 0x000fe4000fffe03f */
[----:B------:R-:W-:Y:S01]  /*15f0*/  UIADD3 UR22, UR4, 0x480, URZ ;  /* 0x0000048004167890 */ /* 0x000fe2000fffe03f */
[----:B------:R-:W-:Y:S01]  /*1600*/  UMOV UR21, 0x80000020 ;  /* 0x8000002000157882 */ /* 0x000fe20000000000 */
[----:B------:R-:W-:Y:S01]  /*1610*/  UMOV UR23, 0x80000020 ;  /* 0x8000002000177882 */ /* 0x000fe20000000000 */
[----:B------:R-:W-:-:S02]  /*1620*/  UIADD3 UR24, UR5, 0x602, URZ ;  /* 0x0000060205187890 */ /* 0x000fc4000fffe03f */
[----:B------:R-:W-:Y:S01]  /*1630*/  UIADD3 UR26, UR4, 0x482, URZ ;  /* 0x00000482041a7890 */ /* 0x000fe2000fffe03f */
[----:B------:R-:W-:Y:S01]  /*1640*/  UMOV UR25, 0x80000020 ;  /* 0x8000002000197882 */ /* 0x000fe20000000000 */
[----:B------:R-:W-:Y:S01]  /*1650*/  UMOV UR27, 0x80000020 ;  /* 0x80000020001b7882 */ /* 0x000fe20000000000 */
[----:B------:R-:W-:Y:S02]  /*1660*/  WARPGROUP.DEPBAR.LE gsb0, 0x0 ;  /* 0x00008000000079c5 */ /* 0x000fe40000010000 */
[----:B------:R-:W-:-:S06]  /*1670*/  WARPGROUP.ARRIVE ;  /* 0x00000000000079c5 */ /* 0x000fcc0000000000 */
[----:B------:R-:W-:Y:S01]  /*1680*/  HGMMA.64x16x16.F32.BF16 R88, gdesc[UR8], RZ, !UPT, gsb0 ;  /* 0x00200000085879f0 */ /* 0x000fe2000c0018ff */
[----:B------:R-:W-:Y:S01]  /*1690*/  UIADD3 UR10, UR4, 0x80, URZ ;  /* 0x00000080040a7890 */ /* 0x000fe2000fffe03f */
[----:B------:R-:W-:Y:S01]  /*16a0*/  UMOV UR8, UR28 ;  /* 0x0000001c00087c82 */ /* 0x000fe20008000000 */
[----:B------:R-:W-:Y:S01]  /*16b0*/  UMOV UR9, UR29 ;  /* 0x0000001d00097c82 */ /* 0x000fe20008000000 */
[----:B------:R-:W-:Y:S01]  /*16c0*/  UMOV UR11, 0x80000020 ;  /* 0x80000020000b7882 */ /* 0x000fe20000000000 */
[----:B------:R-:W-:Y:S02]  /*16d0*/  WARPGROUP.DEPBAR.LE gsb0, 0x0 ;  /* 0x00008000000079c5 */ /* 0x000fe40000010000 */
[----:B------:R-:W-:-:S06]  /*16e0*/  WARPGROUP.ARRIVE ;  /* 0x00000000000079c5 */ /* 0x000fcc0000000000 */
[----:B------:R-:W-:Y:S01]  /*16f0*/  HGMMA.64x16x16.F32.BF16 R80, gdesc[UR8], RZ, !UPT, gsb0 ;  /* 0x00200000085079f0 */ /* 0x000fe2000c0018ff */
[----:B------:R-:W-:Y:S01]  /*1700*/  UMOV UR8, UR28 ;  /* 0x0000001c00087c82 */ /* 0x000fe20008000000 */
[----:B------:R-:W-:Y:S01]  /*1710*/  UMOV UR9, UR29 ;  /* 0x0000001d00097c82 */ /* 0x000fe20008000000 */
[----:B------:R-:W-:Y:S01]  /*1720*/  UMOV UR10, UR6 ;  /* 0x00000006000a7c82 */ /* 0x000fe20008000000 */
[----:B------:R-:W-:Y:S01]  /*1730*/  UMOV UR11, 0x80000020 ;  /* 0x80000020000b7882 */ /* 0x000fe20000000000 */
[----:B------:R-:W-:Y:S01]  /*1740*/  UIADD3 UR6, UR4, 0x1c0, URZ ;  /* 0x000001c004067890 */ /* 0x000fe2000fffe03f */
        /* <DEDUP_REMOVED lines=44> */
[----:B------:R-:W-:Y:S01]  /*1a10*/  UMOV UR9, 0x80000020 ;  /* 0x8000002000097882 */ /* 0x000fe20000000000 */
[----:B------:R-:W-:Y:S01]  /*1a20*/  UMOV UR10, UR14 ;  /* 0x0000000e000a7c82 */ /* 0x000fe20008000000 */
[----:B------:R-:W-:Y:S01]  /*1a30*/  UMOV UR11, 0x80000020 ;  /* 0x80000020000b7882 */ /* 0x000fe20000000000 */
[----:B------:R-:W-:Y:S02]  /*1a40*/  UIADD3 UR13, UR4, 0x142, URZ ;  /* 0x00000142040d7890 */ /* 0x000fe4000fffe03f */
[----:B------:R-:W-:Y:S01]  /*1a50*/  UIADD3 UR14, UR4, 0x182, URZ ;  /* 0x00000182040e7890 */ /* 0x000fe2000fffe03f */
[----:B------:R-:W-:Y:S02]  /*1a60*/  WARPGROUP.DEPBAR.LE gsb0, 0x0 ;  /* 0x00008000000079c5 */ /* 0x000fe40000010000 */
[----:B------:R-:W-:-:S06]  /*1a70*/  WARPGROUP.ARRIVE ;  /* 0x00000000000079c5 */ /* 0x000fcc0000000000 */
[----:B------:R-:W-:Y:S01]  /*1a80*/  HGMMA.64x16x16.F32.BF16 R96, gdesc[UR8], R96, gsb0 ;  /* 0x00200000086079f0 */ /* 0x000fe20008001860 */
[----:B------:R-:W-:Y:S01]  /*1a90*/  UIADD3 UR10, UR4, 0x42, URZ ;  /* 0x00000042040a7890 */ /* 0x000fe2000fffe03f */
[----:B------:R-:W-:Y:S01]  /*1aa0*/  UMOV UR11, 0x80000020 ;  /* 0x80000020000b7882 */ /* 0x000fe20000000000 */
        /* <DEDUP_REMOVED lines=8> */
[----:B------:R-:W-:Y:S01]  /*1b30*/  UMOV UR10, UR6 ;  /* 0x00000006000a7c82 */ /* 0x000fe20008000000 */
[----:B------:R-:W-:Y:S01]  /*1b40*/  UMOV UR11, 0x80000020 ;  /* 0x80000020000b7882 */ /* 0x000fe20000000000 */
[----:B------:R-:W-:Y:S01]  /*1b50*/  UIADD3 UR6, UR4, 0x1c2, URZ ;  /* 0x000001c204067890 */ /* 0x000fe2000fffe03f */
        /* <DEDUP_REMOVED lines=29> */
[----:B------:R-:W-:Y:S01]  /*1d30*/  UMOV UR12, UR15 ;  /* 0x0000000f000c7c82 */ /* 0x000fe20008000000 */
[----:B------:R-:W-:Y:S01]  /*1d40*/  UMOV UR15, 0x80000020 ;  /* 0x80000020000f7882 */ /* 0x000fe20000000000 */
[----:B------:R-:W-:Y:S02]  /*1d50*/  WARPGROUP.DEPBAR.LE gsb0, 0x0 ;  /* 0x00008000000079c5 */ /* 0x000fe40000010000 */
[----:B------:R-:W-:-:S06]  /*1d60*/  WARPGROUP.ARRIVE ;  /* 0x00000000000079c5 */ /* 0x000fcc0000000000 */
[----:B------:R-:W-:Y:S01]  /*1d70*/  HGMMA.64x16x16.F32.BF16 R24, gdesc[UR8], R24, gsb0 ;  /* 0x00200000081879f0 */ /* 0x000fe20008001818 */
        /* <DEDUP_REMOVED lines=29> */
[----:B------:R-:W-:Y:S02]  /*1f50*/  UIADD3 UR11, UR5, 0x302, URZ ;  /* 0x00000302050b7890 */ /* 0x000fe4000fffe03f */
[----:B------:R-:W-:Y:S01]  /*1f60*/  UIADD3 UR5, UR4, 0x540, URZ ;  /* 0x0000054004057890 */ /* 0x000fe2000fffe03f */
[----:B------:R-:W-:Y:S02]  /*1f70*/  WARPGROUP.DEPBAR.LE gsb0, 0x0 ;  /* 0x00008000000079c5 */ /* 0x000fe40000010000 */
[----:B------:R-:W-:-:S06]  /*1f80*/  WARPGROUP.ARRIVE ;  /* 0x00000000000079c5 */ /* 0x000fcc0000000000 */
[----:B------:R-:W-:Y:S01]  /*1f90*/  HGMMA.64x16x16.F32.BF16 R48, gdesc[UR12], R48, gsb0 ;  /* 0x002000000c3079f0 */ /* 0x000fe20008001830 */
[----:B------:R-:W-:Y:S01]  /*1fa0*/  UMOV UR14, UR16 ;  /* 0x00000010000e7c82 */ /* 0x000fe20008000000 */
[----:B------:R-:W-:Y:S01]  /*1fb0*/  UMOV UR15, 0x80000020 ;  /* 0x80000020000f7882 */ /* 0x000fe20000000000 */
[----:B------:R-:W-:Y:S01]  /*1fc0*/  UMOV UR16, UR11 ;  /* 0x0000000b00107c82 */ /* 0x000fe20008000000 */
        /* <DEDUP_REMOVED lines=16> */
[----:B------:R-:W-:Y:S02]  /*20d0*/  UIADD3 UR14, UR4, 0x3c2, URZ ;  /* 0x000003c2040e7890 */ /* 0x000fe4000fffe03f */
        /* <DEDUP_REMOVED lines=46> */
[----:B------:R-:W-:Y:S03]  /*23c0*/  HGMMA.64x16x16.F32.BF16 R24, gdesc[UR16], R24, gsb0 ;  /* 0x00200000101879f0 */ /* 0x000fe60008001818 */
        /* <DEDUP_REMOVED lines=53> */
[----:B------:R-:W-:Y:S01]  /*2720*/  WARPGROUP.ARRIVE ;  /* 0x00000000000079c5 */ /* 0x000fe20000000000 */
[----:B------:R-:W-:Y:S02]  /*2730*/  FSEL R96, R96, -INF , P2 ;  /* 0xff80000060607808 */ /* 0x000fe40001000000 */
[----:B------:R-:W-:Y:S02]  /*2740*/  FSEL R97, R97, -INF , P3 ;  /* 0xff80000061617808 */ /* 0x000fe40001800000 */
[----:B------:R-:W-:Y:S01]  /*2750*/  FSEL R100, R100, -INF , P4 ;  /* 0xff80000064647808 */ /* 0x000fe20002000000 */
[----:B------:R-:W-:Y:S01]  /*2760*/  HGMMA.64x16x16.F32.BF16 R88, gdesc[UR24], R88, gsb0 ;  /* 0x00200000185879f0 */ /* 0x000fe20008001858 */
[----:B------:R-:W-:Y:S01]  /*2770*/  UIADD3 UR26, UR4, 0x502, URZ ;  /* 0x00000502041a7890 */ /* 0x000fe2000fffe03f */
[----:B-12---:R-:W-:Y:S01]  /*2780*/  FMNMX.FTZ R3, R96, R97, !PT ;  /* 0x0000006160037209 */ /* 0x006fe20007810000 */
[----:B------:R-:W-:Y:S01]  /*2790*/  UMOV UR27, 0x80000020 ;  /* 0x80000020001b7882 */ /* 0x000fe20000000000 */
[----:B------:R-:W-:-:S02]  /*27a0*/  FSEL R98, R98, -INF , P2 ;  /* 0xff80000062627808 */ /* 0x000fc40001000000 */
[----:B------:R-:W-:Y:S02]  /*27b0*/  FSEL R66, R101, -INF , P5 ;  /* 0xff80000065427808 */ /* 0x000fe40002800000 */
[----:B------:R-:W-:Y:S02]  /*27c0*/  ISETP.GT.AND P2, PT, R5, 0x10, PT ;  /* 0x000000100500780c */ /* 0x000fe40003f44270 */
[----:B------:R-:W-:Y:S02]  /*27d0*/  FMNMX.FTZ R3, R100, R3, !PT ;  /* 0x0000000364037209 */ /* 0x000fe40007810000 */
[----:B------:R-:W-:Y:S02]  /*27e0*/  FSEL R99, R99, -INF , P3 ;  /* 0xff80000063637808 */ /* 0x000fe40001800000 */
[----:B------:R-:W-:Y:S02]  /*27f0*/  ISETP.GT.AND P3, PT, R5, 0x11, PT ;  /* 0x000000110500780c */ /* 0x000fe40003f64270 */
[----:B------:R-:W-:-:S02]  /*2800*/  FMNMX.FTZ R3, R66, R3, !PT ;  /* 0x0000000342037209 */ /* 0x000fc40007810000 */
[----:B------:R-:W-:Y:S02]  /*2810*/  FSEL R102, R102, -INF , P4 ;  /* 0xff80000066667808 */ /* 0x000fe40002000000 */
[----:B------:R-:W-:Y:S02]  /*2820*/  ISETP.GT.AND P4, PT, R5, 0x18, PT ;  /* 0x000000180500780c */ /* 0x000fe40003f84270 */
[----:B------:R-:W-:Y:S02]  /*2830*/  FSEL R6, R103, -INF , P5 ;  /* 0xff80000067067808 */ /* 0x000fe40002800000 */
[----:B------:R-:W-:Y:S01]  /*2840*/  ISETP.GT.AND P5, PT, R5, 0x19, PT ;  /* 0x000000190500780c */ /* 0x000fe20003fa4270 */
[----:B------:R-:W-:Y:S02]  /*2850*/  WARPGROUP.DEPBAR.LE gsb0, 0x0 ;  /* 0x00008000000079c5 */ /* 0x000fe40000010000 */
[----:B------:R-:W-:Y:S01]  /*2860*/  WARPGROUP.ARRIVE ;  /* 0x00000000000079c5 */ /* 0x000fe20000000000 */
[----:B------:R-:W-:-:S02]  /*2870*/  FSEL R88, R88, -INF , P2 ;  /* 0xff80000058587808 */ /* 0x000fc40001000000 */
[----:B------:R-:W-:Y:S02]  /*2880*/  FSEL R70, R89, -INF , P3 ;  /* 0xff80000059467808 */ /* 0x000fe40001800000 */
[----:B------:R-:W-:Y:S01]  /*2890*/  FMNMX.FTZ R3, R88, R3, !PT ;  /* 0x0000000358037209 */ /* 0x000fe20007810000 */
[----:B------:R-:W-:Y:S01]  /*28a0*/  HGMMA.64x16x16.F32.BF16 R80, gdesc[UR24], R80, gsb0 ;  /* 0x00200000185079f0 */ /* 0x000fe20008001850 */
[----:B------:R-:W-:Y:S01]  /*28b0*/  UIADD3 UR26, UR4, 0x542, URZ ;  /* 0x00000542041a7890 */ /* 0x000fe2000fffe03f */
[----:B------:R-:W-:Y:S01]  /*28c0*/  FSEL R92, R92, -INF , P4 ;  /* 0xff8000005c5c7808 */ /* 0x000fe20002000000 */
[----:B------:R-:W-:Y:S01]  /*28d0*/  UMOV UR27, 0x80000020 ;  /* 0x80000020001b7882 */ /* 0x000fe20000000000 */
[----:B------:R-:W-:Y:S02]  /*28e0*/  FMNMX.FTZ R3, R70, R3, !PT ;  /* 0x0000000346037209 */ /* 0x000fe40007810000 */
[----:B------:R-:W-:Y:S02]  /*28f0*/  FSEL R90, R90, -INF , P2 ;  /* 0xff8000005a5a7808 */ /* 0x000fe40001000000 */
[----:B------:R-:W-:-:S02]  /*2900*/  FSEL R104, R93, -INF , P5 ;  /* 0xff8000005d687808 */ /* 0x000fc40002800000 */
[----:B------:R-:W-:Y:S02]  /*2910*/  ISETP.GT.AND P2, PT, R5, 0x20, PT ;  /* 0x000000200500780c */ /* 0x000fe40003f44270 */
[----:B------:R-:W-:Y:S02]  /*2920*/  FMNMX.FTZ R3, R92, R3, !PT ;  /* 0x000000035c037209 */ /* 0x000fe40007810000 */
[----:B------:R-:W-:Y:S02]  /*2930*/  FSEL R8, R91, -INF , P3 ;  /* 0xff8000005b087808 */ /* 0x000fe40001800000 */
[----:B------:R-:W-:Y:S02]  /*2940*/  ISETP.GT.AND P3, PT, R5, 0x21, PT ;  /* 0x000000210500780c */ /* 0x000fe40003f64270 */
[----:B------:R-:W-:Y:S02]  /*2950*/  FMNMX.FTZ R3, R104, R3, !PT ;  /* 0x0000000368037209 */ /* 0x000fe40007810000 */
[----:B------:R-:W-:-:S02]  /*2960*/  FSEL R94, R94, -INF , P4 ;  /* 0xff8000005e5e7808 */ /* 0x000fc40002000000 */
[----:B------:R-:W-:Y:S02]  /*2970*/  ISETP.GT.AND P4, PT, R5, 0x28, PT ;  /* 0x000000280500780c */ /* 0x000fe40003f84270 */
[----:B------:R-:W-:Y:S02]  /*2980*/  FSEL R10, R95, -INF , P5 ;  /* 0xff8000005f0a7808 */ /* 0x000fe40002800000 */
[----:B------:R-:W-:Y:S01]  /*2990*/  ISETP.GT.AND P5, PT, R5, 0x29, PT ;  /* 0x000000290500780c */ /* 0x000fe20003fa4270 */
[----:B------:R-:W-:Y:S02]  /*29a0*/  WARPGROUP.DEPBAR.LE gsb0, 0x0 ;  /* 0x00008000000079c5 */ /* 0x000fe40000010000 */
[----:B------:R-:W-:Y:S01]  /*29b0*/  WARPGROUP.ARRIVE ;  /* 0x00000000000079c5 */ /* 0x000fe20000000000 */
[----:B------:R-:W-:Y:S02]  /*29c0*/  FSEL R106, R80, -INF , P2 ;  /* 0xff800000506a7808 */ /* 0x000fe40001000000 */
[----:B------:R-:W-:-:S02]  /*29d0*/  FSEL R108, R81, -INF , P3 ;  /* 0xff800000516c7808 */ /* 0x000fc40001800000 */
[----:B------:R-:W-:Y:S01]  /*29e0*/  FMNMX.FTZ R3, R106, R3, !PT ;  /* 0x000000036a037209 */ /* 0x000fe20007810000 */
[----:B------:R-:W-:Y:S01]  /*29f0*/  HGMMA.64x16x16.F32.BF16 R72, gdesc[UR24], R72, gsb0 ;  /* 0x00200000184879f0 */ /* 0x000fe20008001848 */
[----:B------:R-:W-:Y:S01]  /*2a00*/  UIADD3 UR26, UR4, 0x582, URZ ;  /* 0x00000582041a7890 */ /* 0x000fe2000fffe03f */
[----:B------:R-:W-:Y:S01]  /*2a10*/  FSEL R84, R84, -INF , P4 ;  /* 0xff80000054547808 */ /* 0x000fe20002000000 */
[----:B------:R-:W-:Y:S01]  /*2a20*/  UMOV UR27, 0x80000020 ;  /* 0x80000020001b7882 */ /* 0x000fe20000000000 */
[----:B------:R-:W-:Y:S02]  /*2a30*/  FMNMX.FTZ R3, R108, R3, !PT ;  /* 0x000000036c037209 */ /* 0x000fe40007810000 */
[----:B------:R-:W-:Y:S02]  /*2a40*/  FSEL R82, R82, -INF , P2 ;  /* 0xff80000052527808 */ /* 0x000fe40001000000 */
[----:B------:R-:W-:Y:S02]  /*2a50*/  FSEL R110, R85, -INF , P5 ;  /* 0xff800000556e7808 */ /* 0x000fe40002800000 */
[----:B------:R-:W-:-:S02]  /*2a60*/  ISETP.GT.AND P2, PT, R5, 0x30, PT ;  /* 0x000000300500780c */ /* 0x000fc40003f44270 */
[----:B------:R-:W-:Y:S02]  /*2a70*/  FMNMX.FTZ R3, R84, R3, !PT ;  /* 0x0000000354037209 */ /* 0x000fe40007810000 */
[----:B------:R-:W-:Y:S02]  /*2a80*/  FSEL R12, R83, -INF , P3 ;  /* 0xff800000530c7808 */ /* 0x000fe40001800000 */
[C---:B------:R-:W-:Y:S02]  /*2a90*/  ISETP.GT.AND P3, PT, R5.reuse, 0x31, PT ;  /* 0x000000310500780c */ /* 0x040fe40003f64270 */
[----:B------:R-:W-:Y:S02]  /*2aa0*/  FMNMX.FTZ R3, R110, R3, !PT ;  /* 0x000000036e037209 */ /* 0x000fe40007810000 */
[----:B------:R-:W-:Y:S02]  /*2ab0*/  FSEL R86, R86, -INF , P4 ;  /* 0xff80000056567808 */ /* 0x000fe40002000000 */
[----:B------:R-:W-:-:S02]  /*2ac0*/  ISETP.GT.AND P4, PT, R5, 0x38, PT ;  /* 0x000000380500780c */ /* 0x000fc40003f84270 */
[----:B------:R-:W-:Y:S02]  /*2ad0*/  FSEL R14, R87, -INF , P5 ;  /* 0xff800000570e7808 */ /* 0x000fe40002800000 */
[----:B------:R-:W-:Y:S01]  /*2ae0*/  ISETP.GT.AND P5, PT, R5, 0x39, PT ;  /* 0x000000390500780c */ /* 0x000fe20003fa4270 */
[----:B------:R-:W-:Y:S02]  /*2af0*/  WARPGROUP.DEPBAR.LE gsb0, 0x0 ;  /* 0x00008000000079c5 */ /* 0x000fe40000010000 */
[----:B------:R-:W-:Y:S01]  /*2b00*/  WARPGROUP.ARRIVE ;  /* 0x00000000000079c5 */ /* 0x000fe20000000000 */
[----:B------:R-:W-:Y:S02]  /*2b10*/  FSEL R112, R72, -INF , P2 ;  /* 0xff80000048707808 */ /* 0x000fe40001000000 */
[----:B------:R-:W-:Y:S02]  /*2b20*/  FSEL R116, R73, -INF , P3 ;  /* 0xff80000049747808 */ /* 0x000fe40001800000 */
[----:B------:R-:W-:Y:S01]  /*2b30*/  FMNMX.FTZ R3, R112, R3, !PT ;  /* 0x0000000370037209 */ /* 0x000fe20007810000 */
[----:B------:R-:W-:Y:S01]  /*2b40*/  HGMMA.64x16x16.F32.BF16 R56, gdesc[UR24], R56, gsb0 ;  /* 0x00200000183879f0 */ /* 0x000fe20008001838 */
[----:B------:R-:W-:Y:S01]  /*2b50*/  UMOV UR26, UR5 ;  /* 0x00000005001a7c82 */ /* 0x000fe20008000000 */
[----:B------:R-:W-:Y:S01]  /*2b60*/  UMOV UR27, 0x80000020 ;  /* 0x80000020001b7882 */ /* 0x000fe20000000000 */
[----:B------:R-:W-:Y:S01]  /*2b70*/  UIADD3 UR5, UR4, 0x642, URZ ;  /* 0x0000064204057890 */ /* 0x000fe2000fffe03f */
[----:B------:R-:W-:-:S02]  /*2b80*/  FSEL R122, R76, -INF , P4 ;  /* 0xff8000004c7a7808 */ /* 0x000fc40002000000 */
[----:B------:R-:W-:Y:S02]  /*2b90*/  FMNMX.FTZ R3, R116, R3, !PT ;  /* 0x0000000374037209 */ /* 0x000fe40007810000 */
[----:B------:R-:W-:Y:S02]  /*2ba0*/  FSEL R74, R74, -INF , P2 ;  /* 0xff8000004a4a7808 */ /* 0x000fe40001000000 */
[----:B------:R-:W-:Y:S02]  /*2bb0*/  FSEL R124, R77, -INF , P5 ;  /* 0xff8000004d7c7808 */ /* 0x000fe40002800000 */
[----:B------:R-:W-:Y:S02]  /*2bc0*/  ISETP.GT.AND P2, PT, R5, 0x40, PT ;  /* 0x000000400500780c */ /* 0x000fe40003f44270 */
[----:B------:R-:W-:Y:S02]  /*2bd0*/  FMNMX.FTZ R3, R122, R3, !PT ;  /* 0x000000037a037209 */ /* 0x000fe40007810000 */
[----:B------:R-:W-:-:S02]  /*2be0*/  FSEL R68, R79, -INF , P5 ;  /* 0xff8000004f447808 */ /* 0x000fc40002800000 */
[----:B------:R-:W-:Y:S02]  /*2bf0*/  FMNMX.FTZ R3, R124, R3, !PT ;  /* 0x000000037c037209 */ /* 0x000fe40007810000 */
[C---:B------:R-:W-:Y:S02]  /*2c00*/  ISETP.GT.AND P5, PT, R5.reuse, 0x48, PT ;  /* 0x000000480500780c */ /* 0x040fe40003fa4270 */
[----:B------:R-:W-:Y:S02]  /*2c10*/  FSEL R78, R78, -INF , P4 ;  /* 0xff8000004e4e7808 */ /* 0x000fe40002000000 */
[----:B------:R-:W-:Y:S02]  /*2c20*/  ISETP.GT.AND P4, PT, R5, 0x49, PT ;  /* 0x000000490500780c */ /* 0x000fe40003f84270 */
[----:B------:R-:W-:Y:S02]  /*2c30*/  FSEL R20, R75, -INF , P3 ;  /* 0xff8000004b147808 */ /* 0x000fe40001800000 */
[----:B------:R-:W-:Y:S01]  /*2c40*/  ISETP.GT.AND P3, PT, R5, 0x50, PT ;  /* 0x000000500500780c */ /* 0x000fe20003f64270 */
[----:B------:R-:W-:-:S02]  /*2c50*/  WARPGROUP.DEPBAR.LE gsb0, 0x0 ;  /* 0x00008000000079c5 */ /* 0x000fc40000010000 */
[----:B------:R-:W-:Y:S01]  /*2c60*/  WARPGROUP.ARRIVE ;  /* 0x00000000000079c5 */ /* 0x000fe20000000000 */
[----:B------:R-:W-:Y:S02]  /*2c70*/  FSEL R132, R56, -INF , P2 ;  /* 0xff80000038847808 */ /* 0x000fe40001000000 */
[----:B------:R-:W-:Y:S02]  /*2c80*/  FSEL R128, R57, -INF , P6 ;  /* 0xff80000039807808 */ /* 0x000fe40003000000 */
[----:B------:R-:W-:Y:S01]  /*2c90*/  FMNMX.FTZ R3, R132, R3, !PT ;  /* 0x0000000384037209 */ /* 0x000fe20007810000 */
[----:B------:R-:W-:Y:S01]  /*2ca0*/  HGMMA.64x16x16.F32.BF16 R48, gdesc[UR24], R48, gsb0 ;  /* 0x00200000183079f0 */ /* 0x000fe20008001830 */
[----:B------:R-:W-:Y:S01]  /*2cb0*/  UIADD3 UR26, UR4, 0x602, URZ ;  /* 0x00000602041a7890 */ /* 0x000fe2000fffe03f */
[----:B------:R-:W-:Y:S01]  /*2cc0*/  FSEL R130, R60, -INF , P5 ;  /* 0xff8000003c827808 */ /* 0x000fe20002800000 */
[----:B------:R-:W-:Y:S01]  /*2cd0*/  UMOV UR27, 0x80000020 ;  /* 0x80000020001b7882 */ /* 0x000fe20000000000 */
[----:B------:R-:W-:-:S02]  /*2ce0*/  FMNMX.FTZ R3, R128, R3, !PT ;  /* 0x0000000380037209 */ /* 0x000fc40007810000 */
[----:B------:R-:W-:Y:S02]  /*2cf0*/  FSEL R134, R61, -INF , P4 ;  /* 0xff8000003d867808 */ /* 0x000fe40002000000 */
[----:B------:R-:W-:Y:S02]  /*2d00*/  FMNMX.FTZ R3, R130, R3, !PT ;  /* 0x0000000382037209 */ /* 0x000fe40007810000 */
[----:B------:R-:W-:Y:S02]  /*2d10*/  FSEL R58, R58, -INF , P2 ;  /* 0xff8000003a3a7808 */ /* 0x000fe40001000000 */
[----:B------:R-:W-:Y:S02]  /*2d20*/  ISETP.GT.AND P2, PT, R5, 0x51, PT ;  /* 0x000000510500780c */ /* 0x000fe40003f44270 */
[----:B------:R-:W-:Y:S02]  /*2d30*/  FMNMX.FTZ R3, R134, R3, !PT ;  /* 0x0000000386037209 */ /* 0x000fe40007810000 */
[----:B------:R-:W-:-:S02]  /*2d40*/  FSEL R62, R62, -INF , P5 ;  /* 0xff8000003e3e7808 */ /* 0x000fc40002800000 */
[----:B------:R-:W-:Y:S01]  /*2d50*/  ISETP.GT.AND P5, PT, R5, 0x59, PT ;  /* 0x000000590500780c */ /* 0x000fe20003fa4270 */
[----:B------:R-:W-:Y:S02]  /*2d60*/  WARPGROUP.DEPBAR.LE gsb0, 0x0 ;  /* 0x00008000000079c5 */ /* 0x000fe40000010000 */
[----:B------:R-:W-:Y:S01]  /*2d70*/  WARPGROUP.ARRIVE ;  /* 0x00000000000079c5 */ /* 0x000fe20000000000 */
[----:B------:R-:W-:Y:S02]  /*2d80*/  FSEL R118, R48, -INF , P3 ;  /* 0xff80000030767808 */ /* 0x000fe40001800000 */
[----:B------:R-:W-:Y:S02]  /*2d90*/  FSEL R48, R59, -INF , P6 ;  /* 0xff8000003b307808 */ /* 0x000fe40003000000 */
[----:B------:R-:W-:Y:S01]  /*2da0*/  ISETP.GT.AND P6, PT, R5, 0x58, PT ;  /* 0x000000580500780c */ /* 0x000fe20003fc4270 */
[----:B------:R-:W-:Y:S01]  /*2db0*/  HGMMA.64x16x16.F32.BF16 R40, gdesc[UR24], R40, gsb0 ;  /* 0x00200000182879f0 */ /* 0x000fe20008001828 */
[----:B------:R-:W-:Y:S01]  /*2dc0*/  UMOV UR26, UR5 ;  /* 0x00000005001a7c82 */ /* 0x000fe20008000000 */
[----:B------:R-:W-:Y:S01]  /*2dd0*/  UMOV UR27, 0x80000020 ;  /* 0x80000020001b7882 */ /* 0x000fe20000000000 */
[----:B------:R-:W-:-:S02]  /*2de0*/  FSEL R76, R49, -INF , P2 ;  /* 0xff800000314c7808 */ /* 0x000fc40001000000 */
[----:B------:R-:W-:Y:S02]  /*2df0*/  FMNMX.FTZ R3, R118, R3, !PT ;  /* 0x0000000376037209 */ /* 0x000fe40007810000 */
[----:B------:R-:W-:Y:S02]  /*2e00*/  FSEL R114, R52, -INF , P6 ;  /* 0xff80000034727808 */ /* 0x000fe40003000000 */
[----:B------:R-:W-:Y:S02]  /*2e10*/  FMNMX.FTZ R3, R76, R3, !PT ;  /* 0x000000034c037209 */ /* 0x000fe40007810000 */
[----:B------:R-:W-:Y:S02]  /*2e20*/  FSEL R52, R63, -INF , P4 ;  /* 0xff8000003f347808 */ /* 0x000fe40002000000 */
[----:B------:R-:W-:Y:S02]  /*2e30*/  ISETP.GT.AND P4, PT, R5, 0x60, PT ;  /* 0x000000600500780c */ /* 0x000fe40003f84270 */
[----:B------:R-:W-:-:S02]  /*2e40*/  FSEL R120, R53, -INF , P5 ;  /* 0xff80000035787808 */ /* 0x000fc40002800000 */
[----:B------:R-:W-:Y:S02]  /*2e50*/  FMNMX.FTZ R3, R114, R3, !PT ;  /* 0x0000000372037209 */ /* 0x000fe40007810000 */
[----:B------:R-:W-:Y:S02]  /*2e60*/  FSEL R50, R50, -INF , P3 ;  /* 0xff80000032327808 */ /* 0x000fe40001800000 */
[----:B------:R-:W-:Y:S02]  /*2e70*/  ISETP.GT.AND P3, PT, R5, 0x61, PT ;  /* 0x000000610500780c */ /* 0x000fe40003f64270 */
        /* <DEDUP_REMOVED lines=14> */
[----:B------:R-:W-:Y:S01]  /*2f60*/  FMNMX.FTZ R3, R136, R3, !PT ;  /* 0x0000000388037209 */ /* 0x000fe20007810000 */
[----:B------:R-:W-:Y:S01]  /*2f70*/  ULDC UR4, c[0x0][0x988] ;  /* 0x0002620000047ab9 */ /* 0x000fe20000000800 */
[----:B------:R-:W-:-:S02]  /*2f80*/  FSEL R140, R45, -INF , P1 ;  /* 0xff8000002d8c7808 */ /* 0x000fc40000800000 */
[----:B------:R-:W-:Y:S02]  /*2f90*/  FMNMX.FTZ R3, R138, R3, !PT ;  /* 0x000000038a037209 */ /* 0x000fe40007810000 */
[C---:B------:R-:W-:Y:S02]  /*2fa0*/  ISETP.GT.AND P1, PT, R5.reuse, 0x71, PT ;  /* 0x000000710500780c */ /* 0x040fe40003f24270 */
[----:B------:R-:W-:Y:S02]  /*2fb0*/  FMNMX.FTZ R3, R140, R3, !PT ;  /* 0x000000038c037209 */ /* 0x000fe40007810000 */
[----:B------:R-:W-:Y:S02]  /*2fc0*/  FSEL R46, R46, -INF , P2 ;  /* 0xff8000002e2e7808 */ /* 0x000fe40001000000 */
[----:B------:R-:W-:Y:S02]  /*2fd0*/  ISETP.GT.AND P2, PT, R5, 0x79, PT ;  /* 0x000000790500780c */ /* 0x000fe40003f44270 */
[----:B------:R-:W-:-:S02]  /*2fe0*/  FSEL R42, R42, -INF , P4 ;  /* 0xff8000002a2a7808 */ /* 0x000fc40002000000 */
[----:B------:R-:W-:Y:S02]  /*2ff0*/  ISETP.GT.AND P4, PT, R5, 0x81, PT ;  /* 0x000000810500780c */ /* 0x000fe40003f84270 */
[----:B------:R-:W-:Y:S02]  /*3000*/  FSEL R40, R55, -INF , P5 ;  /* 0xff80000037287808 */ /* 0x000fe40002800000 */
[----:B------:R-:W-:Y:S02]  /*3010*/  ISETP.GT.AND P5, PT, R5, 0x88, PT ;  /* 0x000000880500780c */ /* 0x000fe40003fa4270 */
[----:B------:R-:W-:Y:S02]  /*3020*/  P2R R15, PR, RZ, 0x4 ;  /* 0x00000004ff0f7803 */ /* 0x000fe40000000000 */
[----:B------:R-:W-:Y:S01]  /*3030*/  P2R R23, PR, RZ, 0x2 ;  /* 0x00000002ff177803 */ /* 0x000fe20000000000 */
[----:B------:R-:W-:Y:S02]  /*3040*/  WARPGROUP.DEPBAR.LE gsb0, 0x0 ;  /* 0x00008000000079c5 */ /* 0x000fe40000010000 */
[----:B------:R-:W-:Y:S01]  /*3050*/  WARPGROUP.ARRIVE ;  /* 0x00000000000079c5 */ /* 0x000fe20000000000 */
[----:B------:R-:W-:-:S02]  /*3060*/  FSEL R142, R32, -INF , P0 ;  /* 0xff800000208e7808 */ /* 0x000fc40000000000 */
[----:B------:R-:W-:Y:S02]  /*3070*/  ISETP.GT.AND P0, PT, R5, 0x78, PT ;  /* 0x000000780500780c */ /* 0x000fe40003f04270 */
[----:B------:R-:W-:Y:S01]  /*3080*/  FSEL R152, R33, -INF , P1 ;  /* 0xff80000021987808 */ /* 0x000fe20000800000 */
[----:B------:R-:W-:Y:S01]  /*3090*/  HGMMA.64x16x16.F32.BF16 R24, gdesc[UR24], R24, gsb0 ;  /* 0x00200000181879f0 */ /* 0x000fe20008001818 */
[----:B------:R-:W-:Y:S02]  /*30a0*/  FMNMX.FTZ R3, R142, R3, !PT ;  /* 0x000000038e037209 */ /* 0x000fe40007810000 */
[----:B------:R-:W-:Y:S02]  /*30b0*/  FSEL R41, R36, -INF , P0 ;  /* 0xff80000024297808 */ /* 0x000fe40000000000 */
[----:B------:R-:W-:Y:S02]  /*30c0*/  FMNMX.FTZ R0, R152, R3, !PT ;  /* 0x0000000398007209 */ /* 0x000fe40007810000 */
[----:B------:R-:W-:-:S02]  /*30d0*/  FSEL R32, R43, -INF , P3 ;  /* 0xff8000002b207808 */ /* 0x000fc40001800000 */
[----:B------:R-:W-:Y:S02]  /*30e0*/  FSEL R49, R37, -INF , P2 ;  /* 0xff80000025317808 */ /* 0x000fe40001000000 */
[----:B------:R-:W-:Y:S02]  /*30f0*/  FMNMX.FTZ R0, R41, R0, !PT ;  /* 0x0000000029007209 */ /* 0x000fe40007810000 */
[----:B------:R-:W-:Y:S02]  /*3100*/  ISETP.GT.AND P3, PT, R5, 0x80, PT ;  /* 0x000000800500780c */ /* 0x000fe40003f64270 */
[----:B------:R-:W-:Y:S02]  /*3110*/  FMNMX.FTZ R0, R49, R0, !PT ;  /* 0x0000000031007209 */ /* 0x000fe40007810000 */
[----:B------:R-:W-:Y:S02]  /*3120*/  P2R R21, PR, RZ, 0x1 ;  /* 0x00000001ff157803 */ /* 0x000fe40000000000 */
[----:B------:R-:W-:-:S02]  /*3130*/  ISETP.GT.AND P0, PT, R5, 0x69, PT ;  /* 0x000000690500780c */ /* 0x000fc40003f04270 */
[----:B------:R-:W-:-:S04]  /*3140*/  ISETP.GT.AND P1, PT, R5, 0x70, PT ;  /* 0x000000700500780c */ /* 0x000fc80003f24270 */
[----:B------:R-:W-:Y:S02]  /*3150*/  FSEL R34, R34, -INF , P1 ;  /* 0xff80000022227808 */ /* 0x000fe40000800000 */
[----:B------:R-:W-:Y:S01]  /*3160*/  ISETP.NE.AND P1, PT, R23, RZ, PT ;  /* 0x000000ff1700720c */ /* 0x000fe20003f25270 */
[----:B------:R-:W-:Y:S02]  /*3170*/  WARPGROUP.DEPBAR.LE gsb0, 0x0 ;  /* 0x00008000000079c5 */ /* 0x000fe40000010000 */
[----:B------:R-:W-:Y:S02]  /*3180*/  FSEL R37, R24, -INF , P3 ;  /* 0xff80000018257808 */ /* 0x000fe40001800000 */
[----:B------:R-:W-:Y:S02]  /*3190*/  FSEL R45, R25, -INF , P4 ;  /* 0xff800000192d7808 */ /* 0x000fe40002000000 */
[----:B------:R-:W-:Y:S02]  /*31a0*/  FMNMX.FTZ R0, R37, R0, !PT ;  /* 0x0000000025007209 */ /* 0x000fe40007810000 */
[----:B------:R-:W-:-:S02]  /*31b0*/  FSEL R154, R28, -INF , P5 ;  /* 0xff8000001c9a7808 */ /* 0x000fc40002800000 */
[----:B------:R-:W-:Y:S02]  /*31c0*/  FMNMX.FTZ R3, R45, R0, !PT ;  /* 0x000000002d037209 */ /* 0x000fe40007810000 */
[----:B------:R-:W-:Y:S02]  /*31d0*/  FSEL R156, R29, -INF , P6 ;  /* 0xff8000001d9c7808 */ /* 0x000fe40003000000 */
[----:B------:R-:W-:Y:S02]  /*31e0*/  FMNMX.FTZ R3, R154, R3, !PT ;  /* 0x000000039a037209 */ /* 0x000fe40007810000 */
[----:B------:R-:W-:Y:S02]  /*31f0*/  FSEL R24, R47, -INF , P0 ;  /* 0xff8000002f187808 */ /* 0x000fe40000000000 */
[----:B------:R-:W-:Y:S01]  /*3200*/  FMNMX.FTZ R11, R156, R3, !PT ;  /* 0x000000039c0b7209 */ /* 0x000fe20007810000 */
[----:B------:R-:W-:Y:S01]  /*3210*/  IMAD.U32 R3, RZ, RZ, UR4 ;  /* 0x00000004ff037e24 */ /* 0x000fe2000f8e00ff */
[----:B------:R-:W-:-:S02]  /*3220*/  ISETP.NE.AND P0, PT, R21, RZ, PT ;  /* 0x000000ff1500720c */ /* 0x000fc40003f05270 */
[----:B------:R-:W-:Y:S01]  /*3230*/  FSEL R28, R35, -INF , P1 ;  /* 0xff800000231c7808 */ /* 0x000fe20000800000 */
[----:B------:R-:W1:Y:S01]  /*3240*/  SHFL.BFLY PT, R0, R11, 0x2, 0x1f ;  /* 0x0c401f000b007f89 */ /* 0x000e6200000e0000 */
[----:B------:R-:W-:Y:S02]  /*3250*/  FSEL R38, R38, -INF , P0 ;  /* 0xff80000026267808 */ /* 0x000fe40000000000 */
[----:B------:R-:W-:Y:S02]  /*3260*/  FSEL R26, R26, -INF , P3 ;  /* 0xff8000001a1a7808 */ /* 0x000fe40001800000 */
[----:B------:R-:W-:Y:S02]  /*3270*/  ISETP.NE.AND P0, PT, R7, RZ, PT ;  /* 0x000000ff0700720c */ /* 0x000fe40003f05270 */
[----:B------:R-:W-:-:S13]  /*3280*/  ISETP.NE.AND P1, PT, R9, RZ, PT ;  /* 0x000000ff0900720c */ /* 0x000fda0003f25270 */
[----:B------:R-:W-:Y:S01]  /*3290*/  @!P1 VIADD R4, R4, 0x31c40 ;  /* 0x00031c4004049836 */ /* 0x000fe20000000000 */
[----:B-1----:R-:W-:Y:S02]  /*32a0*/  FMNMX.FTZ R13, R11, R0, !PT ;  /* 0x000000000b0d7209 */ /* 0x002fe40007810000 */
[----:B------:R-:W-:Y:S02]  /*32b0*/  FMNMX.FTZ R11, R98, R99, !PT ;  /* 0x00000063620b7209 */ /* 0x000fe40007810000 */
[----:B------:R-:W-:Y:S01]  /*32c0*/  @!P1 PRMT R4, RZ, 0x654, R4 ;  /* 0x00000654ff049816 */ /* 0x000fe20000000004 */
[----:B------:R-:W1:Y:S01]  /*32d0*/  SHFL.BFLY PT, R0, R13, 0x1, 0x1f ;  /* 0x0c201f000d007f89 */ /* 0x000e6200000e0000 */
[----:B------:R-:W-:Y:S02]  /*32e0*/  FMNMX.FTZ R11, R102, R11, !PT ;  /* 0x0000000b660b7209 */ /* 0x000fe40007810000 */
[----:B------:R2:W-:Y:S01]  /*32f0*/  @!P1 SYNCS.ARRIVE.TRANS64.RED.A1T0 RZ, [R4+URZ], RZ ;  /* 0x000000ff04ff99a7 */ /* 0x0005e2000810043f */
[----:B-1----:R-:W-:-:S02]  /*3300*/  FMNMX.FTZ R0, R13, R0, !PT ;  /* 0x000000000d007209 */ /* 0x002fc40007810000 */
[----:B------:R-:W-:Y:S02]  /*3310*/  FMNMX.FTZ R13, R6, R11, !PT ;  /* 0x0000000b060d7209 */ /* 0x000fe40007810000 */
[C---:B------:R-:W-:Y:S01]  /*3320*/  FSETP.NEU.FTZ.AND P2, PT, R0.reuse, -INF , PT ;  /* 0xff8000000000780b */ /* 0x040fe20003f5d000 */
[----:B------:R-:W-:Y:S01]  /*3330*/  FMUL.FTZ R43, R0, R3 ;  /* 0x00000003002b7220 */ /* 0x000fe20000410000 */
[----:B------:R-:W-:-:S04]  /*3340*/  FMNMX.FTZ R13, R90, R13, !PT ;  /* 0x0000000d5a0d7209 */ /* 0x000fc80007810000 */
[----:B------:R-:W-:Y:S02]  /*3350*/  FMNMX.FTZ R13, R8, R13, !PT ;  /* 0x0000000d080d7209 */ /* 0x000fe40007810000 */
[----:B------:R-:W-:Y:S02]  /*3360*/  FSEL R43, R43, RZ, P2 ;  /* 0x000000ff2b2b7208 */ /* 0x000fe40001000000 */
[----:B------:R-:W-:Y:S02]  /*3370*/  FMNMX.FTZ R13, R94, R13, !PT ;  /* 0x0000000d5e0d7209 */ /* 0x000fe40007810000 */
[----:B------:R-:W-:Y:S01]  /*3380*/  ISETP.NE.AND P2, PT, R15, RZ, PT ;  /* 0x000000ff0f00720c */ /* 0x000fe20003f45270 */
[--C-:B------:R-:W-:Y:S01]  /*3390*/  FFMA.FTZ R29, R106, R3, -R43.reuse ;  /* 0x000000036a1d7223 */ /* 0x100fe2000001082b */
[----:B------:R-:W-:Y:S01]  /*33a0*/  FMNMX.FTZ R13, R10, R13, !PT ;  /* 0x0000000d0a0d7209 */ /* 0x000fe20007810000 */
[-CC-:B------:R-:W-:Y:S01]  /*33b0*/  FFMA.FTZ R72, R108, R3.reuse, -R43.reuse ;  /* 0x000000036c487223 */ /* 0x180fe2000001082b */
[----:B------:R-:W-:Y:S01]  /*33c0*/  FSEL R106, R39, -INF , P2 ;  /* 0xff800000276a7808 */ /* 0x000fe20001000000 */
        /* <DEDUP_REMOVED lines=10> */
[----:B------:R-:W-:Y:S01]  /*3470*/  MUFU.EX2 R5, R5 ;  /* 0x0000000500057308 */ /* 0x000fe20000000800 */
[-CC-:B------:R-:W-:Y:S01]  /*3480*/  FFMA.FTZ R118, R118, R3.reuse, -R43.reuse ;  /* 0x0000000376767223 */ /* 0x180fe2000001082b */
[--C-:B------:R-:W-:Y:S01]  /*3490*/  FFMA.FTZ R92, R92, R3, -R43.reuse ;  /* 0x000000035c5c7223 */ /* 0x100fe2000001082b */
[----:B------:R-:W-:Y:S01]  /*34a0*/  FMNMX.FTZ R13, R14, R13, !PT ;  /* 0x0000000d0e0d7209 */ /* 0x000fe20007810000 */
[-CC-:B------:R-:W-:Y:S01]  /*34b0*/  FFMA.FTZ R100, R66, R3.reuse, -R43.reuse ;  /* 0x0000000342647223 */ /* 0x180fe2000001082b */
[-CC-:B------:R-:W-:Y:S01]  /*34c0*/  FFMA.FTZ R80, R70, R3.reuse, -R43.reuse ;  /* 0x0000000346507223 */ /* 0x180fe2000001082b */
[--C-:B------:R-:W-:Y:S01]  /*34d0*/  FFMA.FTZ R44, R104, R3, -R43.reuse ;  /* 0x00000003682c7223 */ /* 0x100fe2000001082b */
[----:B------:R-:W-:Y:S01]  /*34e0*/  FMNMX.FTZ R13, R74, R13, !PT ;  /* 0x0000000d4a0d7209 */ /* 0x000fe20007810000 */
[----:B------:R-:W2:Y:S01]  /*34f0*/  MUFU.EX2 R96, R96 ;  /* 0x0000006000607308 */ /* 0x000ea20000000800 */
[-CC-:B------:R-:W-:Y:S01]  /*3500*/  FFMA.FTZ R9, R88, R3.reuse, -R43.reuse ;  /* 0x0000000358097223 */ /* 0x180fe2000001082b */
[--C-:B------:R-:W-:Y:S01]  /*3510*/  FFMA.FTZ R25, R84, R3, -R43.reuse ;  /* 0x0000000354197223 */ /* 0x100fe2000001082b */
[----:B------:R-:W-:Y:S01]  /*3520*/  FMNMX.FTZ R13, R20, R13, !PT ;  /* 0x0000000d140d7209 */ /* 0x000fe20007810000 */
[-CC-:B------:R-:W-:Y:S01]  /*3530*/  FFMA.FTZ R70, R110, R3.reuse, -R43.reuse ;  /* 0x000000036e467223 */ /* 0x180fe2000001082b */
[-CC-:B------:R-:W-:Y:S01]  /*3540*/  FFMA.FTZ R31, R114, R3.reuse, -R43.reuse ;  /* 0x00000003721f7223 */ /* 0x180fe2000001082b */
        /* <DEDUP_REMOVED lines=10> */
[----:B------:R1:W-:Y:S01]  /*35f0*/  MUFU.EX2 R13, R112 ;  /* 0x00000070000d7308 */ /* 0x0003e20000000800 */
        /* <DEDUP_REMOVED lines=8> */
[----:B-1----:R-:W-:Y:S01]  /*3680*/  FSEL R112, R30, -INF , P5 ;  /* 0xff8000001e707808 */ /* 0x002fe20002800000 */
[--C-:B------:R-:W-:Y:S01]  /*3690*/  FFMA.FTZ R30, R76, R3, -R43.reuse ;  /* 0x000000034c1e7223 */ /* 0x100fe2000001082b */
[----:B------:R-:W-:Y:S01]  /*36a0*/  FMNMX.FTZ R21, R52, R15, !PT ;  /* 0x0000000f34157209 */ /* 0x000fe20007810000 */
[-CC-:B------:R-:W-:Y:S01]  /*36b0*/  FFMA.FTZ R41, R41, R3.reuse, -R43.reuse ;  /* 0x0000000329297223 */ /* 0x180fe2000001082b */
[-CC-:B------:R-:W-:Y:S01]  /*36c0*/  FFMA.FTZ R114, R49, R3.reuse, -R43.reuse ;  /* 0x0000000331727223 */ /* 0x180fe2000001082b */
[--C-:B------:R-:W-:Y:S01]  /*36d0*/  FFMA.FTZ R37, R37, R3, -R43.reuse ;  /* 0x0000000325257223 */ /* 0x100fe2000001082b */
[----:B------:R-:W-:Y:S01]  /*36e0*/  FMNMX.FTZ R21, R50, R21, !PT ;  /* 0x0000001532157209 */ /* 0x000fe20007810000 */
[-CC-:B------:R-:W-:Y:S01]  /*36f0*/  FFMA.FTZ R120, R156, R3.reuse, -R43.reuse ;  /* 0x000000039c787223 */ /* 0x180fe2000001082b */
[----:B---3--:R-:W-:Y:S01]  /*3700*/  FFMA.FTZ R92, R140, R3, -R43 ;  /* 0x000000038c5c7223 */ /* 0x008fe2000001082b */
[----:B------:R-:W-:Y:S01]  /*3710*/  MUFU.EX2 R100, R100 ;  /* 0x0000006400647308 */ /* 0x000fe20000000800 */
[----:B------:R-:W-:-:S02]  /*3720*/  FMNMX.FTZ R21, R56, R21, !PT ;  /* 0x0000001538157209 */ /* 0x000fc40007810000 */
[----:B--2---:R-:W-:Y:S02]  /*3730*/  F2FP.BF16.F32.PACK_AB R4, R96, R5 ;  /* 0x000000056004723e */ /* 0x004fe400000010ff */
[----:B------:R-:W-:-:S03]  /*3740*/  FMNMX.FTZ R21, R54, R21, !PT ;  /* 0x0000001536157209 */ /* 0x000fc60007810000 */
[----:B------:R-:W-:Y:S01]  /*3750*/  MUFU.EX2 R9, R9 ;  /* 0x0000000900097308 */ /* 0x000fe20000000800 */
[----:B------:R-:W-:-:S04]  /*3760*/  FMNMX.FTZ R21, R40, R21, !PT ;  /* 0x0000001528157209 */ /* 0x000fc80007810000 */
        /* <DEDUP_REMOVED lines=13> */
[----:B------:R1:W-:Y:S01]  /*3840*/  MUFU.EX2 R33, R118 ;  /* 0x0000007600217308 */ /* 0x0003e20000000800 */
[----:B------:R-:W-:-:S04]  /*3850*/  FMNMX.FTZ R35, R108, R35, !PT ;  /* 0x000000236c237209 */ /* 0x000fc80007810000 */
[----:B------:R-:W-:-:S03]  /*3860*/  FMNMX.FTZ R35, R112, R35, !PT ;  /* 0x0000002370237209 */ /* 0x000fc60007810000 */
[----:B------:R-:W-:Y:S01]  /*3870*/  MUFU.EX2 R25, R25 ;  /* 0x0000001900197308 */ /* 0x000fe20000000800 */
[----:B------:R-:W-:Y:S01]  /*3880*/  FMNMX.FTZ R27, R116, R35, !PT ;  /* 0x00000023741b7209 */ /* 0x000fe20007810000 */
[-CC-:B-1----:R-:W-:Y:S01]  /*3890*/  FFMA.FTZ R118, R45, R3.reuse, -R43.reuse ;  /* 0x000000032d767223 */ /* 0x182fe2000001082b */
[-CC-:B------:R-:W-:Y:S01]  /*38a0*/  FFMA.FTZ R35, R126, R3.reuse, -R43.reuse ;  /* 0x000000037e237223 */ /* 0x180fe2000001082b */
[----:B------:R-:W-:Y:S02]  /*38b0*/  FFMA.FTZ R45, R154, R3, -R43 ;  /* 0x000000039a2d7223 */ /* 0x000fe4000001082b */
[----:B------:R-:W1:Y:S02]  /*38c0*/  SHFL.BFLY PT, R76, R27, 0x2, 0x1f ;  /* 0x0c401f001b4c7f89 */ /* 0x000e6400000e0000 */
[----:B------:R-:W-:Y:S08]  /*38d0*/  MUFU.EX2 R70, R70 ;  /* 0x0000004600467308 */ /* 0x000ff00000000800 */
[----:B------:R-:W-:Y:S08]  /*38e0*/  MUFU.EX2 R60, R60 ;  /* 0x0000003c003c7308 */ /* 0x000ff00000000800 */
[----:B------:R-:W-:Y:S01]  /*38f0*/  MUFU.EX2 R15, R122 ;  /* 0x0000007a000f7308 */ /* 0x000fe20000000800 */
[----:B-1----:R-:W-:-:S07]  /*3900*/  FMNMX.FTZ R51, R27, R76, !PT ;  /* 0x0000004c1b337209 */ /* 0x002fce0007810000 */
[----:B------:R-:W-:Y:S01]  /*3910*/  MUFU.EX2 R36, R36 ;  /* 0x0000002400247308 */ /* 0x000fe20000000800 */
[----:B------:R-:W1:Y:S07]  /*3920*/  SHFL.BFLY PT, R76, R51, 0x1, 0x1f ;  /* 0x0c201f00334c7f89 */ /* 0x000e6e00000e0000 */
[----:B------:R-:W-:Y:S08]  /*3930*/  MUFU.EX2 R23, R23 ;  /* 0x0000001700177308 */ /* 0x000ff00000000800 */
[----:B------:R-:W-:Y:S08]  /*3940*/  MUFU.EX2 R66, R66 ;  /* 0x0000004200427308 */ /* 0x000ff00000000800 */
[----:B------:R-:W-:Y:S01]  /*3950*/  MUFU.EX2 R21, R130 ;  /* 0x0000008200157308 */ /* 0x000fe20000000800 */
[----:B-1----:R-:W-:-:S04]  /*3960*/  FMNMX.FTZ R76, R51, R76, !PT ;  /* 0x0000004c334c7209 */ /* 0x002fc80007810000 */
[C---:B------:R-:W-:Y:S01]  /*3970*/  FSETP.NEU.FTZ.AND P2, PT, R76.reuse, -INF , PT ;  /* 0xff8000004c00780b */ /* 0x040fe20003f5d000 */
[-C--:B------:R-:W-:Y:S02]  /*3980*/  FMUL.FTZ R27, R76, R3.reuse ;  /* 0x000000034c1b7220 */ /* 0x080fe40000410000 */
[----:B------:R-:W-:Y:S03]  /*3990*/  MUFU.EX2 R84, R84 ;  /* 0x0000005400547308 */ /* 0x000fe60000000800 */
[----:B------:R-:W-:Y:S02]  /*39a0*/  FSEL R27, R27, RZ, P2 ;  /* 0x000000ff1b1b7208 */ /* 0x000fe40001000000 */
[----:B------:R-:W-:Y:S01]  /*39b0*/  ISETP.GE.AND P2, PT, R64, 0x91, PT ;  /* 0x000000914000780c */ /* 0x000fe20003f46270 */
[----:B------:R-:W-:Y:S02]  /*39c0*/  IMAD.MOV.U32 R64, RZ, RZ, R71 ;  /* 0x000000ffff407224 */ /* 0x000fe400078e0047 */
[----:B------:R-:W-:Y:S01]  /*39d0*/  MUFU.EX2 R30, R30 ;  /* 0x0000001e001e7308 */ /* 0x000fe20000000800 */
[-CC-:B------:R-:W-:Y:S01]  /*39e0*/  FFMA.FTZ R98, R98, R3.reuse, -R27.reuse ;  /* 0x0000000362627223 */ /* 0x180fe2000001081b */
[-CC-:B------:R-:W-:Y:S01]  /*39f0*/  FFMA.FTZ R99, R99, R3.reuse, -R27.reuse ;  /* 0x0000000363637223 */ /* 0x180fe2000001081b */
[-CC-:B------:R-:W-:Y:S01]  /*3a00*/  FFMA.FTZ R102, R102, R3.reuse, -R27.reuse ;  /* 0x0000000366667223 */ /* 0x180fe2000001081b */
[-CC-:B------:R-:W-:Y:S01]  /*3a10*/  FFMA.FTZ R6, R6, R3.reuse, -R27.reuse ;  /* 0x0000000306067223 */ /* 0x180fe2000001081b */
[-CC-:B------:R-:W-:Y:S01]  /*3a20*/  FFMA.FTZ R43, R90, R3.reuse, -R27.reuse ;  /* 0x000000035a2b7223 */ /* 0x180fe2000001081b */
[-CC-:B------:R-:W-:Y:S01]  /*3a30*/  FFMA.FTZ R90, R8, R3.reuse, -R27.reuse ;  /* 0x00000003085a7223 */ /* 0x180fe2000001081b */
[-CC-:B------:R-:W-:Y:S01]  /*3a40*/  FFMA.FTZ R49, R94, R3.reuse, -R27.reuse ;  /* 0x000000035e317223 */ /* 0x180fe2000001081b */
        /* <DEDUP_REMOVED lines=8> */
[----:B------:R-:W1:Y:S01]  /*3ad0*/  MUFU.EX2 R99, R99 ;  /* 0x0000006300637308 */ /* 0x000e620000000800 */
[-CC-:B------:R-:W-:Y:S01]  /*3ae0*/  FFMA.FTZ R57, R78, R3.reuse, -R27.reuse ;  /* 0x000000034e397223 */ /* 0x180fe2000001081b */
[-CC-:B------:R-:W-:Y:S01]  /*3af0*/  FFMA.FTZ R68, R68, R3.reuse, -R27.reuse ;  /* 0x0000000344447223 */ /* 0x180fe2000001081b */
[-CC-:B------:R-:W-:Y:S01]  /*3b00*/  FFMA.FTZ R20, R58, R3.reuse, -R27.reuse ;  /* 0x000000033a147223 */ /* 0x180fe2000001081b */
[-CC-:B------:R-:W-:Y:S01]  /*3b10*/  FFMA.FTZ R59, R48, R3.reuse, -R27.reuse ;  /* 0x00000003303b7223 */ /* 0x180fe2000001081b */
[-CC-:B------:R-:W-:Y:S01]  /*3b20*/  FFMA.FTZ R61, R52, R3.reuse, -R27.reuse ;  /* 0x00000003343d7223 */ /* 0x180fe2000001081b */
[-CC-:B------:R-:W-:Y:S01]  /*3b30*/  FFMA.FTZ R89, R42, R3.reuse, -R27.reuse ;  /* 0x000000032a597223 */ /* 0x180fe2000001081b */
[-CC-:B------:R-:W-:Y:S01]  /*3b40*/  FFMA.FTZ R48, R62, R3.reuse, -R27.reuse ;  /* 0x000000033e307223 */ /* 0x180fe2000001081b */
[----:B------:R-:W2:Y:S01]  /*3b50*/  MUFU.EX2 R102, R102 ;  /* 0x0000006600667308 */ /* 0x000ea20000000800 */
[-CC-:B------:R-:W-:Y:S01]  /*3b60*/  FFMA.FTZ R50, R50, R3.reuse, -R27.reuse ;  /* 0x0000000332327223 */ /* 0x180fe2000001081b */
[-CC-:B------:R-:W-:Y:S01]  /*3b70*/  FFMA.FTZ R63, R56, R3.reuse, -R27.reuse ;  /* 0x00000003383f7223 */ /* 0x180fe2000001081b */
[-CC-:B------:R-:W-:Y:S01]  /*3b80*/  FFMA.FTZ R54, R54, R3.reuse, -R27.reuse ;  /* 0x0000000336367223 */ /* 0x180fe2000001081b */
[-CC-:B------:R-:W-:Y:S01]  /*3b90*/  FFMA.FTZ R32, R32, R3.reuse, -R27.reuse ;  /* 0x0000000320207223 */ /* 0x180fe2000001081b */
[-CC-:B------:R-:W-:Y:S01]  /*3ba0*/  FFMA.FTZ R46, R46, R3.reuse, -R27.reuse ;  /* 0x000000032e2e7223 */ /* 0x180fe2000001081b */
[-CC-:B------:R-:W-:Y:S01]  /*3bb0*/  FFMA.FTZ R24, R24, R3.reuse, -R27.reuse ;  /* 0x0000000318187223 */ /* 0x180fe2000001081b */
[-C--:B------:R-:W-:Y:S01]  /*3bc0*/  FFMA.FTZ R34, R34, R3.reuse, -R27 ;  /* 0x0000000322227223 */ /* 0x080fe2000001081b */
[----:B------:R3:W4:Y:S01]  /*3bd0*/  MUFU.EX2 R65, R6 ;  /* 0x0000000600417308 */ /* 0x0007220000000800 */
[----:B-1----:R-:W-:Y:S01]  /*3be0*/  FADD.FTZ R67, R98, R99 ;  /* 0x0000006362437221 */ /* 0x002fe20000010000 */
[-CC-:B------:R-:W-:Y:S01]  /*3bf0*/  FFMA.FTZ R42, R28, R3.reuse, -R27.reuse ;  /* 0x000000031c2a7223 */ /* 0x180fe2000001081b */
[-CC-:B------:R-:W-:Y:S01]  /*3c00*/  FFMA.FTZ R38, R38, R3.reuse, -R27.reuse ;  /* 0x0000000326267223 */ /* 0x180fe2000001081b */
[-CC-:B------:R-:W-:Y:S01]  /*3c10*/  FFMA.FTZ R106, R106, R3.reuse, -R27.reuse ;  /* 0x000000036a6a7223 */ /* 0x180fe2000001081b */
[-CC-:B------:R-:W-:Y:S01]  /*3c20*/  FFMA.FTZ R52, R26, R3.reuse, -R27.reuse ;  /* 0x000000031a347223 */ /* 0x180fe2000001081b */
[-CC-:B------:R-:W-:Y:S01]  /*3c30*/  FFMA.FTZ R108, R108, R3.reuse, -R27.reuse ;  /* 0x000000036c6c7223 */ /* 0x180fe2000001081b */
[-C--:B------:R-:W-:Y:S01]  /*3c40*/  FFMA.FTZ R112, R112, R3.reuse, -R27 ;  /* 0x0000000370707223 */ /* 0x080fe2000001081b */
[----:B------:R-:W1:Y:S01]  /*3c50*/  MUFU.EX2 R43, R43 ;  /* 0x0000002b002b7308 */ /* 0x000e620000000800 */
[----:B---3--:R-:W-:Y:S01]  /*3c60*/  FADD.FTZ R6, R5, R96 ;  /* 0x0000006005067221 */ /* 0x008fe20000010000 */
[----:B--2---:R-:W-:Y:S01]  /*3c70*/  FADD.FTZ R8, R102, R67 ;  /* 0x0000004366087221 */ /* 0x004fe20000010000 */
[----:B------:R-:W-:Y:S01]  /*3c80*/  FFMA.FTZ R116, R116, R3, -R27 ;  /* 0x0000000374747223 */ /* 0x000fe2000001081b */
[----:B------:R-:W-:Y:S01]  /*3c90*/  F2FP.BF16.F32.PACK_AB R5, R99, R98 ;  /* 0x000000626305723e */ /* 0x000fe200000010ff */
[----:B------:R-:W-:Y:S01]  /*3ca0*/  FADD.FTZ R69, R7, R6 ;  /* 0x0000000607457221 */ /* 0x000fe20000010000 */
[C---:B------:R-:W-:Y:S01]  /*3cb0*/  F2FP.BF16.F32.PACK_AB R6, R100.reuse, R7 ;  /* 0x000000076406723e */ /* 0x040fe200000010ff */
[----:B------:R-:W-:Y:S01]  /*3cc0*/  IMAD.MOV.U32 R62, RZ, RZ, R71 ;  /* 0x000000ffff3e7224 */ /* 0x000fe200078e0047 */
[----:B------:R-:W2:Y:S01]  /*3cd0*/  MUFU.EX2 R90, R90 ;  /* 0x0000005a005a7308 */ /* 0x000ea20000000800 */
[----:B------:R-:W-:Y:S01]  /*3ce0*/  FADD.FTZ R10, R100, R69 ;  /* 0x00000045640a7221 */ /* 0x000fe20000010000 */
[C---:B----4-:R-:W-:Y:S01]  /*3cf0*/  FADD.FTZ R8, R65.reuse, R8 ;  /* 0x0000000841087221 */ /* 0x050fe20000010000 */
[----:B------:R-:W-:Y:S01]  /*3d00*/  F2FP.BF16.F32.PACK_AB R7, R65, R102 ;  /* 0x000000664107723e */ /* 0x000fe200000010ff */
[----:B------:R-:W-:Y:S01]  /*3d10*/  FFMA.FTZ R65, R40, R3, -R27 ;  /* 0x0000000328417223 */ /* 0x000fe2000001081b */
[----:B------:R-:W-:Y:S01]  /*3d20*/  FADD.FTZ R67, R9, R10 ;  /* 0x0000000a09437221 */ /* 0x000fe20000010000 */
[----:B------:R-:W-:-:S02]  /*3d30*/  IMAD.MOV.U32 R58, RZ, RZ, R71 ;  /* 0x000000ffff3a7224 */ /* 0x000fc400078e0047 */
[----:B------:R-:W3:Y:S01]  /*3d40*/  MUFU.EX2 R49, R49 ;  /* 0x0000003100317308 */ /* 0x000ee20000000800 */
[----:B-1----:R-:W-:Y:S01]  /*3d50*/  FADD.FTZ R69, R43, R8 ;  /* 0x000000082b457221 */ /* 0x002fe20000010000 */
[----:B------:R-:W-:Y:S01]  /*3d60*/  FADD.FTZ R8, R80, R67 ;  /* 0x0000004350087221 */ /* 0x000fe20000010000 */
[----:B------:R1:W-:Y:S01]  /*3d70*/  STSM.16.M88.4 [R2+0x24300], R4 ;  /* 0x0243000402007844 */ /* 0x0003e20000000200 */
[----:B------:R-:W-:Y:S02]  /*3d80*/  IMAD.MOV.U32 R56, RZ, RZ, R71 ;  /* 0x000000ffff387224 */ /* 0x000fe400078e0047 */
[----:B------:R-:W-:Y:S02]  /*3d90*/  FADD.FTZ R67, R11, R8 ;  /* 0x000000080b437221 */ /* 0x000fe40000010000 */
[----:B------:R-:W4:Y:S01]  /*3da0*/  MUFU.EX2 R94, R94 ;  /* 0x0000005e005e7308 */ /* 0x000f220000000800 */
[----:B--2---:R-:W-:Y:S01]  /*3db0*/  FADD.FTZ R10, R90, R69 ;  /* 0x000000455a0a7221 */ /* 0x004fe20000010000 */
[----:B------:R-:W-:-:S04]  /*3dc0*/  FADD.FTZ R8, R44, R67 ;  /* 0x000000432c087221 */ /* 0x000fc80000010000 */
[----:B------:R-:W-:Y:S02]  /*3dd0*/  FADD.FTZ R67, R29, R8 ;  /* 0x000000081d437221 */ /* 0x000fe40000010000 */
[----:B------:R-:W2:Y:S01]  /*3de0*/  MUFU.EX2 R51, R51 ;  /* 0x0000003300337308 */ /* 0x000ea20000000800 */
[----:B---3--:R-:W-:Y:S01]  /*3df0*/  FADD.FTZ R69, R49, R10 ;  /* 0x0000000a31457221 */ /* 0x008fe20000010000 */
[C---:B------:R-:W-:Y:S01]  /*3e00*/  FADD.FTZ R8, R72.reuse, R67 ;  /* 0x0000004348087221 */ /* 0x040fe20000010000 */
[----:B-1----:R-:W-:Y:S01]  /*3e10*/  F2FP.BF16.F32.PACK_AB R4, R72, R29 ;  /* 0x0000001d4804723e */ /* 0x002fe200000010ff */
[----:B------:R-:W-:Y:S02]  /*3e20*/  IMAD.MOV.U32 R29, RZ, RZ, R71 ;  /* 0x000000ffff1d7224 */ /* 0x000fe400078e0047 */
[----:B------:R-:W-:Y:S02]  /*3e30*/  FADD.FTZ R67, R25, R8 ;  /* 0x0000000819437221 */ /* 0x000fe40000010000 */
[----:B------:R-:W1:Y:S01]  /*3e40*/  MUFU.EX2 R82, R82 ;  /* 0x0000005200527308 */ /* 0x000e620000000800 */
[----:B----4-:R-:W-:-:S07]  /*3e50*/  FADD.FTZ R10, R94, R69 ;  /* 0x000000455e0a7221 */ /* 0x010fce0000010000 */
[----:B------:R-:W3:Y:S01]  /*3e60*/  MUFU.EX2 R12, R12 ;  /* 0x0000000c000c7308 */ /* 0x000ee20000000800 */
[----:B--2---:R-:W-:Y:S01]  /*3e70*/  FADD.FTZ R69, R51, R10 ;  /* 0x0000000a33457221 */ /* 0x004fe20000010000 */
[----:B------:R-:W-:-:S04]  /*3e80*/  FADD.FTZ R10, R70, R67 ;  /* 0x00000043460a7221 */ /* 0x000fc80000010000 */
[----:B------:R-:W-:Y:S01]  /*3e90*/  FADD.FTZ R67, R13, R10 ;  /* 0x0000000a0d437221 */ /* 0x000fe20000010000 */
[----:B------:R-:W-:Y:S01]  /*3ea0*/  F2FP.BF16.F32.PACK_AB R10, R44, R11 ;  /* 0x0000000b2c0a723e */ /* 0x000fe200000010ff */
[----:B------:R-:W2:Y:S01]  /*3eb0*/  MUFU.EX2 R53, R53 ;  /* 0x0000003500357308 */ /* 0x000ea20000000800 */
[----:B-1----:R-:W-:Y:S01]  /*3ec0*/  FADD.FTZ R69, R82, R69 ;  /* 0x0000004552457221 */ /* 0x002fe20000010000 */
[----:B------:R-:W-:Y:S01]  /*3ed0*/  F2FP.BF16.F32.PACK_AB R11, R94, R49 ;  /* 0x000000315e0b723e */ /* 0x000fe200000010ff */
[--C-:B------:R-:W-:Y:S02]  /*3ee0*/  IMAD.MOV.U32 R49, RZ, RZ, R71.reuse ;  /* 0x000000ffff317224 */ /* 0x100fe400078e0047 */
[----:B------:R-:W-:-:S03]  /*3ef0*/  IMAD.MOV.U32 R44, RZ, RZ, R71 ;  /* 0x000000ffff2c7224 */ /* 0x000fc600078e0047 */
[----:B------:R-:W1:Y:S01]  /*3f00*/  MUFU.EX2 R14, R14 ;  /* 0x0000000e000e7308 */ /* 0x000e620000000800 */
[----:B---3--:R-:W-:Y:S01]  /*3f10*/  FADD.FTZ R8, R12, R69 ;  /* 0x000000450c087221 */ /* 0x008fe20000010000 */
[----:B------:R-:W-:-:S06]  /*3f20*/  IMAD.MOV.U32 R69, RZ, RZ, R71 ;  /* 0x000000ffff457224 */ /* 0x000fcc00078e0047 */
[----:B------:R-:W3:Y:S01]  /*3f30*/  MUFU.EX2 R55, R55 ;  /* 0x0000003700377308 */ /* 0x000ee20000000800 */
[----:B--2---:R-:W-:Y:S01]  /*3f40*/  FADD.FTZ R27, R53, R8 ;  /* 0x00000008351b7221 */ /* 0x004fe20000010000 */
[----:B------:R-:W-:Y:S02]  /*3f50*/  F2FP.BF16.F32.PACK_AB R8, R80, R9 ;  /* 0x000000095008723e */ /* 0x000fe400000010ff */
[----:B------:R-:W-:Y:S01]  /*3f60*/  F2FP.BF16.F32.PACK_AB R9, R90, R43 ;  /* 0x0000002b5a09723e */ /* 0x000fe200000010ff */
[----:B------:R-:W-:-:S03]  /*3f70*/  IMAD.MOV.U32 R43, RZ, RZ, R71 ;  /* 0x000000ffff2b7224 */ /* 0x000fc600078e0047 */
[----:B------:R-:W2:Y:S01]  /*3f80*/  MUFU.EX2 R57, R57 ;  /* 0x0000003900397308 */ /* 0x000ea20000000800 */
[----:B-1----:R-:W-:Y:S01]  /*3f90*/  FADD.FTZ R26, R14, R27 ;  /* 0x0000001b0e1a7221 */ /* 0x002fe20000010000 */
[----:B------:R-:W-:Y:S06]  /*3fa0*/  STSM.16.M88.4 [R2+0x25b00], R8 ;  /* 0x025b000802007844 */ /* 0x000fec0000000200 */
[----:B------:R-:W1:Y:S01]  /*3fb0*/  MUFU.EX2 R68, R68 ;  /* 0x0000004400447308 */ /* 0x000e620000000800 */
[----:B---3--:R-:W-:-:S07]  /*3fc0*/  FADD.FTZ R26, R55, R26 ;  /* 0x0000001a371a7221 */ /* 0x008fce0000010000 */
[----:B------:R-:W3:Y:S01]  /*3fd0*/  MUFU.EX2 R20, R20 ;  /* 0x0000001400147308 */ /* 0x000ee20000000800 */
[----:B--2---:R-:W-:-:S07]  /*3fe0*/  FADD.FTZ R7, R57, R26 ;  /* 0x0000001a39077221 */ /* 0x004fce0000010000 */
[----:B------:R2:W-:Y:S01]  /*3ff0*/  MUFU.EX2 R28, R32 ;  /* 0x00000020001c7308 */ /* 0x0005e20000000800 */
[----:B-1----:R-:W-:-:S07]  /*4000*/  FADD.FTZ R7, R68, R7 ;  /* 0x0000000744077221 */ /* 0x002fce0000010000 */
[----:B------:R-:W1:Y:S01]  /*4010*/  MUFU.EX2 R59, R59 ;  /* 0x0000003b003b7308 */ /* 0x000e620000000800 */
[----:B--2---:R-:W-:Y:S01]  /*4020*/  FADD.FTZ R32, R60, R67 ;  /* 0x000000433c207221 */ /* 0x004fe20000010000 */
[----:B------:R-:W-:-:S03]  /*4030*/  IMAD.MOV.U32 R67, RZ, RZ, R71 ;  /* 0x000000ffff437224 */ /* 0x000fc600078e0047 */
[----:B------:R-:W-:-:S03]  /*4040*/  FADD.FTZ R5, R15, R32 ;  /* 0x000000200f057221 */ /* 0x000fc60000010000 */
[----:B------:R-:W2:Y:S01]  /*4050*/  MUFU.EX2 R48, R48 ;  /* 0x0000003000307308 */ /* 0x000ea20000000800 */
[----:B------:R-:W-:Y:S01]  /*4060*/  FADD.FTZ R6, R36, R5 ;  /* 0x0000000524067221 */ /* 0x000fe20000010000 */
[----:B------:R-:W-:Y:S01]  /*4070*/  F2FP.BF16.F32.PACK_AB R5, R82, R51 ;  /* 0x000000335205723e */ /* 0x000fe200000010ff */
[--C-:B------:R-:W-:Y:S02]  /*4080*/  IMAD.MOV.U32 R51, RZ, RZ, R71.reuse ;  /* 0x000000ffff337224 */ /* 0x100fe400078e0047 */
[----:B------:R-:W-:Y:S01]  /*4090*/  FADD.FTZ R27, R23, R6 ;  /* 0x00000006171b7221 */ /* 0x000fe20000010000 */
[----:B------:R-:W-:Y:S01]  /*40a0*/  F2FP.BF16.F32.PACK_AB R6, R70, R25 ;  /* 0x000000194606723e */ /* 0x000fe200000010ff */
[----:B------:R-:W-:Y:S01]  /*40b0*/  IMAD.MOV.U32 R70, RZ, RZ, R71 ;  /* 0x000000ffff467224 */ /* 0x000fe200078e0047 */
[----:B------:R-:W4:Y:S01]  /*40c0*/  MUFU.EX2 R61, R61 ;  /* 0x0000003d003d7308 */ /* 0x000f220000000800 */
[----:B------:R-:W-:-:S04]  /*40d0*/  FADD.FTZ R26, R66, R27 ;  /* 0x0000001b421a7221 */ /* 0x000fc80000010000 */
[----:B------:R-:W-:-:S03]  /*40e0*/  FADD.FTZ R27, R21, R26 ;  /* 0x0000001a151b7221 */ /* 0x000fc60000010000 */
[----:B------:R-:W5:Y:S01]  /*40f0*/  MUFU.EX2 R50, R50 ;  /* 0x0000003200327308 */ /* 0x000f620000000800 */
[----:B------:R-:W-:-:S04]  /*4100*/  FADD.FTZ R26, R84, R27 ;  /* 0x0000001b541a7221 */ /* 0x000fc80000010000 */
[----:B------:R-:W-:-:S03]  /*4110*/  FADD.FTZ R27, R33, R26 ;  /* 0x0000001a211b7221 */ /* 0x000fc60000010000 */
[----:B------:R3:W-:Y:S01]  /*4120*/  MUFU.EX2 R91, R24 ;  /* 0x00000018005b7308 */ /* 0x0007e20000000800 */
[----:B------:R-:W-:-:S07]  /*4130*/  FADD.FTZ R26, R30, R27 ;  /* 0x0000001b1e1a7221 */ /* 0x000fce0000010000 */
[----:B------:R-:W5:Y:S01]  /*4140*/  MUFU.EX2 R63, R63 ;  /* 0x0000003f003f7308 */ /* 0x000f620000000800 */
[----:B---3--:R-:W-:Y:S01]  /*4150*/  FADD.FTZ R24, R20, R7 ;  /* 0x0000000714187221 */ /* 0x008fe20000010000 */
[----:B------:R-:W-:Y:S01]  /*4160*/  F2FP.BF16.F32.PACK_AB R7, R53, R12 ;  /* 0x0000000c3507723e */ /* 0x000fe200000010ff */
[----:B------:R-:W-:Y:S01]  /*4170*/  IMAD.MOV.U32 R53, RZ, RZ, R71 ;  /* 0x000000ffff357224 */ /* 0x000fe200078e0047 */
[----:B------:R-:W-:Y:S01]  /*4180*/  F2FP.BF16.F32.PACK_AB R12, R60, R13 ;  /* 0x0000000d3c0c723e */ /* 0x000fe200000010ff */
[----:B-1----:R-:W-:Y:S01]  /*4190*/  FADD.FTZ R25, R59, R24 ;  /* 0x000000183b197221 */ /* 0x002fe20000010000 */
[----:B------:R-:W-:Y:S01]  /*41a0*/  F2FP.BF16.F32.PACK_AB R13, R55, R14 ;  /* 0x0000000e370d723e */ /* 0x000fe200000010ff */
[----:B------:R1:W-:Y:S01]  /*41b0*/  STSM.16.M88.4 [R2+0x27300], R4 ;  /* 0x0273000402007844 */ /* 0x0003e20000000200 */
[----:B------:R-:W3:Y:S01]  /*41c0*/  MUFU.EX2 R31, R31 ;  /* 0x0000001f001f7308 */ /* 0x000ee20000000800 */
[----:B--2---:R-:W-:Y:S01]  /*41d0*/  FADD.FTZ R24, R48, R25 ;  /* 0x0000001930187221 */ /* 0x004fe20000010000 */
[----:B------:R-:W-:Y:S01]  /*41e0*/  F2FP.BF16.F32.PACK_AB R14, R36, R15 ;  /* 0x0000000f240e723e */ /* 0x000fe200000010ff */
[--C-:B------:R-:W-:Y:S01]  /*41f0*/  IMAD.MOV.U32 R60, RZ, RZ, R71.reuse ;  /* 0x000000ffff3c7224 */ /* 0x100fe200078e0047 */
[----:B------:R-:W-:Y:S01]  /*4200*/  F2FP.BF16.F32.PACK_AB R15, R68, R57 ;  /* 0x00000039440f723e */ /* 0x000fe200000010ff */
[----:B----4-:R-:W-:Y:S01]  /*4210*/  FADD.FTZ R25, R61, R24 ;  /* 0x000000183d197221 */ /* 0x010fe20000010000 */
[----:B------:R-:W-:-:S02]  /*4220*/  IMAD.MOV.U32 R68, RZ, RZ, R71 ;  /* 0x000000ffff447224 */ /* 0x000fc400078e0047 */
[----:B------:R2:W4:Y:S01]  /*4230*/  MUFU.EX2 R40, R54 ;  /* 0x0000003600287308 */ /* 0x0005220000000800 */
[----:B-----5:R-:W-:Y:S01]  /*4240*/  FADD.FTZ R24, R50, R25 ;  /* 0x0000001932187221 */ /* 0x020fe20000010000 */
[----:B------:R-:W-:Y:S01]  /*4250*/  STSM.16.M88.4 [R2+0x28b00], R12 ;  /* 0x028b000c02007844 */ /* 0x000fe20000000200 */
[--C-:B------:R-:W-:Y:S02]  /*4260*/  IMAD.MOV.U32 R57, RZ, RZ, R71.reuse ;  /* 0x000000ffff397224 */ /* 0x100fe400078e0047 */
[----:B------:R-:W-:Y:S01]  /*4270*/  FADD.FTZ R25, R63, R24 ;  /* 0x000000183f197221 */ /* 0x000fe20000010000 */
[----:B------:R-:W-:Y:S01]  /*4280*/  F2FP.BF16.F32.PACK_AB R24, R66, R23 ;  /* 0x000000174218723e */ /* 0x000fe200000010ff */
[--C-:B------:R-:W-:Y:S01]  /*4290*/  IMAD.MOV.U32 R66, RZ, RZ, R71.reuse ;  /* 0x000000ffff427224 */ /* 0x100fe200078e0047 */
[----:B------:R-:W5:Y:S01]  /*42a0*/  MUFU.EX2 R104, R104 ;  /* 0x0000006800687308 */ /* 0x000f620000000800 */
[----:B---3--:R-:W-:Y:S01]  /*42b0*/  FADD.FTZ R27, R31, R26 ;  /* 0x0000001a1f1b7221 */ /* 0x008fe20000010000 */
[----:B------:R-:W-:Y:S01]  /*42c0*/  F2FP.BF16.F32.PACK_AB R26, R84, R21 ;  /* 0x00000015541a723e */ /* 0x000fe200000010ff */
[--C-:B------:R-:W-:Y:S01]  /*42d0*/  IMAD.MOV.U32 R55, RZ, RZ, R71.reuse ;  /* 0x000000ffff377224 */ /* 0x100fe200078e0047 */
[----:B-1----:R-:W-:Y:S01]  /*42e0*/  F2FP.BF16.F32.PACK_AB R4, R30, R33 ;  /* 0x000000211e04723e */ /* 0x002fe200000010ff */
[----:B--2---:R-:W-:-:S02]  /*42f0*/  IMAD.MOV.U32 R54, RZ, RZ, R71 ;  /* 0x000000ffff367224 */ /* 0x004fc400078e0047 */
[----:B------:R-:W-:Y:S01]  /*4300*/  IMAD.MOV.U32 R36, RZ, RZ, R71 ;  /* 0x000000ffff247224 */ /* 0x000fe200078e0047 */
[----:B------:R-:W1:Y:S01]  /*4310*/  MUFU.EX2 R65, R65 ;  /* 0x0000004100417308 */ /* 0x000e620000000800 */
[----:B----4-:R-:W-:Y:S01]  /*4320*/  FADD.FTZ R32, R40, R25 ;  /* 0x0000001928207221 */ /* 0x010fe20000010000 */
[----:B------:R-:W-:Y:S01]  /*4330*/  F2FP.BF16.F32.PACK_AB R25, R59, R20 ;  /* 0x000000143b19723e */ /* 0x000fe200000010ff */
[--C-:B------:R-:W-:Y:S02]  /*4340*/  IMAD.MOV.U32 R59, RZ, RZ, R71.reuse ;  /* 0x000000ffff3b7224 */ /* 0x100fe400078e0047 */
[--C-:B------:R-:W-:Y:S02]  /*4350*/  IMAD.MOV.U32 R33, RZ, RZ, R71.reuse ;  /* 0x000000ffff217224 */ /* 0x100fe400078e0047 */
[----:B------:R-:W-:Y:S01]  /*4360*/  IMAD.MOV.U32 R30, RZ, RZ, R71 ;  /* 0x000000ffff1e7224 */ /* 0x000fe200078e0047 */
[----:B------:R-:W2:Y:S01]  /*4370*/  MUFU.EX2 R35, R35 ;  /* 0x0000002300237308 */ /* 0x000ea20000000800 */
[----:B-----5:R-:W-:Y:S01]  /*4380*/  FADD.FTZ R8, R104, R27 ;  /* 0x0000001b68087221 */ /* 0x020fe20000010000 */
[----:B------:R-:W-:Y:S01]  /*4390*/  F2FP.BF16.F32.PACK_AB R27, R61, R48 ;  /* 0x000000303d1b723e */ /* 0x000fe200000010ff */
[----:B------:R-:W-:-:S02]  /*43a0*/  IMAD.MOV.U32 R61, RZ, RZ, R71 ;  /* 0x000000ffff3d7224 */ /* 0x000fc400078e0047 */
[----:B------:R-:W-:Y:S02]  /*43b0*/  IMAD.MOV.U32 R48, RZ, RZ, R71 ;  /* 0x000000ffff307224 */ /* 0x000fe400078e0047 */
[----:B------:R3:W-:Y:S01]  /*43c0*/  STSM.16.M88.4 [R2+0x2a300], R24 ;  /* 0x02a3001802007844 */ /* 0x0007e20000000200 */
[----:B------:R-:W4:Y:S01]  /*43d0*/  MUFU.EX2 R89, R89 ;  /* 0x0000005900597308 */ /* 0x000f220000000800 */
[----:B-1----:R-:W-:-:S07]  /*43e0*/  FADD.FTZ R32, R65, R32 ;  /* 0x0000002041207221 */ /* 0x002fce0000010000 */
[----:B------:R-:W1:Y:S01]  /*43f0*/  MUFU.EX2 R88, R88 ;  /* 0x0000005800587308 */ /* 0x000e620000000800 */
[----:B--2---:R-:W-:Y:S01]  /*4400*/  FADD.FTZ R5, R35, R8 ;  /* 0x0000000823057221 */ /* 0x004fe20000010000 */
[----:B---3--:R-:W-:-:S06]  /*4410*/  IMAD.MOV.U32 R27, RZ, RZ, R71 ;  /* 0x000000ffff1b7224 */ /* 0x008fcc00078e0047 */
[----:B------:R-:W2:Y:S01]  /*4420*/  MUFU.EX2 R39, R39 ;  /* 0x0000002700277308 */ /* 0x000ea20000000800 */
[----:B----4-:R-:W-:Y:S01]  /*4430*/  FADD.FTZ R7, R89, R32 ;  /* 0x0000002059077221 */ /* 0x010fe20000010000 */
[C---:B------:R-:W-:Y:S01]  /*4440*/  F2FP.BF16.F32.PACK_AB R89, R28.reuse, R89 ;  /* 0x000000591c59723e */ /* 0x040fe200000010ff */
[----:B------:R-:W-:Y:S02]  /*4450*/  IMAD.MOV.U32 R32, RZ, RZ, R71 ;  /* 0x000000ffff207224 */ /* 0x000fe400078e0047 */
[----:B------:R-:W-:Y:S01]  /*4460*/  FADD.FTZ R7, R28, R7 ;  /* 0x000000071c077221 */ /* 0x000fe20000010000 */
[----:B------:R-:W-:Y:S02]  /*4470*/  IMAD.MOV.U32 R28, RZ, RZ, R71 ;  /* 0x000000ffff1c7224 */ /* 0x000fe400078e0047 */
[----:B------:R-:W3:Y:S01]  /*4480*/  MUFU.EX2 R46, R46 ;  /* 0x0000002e002e7308 */ /* 0x000ee20000000800 */
[C---:B-1----:R-:W-:Y:S01]  /*4490*/  FADD.FTZ R6, R88.reuse, R5 ;  /* 0x0000000558067221 */ /* 0x042fe20000010000 */
[----:B------:R-:W-:Y:S01]  /*44a0*/  F2FP.BF16.F32.PACK_AB R5, R63, R50 ;  /* 0x000000323f05723e */ /* 0x000fe200000010ff */
[--C-:B------:R-:W-:Y:S01]  /*44b0*/  IMAD.MOV.U32 R63, RZ, RZ, R71.reuse ;  /* 0x000000ffff3f7224 */ /* 0x100fe200078e0047 */
[----:B------:R-:W-:Y:S01]  /*44c0*/  F2FP.BF16.F32.PACK_AB R88, R88, R35 ;  /* 0x000000235858723e */ /* 0x000fe200000010ff */
[----:B------:R-:W-:-:S02]  /*44d0*/  IMAD.MOV.U32 R50, RZ, RZ, R71 ;  /* 0x000000ffff327224 */ /* 0x000fc400078e0047 */
[--C-:B------:R-:W-:Y:S01]  /*44e0*/  IMAD.MOV.U32 R35, RZ, RZ, R71.reuse ;  /* 0x000000ffff237224 */ /* 0x100fe200078e0047 */
[----:B------:R-:W1:Y:S01]  /*44f0*/  MUFU.EX2 R92, R92 ;  /* 0x0000005c005c7308 */ /* 0x000e620000000800 */
[----:B--2---:R-:W-:Y:S01]  /*4500*/  FADD.FTZ R11, R39, R6 ;  /* 0x00000006270b7221 */ /* 0x004fe20000010000 */
[----:B------:R-:W-:Y:S01]  /*4510*/  F2FP.BF16.F32.PACK_AB R6, R104, R31 ;  /* 0x0000001f6806723e */ /* 0x000fe200000010ff */
[--C-:B------:R-:W-:Y:S02]  /*4520*/  IMAD.MOV.U32 R31, RZ, RZ, R71.reuse ;  /* 0x000000ffff1f7224 */ /* 0x100fe400078e0047 */
[--C-:B------:R-:W-:Y:S02]  /*4530*/  IMAD.MOV.U32 R26, RZ, RZ, R71.reuse ;  /* 0x000000ffff1a7224 */ /* 0x100fe400078e0047 */
[----:B------:R-:W-:Y:S01]  /*4540*/  IMAD.MOV.U32 R25, RZ, RZ, R71 ;  /* 0x000000ffff197224 */ /* 0x000fe200078e0047 */
[----:B------:R-:W2:Y:S01]  /*4550*/  MUFU.EX2 R47, R47 ;  /* 0x0000002f002f7308 */ /* 0x000ea20000000800 */
[----:B---3--:R-:W-:Y:S01]  /*4560*/  FADD.FTZ R8, R46, R7 ;  /* 0x000000072e087221 */ /* 0x008fe20000010000 */
[----:B------:R-:W-:Y:S01]  /*4570*/  F2FP.BF16.F32.PACK_AB R7, R65, R40 ;  /* 0x000000284107723e */ /* 0x000fe200000010ff */
[----:B------:R-:W-:-:S02]  /*4580*/  IMAD.MOV.U32 R65, RZ, RZ, R71 ;  /* 0x000000ffff417224 */ /* 0x000fc400078e0047 */
[----:B------:R-:W-:Y:S02]  /*4590*/  IMAD.MOV.U32 R40, RZ, RZ, R71 ;  /* 0x000000ffff287224 */ /* 0x000fe400078e0047 */
[----:B------:R3:W-:Y:S01]  /*45a0*/  STSM.16.M88.4 [R2+0x2bb00], R4 ;  /* 0x02bb000402007844 */ /* 0x0007e20000000200 */
[----:B------:R-:W4:Y:S01]  /*45b0*/  MUFU.EX2 R34, R34 ;  /* 0x0000002200227308 */ /* 0x000f220000000800 */
[C---:B-1----:R-:W-:Y:S01]  /*45c0*/  FADD.FTZ R10, R92.reuse, R11 ;  /* 0x0000000b5c0a7221 */ /* 0x042fe20000010000 */
[C---:B------:R-:W-:Y:S01]  /*45d0*/  FADD.FTZ R11, R91.reuse, R8 ;  /* 0x000000085b0b7221 */ /* 0x040fe20000010000 */
[----:B------:R-:W-:Y:S01]  /*45e0*/  F2FP.BF16.F32.PACK_AB R90, R92, R39 ;  /* 0x000000275c5a723e */ /* 0x000fe200000010ff */
[--C-:B------:R-:W-:Y:S01]  /*45f0*/  IMAD.MOV.U32 R39, RZ, RZ, R71.reuse ;  /* 0x000000ffff277224 */ /* 0x100fe200078e0047 */
[----:B------:R-:W-:Y:S01]  /*4600*/  F2FP.BF16.F32.PACK_AB R91, R91, R46 ;  /* 0x0000002e5b5b723e */ /* 0x000fe200000010ff */
[--C-:B------:R-:W-:Y:S02]  /*4610*/  IMAD.MOV.U32 R46, RZ, RZ, R71.reuse ;  /* 0x000000ffff2e7224 */ /* 0x100fe400078e0047 */
[----:B------:R-:W1:Y:S01]  /*4620*/  MUFU.EX2 R110, R110 ;  /* 0x0000006e006e7308 */ /* 0x000e620000000800 */
[----:B--2---:R-:W-:Y:S01]  /*4630*/  FADD.FTZ R13, R47, R10 ;  /* 0x0000000a2f0d7221 */ /* 0x004fe20000010000 */
[----:B------:R2:W-:Y:S01]  /*4640*/  STSM.16.M88.4 [R2+0x2d300], R88 ;  /* 0x02d3005802007844 */ /* 0x0005e20000000200 */
[----:B------:R-:W-:-:S05]  /*4650*/  IMAD.MOV.U32 R24, RZ, RZ, R71 ;  /* 0x000000ffff187224 */ /* 0x000fca00078e0047 */
[----:B------:R5:W3:Y:S01]  /*4660*/  MUFU.EX2 R113, R42 ;  /* 0x0000002a00717308 */ /* 0x000ae20000000800 */
[----:B----4-:R-:W-:-:S07]  /*4670*/  FADD.FTZ R10, R34, R11 ;  /* 0x0000000b220a7221 */ /* 0x010fce0000010000 */
[----:B------:R-:W4:Y:S01]  /*4680*/  MUFU.EX2 R41, R41 ;  /* 0x0000002900297308 */ /* 0x000f220000000800 */
[----:B-1----:R-:W-:Y:S01]  /*4690*/  FADD.FTZ R12, R110, R13 ;  /* 0x0000000d6e0c7221 */ /* 0x002fe20000010000 */
[----:B-----5:R-:W-:-:S06]  /*46a0*/  IMAD.MOV.U32 R42, RZ, RZ, R71 ;  /* 0x000000ffff2a7224 */ /* 0x020fcc00078e0047 */
[----:B------:R-:W1:Y:S01]  /*46b0*/  MUFU.EX2 R38, R38 ;  /* 0x0000002600267308 */ /* 0x000e620000000800 */
[C---:B---3--:R-:W-:Y:S01]  /*46c0*/  FADD.FTZ R13, R113.reuse, R10 ;  /* 0x0000000a710d7221 */ /* 0x048fe20000010000 */
[----:B------:R-:W-:Y:S01]  /*46d0*/  F2FP.BF16.F32.PACK_AB R113, R113, R34 ;  /* 0x000000227171723e */ /* 0x000fe200000010ff */
[----:B------:R-:W-:-:S05]  /*46e0*/  IMAD.MOV.U32 R34, RZ, RZ, R71 ;  /* 0x000000ffff227224 */ /* 0x000fca00078e0047 */
[----:B------:R-:W3:Y:S01]  /*46f0*/  MUFU.EX2 R114, R114 ;  /* 0x0000007200727308 */ /* 0x000ee20000000800 */
[----:B----4-:R-:W-:-:S07]  /*4700*/  FADD.FTZ R15, R41, R12 ;  /* 0x0000000c290f7221 */ /* 0x010fce0000010000 */
[----:B------:R-:W4:Y:S01]  /*4710*/  MUFU.EX2 R115, R106 ;  /* 0x0000006a00737308 */ /* 0x000f220000000800 */
[----:B-1----:R-:W-:-:S07]  /*4720*/  FADD.FTZ R10, R38, R13 ;  /* 0x0000000d260a7221 */ /* 0x002fce0000010000 */
[----:B------:R-:W1:Y:S01]  /*4730*/  MUFU.EX2 R37, R37 ;  /* 0x0000002500257308 */ /* 0x000e620000000800 */
[C---:B---3--:R-:W-:Y:S01]  /*4740*/  FADD.FTZ R4, R114.reuse, R15 ;  /* 0x0000000f72047221 */ /* 0x048fe20000010000 */
[----:B------:R-:W-:Y:S01]  /*4750*/  F2FP.BF16.F32.PACK_AB R114, R114, R41 ;  /* 0x000000297272723e */ /* 0x000fe200000010ff */
[----:B------:R-:W-:-:S05]  /*4760*/  IMAD.MOV.U32 R41, RZ, RZ, R71 ;  /* 0x000000ffff297224 */ /* 0x000fca00078e0047 */
[----:B------:R-:W3:Y:S01]  /*4770*/  MUFU.EX2 R118, R118 ;  /* 0x0000007600767308 */ /* 0x000ee20000000800 */
[C---:B----4-:R-:W-:Y:S01]  /*4780*/  FADD.FTZ R5, R115.reuse, R10 ;  /* 0x0000000a73057221 */ /* 0x050fe20000010000 */
[----:B------:R-:W-:Y:S01]  /*4790*/  F2FP.BF16.F32.PACK_AB R115, R115, R38 ;  /* 0x000000267373723e */ /* 0x000fe200000010ff */
[----:B------:R-:W-:-:S05]  /*47a0*/  IMAD.MOV.U32 R38, RZ, RZ, R71 ;  /* 0x000000ffff267224 */ /* 0x000fca00078e0047 */
[----:B------:R-:W-:Y:S01]  /*47b0*/  MUFU.EX2 R45, R45 ;  /* 0x0000002d002d7308 */ /* 0x000fe20000000800 */
[----:B-1----:R-:W-:-:S07]  /*47c0*/  FADD.FTZ R7, R37, R4 ;  /* 0x0000000425077221 */ /* 0x002fce0000010000 */
[----:B------:R-:W1:Y:S01]  /*47d0*/  MUFU.EX2 R120, R120 ;  /* 0x0000007800787308 */ /* 0x000e620000000800 */
[C---:B---3--:R-:W-:Y:S01]  /*47e0*/  F2FP.BF16.F32.PACK_AB R12, R118.reuse, R37 ;  /* 0x00000025760c723e */ /* 0x048fe200000010ff */
[----:B------:R-:W-:Y:S01]  /*47f0*/  FADD.FTZ R6, R118, R7 ;  /* 0x0000000776067221 */ /* 0x000fe20000010000 */
[----:B------:R-:W-:-:S05]  /*4800*/  IMAD.MOV.U32 R37, RZ, RZ, R71 ;  /* 0x000000ffff257224 */ /* 0x000fca00078e0047 */
[----:B------:R-:W3:Y:S08]  /*4810*/  MUFU.EX2 R52, R52 ;  /* 0x0000003400347308 */ /* 0x000ef00000000800 */
[----:B------:R-:W4:Y:S01]  /*4820*/  MUFU.EX2 R9, R108 ;  /* 0x0000006c00097308 */ /* 0x000f220000000800 */
[----:B-1----:R-:W-:Y:S01]  /*4830*/  F2FP.BF16.F32.PACK_AB R14, R120, R45 ;  /* 0x0000002d780e723e */ /* 0x002fe200000010ff */
[----:B------:R-:W-:-:S04]  /*4840*/  FADD.FTZ R45, R45, R6 ;  /* 0x000000062d2d7221 */ /* 0x000fc80000010000 */
[----:B------:R-:W-:Y:S01]  /*4850*/  FADD.FTZ R6, R120, R45 ;  /* 0x0000002d78067221 */ /* 0x000fe20000010000 */
[----:B------:R-:W-:Y:S01]  /*4860*/  IMAD.MOV.U32 R45, RZ, RZ, R71 ;  /* 0x000000ffff2d7224 */ /* 0x000fe200078e0047 */
[----:B------:R1:W-:Y:S01]  /*4870*/  MUFU.EX2 R8, R112 ;  /* 0x0000007000087308 */ /* 0x0003e20000000800 */
[----:B---3--:R-:W-:-:S07]  /*4880*/  FADD.FTZ R4, R52, R5 ;  /* 0x0000000534047221 */ /* 0x008fce0000010000 */
[----:B------:R-:W3:Y:S01]  /*4890*/  MUFU.EX2 R11, R116 ;  /* 0x00000074000b7308 */ /* 0x000ee20000000800 */
[----:B-1----:R-:W-:Y:S01]  /*48a0*/  F2FP.BF16.F32.PACK_AB R112, R110, R47 ;  /* 0x0000002f6e70723e */ /* 0x002fe200000010ff */
[C---:B----4-:R-:W-:Y:S01]  /*48b0*/  FADD.FTZ R5, R9.reuse, R4 ;  /* 0x0000000409057221 */ /* 0x050fe20000010000 */
[----:B------:R-:W-:Y:S01]  /*48c0*/  F2FP.BF16.F32.PACK_AB R13, R9, R52 ;  /* 0x00000034090d723e */ /* 0x000fe200000010ff */
[--C-:B------:R-:W-:Y:S02]  /*48d0*/  IMAD.MOV.U32 R52, RZ, RZ, R71.reuse ;  /* 0x000000ffff347224 */ /* 0x100fe400078e0047 */
[----:B------:R2:W-:Y:S01]  /*48e0*/  STSM.16.M88.4 [R2+0x2eb00], R112 ;  /* 0x02eb007002007844 */ /* 0x0005e20000000200 */
[----:B------:R-:W-:Y:S01]  /*48f0*/  IMAD.MOV.U32 R47, RZ, RZ, R71 ;  /* 0x000000ffff2f7224 */ /* 0x000fe200078e0047 */
[----:B---3--:R-:W-:Y:S01]  /*4900*/  F2FP.BF16.F32.PACK_AB R15, R11, R8 ;  /* 0x000000080b0f723e */ /* 0x008fe200000010ff */
[----:B------:R-:W-:-:S04]  /*4910*/  FADD.FTZ R8, R8, R5 ;  /* 0x0000000508087221 */ /* 0x000fc80000010000 */
[----:B------:R2:W-:Y:S01]  /*4920*/  STSM.16.M88.4 [R2+0x30300], R12 ;  /* 0x0303000c02007844 */ /* 0x0005e20000000200 */
[----:B------:R-:W-:Y:S01]  /*4930*/  FADD.FTZ R7, R11, R8 ;  /* 0x000000080b077221 */ /* 0x000fe20000010000 */
[----:B------:R1:W-:Y:S06]  /*4940*/  MEMBAR.ALL.CTA ;  /* 0x0000000000007992 */ /* 0x0003ec0000008000 */
[----:B-1----:R-:W1:Y:S02]  /*4950*/  FENCE.VIEW.ASYNC.S ;  /* 0x00000000000073c6 */ /* 0x002e640000000000 */
[----:B-1----:R-:W-:Y:S01]  /*4960*/  NOP ;  /* 0x0000000000007918 */ /* 0x002fe20000000000 */
[----:B------:R-:W-:Y:S05]  /*4970*/  @!P2 BRA `(.L_x_15) ;  /* 0x000000380034a947 */ /* 0x000fea0003800000 */
[----:B------:R-:W-:Y:S01]  /*4980*/  VIADD R4, R22, 0xfffffffe ;  /* 0xfffffffe16047836 */ /* 0x000fe20000000000 */
[----:B------:R-:W-:Y:S01]  /*4990*/  CS2R R70, SRZ ;  /* 0x0000000000467805 */ /* 0x000fe2000001ff00 */
[----:B------:R-:W-:Y:S01]  /*49a0*/  IMAD.MOV.U32 R8, RZ, RZ, R76 ;  /* 0x000000ffff087224 */ /* 0x000fe200078e004c */
[----:B------:R-:W-:Y:S01]  /*49b0*/  CS2R R68, SRZ ;  /* 0x0000000000447805 */ /* 0x000fe2000001ff00 */
[----:B------:R-:W-:Y:S01]  /*49c0*/  IMAD.MOV.U32 R5, RZ, RZ, R0 ;  /* 0x000000ffff057224 */ /* 0x000fe200078e0000 */
[----:B------:R-:W-:Y:S02]  /*49d0*/  CS2R R66, SRZ ;  /* 0x0000000000427805 */ /* 0x000fe4000001ff00 */
[----:B------:R-:W-:Y:S02]  /*49e0*/  CS2R R64, SRZ ;  /* 0x0000000000407805 */ /* 0x000fe4000001ff00 */
[----:B------:R-:W-:Y:S02]  /*49f0*/  CS2R R62, SRZ ;  /* 0x00000000003e7805 */ /* 0x000fe4000001ff00 */
[----:B------:R-:W-:-:S02]  /*4a00*/  CS2R R60, SRZ ;  /* 0x00000000003c7805 */ /* 0x000fc4000001ff00 */
[----:B------:R-:W-:Y:S02]  /*4a10*/  CS2R R58, SRZ ;  /* 0x00000000003a7805 */ /* 0x000fe4000001ff00 */
[----:B------:R-:W-:Y:S02]  /*4a20*/  CS2R R56, SRZ ;  /* 0x0000000000387805 */ /* 0x000fe4000001ff00 */
        /* <DEDUP_REMOVED lines=15> */
[----:B------:R-:W-:Y:S01]  /*4b20*/  CS2R R24, SRZ ;  /* 0x0000000000187805 */ /* 0x000fe2000001ff00 */
[----:B------:R-:W-:Y:S01]  /*4b30*/  UMOV UR6, UR60 ;  /* 0x0000003c00067c82 */ /* 0x000fe20008000000 */
[----:B------:R-:W-:-:S05]  /*4b40*/  UMOV UR5, UR38 ;  /* 0x0000002600057c82 */ /* 0x000fca0008000000 */
.L_x_24:
[----:B------:R-:W-:Y:S01]  /*4b50*/  UIADD3 UR38, UR5, 0x1, URZ ;  /* 0x0000000105267890 */ /* 0x000fe2000fffe03f */
[----:B------:R-:W-:-:S03]  /*4b60*/  ISETP.NE.AND P3, PT, RZ, UR37, PT ;  /* 0x00000025ff007c0c */ /* 0x000fc6000bf65270 */
[----:B------:R-:W-:-:S04]  /*4b70*/  UISETP.NE.AND UP0, UPT, UR38, 0x2, UPT ;  /* 0x000000022600788c */ /* 0x000fc8000bf05270 */
[----:B------:R-:W-:Y:S02]  /*4b80*/  USEL UR60, URZ, 0x1, UP0 ;  /* 0x000000013f3c7887 */ /* 0x000fe40008000000 */
[----:B------:R-:W-:Y:S02]  /*4b90*/  USEL UR38, UR38, URZ, UP0 ;  /* 0x0000003f26267287 */ /* 0x000fe40008000000 */
[----:B------:R-:W-:Y:S02]  /*4ba0*/  ULOP3.LUT UR60, UR6, UR60, URZ, 0x3c, !UPT ;  /* 0x0000003c063c7292 */ /* 0x000fe4000f8e3c3f */
[----:B-1----:R-:W-:Y:S10]  /*4bb0*/  @P3 BRA `(.L_x_16) ;  /* 0x00000000002c3947 */ /* 0x002ff40003800000 */
[----:B------:R-:W-:Y:S05]  /*4bc0*/  @!P0 BRA `(.L_x_17) ;  /* 0x0000000000048947 */ /* 0x000fea0003800000 */
[----:B------:R-:W-:Y:S01]  /*4bd0*/  BPT.TRAP 0x1 ;  /* 0x000000040000795c */ /* 0x000fe20000300000 */
.L_x_17:
[----:B------:R-:W-:Y:S01]  /*4be0*/  ULEA UR4, UR38, UR39, 0x3 ;  /* 0x0000002726047291 */ /* 0x000fe2000f8e183f */
[----:B------:R-:W-:-:S05]  /*4bf0*/  IMAD.U32 R0, RZ, RZ, UR60 ;  /* 0x0000003cff007e24 */ /* 0x000fca000f8e00ff */
[----:B------:R-:W-:-:S04]  /*4c00*/  SHF.L.U32 R0, R0, 0x1f, RZ ;  /* 0x0000001f00007819 */ /* 0x000fc800000006ff */
[----:B------:R1:W3:Y:S01]  /*4c10*/  SYNCS.PHASECHK.TRANS64.TRYWAIT P2, [UR4+0x31c30], R0 ;  /* 0x031c3000ff0075a7 */ /* 0x0002e20008040144 */
[----:B------:R-:W-:Y:S05]  /*4c20*/  @!P0 BRA `(.L_x_18) ;  /* 0x0000000000048947 */ /* 0x000fea0003800000 */
[----:B------:R-:W-:Y:S01]  /*4c30*/  BPT.TRAP 0x1 ;  /* 0x000000040000795c */ /* 0x000fe20000300000 */
.L_x_18:
[----:B---3--:R-:W-:Y:S05]  /*4c40*/  @P2 BRA `(.L_x_16) ;  /* 0x0000000000082947 */ /* 0x008fea0003800000 */
[----:B------:R-:W3:Y:S02]  /*4c50*/  SYNCS.PHASECHK.TRANS64.TRYWAIT P2, [UR4+0x31c30], R0 ;  /* 0x031c3000ff0075a7 */ /* 0x000ee40008040144 */
[----:B---3--:R-:W-:Y:S05]  /*4c60*/  @!P2 BRA `(.L_x_19) ;  /* 0x0000007400eca947 */ /* 0x008fea0003800000 */
.L_x_16:
[----:B---3--:R-:W3:Y:S01]  /*4c70*/  S2R R3, SR_TID.X ;  /* 0x0000000000037919 */ /* 0x008ee20000002100 */
[----:B------:R-:W-:Y:S01]  /*4c80*/  UIMAD UR4, UR38, 0x6c0, UR7 ;  /* 0x000006c0260478a4 */ /* 0x000fe2000f8e0207 */
[----:B------:R-:W-:Y:S01]  /*4c90*/  UMOV UR31, 0x80000020 ;  /* 0x80000020001f7882 */ /* 0x000fe20000000000 */
[----:B------:R-:W-:Y:S02]  /*4ca0*/  UMOV UR32, UR28 ;  /* 0x0000001c00207c82 */ /* 0x000fe40008000000 */
[----:B------:R-:W-:Y:S01]  /*4cb0*/  UIADD3 UR34, UR4, 0x40, URZ ;  /* 0x0000004004227890 */ /* 0x000fe2000fffe03f */
[----:B------:R-:W-:Y:S02]  /*4cc0*/  UMOV UR33, UR29 ;  /* 0x0000001d00217c82 */ /* 0x000fe40008000000 */
[----:B------:R-:W-:Y:S01]  /*4cd0*/  UMOV UR30, UR4 ;  /* 0x00000004001e7c82 */ /* 0x000fe20008000000 */
[----:B------:R-:W-:Y:S01]  /*4ce0*/  UMOV UR35, 0x80000020 ;  /* 0x8000002000237882 */ /* 0x000fe20000000000 */
[----:B------:R-:W-:Y:S01]  /*4cf0*/  UIADD3 UR42, UR4, 0x80, URZ ;  /* 0x00000080042a7890 */ /* 0x000fe2000fffe03f */
[----:B------:R-:W-:Y:S01]  /*4d00*/  UMOV UR40, UR28 ;  /* 0x0000001c00287c82 */ /* 0x000fe20008000000 */
        /* <DEDUP_REMOVED lines=15> */
[----:B---3--:R-:W-:Y:S01]  /*4e00*/  SHF.R.U32.HI R3, RZ, 0x7, R3 ;  /* 0x00000007ff037819 */ /* 0x008fe20000011603 */
[----:B------:R-:W-:Y:S01]  /*4e10*/  UMOV UR56, UR28 ;  /* 0x0000001c00387c82 */ /* 0x000fe20008000000 */
[----:B------:R-:W-:Y:S01]  /*4e20*/  UMOV UR57, UR29 ;  /* 0x0000001d00397c82 */ /* 0x000fe20008000000 */
[----:B------:R-:W-:Y:S01]  /*4e30*/  UMOV UR59, 0x80000020 ;  /* 0x80000020003b7882 */ /* 0x000fe20000000000 */
[----:B------:R-:W-:Y:S01]  /*4e40*/  UIADD3 UR10, UR4, 0x200, URZ ;  /* 0x00000200040a7890 */ /* 0x000fe2000fffe03f */
[----:B-1----:R-:W-:Y:S01]  /*4e50*/  VIADD R0, R3, 0x8 ;  /* 0x0000000803007836 */ /* 0x002fe20000000000 */
[----:B------:R-:W-:Y:S01]  /*4e60*/  UMOV UR11, 0x80000020 ;  /* 0x80000020000b7882 */ /* 0x000fe20000000000 */
[----:B------:R-:W-:Y:S01]  /*4e70*/  UIADD3 UR14, UR4, 0x202, URZ ;  /* 0x00000202040e7890 */ /* 0x000fe2000fffe03f */
[----:B------:R-:W-:-:S02]  /*4e80*/  UMOV UR15, 0x80000020 ;  /* 0x80000020000f7882 */ /* 0x000fc40000000000 */
[----:B------:R1:W-:Y:S01]  /*4e90*/  BAR.SYNC.DEFER_BLOCKING R0, 0x100 ;  /* 0x000400000000751d */ /* 0x0003e20000010000 */
[----:B------:R-:W-:Y:S02]  /*4ea0*/  UIADD3 UR18, UR4, 0x242, URZ ;  /* 0x0000024204127890 */ /* 0x000fe4000fffe03f */
[----:B------:R-:W-:Y:S02]  /*4eb0*/  UIADD3 UR22, UR4, 0x480, URZ ;  /* 0x0000048004167890 */ /* 0x000fe4000fffe03f */
[----:B------:R-:W-:Y:S01]  /*4ec0*/  UIADD3 UR26, UR4, 0x482, URZ ;  /* 0x00000482041a7890 */ /* 0x000fe2000fffe03f */
[----:B------:R-:W-:Y:S01]  /*4ed0*/  UMOV UR19, 0x80000020 ;  /* 0x8000002000137882 */ /* 0x000fe20000000000 */
[----:B------:R-:W-:Y:S01]  /*4ee0*/  UMOV UR23, 0x80000020 ;  /* 0x8000002000177882 */ /* 0x000fe20000000000 */
[----:B------:R-:W-:Y:S01]  /*4ef0*/  UMOV UR27, 0x80000020 ;  /* 0x80000020001b7882 */ /* 0x000fe20000000000 */
[----:B------:R-:W-:-:S06]  /*4f00*/  WARPGROUP.ARRIVE ;  /* 0x00000000000079c5 */ /* 0x000fcc0000000000 */
[----:B------:R-:W-:Y:S01]  /*4f10*/  HGMMA.64x16x16.F32.BF16 R136, gdesc[UR28], RZ, !UPT, gsb0 ;  /* 0x002000001c8879f0 */ /* 0x000fe2000c0018ff */
[----:B------:R-:W-:Y:S01]  /*4f20*/  UIADD3 UR30, UR4, 0x1c0, URZ ;  /* 0x000001c0041e7890 */ /* 0x000fe2000fffe03f */
        /* <DEDUP_REMOVED lines=16> */
[----:B--2---:R-:W-:-:S06]  /*5030*/  WARPGROUP.ARRIVE ;  /* 0x00000000000079c5 */ /* 0x004fcc0000000000 */
        /* <DEDUP_REMOVED lines=30> */
[----:B------:R-:W-:Y:S01]  /*5220*/  UMOV UR31, 0x80000020 ;  /* 0x80000020001f7882 */ /* 0x000fe20000000000 */
[----:B------:R-:W-:Y:S01]  /*5230*/  UIADD3 UR10, UR4, 0x2, URZ ;  /* 0x00000002040a7890 */ /* 0x000fe2000fffe03f */
[----:B------:R-:W-:Y:S02]  /*5240*/  WARPGROUP.DEPBAR.LE gsb0, 0x0 ;  /* 0x00008000000079c5 */ /* 0x000fe40000010000 */
[----:B------:R-:W-:-:S06]  /*5250*/  WARPGROUP.ARRIVE ;  /* 0x00000000000079c5 */ /* 0x000fcc0000000000 */
[----:B------:R-:W-:Y:S03]  /*5260*/  HGMMA.64x16x16.F32.BF16 R72, gdesc[UR28], RZ, !UPT, gsb0 ;  /* 0x002000001c4879f0 */ /* 0x000fe6000c0018ff */
        /* <DEDUP_REMOVED lines=9> */
[----:B------:R-:W-:Y:S01]  /*5300*/  UMOV UR32, UR12 ;  /* 0x0000000c00207c82 */ /* 0x000fe20008000000 */
[----:B------:R-:W-:Y:S01]  /*5310*/  UMOV UR33, UR13 ;  /* 0x0000000d00217c82 */ /* 0x000fe20008000000 */
        /* <DEDUP_REMOVED lines=218> */
[----:B------:R-:W-:Y:S01]  /*60c0*/  UIADD3 UR4, UR4, 0x682, URZ ;  /* 0x0000068204047890 */ /* 0x000fe2000fffe03f */
[----:B------:R-:W-:Y:S02]  /*60d0*/  WARPGROUP.DEPBAR.LE gsb0, 0x0 ;  /* 0x00008000000079c5 */ /* 0x000fe40000010000 */
[----:B------:R-:W-:-:S06]  /*60e0*/  WARPGROUP.ARRIVE ;  /* 0x00000000000079c5 */ /* 0x000fcc0000000000 */
[----:B------:R-:W-:Y:S03]  /*60f0*/  HGMMA.64x16x16.F32.BF16 R128, gdesc[UR32], R128, gsb0 ;  /* 0x00200000208079f0 */ /* 0x000fe60008001880 */
        /* <DEDUP_REMOVED lines=24> */
[----:B-1----:R-:W-:Y:S05]  /*6280*/  @P3 BRA `(.L_x_20) ;  /* 0x00000000002c3947 */ /* 0x002fea0003800000 */
[----:B------:R-:W-:Y:S05]  /*6290*/  @!P0 BRA `(.L_x_21) ;  /* 0x0000000000048947 */ /* 0x000fea0003800000 */
[----:B------:R-:W-:Y:S01]  /*62a0*/  BPT.TRAP 0x1 ;  /* 0x000000040000795c */ /* 0x000fe20000300000 */
.L_x_21:
[----:B------:R-:W-:Y:S01]  /*62b0*/  ULEA UR4, UR5, UR39, 0x3 ;  /* 0x0000002705047291 */ /* 0x000fe2000f8e183f */
[----:B------:R-:W-:-:S05]  /*62c0*/  IMAD.U32 R0, RZ, RZ, UR6 ;  /* 0x00000006ff007e24 */ /* 0x000fca000f8e00ff */
[----:B------:R-:W-:-:S04]  /*62d0*/  SHF.L.U32 R0, R0, 0x1f, RZ ;  /* 0x0000001f00007819 */ /* 0x000fc800000006ff */
[----:B------:R1:W2:Y:S01]  /*62e0*/  SYNCS.PHASECHK.TRANS64.TRYWAIT P2, [UR4+0x31c50], R0 ;  /* 0x031c5000ff0075a7 */ /* 0x0002a20008040144 */
[----:B------:R-:W-:Y:S05]  /*62f0*/  @!P0 BRA `(.L_x_22) ;  /* 0x0000000000048947 */ /* 0x000fea0003800000 */
[----:B------:R-:W-:Y:S01]  /*6300*/  BPT.TRAP 0x1 ;  /* 0x000000040000795c */ /* 0x000fe20000300000 */
.L_x_22:
[----:B--2---:R-:W-:Y:S05]  /*6310*/  @P2 BRA `(.L_x_20) ;  /* 0x0000000000082947 */ /* 0x004fea0003800000 */
[----:B------:R-:W2:Y:S02]  /*6320*/  SYNCS.PHASECHK.TRANS64.TRYWAIT P2, [UR4+0x31c50], R0 ;  /* 0x031c5000ff0075a7 */ /* 0x000ea40008040144 */
[----:B--2---:R-:W-:Y:S05]  /*6330*/  @!P2 BRA `(.L_x_23) ;  /* 0x000000600050a947 */ /* 0x004fea0003800000 */
.L_x_20:
[----:B------:R-:W-:Y:S01]  /*6340*/  UIADD3 UR4, UR39, 0x200, URZ ;  /* 0x0000020027047890 */ /* 0x000fe2000fffe03f */
[----:B------:R-:W-:Y:S01]  /*6350*/  WARPGROUP.ARRIVE ;  /* 0x00000000000079c5 */ /* 0x000fe20000000000 */
[----:B------:R-:W-:Y:S01]  /*6360*/  UMOV UR33, 0xc0000010 ;  /* 0xc000001000217882 */ /* 0x000fe20000000000 */
[----:B------:R-:W-:Y:S01]  /*6370*/  UMOV UR35, 0x80000020 ;  /* 0x8000002000237882 */ /* 0x000fe20000000000 */
[----:B------:R-:W-:Y:S01]  /*6380*/  USHF.R.U32.HI UR4, URZ, 0x4, UR4 ;  /* 0x000000043f047899 */ /* 0x000fe20008011604 */
[----:B-12---:R-:W-:Y:S02]  /*6390*/  FMNMX.FTZ R0, R136, R5, !PT ;  /* 0x0000000588007209 */ /* 0x006fe40007810000 */
[----:B------:R-:W1:Y:S01]  /*63a0*/  S2R R152, SR_TID.X ;  /* 0x0000000000987919 */ /* 0x000e620000002100 */
[----:B------:R-:W-:Y:S01]  /*63b0*/  FMNMX.FTZ R20, R138, R8, !PT ;  /* 0x000000088a147209 */ /* 0x000fe20007810000 */
[----:B------:R-:W-:Y:S01]  /*63c0*/  ULOP3.LUT UR4, UR4, 0x3fff, URZ, 0xc0, !UPT ;  /* 0x00003fff04047892 */ /* 0x000fe2000f8ec03f */
[----:B------:R-:W-:-:S02]  /*63d0*/  FMNMX.FTZ R3, R137, R0, !PT ;  /* 0x0000000089037209 */ /* 0x000fc40007810000 */
[----:B------:R-:W-:Y:S01]  /*63e0*/  FMNMX.FTZ R21, R139, R20, !PT ;  /* 0x000000148b157209 */ /* 0x000fe20007810000 */
[----:B------:R-:W-:Y:S01]  /*63f0*/  ULOP3.LUT UR6, UR4, 0x2400000, URZ, 0xfc, !UPT ;  /* 0x0240000004067892 */ /* 0x000fe2000f8efc3f */
[----:B------:R-:W-:Y:S01]  /*6400*/  FMNMX.FTZ R0, R140, R3, !PT ;  /* 0x000000038c007209 */ /* 0x000fe20007810000 */
[----:B------:R-:W-:Y:S01]  /*6410*/  ULOP3.LUT UR4, UR61, 0x10000, URZ, 0xfc, !UPT ;  /* 0x000100003d047892 */ /* 0x000fe2000f8efc3f */
[----:B------:R-:W-:Y:S01]  /*6420*/  FMNMX.FTZ R22, R142, R21, !PT ;  /* 0x000000158e167209 */ /* 0x000fe20007810000 */
[----:B------:R-:W-:Y:S01]  /*6430*/  UIMAD UR6, UR5, 0x6c0, UR6 ;  /* 0x000006c0050678a4 */ /* 0x000fe2000f8e0206 */
[----:B------:R-:W-:Y:S02]  /*6440*/  FMNMX.FTZ R3, R141, R0, !PT ;  /* 0x000000008d037209 */ /* 0x000fe40007810000 */
[----:B------:R-:W-:Y:S02]  /*6450*/  FMNMX.FTZ R23, R143, R22, !PT ;  /* 0x000000168f177209 */ /* 0x000fe40007810000 */
[----:B------:R-:W-:Y:S01]  /*6460*/  UMOV UR32, UR4 ;  /* 0x0000000400207c82 */ /* 0x000fe20008000000 */
[----:B------:R-:W-:Y:S01]  /*6470*/  FMNMX.FTZ R0, R128, R3, !PT ;  /* 0x0000000380007209 */ /* 0x000fe20007810000 */
[----:B------:R-:W-:Y:S01]  /*6480*/  UMOV UR34, UR6 ;  /* 0x0000000600227c82 */ /* 0x000fe20008000000 */
[----:B------:R-:W-:Y:S01]  /*6490*/  FMNMX.FTZ R22, R130, R23, !PT ;  /* 0x0000001782167209 */ /* 0x000fe20007810000 */
[----:B------:R-:W-:Y:S01]  /*64a0*/  HGMMA.64x96x16.F32.BF16 R24, gdesc[UR32].tnspB, R24, gsb0 ;  /* 0x41600000201879f0 */ /* 0x000fe20008001818 */
[----:B------:R-:W-:Y:S01]  /*64b0*/  UIADD3 UR32, UR4, 0x180, URZ ;  /* 0x0000018004207890 */ /* 0x000fe2000fffe03f */
[----:B------:R-:W-:Y:S01]  /*64c0*/  FMNMX.FTZ R3, R129, R0, !PT ;  /* 0x0000000081037209 */ /* 0x000fe20007810000 */
[----:B------:R-:W-:Y:S01]  /*64d0*/  UIADD3 UR34, UR6, 0x40, URZ ;  /* 0x0000004006227890 */ /* 0x000fe2000fffe03f */
[----:B------:R-:W-:Y:S01]  /*64e0*/  FMNMX.FTZ R23, R131, R22, !PT ;  /* 0x0000001683177209 */ /* 0x000fe20007810000 */
[----:B------:R-:W-:Y:S01]  /*64f0*/  UMOV UR33, 0xc0000010 ;  /* 0xc000001000217882 */ /* 0x000fe20000000000 */
[----:B------:R-:W-:Y:S01]  /*6500*/  UMOV UR35, 0x80000020 ;  /* 0x8000002000237882 */ /* 0x000fe20000000000 */
[----:B------:R-:W-:-:S04]  /*6510*/  FMNMX.FTZ R0, R132, R3, !PT ;  /* 0x0000000384007209 */ /* 0x000fc80007810000 */
[----:B------:R-:W-:Y:S02]  /*6520*/  FMNMX.FTZ R3, R133, R0, !PT ;  /* 0x0000000085037209 */ /* 0x000fe40007810000 */
[----:B-1----:R-:W-:Y:S02]  /*6530*/  ISETP.GE.U32.AND P2, PT, R152, 0x180, PT ;  /* 0x000001809800780c */ /* 0x002fe40003f46070 */
[----:B------:R-:W-:Y:S02]  /*6540*/  FMNMX.FTZ R0, R120, R3, !PT ;  /* 0x0000000378007209 */ /* 0x000fe40007810000 */
[----:B------:R-:W-:Y:S02]  /*6550*/  SHF.R.U32.HI R152, RZ, 0x7, R152 ;  /* 0x00000007ff987819 */ /* 0x000fe40000011698 */
[----:B------:R-:W-:-:S04]  /*6560*/  FMNMX.FTZ R3, R121, R0, !PT ;  /* 0x0000000079037209 */ /* 0x000fc80007810000 */
        /* <DEDUP_REMOVED lines=19> */
[----:B------:R-:W-:Y:S01]  /*66a0*/  FMNMX.FTZ R3, R81, R0, !PT ;  /* 0x0000000051037209 */ /* 0x000fe20007810000 */
[----:B------:R-:W-:Y:S02]  /*66b0*/  WARPGROUP.DEPBAR.LE gsb0, 0x0 ;  /* 0x00008000000079c5 */ /* 0x000fe40000010000 */
[----:B------:R-:W-:Y:S01]  /*66c0*/  WARPGROUP.ARRIVE ;  /* 0x00000000000079c5 */ /* 0x000fe20000000000 */
[----:B------:R-:W-:-:S04]  /*66d0*/  FMNMX.FTZ R0, R84, R3, !PT ;  /* 0x0000000354007209 */ /* 0x000fc80007810000 */
[----:B------:R-:W-:Y:S01]  /*66e0*/  FMNMX.FTZ R3, R85, R0, !PT ;  /* 0x0000000055037209 */ /* 0x000fe20007810000 */
[----:B------:R-:W-:Y:S01]  /*66f0*/  HGMMA.64x96x16.F32.BF16 R24, gdesc[UR32].tnspB, R24, gsb0 ;  /* 0x41600000201879f0 */ /* 0x000fe20008001818 */
[----:B------:R-:W-:Y:S02]  /*6700*/  UIADD3 UR32, UR4, 0x300, URZ ;  /* 0x0000030004207890 */ /* 0x000fe4000fffe03f */
[----:B------:R-:W-:Y:S01]  /*6710*/  UIADD3 UR34, UR6, 0x80, URZ ;  /* 0x0000008006227890 */ /* 0x000fe2000fffe03f */
[----:B------:R-:W-:Y:S01]  /*6720*/  FMNMX.FTZ R0, R72, R3, !PT ;  /* 0x0000000348007209 */ /* 0x000fe20007810000 */
[----:B------:R-:W-:Y:S01]  /*6730*/  UMOV UR33, 0xc0000010 ;  /* 0xc000001000217882 */ /* 0x000fe20000000000 */
[----:B------:R-:W-:Y:S02]  /*6740*/  UMOV UR35, 0x80000020 ;  /* 0x8000002000237882 */ /* 0x000fe40000000000 */
[----:B------:R-:W-:-:S04]  /*6750*/  FMNMX.FTZ R3, R73, R0, !PT ;  /* 0x0000000049037209 */ /* 0x000fc80007810000 */
[----:B------:R-:W-:Y:S02]  /*6760*/  FMNMX.FTZ R0, R76, R3, !PT ;  /* 0x000000034c007209 */ /* 0x000fe40007810000 */
[----:B------:R-:W1:Y:S02]  /*6770*/  LDC R3, c[0x0][0x988] ;  /* 0x00026200ff037b82 */ /* 0x000e640000000800 */
[----:B------:R-:W-:-:S05]  /*6780*/  FMNMX.FTZ R9, R77, R0, !PT ;  /* 0x000000004d097209 */ /* 0x000fca0007810000 */
[----:B------:R-:W2:Y:S02]  /*6790*/  SHFL.BFLY PT, R0, R9, 0x2, 0x1f ;  /* 0x0c401f0009007f89 */ /* 0x000ea400000e0000 */
[----:B--2---:R-:W-:-:S05]  /*67a0*/  FMNMX.FTZ R11, R9, R0, !PT ;  /* 0x00000000090b7209 */ /* 0x004fca0007810000 */
[----:B------:R-:W2:Y:S02]  /*67b0*/  SHFL.BFLY PT, R0, R11, 0x1, 0x1f ;  /* 0x0c201f000b007f89 */ /* 0x000ea400000e0000 */
[----:B--2---:R-:W-:-:S05]  /*67c0*/  FMNMX.FTZ R0, R11, R0, !PT ;  /* 0x000000000b007209 */ /* 0x004fca0007810000 */
[----:B------:R-:W-:-:S04]  /*67d0*/  FADD.FTZ R10, -R0, R5 ;  /* 0x00000005000a7221 */ /* 0x000fc80000010100 */
[-C--:B-1----:R-:W-:Y:S01]  /*67e0*/  FMUL.FTZ R5, R10, R3.reuse ;  /* 0x000000030a057220 */ /* 0x082fe20000410000 */
[----:B------:R-:W-:-:S04]  /*67f0*/  FMUL.FTZ R10, R0, R3 ;  /* 0x00000003000a7220 */ /* 0x000fc80000410000 */
[-CC-:B------:R-:W-:Y:S01]  /*6800*/  FFMA.FTZ R14, R128, R3.reuse, -R10.reuse ;  /* 0x00000003800e7223 */ /* 0x180fe2000001080a */
[--C-:B------:R-:W-:Y:S01]  /*6810*/  FFMA.FTZ R128, R120, R3, -R10.reuse ;  /* 0x0000000378807223 */ /* 0x100fe2000001080a */
[----:B------:R-:W-:Y:S01]  /*6820*/  FMNMX.FTZ R120, R134, R23, !PT ;  /* 0x0000001786787209 */ /* 0x000fe20007810000 */
[-CC-:B------:R-:W-:Y:S01]  /*6830*/  FFMA.FTZ R23, R121, R3.reuse, -R10.reuse ;  /* 0x0000000379177223 */ /* 0x180fe2000001080a */
[-CC-:B------:R-:W-:Y:S01]  /*6840*/  FFMA.FTZ R15, R129, R3.reuse, -R10.reuse ;  /* 0x00000003810f7223 */ /* 0x180fe2000001080a */
[-CC-:B------:R-:W-:Y:S01]  /*6850*/  FFMA.FTZ R129, R124, R3.reuse, -R10.reuse ;  /* 0x000000037c817223 */ /* 0x180fe2000001080a */
[----:B------:R-:W-:Y:S01]  /*6860*/  FMNMX.FTZ R121, R135, R120, !PT ;  /* 0x0000007887797209 */ /* 0x000fe20007810000 */
[-CC-:B------:R-:W-:Y:S01]  /*6870*/  FFMA.FTZ R132, R132, R3.reuse, -R10.reuse ;  /* 0x0000000384847223 */ /* 0x180fe2000001080a */
[----:B------:R-:W-:Y:S01]  /*6880*/  MUFU.EX2 R22, R128 ;  /* 0x0000008000167308 */ /* 0x000fe20000000800 */
[--C-:B------:R-:W-:Y:S01]  /*6890*/  FFMA.FTZ R9, R136, R3, -R10.reuse ;  /* 0x0000000388097223 */ /* 0x100fe2000001080a */
[----:B------:R-:W-:Y:S01]  /*68a0*/  FMNMX.FTZ R120, R122, R121, !PT ;  /* 0x000000797a787209 */ /* 0x000fe20007810000 */
[-CC-:B------:R-:W-:Y:S01]  /*68b0*/  FFMA.FTZ R11, R137, R3.reuse, -R10.reuse ;  /* 0x00000003890b7223 */ /* 0x180fe2000001080a */
[-CC-:B------:R-:W-:Y:S01]  /*68c0*/  FFMA.FTZ R12, R140, R3.reuse, -R10.reuse ;  /* 0x000000038c0c7223 */ /* 0x180fe2000001080a */
[----:B------:R-:W-:Y:S01]  /*68d0*/  FFMA.FTZ R13, R141, R3, -R10 ;  /* 0x000000038d0d7223 */ /* 0x000fe2000001080a */
[----:B------:R-:W-:-:S02]  /*68e0*/  WARPGROUP.DEPBAR.LE gsb0, 0x0 ;  /* 0x00008000000079c5 */ /* 0x000fc40000010000 */
[----:B------:R-:W-:Y:S01]  /*68f0*/  WARPGROUP.ARRIVE ;  /* 0x00000000000079c5 */ /* 0x000fe20000000000 */
[----:B------:R-:W-:Y:S01]  /*6900*/  FMNMX.FTZ R121, R123, R120, !PT ;  /* 0x000000787b797209 */ /* 0x000fe20007810000 */
[----:B------:R1:W-:Y:S01]  /*6910*/  MUFU.EX2 R20, R132 ;  /* 0x0000008400147308 */ /* 0x0003e20000000800 */
[-CC-:B------:R-:W-:Y:S01]  /*6920*/  FFMA.FTZ R21, R133, R3.reuse, -R10.reuse ;  /* 0x0000000385157223 */ /* 0x180fe2000001080a */
[--C-:B------:R-:W-:Y:S01]  /*6930*/  FFMA.FTZ R112, R112, R3, -R10.reuse ;  /* 0x0000000370707223 */ /* 0x100fe2000001080a */
[----:B------:R-:W-:Y:S01]  /*6940*/  FMNMX.FTZ R124, R126, R121, !PT ;  /* 0x000000797e7c7209 */ /* 0x000fe20007810000 */
[----:B------:R-:W-:Y:S01]  /*6950*/  HGMMA.64x96x16.F32.BF16 R24, gdesc[UR32].tnspB, R24, gsb0 ;  /* 0x41600000201879f0 */ /* 0x000fe20008001818 */
[----:B------:R-:W-:Y:S01]  /*6960*/  UIADD3 UR32, UR4, 0x480, URZ ;  /* 0x0000048004207890 */ /* 0x000fe2000fffe03f */
[-CC-:B------:R-:W-:Y:S01]  /*6970*/  FFMA.FTZ R121, R125, R3.reuse, -R10.reuse ;  /* 0x000000037d797223 */ /* 0x180fe2000001080a */
[----:B------:R-:W-:Y:S01]  /*6980*/  UIADD3 UR34, UR6, 0xc0, URZ ;  /* 0x000000c006227890 */ /* 0x000fe2000fffe03f */
[----:B------:R-:W-:Y:S01]  /*6990*/  FMNMX.FTZ R125, R127, R124, !PT ;  /* 0x0000007c7f7d7209 */ /* 0x000fe20007810000 */
[----:B------:R-:W-:Y:S01]  /*69a0*/  UMOV UR33, 0xc0000010 ;  /* 0xc000001000217882 */ /* 0x000fe20000000000 */
[----:B------:R-:W-:Y:S01]  /*69b0*/  UMOV UR35, 0x80000020 ;  /* 0x8000002000237882 */ /* 0x000fe20000000000 */
[--C-:B-1----:R-:W-:Y:S01]  /*69c0*/  FFMA.FTZ R132, R76, R3, -R10.reuse ;  /* 0x000000034c847223 */ /* 0x102fe2000001080a */
[----:B------:R-:W-:Y:S01]  /*69d0*/  FMNMX.FTZ R124, R114, R125, !PT ;  /* 0x0000007d727c7209 */ /* 0x000fe20007810000 */
[----:B------:R-:W-:Y:S01]  /*69e0*/  MUFU.EX2 R120, R129 ;  /* 0x0000008100787308 */ /* 0x000fe20000000800 */
[-CC-:B------:R-:W-:Y:S01]  /*69f0*/  FFMA.FTZ R113, R113, R3.reuse, -R10.reuse ;  /* 0x0000000371717223 */ /* 0x180fe2000001080a */
[-CC-:B------:R-:W-:Y:S01]  /*6a00*/  FFMA.FTZ R116, R116, R3.reuse, -R10.reuse ;  /* 0x0000000374747223 */ /* 0x180fe2000001080a */
[----:B------:R-:W-:Y:S01]  /*6a10*/  FMNMX.FTZ R125, R115, R124, !PT ;  /* 0x0000007c737d7209 */ /* 0x000fe20007810000 */
[-CC-:B------:R-:W-:Y:S01]  /*6a20*/  FFMA.FTZ R117, R117, R3.reuse, -R10.reuse ;  /* 0x0000000375757223 */ /* 0x180fe2000001080a */
        /* <DEDUP_REMOVED lines=24> */
[----:B------:R-:W-:Y:S01]  /*6bb0*/  FFMA.FTZ R77, R77, R3, -R10 ;  /* 0x000000034d4d7223 */ /* 0x000fe2000001080a */
[----:B------:R-:W-:Y:S01]  /*6bc0*/  IMAD.U32 R10, RZ, RZ, UR38 ;  /* 0x00000026ff0a7e24 */ /* 0x000fe2000f8e00ff */
[----:B------:R-:W-:Y:S01]  /*6bd0*/  FMNMX.FTZ R124, R98, R125, !PT ;  /* 0x0000007d627c7209 */ /* 0x000fe20007810000 */
[----:B------:R-:W-:Y:S03]  /*6be0*/  MUFU.EX2 R5, R5 ;  /* 0x0000000500057308 */ /* 0x000fe60000000800 */
[----:B------:R-:W-:-:S02]  /*6bf0*/  FMNMX.FTZ R125, R99, R124, !PT ;  /* 0x0000007c637d7209 */ /* 0x000fc40007810000 */
[----:B------:R-:W-:Y:S02]  /*6c00*/  @!P1 LEA R10, R10, UR39, 0x3 ;  /* 0x000000270a0a9c11 */ /* 0x000fe4000f8e18ff */
[----:B------:R-:W-:Y:S01]  /*6c10*/  FMNMX.FTZ R124, R102, R125, !PT ;  /* 0x0000007d667c7209 */ /* 0x000fe20007810000 */
[----:B------:R-:W1:Y:S02]  /*6c20*/  MUFU.EX2 R9, R9 ;  /* 0x0000000900097308 */ /* 0x000e640000000800 */
[----:B------:R-:W-:Y:S01]  /*6c30*/  @!P1 VIADD R10, R10, 0x31c40 ;  /* 0x00031c400a0a9836 */ /* 0x000fe20000000000 */
[----:B------:R-:W-:-:S04]  /*6c40*/  FMNMX.FTZ R125, R103, R124, !PT ;  /* 0x0000007c677d7209 */ /* 0x000fc80007810000 */
[----:B------:R-:W-:Y:S01]  /*6c50*/  FMNMX.FTZ R124, R90, R125, !PT ;  /* 0x0000007d5a7c7209 */ /* 0x000fe20007810000 */
[----:B------:R-:W2:Y:S01]  /*6c60*/  MUFU.EX2 R11, R11 ;  /* 0x0000000b000b7308 */ /* 0x000ea20000000800 */
[----:B------:R-:W-:Y:S02]  /*6c70*/  @!P1 PRMT R10, RZ, 0x654, R10 ;  /* 0x00000654ff0a9816 */ /* 0x000fe4000000000a */
[----:B------:R-:W-:-:S04]  /*6c80*/  FMNMX.FTZ R125, R91, R124, !PT ;  /* 0x0000007c5b7d7209 */ /* 0x000fc80007810000 */
[----:B------:R-:W-:Y:S01]  /*6c90*/  FMNMX.FTZ R124, R94, R125, !PT ;  /* 0x0000007d5e7c7209 */ /* 0x000fe20007810000 */
[----:B------:R-:W3:Y:S01]  /*6ca0*/  MUFU.EX2 R12, R12 ;  /* 0x0000000c000c7308 */ /* 0x000ee20000000800 */
[----:B-1----:R-:W-:Y:S02]  /*6cb0*/  FFMA.FTZ R6, R5, R6, R9 ;  /* 0x0000000605067223 */ /* 0x002fe40000010009 */
[----:B------:R-:W-:-:S04]  /*6cc0*/  FMNMX.FTZ R125, R95, R124, !PT ;  /* 0x0000007c5f7d7209 */ /* 0x000fc80007810000 */
[----:B------:R-:W-:Y:S01]  /*6cd0*/  FMNMX.FTZ R124, R82, R125, !PT ;  /* 0x0000007d527c7209 */ /* 0x000fe20007810000 */
[----:B------:R-:W1:Y:S03]  /*6ce0*/  MUFU.EX2 R13, R13 ;  /* 0x0000000d000d7308 */ /* 0x000e660000000800 */
[----:B------:R-:W-:-:S04]  /*6cf0*/  FMNMX.FTZ R125, R83, R124, !PT ;  /* 0x0000007c537d7209 */ /* 0x000fc80007810000 */
[----:B------:R-:W-:Y:S01]  /*6d00*/  FMNMX.FTZ R124, R86, R125, !PT ;  /* 0x0000007d567c7209 */ /* 0x000fe20007810000 */
[----:B------:R-:W4:Y:S03]  /*6d10*/  MUFU.EX2 R14, R14 ;  /* 0x0000000e000e7308 */ /* 0x000f260000000800 */
[----:B------:R-:W-:-:S04]  /*6d20*/  FMNMX.FTZ R125, R87, R124, !PT ;  /* 0x0000007c577d7209 */ /* 0x000fc80007810000 */
[----:B------:R-:W-:Y:S01]  /*6d30*/  FMNMX.FTZ R124, R74, R125, !PT ;  /* 0x0000007d4a7c7209 */ /* 0x000fe20007810000 */
[----:B------:R-:W-:Y:S03]  /*6d40*/  MUFU.EX2 R15, R15 ;  /* 0x0000000f000f7308 */ /* 0x000fe60000000800 */
[----:B------:R-:W-:-:S04]  /*6d50*/  FMNMX.FTZ R125, R75, R124, !PT ;  /* 0x0000007c4b7d7209 */ /* 0x000fc80007810000 */
[----:B------:R-:W-:Y:S01]  /*6d60*/  FMNMX.FTZ R124, R78, R125, !PT ;  /* 0x0000007d4e7c7209 */ /* 0x000fe20007810000 */
[----:B------:R-:W-:Y:S03]  /*6d70*/  MUFU.EX2 R21, R21 ;  /* 0x0000001500157308 */ /* 0x000fe60000000800 */
[----:B------:R-:W-:Y:S01]  /*6d80*/  FMNMX.FTZ R124, R79, R124, !PT ;  /* 0x0000007c4f7c7209 */ /* 0x000fe20007810000 */
[----:B------:R-:W-:Y:S02]  /*6d90*/  WARPGROUP.DEPBAR.LE gsb0, 0x0 ;  /* 0x00008000000079c5 */ /* 0x000fe40000010000 */
[----:B------:R-:W-:Y:S02]  /*6da0*/  WARPGROUP.ARRIVE ;  /* 0x00000000000079c5 */ /* 0x000fe40000000000 */
[----:B------:R-:W5:Y:S01]  /*6db0*/  SHFL.BFLY PT, R125, R124, 0x2, 0x1f ;  /* 0x0c401f007c7d7f89 */ /* 0x000f6200000e0000 */
[----:B------:R-:W-:Y:S03]  /*6dc0*/  MUFU.EX2 R23, R23 ;  /* 0x0000001700177308 */ /* 0x000fe60000000800 */
[----:B------:R-:W-:Y:S01]  /*6dd0*/  HGMMA.64x96x16.F32.BF16 R24, gdesc[UR32].tnspB, R24, gsb0 ;  /* 0x41600000201879f0 */ /* 0x000fe20008001818 */
[----:B------:R-:W-:-:S02]  /*6de0*/  UIADD3 UR32, UR4, 0x600, URZ ;  /* 0x0000060004207890 */ /* 0x000fc4000fffe03f */
[----:B------:R-:W-:Y:S02]  /*6df0*/  UIADD3 UR34, UR6, 0x100, URZ ;  /* 0x0000010006227890 */ /* 0x000fe4000fffe03f */
[----:B------:R-:W-:Y:S01]  /*6e00*/  MUFU.EX2 R121, R121 ;  /* 0x0000007900797308 */ /* 0x000fe20000000800 */
[----:B------:R-:W-:Y:S01]  /*6e10*/  UMOV UR33, 0xc0000010 ;  /* 0xc000001000217882 */ /* 0x000fe20000000000 */
[----:B------:R-:W-:-:S06]  /*6e20*/  UMOV UR35, 0x80000020 ;  /* 0x8000002000237882 */ /* 0x000fcc0000000000 */
[----:B------:R-:W-:Y:S01]  /*6e30*/  MUFU.EX2 R112, R112 ;  /* 0x0000007000707308 */ /* 0x000fe20000000800 */
[----:B-----5:R-:W-:-:S07]  /*6e40*/  FMNMX.FTZ R125, R124, R125, !PT ;  /* 0x0000007d7c7d7209 */ /* 0x020fce0007810000 */
[----:B------:R-:W-:Y:S01]  /*6e50*/  MUFU.EX2 R113, R113 ;  /* 0x0000007100717308 */ /* 0x000fe20000000800 */
[----:B------:R-:W5:Y:S07]  /*6e60*/  SHFL.BFLY PT, R124, R125, 0x1, 0x1f ;  /* 0x0c201f007d7c7f89 */ /* 0x000f6e00000e0000 */
[----:B------:R-:W-:Y:S08]  /*6e70*/  MUFU.EX2 R116, R116 ;  /* 0x0000007400747308 */ /* 0x000ff00000000800 */
[----:B------:R-:W-:Y:S08]  /*6e80*/  MUFU.EX2 R117, R117 ;  /* 0x0000007500757308 */ /* 0x000ff00000000800 */
[----:B------:R-:W-:Y:S01]  /*6e90*/  MUFU.EX2 R104, R104 ;  /* 0x0000006800687308 */ /* 0x000fe20000000800 */
[----:B-----5:R-:W-:-:S07]  /*6ea0*/  FMNMX.FTZ R76, R125, R124, !PT ;  /* 0x0000007c7d4c7209 */ /* 0x020fce0007810000 */
[----:B------:R5:W-:Y:S01]  /*6eb0*/  MUFU.EX2 R124, R132 ;  /* 0x00000084007c7308 */ /* 0x000be20000000800 */
[C---:B------:R-:W-:Y:S01]  /*6ec0*/  FMUL.FTZ R128, R76.reuse, R3 ;  /* 0x000000034c807220 */ /* 0x040fe20000410000 */
[----:B------:R-:W-:-:S03]  /*6ed0*/  FADD.FTZ R8, -R76, R8 ;  /* 0x000000084c087221 */ /* 0x000fc60000010100 */
[-CC-:B------:R-:W-:Y:S01]  /*6ee0*/  FFMA.FTZ R129, R138, R3.reuse, -R128.reuse ;  /* 0x000000038a817223 */ /* 0x180fe20000010880 */
[-C--:B------:R-:W-:Y:S01]  /*6ef0*/  FMUL.FTZ R8, R8, R3.reuse ;  /* 0x0000000308087220 */ /* 0x080fe20000410000 */
[----:B------:R-:W-:Y:S02]  /*6f00*/  IMAD.U32 R138, RZ, RZ, UR5 ;  /* 0x00000005ff8a7e24 */ /* 0x000fe4000f8e00ff */
[-CC-:B------:R-:W-:Y:S01]  /*6f10*/  FFMA.FTZ R133, R139, R3.reuse, -R128.reuse ;  /* 0x000000038b857223 */ /* 0x180fe20000010880 */
[-CC-:B-----5:R-:W-:Y:S01]  /*6f20*/  FFMA.FTZ R132, R142, R3.reuse, -R128.reuse ;  /* 0x000000038e847223 */ /* 0x1a0fe20000010880 */
[----:B------:R5:W-:Y:S01]  /*6f30*/  MUFU.EX2 R125, R8 ;  /* 0x00000008007d7308 */ /* 0x000be20000000800 */
[-CC-:B------:R-:W-:Y:S01]  /*6f40*/  FFMA.FTZ R136, R143, R3.reuse, -R128.reuse ;  /* 0x000000038f887223 */ /* 0x180fe20000010880 */
[----:B------:R-:W-:Y:S01]  /*6f50*/  @!P1 LEA R138, R138, UR39, 0x3 ;  /* 0x000000278a8a9c11 */ /* 0x000fe2000f8e18ff */
[-CC-:B------:R-:W-:Y:S01]  /*6f60*/  FFMA.FTZ R137, R131, R3.reuse, -R128.reuse ;  /* 0x0000000383897223 */ /* 0x180fe20000010880 */
[-CC-:B------:R-:W-:Y:S01]  /*6f70*/  FFMA.FTZ R131, R134, R3.reuse, -R128.reuse ;  /* 0x0000000386837223 */ /* 0x180fe20000010880 */
[-CC-:B------:R-:W-:Y:S01]  /*6f80*/  FFMA.FTZ R134, R123, R3.reuse, -R128.reuse ;  /* 0x000000037b867223 */ /* 0x180fe20000010880 */
[----:B------:R-:W-:Y:S01]  /*6f90*/  FFMA.FTZ R130, R130, R3, -R128 ;  /* 0x0000000382827223 */ /* 0x000fe20000010880 */
[----:B------:R-:W-:Y:S01]  /*6fa0*/  @!P1 VIADD R138, R138, 0x31c60 ;  /* 0x00031c608a8a9836 */ /* 0x000fe20000000000 */
[----:B------:R-:W4:Y:S01]  /*6fb0*/  MUFU.EX2 R129, R129 ;  /* 0x0000008100817308 */ /* 0x000f220000000800 */
[----:B-----5:R-:W-:-:S02]  /*6fc0*/  VIADD R8, R152, 0x9 ;  /* 0x0000000998087836 */ /* 0x020fc40000000000 */
[-CC-:B------:R-:W-:Y:S01]  /*6fd0*/  FFMA.FTZ R123, R126, R3.reuse, -R128.reuse ;  /* 0x000000037e7b7223 */ /* 0x180fe20000010880 */
[-CC-:B------:R-:W-:Y:S01]  /*6fe0*/  FFMA.FTZ R126, R127, R3.reuse, -R128.reuse ;  /* 0x000000037f7e7223 */ /* 0x180fe20000010880 */
[-C--:B------:R-:W-:Y:S01]  /*6ff0*/  FFMA.FTZ R127, R115, R3.reuse, -R128 ;  /* 0x00000003737f7223 */ /* 0x080fe20000010880 */
[----:B------:R-:W-:Y:S01]  /*7000*/  @!P1 PRMT R138, RZ, 0x654, R138 ;  /* 0x00000654ff8a9816 */ /* 0x000fe2000000008a */
[-CC-:B------:R-:W-:Y:S01]  /*7010*/  FFMA.FTZ R115, R118, R3.reuse, -R128.reuse ;  /* 0x0000000376737223 */ /* 0x180fe20000010880 */
[----:B------:R-:W-:Y:S01]  /*7020*/  SEL R8, R8, 0x9, !P2 ;  /* 0x0000000908087807 */ /* 0x000fe20005000000 */
[----:B------:R-:W5:Y:S01]  /*7030*/  MUFU.EX2 R133, R133 ;  /* 0x0000008500857308 */ /* 0x000f620000000800 */
[-CC-:B------:R-:W-:Y:S01]  /*7040*/  FFMA.FTZ R107, R107, R3.reuse, -R128.reuse ;  /* 0x000000036b6b7223 */ /* 0x180fe20000010880 */
[-CC-:B------:R-:W-:Y:S01]  /*7050*/  FFMA.FTZ R118, R119, R3.reuse, -R128.reuse ;  /* 0x0000000377767223 */ /* 0x180fe20000010880 */
[-CC-:B------:R-:W-:Y:S01]  /*7060*/  FFMA.FTZ R119, R111, R3.reuse, -R128.reuse ;  /* 0x000000036f777223 */ /* 0x180fe20000010880 */
[-CC-:B------:R-:W-:Y:S01]  /*7070*/  FFMA.FTZ R135, R135, R3.reuse, -R128.reuse ;  /* 0x0000000387877223 */ /* 0x180fe20000010880 */
[-CC-:B------:R-:W-:Y:S01]  /*7080*/  FFMA.FTZ R122, R122, R3.reuse, -R128.reuse ;  /* 0x000000037a7a7223 */ /* 0x180fe20000010880 */
[-CC-:B------:R-:W-:Y:S01]  /*7090*/  FFMA.FTZ R114, R114, R3.reuse, -R128.reuse ;  /* 0x0000000372727223 */ /* 0x180fe20000010880 */
[-CC-:B------:R-:W-:Y:S01]  /*70a0*/  FFMA.FTZ R103, R103, R3.reuse, -R128.reuse ;  /* 0x0000000367677223 */ /* 0x180fe20000010880 */
        /* <DEDUP_REMOVED lines=12> */
[----:B------:R-:W-:Y:S01]  /*7170*/  FFMA.FTZ R79, R79, R3, -R128 ;  /* 0x000000034f4f7223 */ /* 0x000fe20000010880 */
[C---:B------:R-:W-:Y:S01]  /*7180*/  ISETP.GT.AND P2, PT, R4.reuse, RZ, PT ;  /* 0x000000ff0400720c */ /* 0x040fe20003f44270 */
[----:B------:R-:W-:Y:S01]  /*7190*/  UMOV UR5, UR38 ;  /* 0x0000002600057c82 */ /* 0x000fe20008000000 */
[----:B------:R-:W-:Y:S01]  /*71a0*/  VIADD R4, R4, 0xffffffff ;  /* 0xffffffff04047836 */ /* 0x000fe20000000000 */
[----:B------:R-:W-:-:S02]  /*71b0*/  WARPGROUP.DEPBAR.LE gsb0, 0x0 ;  /* 0x00008000000079c5 */ /* 0x000fc40000010000 */
[----:B------:R-:W-:Y:S01]  /*71c0*/  WARPGROUP.ARRIVE ;  /* 0x00000000000079c5 */ /* 0x000fe20000000000 */
[----:B------:R-:W5:Y:S05]  /*71d0*/  MUFU.EX2 R130, R130 ;  /* 0x0000008200827308 */ /* 0x000f6a0000000800 */
[----:B------:R-:W-:Y:S01]  /*71e0*/  HGMMA.64x96x16.F32.BF16 R24, gdesc[UR32].tnspB, R24, gsb0 ;  /* 0x41600000201879f0 */ /* 0x000fe20008001818 */
[----:B------:R-:W-:Y:S02]  /*71f0*/  UIADD3 UR32, UR4, 0x780, URZ ;  /* 0x0000078004207890 */ /* 0x000fe4000fffe03f */
[----:B------:R-:W-:Y:S01]  /*7200*/  UIADD3 UR34, UR6, 0x140, URZ ;  /* 0x0000014006227890 */ /* 0x000fe2000fffe03f */
[----:B------:R-:W-:Y:S01]  /*7210*/  MUFU.EX2 R111, R107 ;  /* 0x0000006b006f7308 */ /* 0x000fe20000000800 */
[----:B------:R-:W-:Y:S01]  /*7220*/  UMOV UR33, 0xc0000010 ;  /* 0xc000001000217882 */ /* 0x000fe20000000000 */
[----:B------:R-:W-:-:S06]  /*7230*/  UMOV UR35, 0x80000020 ;  /* 0x8000002000237882 */ /* 0x000fcc0000000000 */
[----:B------:R2:W-:Y:S08]  /*7240*/  MUFU.EX2 R107, R119 ;  /* 0x00000077006b7308 */ /* 0x0005f00000000800 */
[----:B------:R-:W5:Y:S01]  /*7250*/  MUFU.EX2 R137, R137 ;  /* 0x0000008900897308 */ /* 0x000f620000000800 */
[----:B--2---:R-:W-:-:S07]  /*7260*/  FADD.FTZ R119, R11, R6 ;  /* 0x000000060b777221 */ /* 0x004fce0000010000 */
[----:B------:R-:W2:Y:S08]  /*7270*/  MUFU.EX2 R131, R131 ;  /* 0x0000008300837308 */ /* 0x000eb00000000800 */
        /* <DEDUP_REMOVED lines=8> */
[----:B------:R-:W2:Y:S01]  /*7300*/  MUFU.EX2 R118, R118 ;  /* 0x0000007600767308 */ /* 0x000ea20000000800 */
[----:B------:R-:W-:-:S02]  /*7310*/  WARPGROUP.DEPBAR.LE gsb0, 0x0 ;  /* 0x00008000000079c5 */ /* 0x000fc40000010000 */
[----:B------:R-:W-:-:S05]  /*7320*/  WARPGROUP.ARRIVE ;  /* 0x00000000000079c5 */ /* 0x000fca0000000000 */
[----:B------:R-:W2:Y:S01]  /*7330*/  MUFU.EX2 R106, R106 ;  /* 0x0000006a006a7308 */ /* 0x000ea20000000800 */
[----:B------:R-:W-:Y:S01]  /*7340*/  HGMMA.64x96x16.F32.BF16 R24, gdesc[UR32].tnspB, R24, gsb0 ;  /* 0x41600000201879f0 */ /* 0x000fe20008001818 */
[----:B------:R-:W-:Y:S02]  /*7350*/  UIADD3 UR32, UR4, 0x900, URZ ;  /* 0x0000090004207890 */ /* 0x000fe4000fffe03f */
[----:B------:R-:W-:Y:S01]  /*7360*/  UIADD3 UR34, UR6, 0x180, URZ ;  /* 0x0000018006227890 */ /* 0x000fe2000fffe03f */
[----:B------:R-:W-:Y:S01]  /*7370*/  UMOV UR33, 0xc0000010 ;  /* 0xc000001000217882 */ /* 0x000fe20000000000 */
[----:B------:R-:W-:Y:S02]  /*7380*/  UMOV UR35, 0x80000020 ;  /* 0x8000002000237882 */ /* 0x000fe40000000000 */
[----:B------:R-:W2:Y:S08]  /*7390*/  MUFU.EX2 R105, R105 ;  /* 0x0000006900697308 */ /* 0x000eb00000000800 */
[----:B------:R-:W2:Y:S08]  /*73a0*/  MUFU.EX2 R108, R108 ;  /* 0x0000006c006c7308 */ /* 0x000eb00000000800 */
[----:B------:R-:W2:Y:S08]  /*73b0*/  MUFU.EX2 R110, R110 ;  /* 0x0000006e006e7308 */ /* 0x000eb00000000800 */
[----:B------:R-:W2:Y:S08]  /*73c0*/  MUFU.EX2 R109, R109 ;  /* 0x0000006d006d7308 */ /* 0x000eb00000000800 */
[----:B------:R-:W2:Y:S08]  /*73d0*/  MUFU.EX2 R96, R96 ;  /* 0x0000006000607308 */ /* 0x000eb00000000800 */
[----:B------:R-:W-:Y:S08]  /*73e0*/  MUFU.EX2 R98, R98 ;  /* 0x0000006200627308 */ /* 0x000ff00000000800 */
[----:B------:R-:W2:Y:S08]  /*73f0*/  MUFU.EX2 R97, R97 ;  /* 0x0000006100617308 */ /* 0x000eb00000000800 */
[----:B------:R-:W-:Y:S08]  /*7400*/  MUFU.EX2 R100, R100 ;  /* 0x0000006400647308 */ /* 0x000ff00000000800 */
[----:B------:R-:W-:Y:S08]  /*7410*/  MUFU.EX2 R101, R101 ;  /* 0x0000006500657308 */ /* 0x000ff00000000800 */
[----:B------:R-:W-:Y:S08]  /*7420*/  MUFU.EX2 R88, R88 ;  /* 0x0000005800587308 */ /* 0x000ff00000000800 */
[----:B------:R-:W-:Y:S08]  /*7430*/  MUFU.EX2 R89, R89 ;  /* 0x0000005900597308 */ /* 0x000ff00000000800 */
[----:B------:R-:W-:Y:S01]  /*7440*/  MUFU.EX2 R92, R92 ;  /* 0x0000005c005c7308 */ /* 0x000fe20000000800 */
[----:B------:R-:W-:-:S02]  /*7450*/  WARPGROUP.DEPBAR.LE gsb0, 0x0 ;  /* 0x00008000000079c5 */ /* 0x000fc40000010000 */
[----:B------:R-:W-:-:S05]  /*7460*/  WARPGROUP.ARRIVE ;  /* 0x00000000000079c5 */ /* 0x000fca0000000000 */
[----:B------:R-:W-:Y:S01]  /*7470*/  MUFU.EX2 R94, R94 ;  /* 0x0000005e005e7308 */ /* 0x000fe20000000800 */
[----:B------:R-:W-:Y:S01]  /*7480*/  HGMMA.64x96x16.F32.BF16 R24, gdesc[UR32].tnspB, R24, gsb0 ;  /* 0x41600000201879f0 */ /* 0x000fe20008001818 */
[----:B------:R-:W-:Y:S02]  /*7490*/  UIADD3 UR32, UR4, 0xa80, URZ ;  /* 0x00000a8004207890 */ /* 0x000fe4000fffe03f */
[----:B------:R-:W-:-:S04]  /*74a0*/  UIADD3 UR34, UR6, 0x1c0, URZ ;  /* 0x000001c006227890 */ /* 0x000fc8000fffe03f */
[----:B------:R-:W-:Y:S01]  /*74b0*/  MUFU.EX2 R93, R93 ;  /* 0x0000005d005d7308 */ /* 0x000fe20000000800 */
[----:B------:R-:W-:Y:S01]  /*74c0*/  UMOV UR33, 0xc0000010 ;  /* 0xc000001000217882 */ /* 0x000fe20000000000 */
[----:B------:R-:W-:-:S06]  /*74d0*/  UMOV UR35, 0x80000020 ;  /* 0x8000002000237882 */ /* 0x000fcc0000000000 */
[----:B------:R-:W-:Y:S08]  /*74e0*/  MUFU.EX2 R95, R95 ;  /* 0x0000005f005f7308 */ /* 0x000ff00000000800 */
        /* <DEDUP_REMOVED lines=16> */
[----:B------:R-:W-:Y:S01]  /*75f0*/  UIADD3 UR34, UR6, 0x200, URZ ;  /* 0x0000020006227890 */ /* 0x000fe2000fffe03f */
[----:B------:R-:W-:Y:S01]  /*7600*/  UMOV UR33, 0xc0000010 ;  /* 0xc000001000217882 */ /* 0x000fe20000000000 */
[----:B------:R-:W-:Y:S02]  /*7610*/  UMOV UR35, 0x80000020 ;  /* 0x8000002000237882 */ /* 0x000fe40000000000 */
[----:B------:R-:W-:Y:S01]  /*7620*/  MUFU.EX2 R79, R79 ;  /* 0x0000004f004f7308 */ /* 0x000fe20000000800 */
[----:B------:R-:W-:Y:S01]  /*7630*/  UMOV UR6, UR60 ;  /* 0x0000003c00067c82 */ /* 0x000fe20008000000 */
[----:B------:R-:W-:-:S02]  /*7640*/  WARPGROUP.DEPBAR.LE gsb0, 0x0 ;  /* 0x00008000000079c5 */ /* 0x000fc40000010000 */
[----:B------:R-:W-:-:S06]  /*7650*/  WARPGROUP.ARRIVE ;  /* 0x00000000000079c5 */ /* 0x000fcc0000000000 */
[----:B------:R-:W-:Y:S03]  /*7660*/  HGMMA.64x96x16.F32.BF16 R24, gdesc[UR32].tnspB, R24, gsb0 ;  /* 0x41600000201879f0 */ /* 0x000fe60008001818 */
[----:B------:R-:W-:Y:S02]  /*7670*/  WARPGROUP.DEPBAR.LE gsb0, 0x0 ;  /* 0x00008000000079c5 */ /* 0x000fe40000010000 */
[----:B------:R3:W-:Y:S06]  /*7680*/  BAR.ARV R8, 0x100 ;  /* 0x000400080000751d */ /* 0x0007ec0000002000 */
[----:B------:R4:W-:Y:S01]  /*7690*/  @!P1 SYNCS.ARRIVE.TRANS64.RED.A1T0 RZ, [R10+URZ], RZ ;  /* 0x000000ff0aff99a7 */ /* 0x0009e2000810043f */
[-C--:B------:R-:W-:Y:S01]  /*76a0*/  FMUL.FTZ R24, R24, R5.reuse ;  /* 0x0000000518187220 */ /* 0x080fe20000410000 */
[----:B---3--:R-:W-:Y:S01]  /*76b0*/  FADD.FTZ R8, R12, R119 ;  /* 0x000000770c087221 */ /* 0x008fe20000010000 */
[-C--:B------:R-:W-:Y:S01]  /*76c0*/  FMUL.FTZ R25, R25, R5.reuse ;  /* 0x0000000519197220 */ /* 0x080fe20000410000 */
[-C--:B------:R-:W-:Y:S01]  /*76d0*/  FMUL.FTZ R28, R28, R5.reuse ;  /* 0x000000051c1c7220 */ /* 0x080fe20000410000 */
[-C--:B------:R-:W-:Y:S01]  /*76e0*/  FMUL.FTZ R29, R29, R5.reuse ;  /* 0x000000051d1d7220 */ /* 0x080fe20000410000 */
[----:B-1----:R-:W-:Y:S01]  /*76f0*/  FADD.FTZ R119, R13, R8 ;  /* 0x000000080d777221 */ /* 0x002fe20000010000 */
[----:B------:R-:W-:Y:S01]  /*7700*/  FMUL.FTZ R32, R32, R5 ;  /* 0x0000000520207220 */ /* 0x000fe20000410000 */
[----:B------:R1:W-:Y:S01]  /*7710*/  @!P1 SYNCS.ARRIVE.TRANS64.RED.A1T0 RZ, [R138+URZ], RZ ;  /* 0x000000ff8aff99a7 */ /* 0x0003e2000810043f */
[-CC-:B----4-:R-:W-:Y:S01]  /*7720*/  FFMA.FTZ R10, R99, R3.reuse, -R128.reuse ;  /* 0x00000003630a7223 */ /* 0x190fe20000010880 */
[-CC-:B------:R-:W-:Y:S01]  /*7730*/  FFMA.FTZ R99, R102, R3.reuse, -R128.reuse ;  /* 0x0000000366637223 */ /* 0x180fe20000010880 */
[--C-:B------:R-:W-:Y:S01]  /*7740*/  FFMA.FTZ R102, R91, R3, -R128.reuse ;  /* 0x000000035b667223 */ /* 0x100fe20000010880 */
[----:B------:R-:W-:Y:S01]  /*7750*/  FADD.FTZ R8, R14, R119 ;  /* 0x000000770e087221 */ /* 0x000fe20000010000 */
[----:B------:R3:W4:Y:S01]  /*7760*/  MUFU.EX2 R6, R10 ;  /* 0x0000000a00067308 */ /* 0x0007220000000800 */
[-C--:B------:R-:W-:Y:S01]  /*7770*/  FMUL.FTZ R33, R33, R5.reuse ;  /* 0x0000000521217220 */ /* 0x080fe20000410000 */
[----:B------:R-:W-:Y:S01]  /*7780*/  FMUL.FTZ R36, R36, R5 ;  /* 0x0000000524247220 */ /* 0x000fe20000410000 */
[----:B-1----:R-:W-:Y:S01]  /*7790*/  FFMA.FTZ R138, R125, R7, R129 ;  /* 0x000000077d8a7223 */ /* 0x002fe20000010081 */
[-CC-:B------:R-:W-:Y:S01]  /*77a0*/  FFMA.FTZ R7, R90, R3.reuse, -R128.reuse ;  /* 0x000000035a077223 */ /* 0x180fe20000010880 */
[----:B------:R-:W-:Y:S01]  /*77b0*/  FFMA.FTZ R90, R82, R3, -R128 ;  /* 0x00000003525a7223 */ /* 0x000fe20000010880 */
[-C--:B------:R-:W-:Y:S01]  /*77c0*/  FMUL.FTZ R37, R37, R5.reuse ;  /* 0x0000000525257220 */ /* 0x080fe20000410000 */
[----:B-----5:R-:W-:Y:S01]  /*77d0*/  FADD.FTZ R91, R133, R138 ;  /* 0x0000008a855b7221 */ /* 0x020fe20000010000 */
[----:B------:R1:W-:Y:S01]  /*77e0*/  MUFU.EX2 R82, R103 ;  /* 0x0000006700527308 */ /* 0x0003e20000000800 */
[-C--:B------:R-:W-:Y:S01]  /*77f0*/  FMUL.FTZ R40, R40, R5.reuse ;  /* 0x0000000528287220 */ /* 0x080fe20000410000 */
[-C--:B------:R-:W-:Y:S01]  /*7800*/  FMUL.FTZ R41, R41, R5.reuse ;  /* 0x0000000529297220 */ /* 0x080fe20000410000 */
[----:B------:R-:W-:Y:S01]  /*7810*/  FADD.FTZ R91, R132, R91 ;  /* 0x0000005b845b7221 */ /* 0x000fe20000010000 */
[-C--:B------:R-:W-:Y:S01]  /*7820*/  FMUL.FTZ R44, R44, R5.reuse ;  /* 0x000000052c2c7220 */ /* 0x080fe20000410000 */
[-C--:B------:R-:W-:Y:S01]  /*7830*/  FMUL.FTZ R45, R45, R5.reuse ;  /* 0x000000052d2d7220 */ /* 0x080fe20000410000 */
[-C--:B------:R-:W-:Y:S01]  /*7840*/  FMUL.FTZ R48, R48, R5.reuse ;  /* 0x0000000530307220 */ /* 0x080fe20000410000 */
[----:B------:R-:W-:Y:S01]  /*7850*/  FADD.FTZ R91, R136, R91 ;  /* 0x0000005b885b7221 */ /* 0x000fe20000010000 */
[----:B------:R-:W5:Y:S01]  /*7860*/  MUFU.EX2 R99, R99 ;  /* 0x0000006300637308 */ /* 0x000f620000000800 */
[-C--:B------:R-:W-:Y:S01]  /*7870*/  FMUL.FTZ R49, R49, R5.reuse ;  /* 0x0000000531317220 */ /* 0x080fe20000410000 */
[----:B------:R-:W-:Y:S01]  /*7880*/  FMUL.FTZ R52, R52, R5 ;  /* 0x0000000534347220 */ /* 0x000fe20000410000 */
[----:B---3--:R-:W-:Y:S01]  /*7890*/  FADD.FTZ R10, R130, R91 ;  /* 0x0000005b820a7221 */ /* 0x008fe20000010000 */
[----:B------:R-:W-:Y:S01]  /*78a0*/  FADD.FTZ R91, R15, R8 ;  /* 0x000000080f5b7221 */ /* 0x000fe20000010000 */
[----:B------:R-:W-:Y:S01]  /*78b0*/  F2FP.BF16.F32.PACK_AB R8, R11, R9 ;  /* 0x000000090b08723e */ /* 0x000fe200000010ff */
[----:B------:R-:W-:Y:S01]  /*78c0*/  FMUL.FTZ R53, R53, R5 ;  /* 0x0000000535357220 */ /* 0x000fe20000410000 */
[----:B------:R-:W-:Y:S01]  /*78d0*/  FADD.FTZ R10, R137, R10 ;  /* 0x0000000a890a7221 */ /* 0x000fe20000010000 */
[----:B------:R-:W-:Y:S01]  /*78e0*/  FADD.FTZ R138, R20, R91 ;  /* 0x0000005b148a7221 */ /* 0x000fe20000010000 */
[----:B------:R-:W-:Y:S01]  /*78f0*/  F2FP.BF16.F32.PACK_AB R9, R133, R129 ;  /* 0x000000818509723e */ /* 0x000fe200000010ff */
[----:B------:R-:W-:Y:S01]  /*7900*/  FFMA.FTZ R91, R74, R3, -R128 ;  /* 0x000000034a5b7223 */ /* 0x000fe20000010880 */
[----:B--2---:R-:W-:Y:S01]  /*7910*/  FADD.FTZ R140, R131, R10 ;  /* 0x0000000a838c7221 */ /* 0x004fe20000010000 */
[----:B------:R-:W-:Y:S01]  /*7920*/  F2FP.BF16.F32.PACK_AB R10, R13, R12 ;  /* 0x0000000c0d0a723e */ /* 0x000fe200000010ff */
[----:B------:R-:W-:Y:S01]  /*7930*/  FADD.FTZ R11, R21, R138 ;  /* 0x0000008a150b7221 */ /* 0x000fe20000010000 */
[----:B------:R2:W-:Y:S01]  /*7940*/  MUFU.EX2 R74, R102 ;  /* 0x00000066004a7308 */ /* 0x0005e20000000800 */
[----:B------:R-:W-:Y:S01]  /*7950*/  FADD.FTZ R13, R135, R140 ;  /* 0x0000008c870d7221 */ /* 0x000fe20000010000 */
[-C--:B------:R-:W-:Y:S01]  /*7960*/  FMUL.FTZ R56, R56, R5.reuse ;  /* 0x0000000538387220 */ /* 0x080fe20000410000 */
[----:B------:R-:W-:Y:S01]  /*7970*/  FADD.FTZ R12, R22, R11 ;  /* 0x0000000b160c7221 */ /* 0x000fe20000010000 */
[----:B------:R-:W-:Y:S01]  /*7980*/  F2FP.BF16.F32.PACK_AB R11, R136, R132 ;  /* 0x00000084880b723e */ /* 0x000fe200000010ff */
[----:B------:R-:W-:Y:S01]  /*7990*/  FADD.FTZ R13, R122, R13 ;  /* 0x0000000d7a0d7221 */ /* 0x000fe20000010000 */
[-C--:B------:R-:W-:Y:S01]  /*79a0*/  FMUL.FTZ R57, R57, R5.reuse ;  /* 0x0000000539397220 */ /* 0x080fe20000410000 */
[----:B-1----:R-:W-:Y:S01]  /*79b0*/  FADD.FTZ R103, R23, R12 ;  /* 0x0000000c17677221 */ /* 0x002fe20000010000 */
[----:B------:R-:W1:Y:S01]  /*79c0*/  MUFU.EX2 R7, R7 ;  /* 0x0000000700077308 */ /* 0x000e620000000800 */
[----:B------:R-:W-:Y:S01]  /*79d0*/  FADD.FTZ R12, R134, R13 ;  /* 0x0000000d860c7221 */ /* 0x000fe20000010000 */
[----:B------:R3:W-:Y:S01]  /*79e0*/  STSM.16.M88.4 [R2+0x24300], R8 ;  /* 0x0243000802007844 */ /* 0x0007e20000000200 */
[----:B------:R-:W-:Y:S01]  /*79f0*/  FADD.FTZ R132, R120, R103 ;  /* 0x0000006778847221 */ /* 0x000fe20000010000 */
[-C--:B------:R-:W-:Y:S01]  /*7a00*/  FMUL.FTZ R60, R60, R5.reuse ;  /* 0x000000053c3c7220 */ /* 0x080fe20000410000 */
[----:B------:R-:W-:Y:S01]  /*7a10*/  FADD.FTZ R13, R123, R12 ;  /* 0x0000000c7b0d7221 */ /* 0x000fe20000010000 */
[-C--:B------:R-:W-:Y:S01]  /*7a20*/  FMUL.FTZ R61, R61, R5.reuse ;  /* 0x000000053d3d7220 */ /* 0x080fe20000410000 */
[----:B------:R-:W-:Y:S01]  /*7a30*/  FADD.FTZ R103, R121, R132 ;  /* 0x0000008479677221 */ /* 0x000fe20000010000 */
[-C--:B------:R-:W-:Y:S01]  /*7a40*/  FMUL.FTZ R64, R64, R5.reuse ;  /* 0x0000000540407220 */ /* 0x080fe20000410000 */
[----:B------:R-:W-:Y:S01]  /*7a50*/  FADD.FTZ R13, R126, R13 ;  /* 0x0000000d7e0d7221 */ /* 0x000fe20000010000 */
[-C--:B------:R-:W-:Y:S01]  /*7a60*/  FMUL.FTZ R65, R65, R5.reuse ;  /* 0x0000000541417220 */ /* 0x080fe20000410000 */
[----:B------:R-:W-:Y:S01]  /*7a70*/  FADD.FTZ R12, R112, R103 ;  /* 0x00000067700c7221 */ /* 0x000fe20000010000 */
[----:B------:R-:W-:Y:S01]  /*7a80*/  F2FP.BF16.F32.PACK_AB R112, R113, R112 ;  /* 0x000000707170723e */ /* 0x000fe200000010ff */
[-C--:B------:R-:W-:Y:S01]  /*7a90*/  FMUL.FTZ R68, R68, R5.reuse ;  /* 0x0000000544447220 */ /* 0x080fe20000410000 */
[----:B------:R-:W-:Y:S01]  /*7aa0*/  FMUL.FTZ R69, R69, R5 ;  /* 0x0000000545457220 */ /* 0x000fe20000410000 */
[-C--:B------:R-:W-:Y:S01]  /*7ab0*/  FMUL.FTZ R26, R26, R125.reuse ;  /* 0x0000007d1a1a7220 */ /* 0x080fe20000410000 */
[-C--:B------:R-:W-:Y:S01]  /*7ac0*/  FMUL.FTZ R27, R27, R125.reuse ;  /* 0x0000007d1b1b7220 */ /* 0x080fe20000410000 */
[-C--:B------:R-:W-:Y:S01]  /*7ad0*/  FMUL.FTZ R30, R30, R125.reuse ;  /* 0x0000007d1e1e7220 */ /* 0x080fe20000410000 */
[----:B---3--:R-:W-:Y:S01]  /*7ae0*/  F2FP.BF16.F32.PACK_AB R8, R15, R14 ;  /* 0x0000000e0f08723e */ /* 0x008fe200000010ff */
[----:B------:R-:W-:Y:S01]  /*7af0*/  FADD.FTZ R14, R114, R13 ;  /* 0x0000000d720e7221 */ /* 0x000fe20000010000 */
[----:B------:R-:W-:Y:S01]  /*7b00*/  FADD.FTZ R13, R113, R12 ;  /* 0x0000000c710d7221 */ /* 0x000fe20000010000 */
[----:B------:R-:W-:Y:S01]  /*7b10*/  F2FP.BF16.F32.PACK_AB R10, R21, R20 ;  /* 0x00000014150a723e */ /* 0x000fe200000010ff */
[-C--:B------:R-:W-:Y:S01]  /*7b20*/  FMUL.FTZ R31, R31, R125.reuse ;  /* 0x0000007d1f1f7220 */ /* 0x080fe20000410000 */
[----:B------:R-:W-:Y:S01]  /*7b30*/  FADD.FTZ R14, R127, R14 ;  /* 0x0000000e7f0e7221 */ /* 0x000fe20000010000 */
[----:B------:R-:W-:Y:S01]  /*7b40*/  FADD.FTZ R20, R116, R13 ;  /* 0x0000000d74147221 */ /* 0x000fe20000010000 */
[----:B------:R-:W-:Y:S01]  /*7b50*/  F2FP.BF16.F32.PACK_AB R12, R23, R22 ;  /* 0x00000016170c723e */ /* 0x000fe200000010ff */
[----:B------:R-:W-:Y:S01]  /*7b60*/  FMUL.FTZ R34, R34, R125 ;  /* 0x0000007d22227220 */ /* 0x000fe20000410000 */
[----:B------:R-:W-:Y:S01]  /*7b70*/  FADD.FTZ R15, R115, R14 ;  /* 0x0000000e730f7221 */ /* 0x000fe20000010000 */
[----:B------:R-:W-:Y:S01]  /*7b80*/  FADD.FTZ R21, R117, R20 ;  /* 0x0000001475157221 */ /* 0x000fe20000010000 */
[----:B------:R-:W-:Y:S01]  /*7b90*/  F2FP.BF16.F32.PACK_AB R9, R137, R130 ;  /* 0x000000828909723e */ /* 0x000fe200000010ff */
[----:B------:R3:W1:Y:S01]  /*7ba0*/  MUFU.EX2 R20, R90 ;  /* 0x0000005a00147308 */ /* 0x0006620000000800 */
[----:B------:R-:W-:Y:S01]  /*7bb0*/  FADD.FTZ R15, R118, R15 ;  /* 0x0000000f760f7221 */ /* 0x000fe20000010000 */
[----:B------:R-:W-:Y:S01]  /*7bc0*/  FADD.FTZ R22, R104, R21 ;  /* 0x0000001568167221 */ /* 0x000fe20000010000 */
[----:B------:R-:W-:Y:S01]  /*7bd0*/  F2FP.BF16.F32.PACK_AB R11, R135, R131 ;  /* 0x00000083870b723e */ /* 0x000fe200000010ff */
[-C--:B------:R-:W-:Y:S01]  /*7be0*/  FMUL.FTZ R35, R35, R125.reuse ;  /* 0x0000007d23237220 */ /* 0x080fe20000410000 */
[----:B--2---:R-:W-:Y:S01]  /*7bf0*/  FADD.FTZ R102, R106, R15 ;  /* 0x0000000f6a667221 */ /* 0x004fe20000010000 */
[----:B------:R-:W-:Y:S01]  /*7c00*/  FADD.FTZ R21, R105, R22 ;  /* 0x0000001669157221 */ /* 0x000fe20000010000 */
[----:B------:R-:W-:Y:S01]  /*7c10*/  F2FP.BF16.F32.PACK_AB R13, R134, R122 ;  /* 0x0000007a860d723e */ /* 0x000fe200000010ff */
[----:B------:R2:W-:Y:S01]  /*7c20*/  STSM.16.M88.4 [R2+0x25b00], R8 ;  /* 0x025b000802007844 */ /* 0x0005e20000000200 */
[----:B------:R-:W-:Y:S01]  /*7c30*/  FADD.FTZ R23, R111, R102 ;  /* 0x000000666f177221 */ /* 0x000fe20000010000 */
[----:B------:R-:W-:Y:S01]  /*7c40*/  FADD.FTZ R22, R108, R21 ;  /* 0x000000156c167221 */ /* 0x000fe20000010000 */
[----:B------:R-:W-:Y:S01]  /*7c50*/  F2FP.BF16.F32.PACK_AB R14, R121, R120 ;  /* 0x00000078790e723e */ /* 0x000fe200000010ff */
[----:B------:R-:W-:Y:S01]  /*7c60*/  FMUL.FTZ R38, R38, R125 ;  /* 0x0000007d26267220 */ /* 0x000fe20000410000 */
[----:B---3--:R-:W-:Y:S01]  /*7c70*/  FADD.FTZ R90, R110, R23 ;  /* 0x000000176e5a7221 */ /* 0x008fe20000010000 */
[----:B------:R-:W-:Y:S01]  /*7c80*/  FADD.FTZ R21, R109, R22 ;  /* 0x000000166d157221 */ /* 0x000fe20000010000 */
[----:B------:R-:W-:Y:S01]  /*7c90*/  F2FP.BF16.F32.PACK_AB R15, R126, R123 ;  /* 0x0000007b7e0f723e */ /* 0x000fe200000010ff */
[-C--:B------:R-:W-:Y:S01]  /*7ca0*/  FMUL.FTZ R39, R39, R125.reuse ;  /* 0x0000007d27277220 */ /* 0x080fe20000410000 */
[----:B------:R-:W-:Y:S01]  /*7cb0*/  FADD.FTZ R23, R107, R90 ;  /* 0x0000005a6b177221 */ /* 0x000fe20000010000 */
[----:B------:R-:W-:Y:S01]  /*7cc0*/  FADD.FTZ R22, R96, R21 ;  /* 0x0000001560167221 */ /* 0x000fe20000010000 */
[C---:B------:R-:W-:Y:S01]  /*7cd0*/  F2FP.BF16.F32.PACK_AB R96, R97.reuse, R96 ;  /* 0x000000606160723e */ /* 0x040fe200000010ff */
[----:B------:R3:W-:Y:S01]  /*7ce0*/  STSM.16.M88.4 [R2+0x27300], R12 ;  /* 0x0273000c02007844 */ /* 0x0007e20000000200 */
[----:B------:R-:W-:Y:S01]  /*7cf0*/  FADD.FTZ R23, R98, R23 ;  /* 0x0000001762177221 */ /* 0x000fe20000010000 */
[----:B------:R-:W-:Y:S01]  /*7d00*/  FADD.FTZ R21, R97, R22 ;  /* 0x0000001661157221 */ /* 0x000fe20000010000 */
[----:B----4-:R-:W-:Y:S01]  /*7d10*/  F2FP.BF16.F32.PACK_AB R97, R6, R98 ;  /* 0x000000620661723e */ /* 0x010fe200000010ff */
[-C--:B------:R-:W-:Y:S01]  /*7d20*/  FMUL.FTZ R42, R42, R125.reuse ;  /* 0x0000007d2a2a7220 */ /* 0x080fe20000410000 */
[----:B------:R-:W-:Y:S01]  /*7d30*/  FADD.FTZ R22, R6, R23 ;  /* 0x0000001706167221 */ /* 0x000fe20000010000 */
[----:B------:R-:W-:Y:S01]  /*7d40*/  FADD.FTZ R90, R100, R21 ;  /* 0x00000015645a7221 */ /* 0x000fe20000010000 */
[----:B------:R-:W-:Y:S01]  /*7d50*/  F2FP.BF16.F32.PACK_AB R113, R127, R114 ;  /* 0x000000727f71723e */ /* 0x000fe200000010ff */
[-C--:B------:R-:W-:Y:S01]  /*7d60*/  FMUL.FTZ R43, R43, R125.reuse ;  /* 0x0000007d2b2b7220 */ /* 0x080fe20000410000 */
[----:B-----5:R-:W-:Y:S01]  /*7d70*/  FADD.FTZ R21, R99, R22 ;  /* 0x0000001663157221 */ /* 0x020fe20000010000 */
[----:B--2---:R-:W-:Y:S01]  /*7d80*/  FADD.FTZ R9, R101, R90 ;  /* 0x0000005a65097221 */ /* 0x004fe20000010000 */
[----:B------:R-:W-:Y:S01]  /*7d90*/  F2FP.BF16.F32.PACK_AB R104, R105, R104 ;  /* 0x000000686968723e */ /* 0x000fe200000010ff */
[----:B------:R-:W-:Y:S01]  /*7da0*/  FMUL.FTZ R46, R46, R125 ;  /* 0x0000007d2e2e7220 */ /* 0x000fe20000410000 */
[----:B------:R-:W-:Y:S01]  /*7db0*/  FADD.FTZ R8, R82, R21 ;  /* 0x0000001552087221 */ /* 0x000fe20000010000 */
[----:B------:R-:W-:Y:S01]  /*7dc0*/  FADD.FTZ R10, R88, R9 ;  /* 0x00000009580a7221 */ /* 0x000fe20000010000 */
[----:B------:R-:W-:Y:S01]  /*7dd0*/  F2FP.BF16.F32.PACK_AB R88, R89, R88 ;  /* 0x000000585958723e */ /* 0x000fe200000010ff */
[----:B---3--:R-:W2:Y:S01]  /*7de0*/  MUFU.EX2 R12, R91 ;  /* 0x0000005b000c7308 */ /* 0x008ea20000000800 */
[----:B-1----:R-:W-:Y:S01]  /*7df0*/  FADD.FTZ R9, R7, R8 ;  /* 0x0000000807097221 */ /* 0x002fe20000010000 */
[----:B------:R-:W-:Y:S01]  /*7e00*/  FADD.FTZ R11, R89, R10 ;  /* 0x0000000a590b7221 */ /* 0x000fe20000010000 */
[C---:B------:R-:W-:Y:S01]  /*7e10*/  F2FP.BF16.F32.PACK_AB R89, R74.reuse, R7 ;  /* 0x000000074a59723e */ /* 0x040fe200000010ff */
        /* <DEDUP_REMOVED lines=8> */
[-C--:B------:R-:W-:Y:S01]  /*7ea0*/  FMUL.FTZ R51, R51, R125.reuse ;  /* 0x0000007d33337220 */ /* 0x080fe20000410000 */
[----:B------:R-:W-:Y:S01]  /*7eb0*/  FADD.FTZ R11, R95, R8 ;  /* 0x000000085f0b7221 */ /* 0x000fe20000010000 */
[----:B------:R-:W-:Y:S01]  /*7ec0*/  FADD.FTZ R6, R80, R9 ;  /* 0x0000000950067221 */ /* 0x000fe20000010000 */
[----:B------:R-:W-:Y:S01]  /*7ed0*/  F2FP.BF16.F32.PACK_AB R105, R111, R106 ;  /* 0x0000006a6f69723e */ /* 0x000fe200000010ff */
[----:B------:R1:W-:Y:S01]  /*7ee0*/  STSM.16.M88.4 [R2+0x28b00], R112 ;  /* 0x028b007002007844 */ /* 0x0003e20000000200 */
        /* <DEDUP_REMOVED lines=16> */
[----:B--2---:R-:W-:Y:S01]  /*7ff0*/  FADD.FTZ R7, R12, R7 ;  /* 0x000000070c077221 */ /* 0x004fe20000010000 */
[----:B------:R-:W-:Y:S01]  /*8000*/  F2FP.BF16.F32.PACK_AB R80, R81, R80 ;  /* 0x000000505150723e */ /* 0x000fe200000010ff */
[----:B------:R-:W-:Y:S01]  /*8010*/  FADD.FTZ R9, R73, R6 ;  /* 0x0000000649097221 */ /* 0x000fe20000010000 */
[----:B------:R-:W-:Y:S01]  /*8020*/  F2FP.BF16.F32.PACK_AB R90, R93, R92 ;  /* 0x0000005c5d5a723e */ /* 0x000fe200000010ff */
[----:B------:R-:W-:Y:S01]  /*8030*/  FADD.FTZ R7, R75, R7 ;  /* 0x000000074b077221 */ /* 0x000fe20000010000 */
[----:B------:R-:W-:Y:S01]  /*8040*/  F2FP.BF16.F32.PACK_AB R91, R95, R94 ;  /* 0x0000005e5f5b723e */ /* 0x000fe200000010ff */
[----:B------:R1:W-:Y:S01]  /*8050*/  STSM.16.M88.4 [R2+0x2bb00], R96 ;  /* 0x02bb006002007844 */ /* 0x0003e20000000200 */
[----:B------:R-:W-:Y:S01]  /*8060*/  F2FP.BF16.F32.PACK_AB R81, R83, R20 ;  /* 0x000000145351723e */ /* 0x000fe200000010ff */
[----:B------:R-:W-:Y:S01]  /*8070*/  FADD.FTZ R6, R124, R9 ;  /* 0x000000097c067221 */ /* 0x000fe20000010000 */
[----:B------:R-:W-:Y:S01]  /*8080*/  F2FP.BF16.F32.PACK_AB R72, R73, R72 ;  /* 0x000000484948723e */ /* 0x000fe200000010ff */
[----:B------:R1:W-:Y:S01]  /*8090*/  STSM.16.M88.4 [R2+0x2d300], R88 ;  /* 0x02d3005802007844 */ /* 0x0003e20000000200 */
[----:B------:R-:W-:Y:S01]  /*80a0*/  F2FP.BF16.F32.PACK_AB R82, R85, R84 ;  /* 0x000000545552723e */ /* 0x000fe200000010ff */
[----:B------:R-:W-:Y:S01]  /*80b0*/  FADD.FTZ R7, R78, R7 ;  /* 0x000000074e077221 */ /* 0x000fe20000010000 */
[----:B------:R-:W-:Y:S01]  /*80c0*/  F2FP.BF16.F32.PACK_AB R83, R87, R86 ;  /* 0x000000565753723e */ /* 0x000fe200000010ff */
[----:B------:R-:W-:Y:S01]  /*80d0*/  FADD.FTZ R6, R77, R6 ;  /* 0x000000064d067221 */ /* 0x000fe20000010000 */
[----:B------:R-:W-:Y:S01]  /*80e0*/  F2FP.BF16.F32.PACK_AB R73, R75, R12 ;  /* 0x0000000c4b49723e */ /* 0x000fe200000010ff */
[----:B------:R-:W-:Y:S01]  /*80f0*/  FADD.FTZ R7, R79, R7 ;  /* 0x000000074f077221 */ /* 0x000fe20000010000 */
[----:B------:R-:W-:Y:S01]  /*8100*/  F2FP.BF16.F32.PACK_AB R74, R77, R124 ;  /* 0x0000007c4d4a723e */ /* 0x000fe200000010ff */
[----:B------:R1:W-:Y:S01]  /*8110*/  STSM.16.M88.4 [R2+0x2eb00], R80 ;  /* 0x02eb005002007844 */ /* 0x0003e20000000200 */
[----:B------:R-:W-:Y:S01]  /*8120*/  F2FP.BF16.F32.PACK_AB R75, R79, R78 ;  /* 0x0000004e4f4b723e */ /* 0x000fe200000010ff */
[-C--:B------:R-:W-:Y:S01]  /*8130*/  FMUL.FTZ R59, R59, R125.reuse ;  /* 0x0000007d3b3b7220 */ /* 0x080fe20000410000 */
[-C--:B------:R-:W-:Y:S01]  /*8140*/  FMUL.FTZ R62, R62, R125.reuse ;  /* 0x0000007d3e3e7220 */ /* 0x080fe20000410000 */
[-C--:B------:R-:W-:Y:S01]  /*8150*/  FMUL.FTZ R63, R63, R125.reuse ;  /* 0x0000007d3f3f7220 */ /* 0x080fe20000410000 */
[-C--:B------:R-:W-:Y:S01]  /*8160*/  FMUL.FTZ R66, R66, R125.reuse ;  /* 0x0000007d42427220 */ /* 0x080fe20000410000 */
[----:B------:R1:W-:Y:S01]  /*8170*/  STSM.16.M88.4 [R2+0x30300], R72 ;  /* 0x0303004802007844 */ /* 0x0003e20000000200 */
[-C--:B------:R-:W-:Y:S01]  /*8180*/  FMUL.FTZ R67, R67, R125.reuse ;  /* 0x0000007d43437220 */ /* 0x080fe20000410000 */
[-C--:B------:R-:W-:Y:S01]  /*8190*/  FMUL.FTZ R70, R70, R125.reuse ;  /* 0x0000007d46467220 */ /* 0x080fe20000410000 */
[----:B------:R-:W-:Y:S01]  /*81a0*/  FMUL.FTZ R71, R71, R125 ;  /* 0x0000007d47477220 */ /* 0x000fe20000410000 */
[----:B------:R-:W-:Y:S01]  /*81b0*/  @!PT LDS RZ, [RZ] ;  /* 0x00000000fffff984 */ /* 0x000fe20000000800 */
[----:B------:R-:W-:Y:S01]  /*81c0*/  @!PT LDS RZ, [RZ] ;  /* 0x00000000fffff984 */ /* 0x000fe20000000800 */
[----:B------:R-:W-:Y:S01]  /*81d0*/  @!PT LDS RZ, [RZ] ;  /* 0x00000000fffff984 */ /* 0x000fe20000000800 */
[----:B------:R-:W-:Y:S01]  /*81e0*/  @!PT LDS RZ, [RZ] ;  /* 0x00000000fffff984 */ /* 0x000fe20000000800 */
[----:B------:R2:W-:Y:S06]  /*81f0*/  MEMBAR.ALL.CTA ;  /* 0x0000000000007992 */ /* 0x0005ec0000008000 */
[----:B--2---:R-:W2:Y:S01]  /*8200*/  FENCE.VIEW.ASYNC.S ;  /* 0x00000000000073c6 */ /* 0x004ea20000000000 */
[----:B------:R-:W-:-:S02]  /*8210*/  IMAD.MOV.U32 R8, RZ, RZ, R76 ;  /* 0x000000ffff087224 */ /* 0x000fc400078e004c */
[----:B------:R-:W-:Y:S01]  /*8220*/  IMAD.MOV.U32 R5, RZ, RZ, R0 ;  /* 0x000000ffff057224 */ /* 0x000fe200078e0000 */
[----:B--2---:R-:W-:Y:S01]  /*8230*/  NOP ;  /* 0x0000000000007918 */ /* 0x004fe20000000000 */
[----:B------:R-:W-:Y:S05]  /*8240*/  @P2 BRA `(.L_x_24) ;  /* 0xffffffc800402947 */ /* 0x000fea000383ffff */
.L_x_15:
[----:B------:R-:W-:Y:S06]  /*8250*/  BAR.ARV 0x8, 0x1a0 ;  /* 0x0206800000007b1d */ /* 0x000fec0000002000 */
[----:B------:R-:W-:Y:S05]  /*8260*/  @!P0 BRA `(.L_x_25) ;  /* 0x0000000000048947 */ /* 0x000fea0003800000 */
[----:B------:R-:W-:Y:S01]  /*8270*/  BPT.TRAP 0x1 ;  /* 0x000000040000795c */ /* 0x000fe20000300000 */
.L_x_25:
[----:B------:R-:W-:Y:S01]  /*8280*/  ULEA UR12, UR38, UR39, 0x3 ;  /* 0x00000027260c7291 */ /* 0x000fe2000f8e183f */
[----:B------:R-:W-:-:S05]  /*8290*/  IMAD.U32 R4, RZ, RZ, UR60 ;  /* 0x0000003cff047e24 */ /* 0x000fca000f8e00ff */
[----:B------:R-:W-:-:S04]  /*82a0*/  SHF.L.U32 R4, R4, 0x1f, RZ ;  /* 0x0000001f04047819 */ /* 0x000fc800000006ff */
[----:B------:R3:W4:Y:S01]  /*82b0*/  SYNCS.PHASECHK.TRANS64.TRYWAIT P2, [UR12+0x31c50], R4 ;  /* 0x031c5004ff0075a7 */ /* 0x000722000804014c */
[----:B------:R-:W-:Y:S05]  /*82c0*/  @!P0 BRA `(.L_x_26) ;  /* 0x0000000000048947 */ /* 0x000fea0003800000 */
[----:B------:R-:W-:Y:S01]  /*82d0*/  BPT.TRAP 0x1 ;  /* 0x000000040000795c */ /* 0x000fe20000300000 */
.L_x_26:
[----:B----4-:R-:W-:Y:S05]  /*82e0*/  @P2 BRA `(.L_x_27) ;  /* 0x0000000000082947 */ /* 0x010fea0003800000 */
[----:B------:R-:W4:Y:S02]  /*82f0*/  SYNCS.PHASECHK.TRANS64.TRYWAIT P0, [UR12+0x31c50], R4 ;  /* 0x031c5004ff0075a7 */ /* 0x000f24000800014c */
[----:B----4-:R-:W-:Y:S05]  /*8300*/  @!P0 BRA `(.L_x_28) ;  /* 0x0000004000748947 */ /* 0x010fea0003800000 */
.L_x_27:
[----:B------:R-:W-:Y:S01]  /*8310*/  UIADD3 UR4, UR39, 0x200, URZ ;  /* 0x0000020027047890 */ /* 0x000fe2000fffe03f */
[----:B------:R-:W-:Y:S01]  /*8320*/  WARPGROUP.ARRIVE ;  /* 0x00000000000079c5 */ /* 0x000fe20000000000 */
[----:B------:R-:W-:Y:S01]  /*8330*/  UMOV UR5, 0xc0000010 ;  /* 0xc000001000057882 */ /* 0x000fe20000000000 */
[----:B------:R-:W-:Y:S01]  /*8340*/  UMOV UR7, 0x80000020 ;  /* 0x8000002000077882 */ /* 0x000fe20000000000 */
[----:B------:R-:W-:Y:S01]  /*8350*/  USHF.R.U32.HI UR4, URZ, 0x4, UR4 ;  /* 0x000000043f047899 */ /* 0x000fe20008011604 */
[----:B----4-:R-:W4:Y:S01]  /*8360*/  SHFL.BFLY PT, R5, R6, 0x2, 0x1f ;  /* 0x0c401f0006057f89 */ /* 0x010f2200000e0000 */
[----:B------:R-:W-:Y:S01]  /*8370*/  UMOV UR9, 0xc0000010 ;  /* 0xc000001000097882 */ /* 0x000fe20000000000 */
[----:B------:R-:W-:Y:S01]  /*8380*/  UMOV UR11, 0x80000020 ;  /* 0x80000020000b7882 */ /* 0x000fe20000000000 */
[----:B------:R-:W-:Y:S01]  /*8390*/  ULOP3.LUT UR4, UR4, 0x3fff, URZ, 0xc0, !UPT ;  /* 0x00003fff04047892 */ /* 0x000fe2000f8ec03f */
[----:B------:R-:W5:Y:S01]  /*83a0*/  SHFL.BFLY PT, R10, R7, 0x2, 0x1f ;  /* 0x0c401f00070a7f89 */ /* 0x000f6200000e0000 */
[C---:B------:R-:W-:Y:S01]  /*83b0*/  IADD3 R9, P6, R16.reuse, 0x20, RZ ;  /* 0x0000002010097810 */ /* 0x040fe20007fde0ff */
[----:B------:R-:W-:Y:S01]  /*83c0*/  UIADD3 UR35, -UR36, URZ, URZ ;  /* 0x0000003f24237290 */ /* 0x000fe2000fffe13f */
[----:B-1----:R-:W-:Y:S01]  /*83d0*/  LOP3.LUT R73, R16, 0x180, RZ, 0xc0, !PT ;  /* 0x0000018010497812 */ /* 0x002fe200078ec0ff */
[----:B------:R-:W-:Y:S01]  /*83e0*/  ULOP3.LUT UR6, UR4, 0x2400000, URZ, 0xfc, !UPT ;  /* 0x0240000004067892 */ /* 0x000fe2000f8efc3f */
[----:B------:R-:W-:Y:S01]  /*83f0*/  LOP3.LUT R8, R9, 0x180, RZ, 0xc0, !PT ;  /* 0x0000018009087812 */ /* 0x000fe200078ec0ff */
[----:B------:R-:W-:Y:S01]  /*8400*/  ULOP3.LUT UR4, UR61, 0x10000, URZ, 0xfc, !UPT ;  /* 0x000100003d047892 */ /* 0x000fe2000f8efc3f */
[----:B------:R-:W-:Y:S01]  /*8410*/  SHF.R.U64 R73, R73, 0x3, RZ ;  /* 0x0000000349497819 */ /* 0x000fe200000012ff */
[----:B------:R-:W-:Y:S01]  /*8420*/  UIMAD UR6, UR38, 0x6c0, UR6 ;  /* 0x000006c0260678a4 */ /* 0x000fe2000f8e0206 */
[----:B------:R-:W-:Y:S01]  /*8430*/  SHF.R.U64 R8, R8, 0x3, RZ ;  /* 0x0000000308087819 */ /* 0x000fe200000012ff */
[----:B------:R-:W-:Y:S01]  /*8440*/  UIADD3 UR8, UR4, 0x180, URZ ;  /* 0x0000018004087890 */ /* 0x000fe2000fffe03f */
[----:B------:R-:W-:Y:S01]  /*8450*/  LOP3.LUT R72, R73, R16, RZ, 0x3c, !PT ;  /* 0x0000001049487212 */ /* 0x000fe200078e3cff */
[----:B------:R-:W-:Y:S01]  /*8460*/  UIADD3 UR10, UR6, 0x40, URZ ;  /* 0x00000040060a7890 */ /* 0x000fe2000fffe03f */
[----:B------:R-:W-:Y:S01]  /*8470*/  LOP3.LUT R8, R8, R9, RZ, 0x3c, !PT ;  /* 0x0000000908087212 */ /* 0x000fe200078e3cff */
[--C-:B------:R-:W-:Y:S01]  /*8480*/  IMAD.MOV.U32 R73, RZ, RZ, R17.reuse ;  /* 0x000000ffff497224 */ /* 0x100fe200078e0011 */
[----:B------:R-:W-:Y:S01]  /*8490*/  IADD3 R21, P4, R16, 0x3020, RZ ;  /* 0x0000302010157810 */ /* 0x000fe20007f9e0ff */
[----:B------:R-:W-:Y:S01]  /*84a0*/  IMAD.X R9, RZ, RZ, R17, P6 ;  /* 0x000000ffff097224 */ /* 0x000fe200030e0611 */
[----:B------:R-:W-:Y:S01]  /*84b0*/  HGMMA.64x96x16.F32.BF16 R24, gdesc[UR4].tnspB, R24, gsb0 ;  /* 0x41600000041879f0 */ /* 0x000fe20008001818 */
[----:B------:R-:W-:Y:S01]  /*84c0*/  UMOV UR5, 0xc0000010 ;  /* 0xc000001000057882 */ /* 0x000fe20000000000 */
[----:B------:R-:W-:Y:S01]  /*84d0*/  UMOV UR7, 0x80000020 ;  /* 0x8000002000077882 */ /* 0x000fe20000000000 */
[----:B----4-:R-:W-:Y:S01]  /*84e0*/  FADD.FTZ R5, R5, R6 ;  /* 0x0000000605057221 */ /* 0x010fe20000010000 */
[----:B------:R-:W-:Y:S01]  /*84f0*/  MOV R72, R72 ;  /* 0x0000004800487202 */ /* 0x000fe20000000f00 */
[----:B------:R-:W-:Y:S01]  /*8500*/  IMAD.MOV.U32 R22, RZ, RZ, -0x800000 ;  /* 0xff800000ff167424 */ /* 0x000fe200078e00ff */
[----:B------:R-:W-:Y:S01]  /*8510*/  MOV R73, R8 ;  /* 0x0000000800497202 */ /* 0x000fe20000000f00 */
[----:B-----5:R-:W-:Y:S01]  /*8520*/  FADD.FTZ R10, R10, R7 ;  /* 0x000000070a0a7221 */ /* 0x020fe20000010000 */
[----:B---3--:R-:W2:Y:S01]  /*8530*/  SHFL.BFLY PT, R4, R5, 0x1, 0x1f ;  /* 0x0c201f0005047f89 */ /* 0x008ea200000e0000 */
[----:B------:R-:W-:Y:S01]  /*8540*/  IADD3 R7, P3, R16, 0x6000, RZ ;  /* 0x0000600010077810 */ /* 0x000fe20007f7e0ff */
[----:B------:R-:W-:Y:S01]  /*8550*/  IMAD.MOV.U32 R8, RZ, RZ, RZ ;  /* 0x000000ffff087224 */ /* 0x000fe200078e00ff */
[----:B------:R-:W-:-:S02]  /*8560*/  LOP3.LUT R20, R21, 0x180, RZ, 0xc0, !PT ;  /* 0x0000018015147812 */ /* 0x000fc400078ec0ff */
[----:B------:R-:W-:Y:S02]  /*8570*/  LOP3.LUT R6, R7, 0x180, RZ, 0xc0, !PT ;  /* 0x0000018007067812 */ /* 0x000fe400078ec0ff */
[----:B------:R-:W-:Y:S02]  /*8580*/  R2UR UR14, R147 ;  /* 0x00000000930e72ca */ /* 0x000fe400000e0000 */
[----:B------:R-:W-:Y:S02]  /*8590*/  SHF.R.U64 R20, R20, 0x3, RZ ;  /* 0x0000000314147819 */ /* 0x000fe400000012ff */
[----:B------:R-:W-:Y:S02]  /*85a0*/  SHF.R.U64 R6, R6, 0x3, RZ ;  /* 0x0000000306067819 */ /* 0x000fe400000012ff */
[----:B------:R-:W-:Y:S01]  /*85b0*/  LOP3.LUT R20, R20, R21, RZ, 0x3c, !PT ;  /* 0x0000001514147212 */ /* 0x000fe200078e3cff */
[--C-:B------:R-:W-:Y:S01]  /*85c0*/  IMAD.X R21, RZ, RZ, R17.reuse, P4 ;  /* 0x000000ffff157224 */ /* 0x100fe200020e0611 */
[----:B------:R-:W-:Y:S01]  /*85d0*/  LOP3.LUT R6, R6, R7, RZ, 0x3c, !PT ;  /* 0x0000000706067212 */ /* 0x000fe200078e3cff */
[----:B------:R-:W-:Y:S01]  /*85e0*/  IMAD.X R7, RZ, RZ, R17, P3 ;  /* 0x000000ffff077224 */ /* 0x000fe200018e0611 */
[----:B------:R-:W-:-:S02]  /*85f0*/  R2UR UR13, R146 ;  /* 0x00000000920d72ca */ /* 0x000fc400000e0000 */
[C---:B------:R-:W-:Y:S01]  /*8600*/  IADD3 R11, P0, R16.reuse, 0x6020, RZ ;  /* 0x00006020100b7810 */ /* 0x040fe20007f1e0ff */
[----:B------:R-:W-:Y:S01]  /*8610*/  UIADD3 UR34, -UR14, URZ, URZ ;  /* 0x0000003f0e227290 */ /* 0x000fe2000fffe13f */
[----:B------:R-:W-:Y:S02]  /*8620*/  MOV R20, R20 ;  /* 0x0000001400147202 */ /* 0x000fe40000000f00 */
[----:B------:R-:W-:Y:S01]  /*8630*/  MOV R21, R6 ;  /* 0x0000000600157202 */ /* 0x000fe20000000f00 */
[----:B--2---:R-:W-:Y:S01]  /*8640*/  FADD.FTZ R12, R5, R4 ;  /* 0x00000004050c7221 */ /* 0x004fe20000010000 */
[----:B------:R-:W-:Y:S01]  /*8650*/  LOP3.LUT R4, R11, 0x180, RZ, 0xc0, !PT ;  /* 0x000001800b047812 */ /* 0x000fe200078ec0ff */
[----:B------:R-:W1:Y:S01]  /*8660*/  SHFL.BFLY PT, R5, R10, 0x1, 0x1f ;  /* 0x0c201f000a057f89 */ /* 0x000e6200000e0000 */
[----:B------:R-:W-:Y:S02]  /*8670*/  IADD3 R75, P5, R16, 0x3000, RZ ;  /* 0x00003000104b7810 */ /* 0x000fe40007fbe0ff */
[----:B------:R-:W-:-:S02]  /*8680*/  FSETP.NE.FTZ.AND P2, PT, R12, RZ, PT ;  /* 0x000000ff0c00720b */ /* 0x000fc40003f55000 */
[----:B------:R-:W-:Y:S02]  /*8690*/  SHF.R.U64 R4, R4, 0x3, RZ ;  /* 0x0000000304047819 */ /* 0x000fe400000012ff */
[----:B------:R-:W-:Y:S02]  /*86a0*/  LOP3.LUT R74, R75, 0x180, RZ, 0xc0, !PT ;  /* 0x000001804b4a7812 */ /* 0x000fe400078ec0ff */
[----:B------:R-:W-:Y:S02]  /*86b0*/  LOP3.LUT R4, R4, R11, RZ, 0x3c, !PT ;  /* 0x0000000b04047212 */ /* 0x000fe400078e3cff */
[----:B------:R-:W-:-:S04]  /*86c0*/  SHF.R.U64 R74, R74, 0x3, RZ ;  /* 0x000000034a4a7819 */ /* 0x000fc800000012ff */
[----:B------:R-:W-:Y:S01]  /*86d0*/  LOP3.LUT R74, R74, R75, RZ, 0x3c, !PT ;  /* 0x0000004b4a4a7212 */ /* 0x000fe200078e3cff */
[----:B------:R-:W2:Y:S01]  /*86e0*/  @P2 MUFU.LG2 R9, R12 ;  /* 0x0000000c00092308 */ /* 0x000ea20000000c00 */
[----:B------:R-:W-:Y:S01]  /*86f0*/  @P2 FMUL.FTZ R7, R3, 0.69314718246459960938 ;  /* 0x3f31721803072820 */ /* 0x000fe20000410000 */
[----:B------:R-:W-:-:S05]  /*8700*/  IMAD.X R75, RZ, RZ, R17, P5 ;  /* 0x000000ffff4b7224 */ /* 0x000fca00028e0611 */
[----:B------:R-:W-:Y:S01]  /*8710*/  MOV R74, R74 ;  /* 0x0000004a004a7202 */ /* 0x000fe20000000f00 */
[----:B-1----:R-:W-:Y:S01]  /*8720*/  FADD.FTZ R13, R10, R5 ;  /* 0x000000050a0d7221 */ /* 0x002fe20000010000 */
[----:B------:R1:W-:Y:S01]  /*8730*/  @P2 MUFU.RCP R8, R12 ;  /* 0x0000000c00082308 */ /* 0x0003e20000001000 */
[----:B------:R-:W-:Y:S02]  /*8740*/  IMAD.MOV.U32 R10, RZ, RZ, RZ ;  /* 0x000000ffff0a7224 */ /* 0x000fe400078e00ff */
[----:B------:R-:W-:Y:S01]  /*8750*/  IMAD.X R5, RZ, RZ, R17, P0 ;  /* 0x000000ffff057224 */ /* 0x000fe200000e0611 */
[----:B------:R-:W-:Y:S02]  /*8760*/  FSETP.NE.FTZ.AND P4, PT, R13, RZ, PT ;  /* 0x000000ff0d00720b */ /* 0x000fe40003f95000 */
[----:B------:R-:W-:Y:S01]  /*8770*/  LOP3.LUT P0, RZ, R145, 0x3, RZ, 0xc0, !PT ;  /* 0x0000000391ff7812 */ /* 0x000fe2000780c0ff */
[----:B--2---:R-:W-:Y:S01]  /*8780*/  @P2 FMUL.FTZ R6, R9, 0.69314718246459960938 ;  /* 0x3f31721809062820 */ /* 0x004fe20000410000 */
[----:B-1----:R-:W-:Y:S01]  /*8790*/  IMAD.U32 R12, RZ, RZ, UR12 ;  /* 0x0000000cff0c7e24 */ /* 0x002fe2000f8e00ff */
[----:B------:R-:W-:-:S02]  /*87a0*/  MOV R23, R4 ;  /* 0x0000000400177202 */ /* 0x000fc40000000f00 */
[----:B------:R-:W-:Y:S01]  /*87b0*/  @P2 FFMA.FTZ R22, R7, R0, R6 ;  /* 0x0000000007162223 */ /* 0x000fe20000010006 */
[----:B------:R-:W-:Y:S01]  /*87c0*/  @!P1 VIADD R12, R12, 0x31c60 ;  /* 0x00031c600c0c9836 */ /* 0x000fe20000000000 */
[----:B------:R-:W1:Y:S04]  /*87d0*/  LDC.64 R6, c[0x0][0xb78] ;  /* 0x0002de00ff067b82 */ /* 0x000e680000000a00 */
[----:B------:R-:W2:Y:S01]  /*87e0*/  @P4 MUFU.LG2 R11, R13 ;  /* 0x0000000d000b4308 */ /* 0x000ea20000000c00 */
[----:B------:R-:W-:Y:S01]  /*87f0*/  @!P1 PRMT R12, RZ, 0x654, R12 ;  /* 0x00000654ff0c9816 */ /* 0x000fe2000000000c */
[----:B------:R-:W-:-:S06]  /*8800*/  @P4 FMUL.FTZ R14, R3, 0.69314718246459960938 ;  /* 0x3f317218030e4820 */ /* 0x000fcc0000410000 */
[----:B------:R3:W4:Y:S01]  /*8810*/  @P4 MUFU.RCP R10, R13 ;  /* 0x0000000d000a4308 */ /* 0x0007220000001000 */
[----:B--2---:R-:W-:Y:S01]  /*8820*/  @P4 FMUL.FTZ R11, R11, 0.69314718246459960938 ;  /* 0x3f3172180b0b4820 */ /* 0x004fe20000410000 */
[----:B------:R-:W-:Y:S02]  /*8830*/  WARPGROUP.DEPBAR.LE gsb0, 0x0 ;  /* 0x00008000000079c5 */ /* 0x000fe40000010000 */
[----:B------:R-:W-:-:S06]  /*8840*/  WARPGROUP.ARRIVE ;  /* 0x00000000000079c5 */ /* 0x000fcc0000000000 */
[----:B------:R-:W-:Y:S01]  /*8850*/  HGMMA.64x96x16.F32.BF16 R24, gdesc[UR8].tnspB, R24, gsb0 ;  /* 0x41600000081879f0 */ /* 0x000fe20008001818 */
[----:B------:R-:W-:Y:S02]  /*8860*/  UIADD3 UR8, UR4, 0x300, URZ ;  /* 0x0000030004087890 */ /* 0x000fe4000fffe03f */
[----:B------:R-:W-:Y:S01]  /*8870*/  UIADD3 UR10, UR6, 0x80, URZ ;  /* 0x00000080060a7890 */ /* 0x000fe2000fffe03f */
[----:B------:R-:W-:Y:S01]  /*8880*/  UMOV UR9, 0xc0000010 ;  /* 0xc000001000097882 */ /* 0x000fe20000000000 */
[----:B------:R-:W-:Y:S01]  /*8890*/  UMOV UR11, 0x80000020 ;  /* 0x80000020000b7882 */ /* 0x000fe20000000000 */
        /* <DEDUP_REMOVED lines=35> */
[----:B------:R-:W-:Y:S02]  /*8ad0*/  UIADD3 UR4, UR4, 0xc00, URZ ;  /* 0x00000c0004047890 */ /* 0x000fe4000fffe03f */
[----:B------:R-:W-:Y:S01]  /*8ae0*/  UIADD3 UR6, UR6, 0x200, URZ ;  /* 0x0000020006067890 */ /* 0x000fe2000fffe03f */
[----:B------:R-:W-:Y:S02]  /*8af0*/  WARPGROUP.DEPBAR.LE gsb0, 0x0 ;  /* 0x00008000000079c5 */ /* 0x000fe40000010000 */
[----:B------:R-:W-:-:S06]  /*8b00*/  WARPGROUP.ARRIVE ;  /* 0x00000000000079c5 */ /* 0x000fcc0000000000 */
[----:B------:R-:W-:Y:S01]  /*8b10*/  HGMMA.64x96x16.F32.BF16 R24, gdesc[UR8].tnspB, R24, gsb0 ;  /* 0x41600000081879f0 */ /* 0x000fe20008001818 */
[----:B------:R-:W-:Y:S01]  /*8b20*/  ULDC.64 UR8, c[0x0][0xb70] ;  /* 0x0002dc0000087ab9 */ /* 0x000fe20000000a00 */
[----:B------:R-:W-:Y:S01]  /*8b30*/  R2UR UR10, R19 ;  /* 0x00000000130a72ca */ /* 0x000fe200000e0000 */
[----:B------:R-:W-:Y:S02]  /*8b40*/  IMAD.MOV.U32 R19, RZ, RZ, -0x800000 ;  /* 0xff800000ff137424 */ /* 0x000fe400078e00ff */
[----:B------:R-:W-:Y:S01]  /*8b50*/  @P4 FFMA.FTZ R19, R14, R76, R11 ;  /* 0x0000004c0e134223 */ /* 0x000fe2000001000b */
[----:B------:R-:W-:Y:S02]  /*8b60*/  WARPGROUP.DEPBAR.LE gsb0, 0x0 ;  /* 0x00008000000079c5 */ /* 0x000fe40000010000 */
[----:B------:R-:W-:-:S06]  /*8b70*/  WARPGROUP.ARRIVE ;  /* 0x00000000000079c5 */ /* 0x000fcc0000000000 */
[----:B------:R-:W-:Y:S01]  /*8b80*/  HGMMA.64x96x16.F32.BF16 R24, gdesc[UR4].tnspB, R24, gsb0 ;  /* 0x41600000041879f0 */ /* 0x000fe20008001818 */
[----:B------:R-:W-:Y:S01]  /*8b90*/  ULDC UR4, c[0x0][0xdb4] ;  /* 0x00036d0000047ab9 */ /* 0x000fe20000000800 */
[----:B------:R-:W-:Y:S01]  /*8ba0*/  ULDC UR5, c[0x0][0xda8] ;  /* 0x00036a0000057ab9 */ /* 0x000fe20000000800 */
[----:B------:R-:W-:Y:S02]  /*8bb0*/  UIMAD UR35, UR4, UR35, UR14 ;  /* 0x00000023042372a4 */ /* 0x000fe4000f8e020e */
[----:B------:R-:W-:Y:S02]  /*8bc0*/  UIMAD UR34, UR5, UR34, UR13 ;  /* 0x00000022052272a4 */ /* 0x000fe4000f8e020d */
[----:B------:R-:W-:Y:S02]  /*8bd0*/  USHF.R.S32.HI UR4, URZ, 0x1f, UR35 ;  /* 0x0000001f3f047899 */ /* 0x000fe40008011423 */
[----:B------:R-:W-:Y:S02]  /*8be0*/  UIMAD UR34, UR34, 0xc0, URZ ;  /* 0x000000c0222278a4 */ /* 0x000fe4000f8e023f */
[----:B------:R-:W-:-:S02]  /*8bf0*/  UIMAD UR6, UR4, UR8, URZ ;  /* 0x00000008040672a4 */ /* 0x000fc4000f8e023f */
[----:B------:R-:W-:Y:S02]  /*8c00*/  UIMAD.WIDE.U32 UR4, UR35, UR8, URZ ;  /* 0x00000008230472a5 */ /* 0x000fe4000f8e003f */
[----:B------:R-:W-:Y:S01]  /*8c10*/  UIMAD UR6, UR35, UR9, UR6 ;  /* 0x00000009230672a4 */ /* 0x000fe2000f8e0206 */
[----:B------:R-:W-:Y:S01]  /*8c20*/  VIADD R75, R150, UR34 ;  /* 0x00000022964b7c36 */ /* 0x000fe20008000000 */
[----:B------:R-:W-:Y:S01]  /*8c30*/  ULDC UR7, c[0x0][0xa88] ;  /* 0x0002a20000077ab9 */ /* 0x000fe20000000800 */
[----:B------:R-:W-:Y:S01]  /*8c40*/  ULDC.64 UR14, c[0x0][0x208] ;  /* 0x00008200000e7ab9 */ /* 0x000fe20000000a00 */
[----:B------:R-:W-:Y:S01]  /*8c50*/  IMAD.U32 R4, RZ, RZ, UR4 ;  /* 0x00000004ff047e24 */ /* 0x000fe2000f8e00ff */
[----:B------:R-:W-:Y:S02]  /*8c60*/  UIADD3 UR4, UR5, UR6, URZ ;  /* 0x0000000605047290 */ /* 0x000fe4000fffe03f */
[----:B------:R-:W-:Y:S02]  /*8c70*/  IMAD.U32 R5, RZ, RZ, UR5 ;  /* 0x00000005ff057e24 */ /* 0x000fe4000f8e00ff */
[----:B---3--:R-:W-:-:S02]  /*8c80*/  VIADD R13, R75, 0x8 ;  /* 0x000000084b0d7836 */ /* 0x008fc40000000000 */
[----:B------:R-:W-:Y:S01]  /*8c90*/  IMAD.U32 R5, RZ, RZ, UR4 ;  /* 0x00000004ff057e24 */ /* 0x000fe2000f8e00ff */
[----:B------:R-:W-:Y:S02]  /*8ca0*/  USHF.R.S32.HI UR4, URZ, 0x1f, UR36 ;  /* 0x0000001f3f047899 */ /* 0x000fe40008011424 */
[----:B------:R-:W-:Y:S02]  /*8cb0*/  ISETP.GE.OR P3, PT, R13, UR7, P0 ;  /* 0x000000070d007c0c */ /* 0x000fe40008766670 */
[----:B------:R-:W-:Y:S01]  /*8cc0*/  ISETP.GE.OR P0, PT, R75, UR7, P0 ;  /* 0x000000074b007c0c */ /* 0x000fe20008706670 */
[----:B------:R-:W-:Y:S02]  /*8cd0*/  WARPGROUP.DEPBAR.LE gsb0, 0x0 ;  /* 0x00008000000079c5 */ /* 0x000fe40000010000 */
[----:B------:R2:W-:Y:S01]  /*8ce0*/  @!P1 SYNCS.ARRIVE.TRANS64.RED.A1T0 RZ, [R12+URZ], RZ ;  /* 0x000000ff0cff99a7 */ /* 0x0005e2000810043f */
[-C--:B------:R-:W-:Y:S01]  /*8cf0*/  FMUL.FTZ R15, R33, R8.reuse ;  /* 0x00000008210f7220 */ /* 0x080fe20000410000 */
[-C--:B------:R-:W-:Y:S01]  /*8d00*/  FMUL.FTZ R3, R24, R8.reuse ;  /* 0x0000000818037220 */ /* 0x080fe20000410000 */
[-C--:B------:R-:W-:Y:S01]  /*8d10*/  FMUL.FTZ R33, R41, R8.reuse ;  /* 0x0000000829217220 */ /* 0x080fe20000410000 */
[----:B------:R-:W-:Y:S01]  /*8d20*/  FMUL.FTZ R41, R49, R8 ;  /* 0x0000000831297220 */ /* 0x000fe20000410000 */
[----:B-1----:R-:W-:-:S02]  /*8d30*/  IMAD R24, R6, UR4, RZ ;  /* 0x0000000406187c24 */ /* 0x002fc4000f8e02ff */
[----:B----4-:R-:W-:Y:S01]  /*8d40*/  FMUL.FTZ R13, R31, R10 ;  /* 0x0000000a1f0d7220 */ /* 0x010fe20000410000 */
[-C--:B------:R-:W-:Y:S01]  /*8d50*/  FMUL.FTZ R11, R29, R8.reuse ;  /* 0x000000081d0b7220 */ /* 0x080fe20000410000 */
[-C--:B--2---:R-:W-:Y:S01]  /*8d60*/  FMUL.FTZ R12, R28, R8.reuse ;  /* 0x000000081c0c7220 */ /* 0x084fe20000410000 */
[-C--:B------:R-:W-:Y:S01]  /*8d70*/  FMUL.FTZ R28, R32, R8.reuse ;  /* 0x00000008201c7220 */ /* 0x080fe20000410000 */
[-C--:B------:R-:W-:Y:S01]  /*8d80*/  FMUL.FTZ R32, R36, R8.reuse ;  /* 0x0000000824207220 */ /* 0x080fe20000410000 */
[-C--:B------:R-:W-:Y:S01]  /*8d90*/  FMUL.FTZ R36, R40, R8.reuse ;  /* 0x0000000828247220 */ /* 0x080fe20000410000 */
[-C--:B------:R-:W-:Y:S01]  /*8da0*/  FMUL.FTZ R40, R44, R8.reuse ;  /* 0x000000082c287220 */ /* 0x080fe20000410000 */
[-C--:B------:R-:W-:Y:S01]  /*8db0*/  FMUL.FTZ R44, R48, R8.reuse ;  /* 0x00000008302c7220 */ /* 0x080fe20000410000 */
[-C--:B------:R-:W-:Y:S01]  /*8dc0*/  FMUL.FTZ R48, R52, R8.reuse ;  /* 0x0000000834307220 */ /* 0x080fe20000410000 */
[-C--:B------:R-:W-:Y:S01]  /*8dd0*/  FMUL.FTZ R49, R57, R8.reuse ;  /* 0x0000000839317220 */ /* 0x080fe20000410000 */
[----:B------:R-:W-:Y:S01]  /*8de0*/  FMUL.FTZ R52, R56, R8 ;  /* 0x0000000838347220 */ /* 0x000fe20000410000 */
[----:B------:R-:W-:Y:S01]  /*8df0*/  FMUL.FTZ R31, R38, R10 ;  /* 0x0000000a261f7220 */ /* 0x000fe20000410000 */
        /* <DEDUP_REMOVED lines=10> */
[-C--:B------:R-:W-:Y:S01]  /*8ea0*/  FMUL.FTZ R64, R69, R8.reuse ;  /* 0x0000000845407220 */ /* 0x080fe20000410000 */
[----:B------:R-:W-:Y:S01]  /*8eb0*/  FMUL.FTZ R65, R68, R8 ;  /* 0x0000000844417220 */ /* 0x000fe20000410000 */
[----:B------:R-:W-:-:S02]  /*8ec0*/  IMAD R54, R7, UR36, R24 ;  /* 0x0000002407367c24 */ /* 0x000fc4000f8e0218 */
[----:B------:R-:W-:Y:S01]  /*8ed0*/  FMUL.FTZ R8, R27, R10 ;  /* 0x0000000a1b087220 */ /* 0x000fe20000410000 */
[----:B------:R-:W-:-:S04]  /*8ee0*/  IMAD.WIDE.U32 R24, R6, UR36, R4 ;  /* 0x0000002406187c25 */ /* 0x000fc8000f8e0004 */
[-C--:B------:R-:W-:Y:S01]  /*8ef0*/  FMUL.FTZ R27, R34, R10.reuse ;  /* 0x0000000a221b7220 */ /* 0x080fe20000410000 */
        /* <DEDUP_REMOVED lines=9> */
[----:B------:R-:W-:Y:S01]  /*8f90*/  F2FP.BF16.F32.PACK_AB R4, R0, R3 ;  /* 0x000000030004723e */ /* 0x000fe200000010ff */
[-C--:B------:R-:W-:Y:S01]  /*8fa0*/  FMUL.FTZ R42, R51, R10.reuse ;  /* 0x0000000a332a7220 */ /* 0x080fe20000410000 */
[-C--:B------:R-:W-:Y:S01]  /*8fb0*/  FMUL.FTZ R46, R55, R10.reuse ;  /* 0x0000000a372e7220 */ /* 0x080fe20000410000 */
[-C--:B------:R-:W-:Y:S01]  /*8fc0*/  FMUL.FTZ R58, R62, R10.reuse ;  /* 0x0000000a3e3a7220 */ /* 0x080fe20000410000 */
[----:B------:R-:W-:Y:S01]  /*8fd0*/  SHF.R.S32.HI R3, RZ, 0x1f, R75 ;  /* 0x0000001fff037819 */ /* 0x000fe2000001144b */
[----:B------:R-:W-:Y:S01]  /*8fe0*/  FMUL.FTZ R53, R59, R10 ;  /* 0x0000000a3b357220 */ /* 0x000fe20000410000 */
[----:B------:R-:W-:Y:S01]  /*8ff0*/  IADD3 R0, P1, R75, R24, RZ ;  /* 0x000000184b007210 */ /* 0x000fe20007f3e0ff */
[-C--:B------:R-:W-:Y:S01]  /*9000*/  FMUL.FTZ R55, R63, R10.reuse ;  /* 0x0000000a3f377220 */ /* 0x080fe20000410000 */
[-C--:B------:R-:W-:Y:S01]  /*9010*/  FMUL.FTZ R51, R67, R10.reuse ;  /* 0x0000000a43337220 */ /* 0x080fe20000410000 */
[-C--:B------:R-:W-:Y:S01]  /*9020*/  FMUL.FTZ R62, R66, R10.reuse ;  /* 0x0000000a423e7220 */ /* 0x080fe20000410000 */
[-C--:B------:R-:W-:Y:S01]  /*9030*/  FMUL.FTZ R63, R71, R10.reuse ;  /* 0x0000000a473f7220 */ /* 0x080fe20000410000 */
[----:B------:R-:W-:Y:S01]  /*9040*/  FMUL.FTZ R70, R70, R10 ;  /* 0x0000000a46467220 */ /* 0x000fe20000410000 */
[----:B------:R-:W-:Y:S01]  /*9050*/  F2FP.BF16.F32.PACK_AB R5, R8, R9 ;  /* 0x000000090805723e */ /* 0x000fe200000010ff */
[----:B------:R-:W-:Y:S01]  /*9060*/  ULDC.64 UR4, c[0x0][0xb40] ;  /* 0x0002d00000047ab9 */ /* 0x000fe20000000a00 */
[----:B------:R-:W-:-:S02]  /*9070*/  F2FP.BF16.F32.PACK_AB R6, R11, R12 ;  /* 0x0000000c0b06723e */ /* 0x000fc400000010ff */
[----:B------:R-:W-:Y:S01]  /*9080*/  F2FP.BF16.F32.PACK_AB R7, R13, R14 ;  /* 0x0000000e0d07723e */ /* 0x000fe200000010ff */
[----:B------:R-:W-:Y:S01]  /*9090*/  BAR.SYNC.DEFER_BLOCKING 0x1, 0x180 ;  /* 0x0046000000007b1d */ /* 0x000fe20000010000 */
[----:B------:R-:W-:Y:S02]  /*90a0*/  F2FP.BF16.F32.PACK_AB R8, R15, R28 ;  /* 0x0000001c0f08723e */ /* 0x000fe400000010ff */
[----:B------:R-:W-:Y:S02]  /*90b0*/  F2FP.BF16.F32.PACK_AB R9, R26, R27 ;  /* 0x0000001b1a09723e */ /* 0x000fe400000010ff */
[----:B------:R-:W-:Y:S02]  /*90c0*/  F2FP.BF16.F32.PACK_AB R10, R29, R32 ;  /* 0x000000201d0a723e */ /* 0x000fe400000010ff */
[----:B------:R-:W-:Y:S02]  /*90d0*/  F2FP.BF16.F32.PACK_AB R11, R30, R31 ;  /* 0x0000001f1e0b723e */ /* 0x000fe400000010ff */
[----:B------:R-:W-:-:S02]  /*90e0*/  F2FP.BF16.F32.PACK_AB R12, R33, R36 ;  /* 0x00000024210c723e */ /* 0x000fc400000010ff */
[----:B------:R-:W-:Y:S02]  /*90f0*/  F2FP.BF16.F32.PACK_AB R13, R34, R35 ;  /* 0x00000023220d723e */ /* 0x000fe400000010ff */
[----:B------:R-:W-:Y:S02]  /*9100*/  F2FP.BF16.F32.PACK_AB R14, R37, R40 ;  /* 0x00000028250e723e */ /* 0x000fe400000010ff */
[----:B------:R-:W-:Y:S02]  /*9110*/  F2FP.BF16.F32.PACK_AB R15, R38, R39 ;  /* 0x00000027260f723e */ /* 0x000fe400000010ff */
[----:B------:R-:W-:Y:S02]  /*9120*/  IADD3.X R3, R3, R25, R54, P1, !PT ;  /* 0x0000001903037210 */ /* 0x000fe40000ffe436 */
[----:B------:R-:W-:Y:S02]  /*9130*/  F2FP.BF16.F32.PACK_AB R24, R41, R44 ;  /* 0x0000002c2918723e */ /* 0x000fe400000010ff */
[----:B------:R-:W-:-:S02]  /*9140*/  F2FP.BF16.F32.PACK_AB R25, R42, R43 ;  /* 0x0000002b2a19723e */ /* 0x000fc400000010ff */
[----:B------:R-:W-:Y:S01]  /*9150*/  F2FP.BF16.F32.PACK_AB R26, R45, R48 ;  /* 0x000000302d1a723e */ /* 0x000fe200000010ff */
[----:B------:R1:W-:Y:S01]  /*9160*/  STSM.16.M88.4 [R72], R4 ;  /* 0x0000000448007844 */ /* 0x0003e20000000200 */
[----:B------:R-:W-:Y:S02]  /*9170*/  F2FP.BF16.F32.PACK_AB R27, R46, R47 ;  /* 0x0000002f2e1b723e */ /* 0x000fe400000010ff */
[----:B------:R-:W-:Y:S01]  /*9180*/  F2FP.BF16.F32.PACK_AB R60, R60, R61 ;  /* 0x0000003d3c3c723e */ /* 0x000fe200000010ff */
[----:B------:R-:W-:Y:S01]  /*9190*/  STSM.16.M88.4 [R73], R8 ;  /* 0x0000000849007844 */ /* 0x000fe20000000200 */
[----:B------:R-:W-:Y:S02]  /*91a0*/  F2FP.BF16.F32.PACK_AB R52, R49, R52 ;  /* 0x000000343134723e */ /* 0x000fe400000010ff */
[----:B------:R-:W-:Y:S01]  /*91b0*/  F2FP.BF16.F32.PACK_AB R53, R53, R50 ;  /* 0x000000323535723e */ /* 0x000fe200000010ff */
[----:B------:R-:W-:Y:S01]  /*91c0*/  STSM.16.M88.4 [R74], R12 ;  /* 0x0000000c4a007844 */ /* 0x000fe20000000200 */
[----:B------:R-:W-:-:S02]  /*91d0*/  F2FP.BF16.F32.PACK_AB R54, R56, R57 ;  /* 0x000000393836723e */ /* 0x000fc400000010ff */
[----:B------:R-:W-:Y:S01]  /*91e0*/  F2FP.BF16.F32.PACK_AB R55, R55, R58 ;  /* 0x0000003a3737723e */ /* 0x000fe200000010ff */
[----:B------:R-:W-:Y:S01]  /*91f0*/  STSM.16.M88.4 [R20], R24 ;  /* 0x0000001814007844 */ /* 0x000fe20000000200 */
[----:B------:R-:W-:Y:S02]  /*9200*/  F2FP.BF16.F32.PACK_AB R61, R51, R62 ;  /* 0x0000003e333d723e */ /* 0x000fe400000010ff */
[----:B------:R-:W-:Y:S01]  /*9210*/  F2FP.BF16.F32.PACK_AB R62, R64, R65 ;  /* 0x00000041403e723e */ /* 0x000fe200000010ff */
[----:B------:R-:W-:Y:S01]  /*9220*/  STSM.16.M88.4 [R21], R52 ;  /* 0x0000003415007844 */ /* 0x000fe20000000200 */
[----:B------:R-:W-:Y:S02]  /*9230*/  F2FP.BF16.F32.PACK_AB R63, R63, R70 ;  /* 0x000000463f3f723e */ /* 0x000fe400000010ff */
[C---:B-1----:R-:W-:Y:S01]  /*9240*/  LEA R4, P1, R0.reuse, UR4, 0x2 ;  /* 0x0000000400047c11 */ /* 0x042fe2000f8210ff */
[----:B------:R-:W-:Y:S02]  /*9250*/  ULDC UR4, c[0x0][0xc] ;  /* 0x0000030000047ab9 */ /* 0x000fe40000000800 */
[----:B------:R-:W-:Y:S01]  /*9260*/  STSM.16.M88.4 [R23], R60 ;  /* 0x0000003c17007844 */ /* 0x000fe20000000200 */
[----:B------:R-:W-:Y:S01]  /*9270*/  LEA.HI.X R5, R0, UR5, R3, 0x2, P1 ;  /* 0x0000000500057c11 */ /* 0x000fe200088f1403 */
[----:B------:R-:W-:Y:S01]  /*9280*/  UIADD3 UR10, UR4, UR10, URZ ;  /* 0x0000000a040a7290 */ /* 0x000fe2000fffe03f */
[----:B------:R-:W-:Y:S01]  /*9290*/  @!PT LDS RZ, [RZ] ;  /* 0x00000000fffff984 */ /* 0x000fe20000000800 */
[----:B------:R-:W-:Y:S01]  /*92a0*/  @!PT LDS RZ, [RZ] ;  /* 0x00000000fffff984 */ /* 0x000fe20000000800 */
[----:B------:R-:W-:Y:S01]  /*92b0*/  @!PT LDS RZ, [RZ] ;  /* 0x00000000fffff984 */ /* 0x000fe20000000800 */
[----:B------:R-:W-:Y:S01]  /*92c0*/  @!PT LDS RZ, [RZ] ;  /* 0x00000000fffff984 */ /* 0x000fe20000000800 */
[----:B------:R1:W-:Y:S06]  /*92d0*/  MEMBAR.ALL.CTA ;  /* 0x0000000000007992 */ /* 0x0003ec0000008000 */
[----:B-1----:R-:W1:Y:S04]  /*92e0*/  FENCE.VIEW.ASYNC.S ;  /* 0x00000000000073c6 */ /* 0x002e680000000000 */
[----:B-1----:R-:W1:Y:S01]  /*92f0*/  SHFL.IDX PT, R0, R149, RZ, 0x1f ;  /* 0x00001fff95007589 */ /* 0x002e6200000e0000 */
[----:B------:R-:W-:Y:S06]  /*9300*/  BAR.ARV 0x1, 0x1a0 ;  /* 0x0046800000007b1d */ /* 0x000fec0000002000 */
[----:B------:R-:W-:Y:S01]  /*9310*/  @!P0 STG.E desc[UR14][R4.64], R22 ;  /* 0x0000001604008986 */ /* 0x000fe2000c10190e */
[----:B-1----:R-:W-:-:S03]  /*9320*/  ISETP.NE.AND P0, PT, R0, 0xb, PT ;  /* 0x0000000b0000780c */ /* 0x002fc60003f05270 */
[----:B------:R1:W-:Y:S02]  /*9330*/  @!P3 STG.E desc[UR14][R4.64+0x20], R19 ;  /* 0x000020130400b986 */ /* 0x0003e4000c10190e */
[----:B-1----:R-:W-:-:S08]  /*9340*/  IMAD.U32 R19, RZ, RZ, UR10 ;  /* 0x0000000aff137e24 */ /* 0x002fd0000f8e00ff */
[----:B------:R-:W-:Y:S05]  /*9350*/  @P0 BRA `(.L_x_29) ;  /* 0x00000000006c0947 */ /* 0x000fea0003800000 */
[----:B------:R-:W-:Y:S01]  /*9360*/  BAR.SYNC.DEFER_BLOCKING 0x1, 0x1a0 ;  /* 0x0046800000007b1d */ /* 0x000fe20000010000 */
[----:B------:R-:W-:-:S05]  /*9370*/  ELECT P0, URZ, PT ;  /* 0x00000000003f782f */ /* 0x000fca0003800000 */
[----:B------:R-:W-:Y:S08]  /*9380*/  BSSY B0, `(.L_x_29) ;  /* 0x0000018000007945 */ /* 0x000ff00003800000 */
[----:B------:R-:W-:Y:S05]  /*9390*/  @!P0 BRA `(.L_x_30) ;  /* 0x0000000000588947 */ /* 0x000fea0003800000 */
[----:B------:R-:W-:Y:S01]  /*93a0*/  ULDC.64 UR8, c[0x0][0x198] ;  /* 0x0000660000087ab9 */ /* 0x000fe20000000a00 */
[----:B------:R-:W-:Y:S02]  /*93b0*/  UIADD3 UR6, UR39, 0x3000, URZ ;  /* 0x0000300027067890 */ /* 0x000fe4000fffe03f */
[----:B------:R-:W-:Y:S02]  /*93c0*/  UIADD3 UR4, UP0, UR8, 0x9f0, URZ ;  /* 0x000009f008047890 */ /* 0x000fe4000ff1e03f */
[----:B------:R-:W-:Y:S02]  /*93d0*/  UIADD3 UR8, UR39, 0x6000, URZ ;  /* 0x0000600027087890 */ /* 0x000fe4000fffe03f */
[----:B------:R-:W-:Y:S01]  /*93e0*/  UIADD3.X UR5, URZ, UR9, URZ, UP0, !UPT ;  /* 0x000000093f057290 */ /* 0x000fe200087fe43f */
[----:B------:R-:W-:Y:S01]  /*93f0*/  UMOV UR33, URZ ;  /* 0x0000003f00217c82 */ /* 0x000fe20008000000 */
[----:B------:R-:W-:Y:S01]  /*9400*/  UMOV UR37, URZ ;  /* 0x0000003f00257c82 */ /* 0x000fe20008000000 */
[----:B------:R-:W-:Y:S01]  /*9410*/  UMOV UR32, UR39 ;  /* 0x0000002700207c82 */ /* 0x000fe20008000000 */
[----:B------:R-:W-:-:S05]  /*9420*/  UMOV UR7, 0x20 ;  /* 0x0000002000077882 */ /* 0x000fca0000000000 */
[----:B------:R1:W-:Y:S02]  /*9430*/  UTMASTG.5D [UR32], [UR4] ;  /* 0x00000020040073b5 */ /* 0x0003e40008020000 */
[----:B-1----:R-:W-:Y:S01]  /*9440*/  UMOV UR32, UR6 ;  /* 0x0000000600207c82 */ /* 0x002fe20008000000 */
[----:B------:R-:W-:Y:S01]  /*9450*/  UMOV UR33, UR7 ;  /* 0x0000000700217c82 */ /* 0x000fe20008000000 */
[----:B------:R-:W-:Y:S01]  /*9460*/  UMOV UR6, 0x40 ;  /* 0x0000004000067882 */ /* 0x000fe20000000000 */
[----:B------:R1:W-:Y:S02]  /*9470*/  UTMASTG.5D [UR32], [UR4] ;  /* 0x00000020040073b5 */ /* 0x0003e40008020000 */
[----:B-1----:R-:W-:Y:S01]  /*9480*/  UMOV UR32, UR8 ;  /* 0x0000000800207c82 */ /* 0x002fe20008000000 */
[----:B------:R-:W-:Y:S01]  /*9490*/  UMOV UR33, UR6 ;  /* 0x0000000600217c82 */ /* 0x000fe20008000000 */
[----:B------:R-:W-:Y:S01]  /*94a0*/  UIADD3 UR6, UR39, 0x31c20, URZ ;  /* 0x00031c2027067890 */ /* 0x000fe2000fffe03f */
[----:B------:R1:W-:Y:S03]  /*94b0*/  UTMASTG.5D [UR32], [UR4] ;  /* 0x00000020040073b5 */ /* 0x0003e60008020000 */
[----:B------:R-:W-:Y:S01]  /*94c0*/  UPRMT UR6, URZ, 0x654, UR6 ;  /* 0x000006543f067896 */ /* 0x000fe20008000006 */
[----:B------:R0:W-:Y:S01]  /*94d0*/  UTMACMDFLUSH ;  /* 0x00000000000079b7 */ /* 0x0001e20000000000 */
[----:B------:R-:W-:-:S07]  /*94e0*/  DEPBAR.LE SB0, 0x0 ;  /* 0x000080000000791a */ /* 0x000fce0000000000 */
[----:B-1----:R-:W-:Y:S03]  /*94f0*/  SYNCS.ARRIVE.TRANS64.RED.A1T0 RZ, [UR6], RZ ;  /* 0x000000ffffff79a7 */ /* 0x002fe60008100406 */
.L_x_30:
[----:B------:R-:W-:Y:S05]  /*9500*/  BSYNC B0 ;  /* 0x0000000000007941 */ /* 0x000fea0003800000 */
.L_x_29:
[----:B------:R-:W1:Y:S01]  /*9510*/  LDC R0, c[0x0][0xda4] ;  /* 0x00036900ff007b82 */ /* 0x000e620000000800 */
[----:B------:R-:W-:Y:S01]  /*9520*/  R2UR UR5, R19 ;  /* 0x00000000130572ca */ /* 0x000fe200000e0000 */
[----:B------:R-:W-:Y:S01]  /*9530*/  UIADD3 UR38, UR38, 0x1, URZ ;  /* 0x0000000126267890 */ /* 0x000fe2000fffe03f */
[----:B------:R-:W-:-:S03]  /*9540*/  VIADD R144, R144, 0x1 ;  /* 0x0000000190907836 */ /* 0x000fc60000000000 */
[----:B------:R-:W-:-:S04]  /*9550*/  UISETP.NE.AND UP0, UPT, UR38, 0x2, UPT ;  /* 0x000000022600788c */ /* 0x000fc8000bf05270 */
[----:B------:R-:W-:Y:S02]  /*9560*/  USEL UR4, URZ, 0x1, UP0 ;  /* 0x000000013f047887 */ /* 0x000fe40008000000 */
[----:B------:R-:W-:Y:S02]  /*9570*/  USEL UR38, UR38, URZ, UP0 ;  /* 0x0000003f26267287 */ /* 0x000fe40008000000 */
[----:B------:R-:W-:Y:S01]  /*9580*/  ULOP3.LUT UR60, UR60, UR4, URZ, 0x3c, !UPT ;  /* 0x000000043c3c7292 */ /* 0x000fe2000f8e3c3f */
[----:B-1----:R-:W-:-:S13]  /*9590*/  ISETP.LE.AND P0, PT, R0, UR5, PT ;  /* 0x0000000500007c0c */ /* 0x002fda000bf03270 */
[----:B------:R-:W-:Y:S05]  /*95a0*/  @!P0 BRA `(.L_x_31) ;  /* 0xffffff7800388947 */ /* 0x000fea000383ffff */
[----:B------:R-:W-:Y:S05]  /*95b0*/  EXIT ;  /* 0x000000000000794d */ /* 0x000fea0003800000 */
.L_x_7:
[----:B------:R-:W-:-:S08]  /*95c0*/  NOP ;  /* 0x0000000000007918 */ /* 0x000fd00000000000 */
[----:B---3--:R-:W1:-:S00]  /*95d0*/  USETMAXREG.DEALLOC.CTAPOOL 0x20 ;  /* 0x00000020000079c8 */ /* 0x008e4000080e0500 */
[----:B-1----:R-:W-:-:S06]  /*95e0*/  LOP3.LUT R0, R0, 0x3, RZ, 0xc0, !PT ;  /* 0x0000000300007812 */ /* 0x002fcc00078ec0ff */
[----:B------:R-:W1:Y:S02]  /*95f0*/  SHFL.IDX PT, R0, R0, RZ, 0x1f ;  /* 0x00001fff00007589 */ /* 0x000e6400000e0000 */
[----:B-1----:R-:W-:-:S13]  /*9600*/  ISETP.NE.AND P0, PT, R0, RZ, PT ;  /* 0x000000ff0000720c */ /* 0x002fda0003f05270 */
[----:B------:R-:W-:Y:S05]  /*9610*/  @P0 EXIT ;  /* 0x000000000000094d */ /* 0x000fea0003800000 */
[----:B------:R-:W1:Y:S01]  /*9620*/  S2UR UR4, SR_CTAID.X ;  /* 0x00000000000479c3 */ /* 0x000e620000002500 */
[----:B------:R-:W-:Y:S02]  /*9630*/  IMAD.MOV.U32 R16, RZ, RZ, RZ ;  /* 0x000000ffff107224 */ /* 0x000fe400078e00ff */
[----:B------:R-:W-:Y:S02]  /*9640*/  IMAD.MOV.U32 R29, RZ, RZ, 0x1 ;  /* 0x00000001ff1d7424 */ /* 0x000fe400078e00ff */
[----:B------:R-:W-:-:S03]  /*9650*/  IMAD.MOV.U32 R17, RZ, RZ, 0x1 ;  /* 0x00000001ff117424 */ /* 0x000fc600078e00ff */
[----:B------:R-:W1:Y:S02]  /*9660*/  LDC R0, c[0x0][0xda4] ;  /* 0x00036900ff007b82 */ /* 0x000e640000000800 */
[----:B-1----:R-:W-:-:S13]  /*9670*/  ISETP.LE.AND P0, PT, R0, UR4, PT ;  /* 0x0000000400007c0c */ /* 0x002fda000bf03270 */
[----:B------:R-:W-:Y:S05]  /*9680*/  @P0 BRA `(.L_x_32) ;  /* 0x0000002800640947 */ /* 0x000fea0003800000 */
[----:B------:R-:W1:Y:S01]  /*9690*/  S2R R2, SR_TID.X ;  /* 0x0000000000027919 */ /* 0x000e620000002100 */
[----:B------:R-:W-:Y:S01]  /*96a0*/  IMAD.U32 R26, RZ, RZ, UR4 ;  /* 0x00000004ff1a7e24 */ /* 0x000fe2000f8e00ff */
[----:B------:R-:W-:Y:S01]  /*96b0*/  ULDC.64 UR36, c[0x0][0x198] ;  /* 0x0000660000247ab9 */ /* 0x000fe20000000a00 */
[----:B------:R-:W-:Y:S01]  /*96c0*/  IMAD.MOV.U32 R16, RZ, RZ, RZ ;  /* 0x000000ffff107224 */ /* 0x000fe200078e00ff */
[----:B------:R-:W-:Y:S01]  /*96d0*/  ULDC UR38, c[0x0][0xc] ;  /* 0x0000030000267ab9 */ /* 0x000fe20000000800 */
[----:B------:R-:W-:Y:S02]  /*96e0*/  IMAD.MOV.U32 R17, RZ, RZ, 0x1 ;  /* 0x00000001ff117424 */ /* 0x000fe400078e00ff */
[----:B------:R-:W-:Y:S01]  /*96f0*/  IMAD.MOV.U32 R29, RZ, RZ, RZ ;  /* 0x000000ffff1d7224 */ /* 0x000fe200078e00ff */
[----:B-1----:R-:W-:-:S07]  /*9700*/  LOP3.LUT R27, R2, 0x1f, RZ, 0xc0, !PT ;  /* 0x0000001f021b7812 */ /* 0x002fce00078ec0ff */
.L_x_76:
[----:B-1----:R-:W1:Y:S01]  /*9710*/  LDC R0, c[0x0][0xda8] ;  /* 0x00036a00ff007b82 */ /* 0x002e620000000800 */
[----:B--2---:R-:W2:Y:S01]  /*9720*/  S2R R6, SR_CgaCtaId ;  /* 0x0000000000067919 */ /* 0x004ea20000008800 */
[----:B------:R-:W-:Y:S05]  /*9730*/  YIELD ;  /* 0x0000000000007946 */ /* 0x000fea0003800000 */
[----:B------:R-:W-:Y:S01]  /*9740*/  ULDC.64 UR4, c[0x0][0x3f8] ;  /* 0x0000fe0000047ab9 */ /* 0x000fe20000000a00 */
[----:B------:R-:W3:Y:S01]  /*9750*/  LDC R4, c[0x0][0xdb4] ;  /* 0x00036d00ff047b82 */ /* 0x000ee20000000800 */
[----:B------:R-:W-:Y:S01]  /*9760*/  IMAD.MOV.U32 R25, RZ, RZ, R26 ;  /* 0x000000ffff197224 */ /* 0x000fe200078e001a */
[----:B------:R-:W-:Y:S01]  /*9770*/  UISETP.NE.U32.AND UP0, UPT, UR4, URZ, UPT ;  /* 0x0000003f0400728c */ /* 0x000fe2000bf05070 */
[----:B------:R-:W-:-:S02]  /*9780*/  MOV R23, 0x400 ;  /* 0x0000040000177802 */ /* 0x000fc40000000f00 */
[----:B------:R-:W-:Y:S01]  /*9790*/  ULDC UR4, c[0x0][0x404] ;  /* 0x0001010000047ab9 */ /* 0x000fe20000000800 */
[----:B------:R-:W-:Y:S02]  /*97a0*/  UISETP.NE.AND.EX UP0, UPT, UR5, URZ, UPT, UP0 ;  /* 0x0000003f0500728c */ /* 0x000fe4000bf05300 */
[----:B------:R-:W4:Y:S02]  /*97b0*/  LDC R28, c[0x0][0x2e0] ;  /* 0x0000b800ff1c7b82 */ /* 0x000f240000000800 */
[----:B------:R-:W-:Y:S01]  /*97c0*/  USEL UR4, UR4, 0x1, UP0 ;  /* 0x0000000104047887 */ /* 0x000fe20008000000 */
[----:B-1----:R-:W-:Y:S02]  /*97d0*/  ISETP.NE.AND P0, PT, R0, 0x1, PT ;  /* 0x000000010000780c */ /* 0x002fe40003f05270 */
[----:B---3--:R-:W-:Y:S02]  /*97e0*/  ISETP.NE.AND P1, PT, R4, 0x1, PT ;  /* 0x000000010400780c */ /* 0x008fe40003f25270 */
[----:B--2---:R-:W-:-:S09]  /*97f0*/  LEA R23, R6, R23, 0x18 ;  /* 0x0000001706177211 */ /* 0x004fd200078ec0ff */
[----:B------:R-:W1:Y:S01]  /*9800*/  @P0 LDC R5, c[0x0][0xdac] ;  /* 0x00036b00ff050b82 */ /* 0x000e620000000800 */
[----:B----4-:R-:W-:-:S07]  /*9810*/  IMAD R28, R28, UR4, RZ ;  /* 0x000000041c1c7c24 */ /* 0x010fce000f8e02ff */
[----:B------:R-:W2:Y:S08]  /*9820*/  @P0 LDC R7, c[0x0][0xdb0] ;  /* 0x00036c00ff070b82 */ /* 0x000eb00000000800 */
[----:B------:R-:W3:Y:S01]  /*9830*/  @P1 LDC.64 R2, c[0x0][0xdb8] ;  /* 0x00036e00ff021b82 */ /* 0x000ee20000000a00 */
[----:B-1----:R-:W-:-:S05]  /*9840*/  @P0 IMAD.HI.U32 R0, R26, R5, RZ ;  /* 0x000000051a000227 */ /* 0x002fca00078e00ff */
[----:B--2---:R-:W-:Y:S01]  /*9850*/  @P0 SHF.R.U32.HI R25, RZ, R7, R0 ;  /* 0x00000007ff190219 */ /* 0x004fe20000011600 */
[----:B------:R-:W-:-:S04]  /*9860*/  VIADD R0, R28, 0x8f ;  /* 0x0000008f1c007836 */ /* 0x000fc80000000000 */
[----:B------:R-:W-:Y:S02]  /*9870*/  IMAD.MOV.U32 R19, RZ, RZ, R25 ;  /* 0x000000ffff137224 */ /* 0x000fe400078e0019 */
[----:B------:R-:W-:-:S04]  /*9880*/  IMAD.HI R0, R0, 0x38e38e39, RZ ;  /* 0x38e38e3900007827 */ /* 0x000fc800078e02ff */
[----:B---3--:R-:W-:-:S05]  /*9890*/  @P1 IMAD.HI.U32 R2, R25, R2, RZ ;  /* 0x0000000219021227 */ /* 0x008fca00078e00ff */
[----:B------:R-:W-:Y:S01]  /*98a0*/  @P1 SHF.R.U32.HI R19, RZ, R3, R2 ;  /* 0x00000003ff131219 */ /* 0x000fe20000011602 */
[----:B------:R-:W-:Y:S01]  /*98b0*/  VIADD R2, R23, 0x16a00 ;  /* 0x00016a0017027836 */ /* 0x000fe20000000000 */
[----:B------:R-:W-:-:S03]  /*98c0*/  SHF.R.U32.HI R3, RZ, 0x1f, R0 ;  /* 0x0000001fff037819 */ /* 0x000fc60000011600 */
[----:B------:R-:W-:Y:S01]  /*98d0*/  IMAD.MOV R22, RZ, RZ, -R19 ;  /* 0x000000ffff167224 */ /* 0x000fe200078e0a13 */
[----:B------:R-:W-:Y:S02]  /*98e0*/  LOP3.LUT P0, RZ, R2, 0x1bf, RZ, 0xc0, !PT ;  /* 0x000001bf02ff7812 */ /* 0x000fe4000780c0ff */
[----:B------:R-:W-:Y:S01]  /*98f0*/  LEA.HI.SX32 R24, R0, R3, 0x1b ;  /* 0x0000000300187211 */ /* 0x000fe200078fdaff */
[----:B------:R-:W-:-:S10]  /*9900*/  IMAD R22, R4, R22, R25 ;  /* 0x0000001604167224 */ /* 0x000fd400078e0219 */
[----:B------:R-:W-:Y:S05]  /*9910*/  @!P0 BRA `(.L_x_33) ;  /* 0x0000000000408947 */ /* 0x000fea0003800000 */
[----:B------:R-:W-:Y:S01]  /*9920*/  MOV R2, 0x0 ;  /* 0x0000000000027802 */ /* 0x000fe20000000f00 */
[----:B------:R-:W-:Y:S01]  /*9930*/  ULDC.64 UR6, c[0x4][0xa8] ;  /* 0x01002a0000067ab9 */ /* 0x000fe20000000a00 */
[----:B------:R-:W-:Y:S01]  /*9940*/  ULDC.64 UR8, c[0x4][0xb0] ;  /* 0x01002c0000087ab9 */ /* 0x000fe20000000a00 */
[----:B------:R-:W-:Y:S01]  /*9950*/  ULDC.64 UR4, c[0x4][0x8] ;  /* 0x0100020000047ab9 */ /* 0x000fe20000000a00 */
[----:B------:R-:W-:Y:S02]  /*9960*/  IMAD.U32 R4, RZ, RZ, UR6 ;  /* 0x00000006ff047e24 */ /* 0x000fe4000f8e00ff */
[----:B------:R-:W1:Y:S01]  /*9970*/  LDC.64 R2, c[0x4][R2] ;  /* 0x0100000002027b82 */ /* 0x000e620000000a00 */
[----:B------:R-:W-:Y:S02]  /*9980*/  IMAD.U32 R5, RZ, RZ, UR7 ;  /* 0x00000007ff057e24 */ /* 0x000fe4000f8e00ff */
[----:B------:R-:W-:Y:S02]  /*9990*/  IMAD.U32 R6, RZ, RZ, UR8 ;  /* 0x00000008ff067e24 */ /* 0x000fe4000f8e00ff */
[----:B------:R-:W-:-:S02]  /*99a0*/  IMAD.U32 R7, RZ, RZ, UR9 ;  /* 0x00000009ff077e24 */ /* 0x000fc4000f8e00ff */
[----:B------:R-:W-:Y:S02]  /*99b0*/  IMAD.U32 R10, RZ, RZ, UR4 ;  /* 0x00000004ff0a7e24 */ /* 0x000fe4000f8e00ff */
[----:B------:R-:W-:Y:S02]  /*99c0*/  IMAD.U32 R11, RZ, RZ, UR5 ;  /* 0x00000005ff0b7e24 */ /* 0x000fe4000f8e00ff */
[----:B------:R-:W-:Y:S02]  /*99d0*/  IMAD.MOV.U32 R8, RZ, RZ, 0x70 ;  /* 0x00000070ff087424 */ /* 0x000fe400078e00ff */
[----:B------:R-:W-:Y:S02]  /*99e0*/  IMAD.MOV.U32 R12, RZ, RZ, 0x1 ;  /* 0x00000001ff0c7424 */ /* 0x000fe400078e00ff */
[----:B------:R-:W-:-:S07]  /*99f0*/  IMAD.MOV.U32 R13, RZ, RZ, RZ ;  /* 0x000000ffff0d7224 */ /* 0x000fce00078e00ff */
[----:B------:R-:W-:-:S07]  /*9a00*/  LEPC R20, `(.L_x_33) ;  /* 0x000000001014794e */ /* 0x000fce0000000000 */
[----:B-1----:R-:W-:Y:S05]  /*9a10*/  CALL.ABS.NOINC R2 ;  /* 0x0000000002007343 */ /* 0x002fea0003c00000 */
.L_x_33:
[----:B------:R-:W-:-:S05]  /*9a20*/  VIADD R0, R23, 0x200 ;  /* 0x0000020017007836 */ /* 0x000fca0000000000 */
[----:B------:R-:W-:-:S13]  /*9a30*/  LOP3.LUT P0, RZ, R0, 0x1bf, RZ, 0xc0, !PT ;  /* 0x000001bf00ff7812 */ /* 0x000fda000780c0ff */
[----:B------:R-:W-:Y:S05]  /*9a40*/  @!P0 BRA `(.L_x_34) ;  /* 0x0000000000808947 */ /* 0x000fea0003800000 */
[----:B------:R-:W-:Y:S01]  /*9a50*/  MOV R0, 0x0 ;  /* 0x0000000000007802 */ /* 0x000fe20000000f00 */
[----:B------:R-:W-:Y:S01]  /*9a60*/  ULDC.64 UR6, c[0x4][0xa8] ;  /* 0x01002a0000067ab9 */ /* 0x000fe20000000a00 */
[----:B------:R-:W-:Y:S01]  /*9a70*/  ULDC.64 UR8, c[0x4][0xb0] ;  /* 0x01002c0000087ab9 */ /* 0x000fe20000000a00 */
[----:B------:R-:W-:Y:S01]  /*9a80*/  ULDC.64 UR4, c[0x4][0x10] ;  /* 0x0100040000047ab9 */ /* 0x000fe20000000a00 */
[----:B------:R1:W2:Y:S01]  /*9a90*/  LDC.64 R2, c[0x4][R0] ;  /* 0x0100000000027b82 */ /* 0x0002a20000000a00 */
[----:B------:R-:W-:Y:S02]  /*9aa0*/  IMAD.U32 R4, RZ, RZ, UR6 ;  /* 0x00000006ff047e24 */ /* 0x000fe4000f8e00ff */
[----:B------:R-:W-:Y:S02]  /*9ab0*/  IMAD.U32 R5, RZ, RZ, UR7 ;  /* 0x00000007ff057e24 */ /* 0x000fe4000f8e00ff */
[----:B------:R-:W-:Y:S02]  /*9ac0*/  IMAD.U32 R6, RZ, RZ, UR8 ;  /* 0x00000008ff067e24 */ /* 0x000fe4000f8e00ff */
[----:B------:R-:W-:-:S02]  /*9ad0*/  IMAD.U32 R7, RZ, RZ, UR9 ;  /* 0x00000009ff077e24 */ /* 0x000fc4000f8e00ff */
[----:B------:R-:W-:Y:S02]  /*9ae0*/  IMAD.U32 R10, RZ, RZ, UR4 ;  /* 0x00000004ff0a7e24 */ /* 0x000fe4000f8e00ff */
[----:B------:R-:W-:Y:S02]  /*9af0*/  IMAD.U32 R11, RZ, RZ, UR5 ;  /* 0x00000005ff0b7e24 */ /* 0x000fe4000f8e00ff */
[----:B------:R-:W-:Y:S02]  /*9b00*/  IMAD.MOV.U32 R8, RZ, RZ, 0x70 ;  /* 0x00000070ff087424 */ /* 0x000fe400078e00ff */
[----:B------:R-:W-:Y:S02]  /*9b10*/  IMAD.MOV.U32 R12, RZ, RZ, 0x1 ;  /* 0x00000001ff0c7424 */ /* 0x000fe400078e00ff */
[----:B-1----:R-:W-:-:S07]  /*9b20*/  IMAD.MOV.U32 R13, RZ, RZ, RZ ;  /* 0x000000ffff0d7224 */ /* 0x002fce00078e00ff */
[----:B------:R-:W-:-:S07]  /*9b30*/  LEPC R20, `(.L_x_35) ;  /* 0x000000001014794e */ /* 0x000fce0000000000 */
[----:B--2---:R-:W-:Y:S05]  /*9b40*/  CALL.ABS.NOINC R2 ;  /* 0x0000000002007343 */ /* 0x004fea0003c00000 */
.L_x_35:
        /* <DEDUP_REMOVED lines=16> */
.L_x_34:
[----:B------:R-:W-:Y:S01]  /*9c50*/  ULDC.64 UR4, c[0x0][0x9f8] ;  /* 0x00027e0000047ab9 */ /* 0x000fe20000000a00 */
[----:B------:R-:W1:Y:S01]  /*9c60*/  LDC R0, c[0x0][0x428] ;  /* 0x00010a00ff007b82 */ /* 0x000e620000000800 */
[----:B------:R-:W-:Y:S01]  /*9c70*/  ISETP.NE.U32.AND P0, PT, RZ, UR4, PT ;  /* 0x00000004ff007c0c */ /* 0x000fe2000bf05070 */
[----:B------:R-:W-:Y:S01]  /*9c80*/  IMAD.MOV.U32 R6, RZ, RZ, R19 ;  /* 0x000000ffff067224 */ /* 0x000fe200078e0013 */
[----:B------:R-:W-:Y:S01]  /*9c90*/  ULDC.64 UR6, c[0x0][0x208] ;  /* 0x0000820000067ab9 */ /* 0x000fe20000000a00 */
[----:B------:R-:W-:Y:S01]  /*9ca0*/  ISETP.NE.AND P1, PT, R27, RZ, PT ;  /* 0x000000ff1b00720c */ /* 0x000fe20003f25270 */
[----:B------:R-:W-:Y:S01]  /*9cb0*/  IMAD.MOV R9, RZ, RZ, -R25 ;  /* 0x000000ffff097224 */ /* 0x000fe200078e0a19 */
[----:B------:R-:W-:Y:S01]  /*9cc0*/  ISETP.NE.AND.EX P0, PT, RZ, UR5, PT, P0 ;  /* 0x00000005ff007c0c */ /* 0x000fe2000bf05300 */
[----:B------:R-:W-:-:S12]  /*9cd0*/  ULDC UR4, c[0x0][0xda8] ;  /* 0x00036a0000047ab9 */ /* 0x000fd80000000800 */
[----:B------:R-:W2:Y:S02]  /*9ce0*/  @P0 LDC.64 R2, c[0x0][0x9f8] ;  /* 0x00027e00ff020b82 */ /* 0x000ea40000000a00 */
[----:B--2---:R-:W-:-:S05]  /*9cf0*/  @P0 IMAD.WIDE R2, R19, 0x4, R2 ;  /* 0x0000000413020825 */ /* 0x004fca00078e0202 */
[----:B------:R2:W5:Y:S01]  /*9d00*/  @P0 LDG.E R6, desc[UR6][R2.64] ;  /* 0x0000000602060981 */ /* 0x000562000c1e1900 */
[----:B-1----:R-:W-:Y:S01]  /*9d10*/  ISETP.NE.AND P0, PT, R0, 0x1, PT ;  /* 0x000000010000780c */ /* 0x002fe20003f05270 */
[----:B------:R-:W-:Y:S01]  /*9d20*/  VOTEU.ALL UP1, P1 ;  /* 0x00000000003f7886 */ /* 0x000fe20000820000 */
[----:B------:R-:W-:Y:S01]  /*9d30*/  IMAD R9, R9, UR4, R26 ;  /* 0x0000000409097c24 */ /* 0x000fe2000f8e021a */
[----:B------:R-:W-:Y:S01]  /*9d40*/  PLOP3.LUT P2, PT, P1, PT, PT, 0x8, 0x0 ;  /* 0x000000000000781c */ /* 0x000fe20000f4e170 */
[----:B------:R-:W-:Y:S02]  /*9d50*/  IMAD.MOV.U32 R0, RZ, RZ, R22 ;  /* 0x000000ffff007224 */ /* 0x000fe400078e0016 */
[----:B------:R-:W-:Y:S01]  /*9d60*/  @!UP1 UIADD3 UR8, UP0, UR36, 0x270, URZ ;  /* 0x0000027024089890 */ /* 0x000fe2000ff1e03f */
[----:B------:R-:W-:-:S03]  /*9d70*/  IMAD R9, R9, 0xc0, RZ ;  /* 0x000000c009097824 */ /* 0x000fc600078e02ff */
[----:B------:R-:W-:-:S03]  /*9d80*/  @!UP1 UIADD3.X UR9, URZ, UR37, URZ, UP0, !UPT ;  /* 0x000000253f099290 */ /* 0x000fc600087fe43f */
[----:B------:R-:W1:Y:S01]  /*9d90*/  @P0 LDC R5, c[0x0][0x42c] ;  /* 0x00010b00ff050b82 */ /* 0x000e620000000800 */
[----:B------:R-:W-:-:S07]  /*9da0*/  VOTEU.ALL UP0, P1 ;  /* 0x00000000003f7886 */ /* 0x000fce0000800000 */
[----:B------:R-:W3:Y:S01]  /*9db0*/  @P0 LDC R7, c[0x0][0x430] ;  /* 0x00010c00ff070b82 */ /* 0x000ee20000000800 */
[----:B-1----:R-:W-:-:S05]  /*9dc0*/  @P0 IMAD.HI.U32 R4, R22, R5, RZ ;  /* 0x0000000516040227 */ /* 0x002fca00078e00ff */
[----:B--23--:R-:W-:-:S07]  /*9dd0*/  @P0 SHF.R.U32.HI R0, RZ, R7, R4 ;  /* 0x00000007ff000219 */ /* 0x00cfce0000011604 */
.L_x_36:
[----:B------:R-:W-:Y:S02]  /*9de0*/  PLOP3.LUT P0, PT, P0, P2, PT, 0xa2, 0x0 ;  /* 0x000000000000781c */ /* 0x000fe40000705472 */
[----:B------:R-:W-:Y:S01]  /*9df0*/  @P2 R2UR P0, UR7, R19 ;  /* 0x00000000130722ca */ /* 0x000fe20000000000 */
[----:B------:R-:W-:-:S07]  /*9e00*/  UMOV UR4, URZ ;  /* 0x0000003f00047c82 */ /* 0x000fce0008000000 */
[----:B------:R-:W-:Y:S02]  /*9e10*/  PLOP3.LUT P0, PT, P0, P2, PT, 0xa2, 0x0 ;  /* 0x000000000000781c */ /* 0x000fe40000705472 */
[----:B------:R-:W-:-:S08]  /*9e20*/  @P2 R2UR.OR P0, UR6, R22 ;  /* 0x00000000160622ca */ /* 0x000fd00000100000 */
[----:B------:R-:W-:Y:S02]  /*9e30*/  PLOP3.LUT P0, PT, P0, P2, PT, 0xa2, 0x0 ;  /* 0x000000000000781c */ /* 0x000fe40000705472 */
[----:B------:R-:W-:-:S08]  /*9e40*/  @P2 R2UR.OR P0, UR5, R9 ;  /* 0x00000000090522ca */ /* 0x000fd00000100000 */
[----:B------:R-:W-:-:S05]  /*9e50*/  @P2 PLOP3.LUT P2, PT, P0, PT, PT, 0x80, 0x0 ;  /* 0x000000000000281c */ /* 0x000fca000074f070 */
[----:B------:R1:W-:Y:S08]  /*9e60*/  @!UP0 UTMAPF.L2.4D [UR4], [UR8] ;  /* 0x00000004080085b8 */ /* 0x0003f00008018000 */
[----:B-1----:R-:W-:Y:S05]  /*9e70*/  @P2 BRA.U.ANY `(.L_x_36) ;  /* 0xfffffffd00d82947 */ /* 0x002fea000393ffff */
[----:B------:R-:W-:Y:S01]  /*9e80*/  PLOP3.LUT P2, PT, P1, PT, PT, 0x8, 0x0 ;  /* 0x000000000000781c */ /* 0x000fe20000f4e170 */
[----:B------:R-:W-:Y:S01]  /*9e90*/  VOTEU.ALL UP0, P1 ;  /* 0x00000000003f7886 */ /* 0x000fe20000800000 */
[----:B------:R-:W-:-:S11]  /*9ea0*/  UMOV UR4, 0x20 ;  /* 0x0000002000047882 */ /* 0x000fd60000000000 */
.L_x_37:
[----:B------:R-:W-:Y:S02]  /*9eb0*/  PLOP3.LUT P0, PT, P0, P2, PT, 0xa2, 0x0 ;  /* 0x000000000000781c */ /* 0x000fe40000705472 */
[----:B------:R-:W-:-:S08]  /*9ec0*/  @P2 R2UR P0, UR7, R19 ;  /* 0x00000000130722ca */ /* 0x000fd00000000000 */
        /* <DEDUP_REMOVED lines=10> */
.L_x_38:
        /* <DEDUP_REMOVED lines=9> */
[----:B------:R-:W1:Y:S01]  /*a000*/  LDC.64 R2, c[0x0][0x3f8] ;  /* 0x0000fe00ff027b82 */ /* 0x000e620000000a00 */
[----:B------:R-:W-:Y:S01]  /*a010*/  UMOV UR4, 0xffffffff ;  /* 0xffffffff00047882 */ /* 0x000fe20000000000 */
[----:B-1----:R-:W-:-:S04]  /*a020*/  ISETP.NE.U32.AND P0, PT, R2, RZ, PT ;  /* 0x000000ff0200720c */ /* 0x002fc80003f05070 */
[----:B------:R-:W-:-:S04]  /*a030*/  ISETP.NE.AND.EX P0, PT, R3, RZ, PT, P0 ;  /* 0x000000ff0300720c */ /* 0x000fc80003f05300 */
[----:B-----5:R-:W-:Y:S01]  /*a040*/  SEL R7, R6, RZ, !P0 ;  /* 0x000000ff06077207 */ /* 0x020fe20004000000 */
[----:B------:R-:W-:Y:S08]  /*a050*/  BRA.DIV UR4, `(.L_x_39) ;  /* 0x0000002604387947 */ /* 0x000ff0000b800000 */
.L_x_92:
[----:B------:R-:W-:Y:S01]  /*a060*/  UMOV UR4, 0xffffffff ;  /* 0xffffffff00047882 */ /* 0x000fe20000000000 */
[----:B------:R-:W-:Y:S01]  /*a070*/  SHF.R.S32.HI R8, RZ, 0x1f, R6 ;  /* 0x0000001fff087819 */ /* 0x000fe20000011406 */
[----:B------:R-:W-:Y:S01]  /*a080*/  VIADD R10, R24, 0xffffffff ;  /* 0xffffffff180a7836 */ /* 0x000fe20000000000 */
[----:B------:R-:W-:Y:S06]  /*a090*/  BRA.DIV UR4, `(.L_x_40) ;  /* 0x00000026045c7947 */ /* 0x000fec000b800000 */
[----:B------:R-:W-:-:S13]  /*a0a0*/  ELECT P6, URZ, PT ;  /* 0x00000000003f782f */ /* 0x000fda00038c0000 */
.L_x_95:
[----:B------:R-:W-:Y:S05]  /*a0b0*/  @!P6 BRA `(.L_x_41) ;  /* 0x0000000000f8e947 */ /* 0x000fea0003800000 */
[----:B------:R-:W-:Y:S02]  /*a0c0*/  IMAD.MOV.U32 R18, RZ, RZ, R10 ;  /* 0x000000ffff127224 */ /* 0x000fe400078e000a */
[----:B------:R-:W-:Y:S01]  /*a0d0*/  IMAD.MOV.U32 R7, RZ, RZ, R6 ;  /* 0x000000ffff077224 */ /* 0x000fe200078e0006 */
[----:B------:R-:W-:Y:S06]  /*a0e0*/  @!P0 BRA `(.L_x_42) ;  /* 0x00000000004c8947 */ /* 0x000fec0003800000 */
[----:B------:R-:W1:Y:S01]  /*a0f0*/  LDC R18, c[0x0][0x41c] ;  /* 0x00010700ff127b82 */ /* 0x000e620000000800 */
[----:B------:R-:W-:Y:S01]  /*a100*/  IMAD.MOV.U32 R11, RZ, RZ, R10 ;  /* 0x000000ffff0b7224 */ /* 0x000fe200078e000a */
[----:B------:R-:W-:Y:S01]  /*a110*/  ULDC.64 UR4, c[0x0][0x408] ;  /* 0x0001020000047ab9 */ /* 0x000fe20000000a00 */
[----:B------:R-:W-:Y:S01]  /*a120*/  ULDC.64 UR6, c[0x0][0x208] ;  /* 0x0000820000067ab9 */ /* 0x000fe20000000a00 */
[----:B------:R-:W-:-:S04]  /*a130*/  IMAD R7, R8, UR4, RZ ;  /* 0x0000000408077c24 */ /* 0x000fc8000f8e02ff */
[----:B------:R-:W-:Y:S01]  /*a140*/  IMAD R7, R6, UR5, R7 ;  /* 0x0000000506077c24 */ /* 0x000fe2000f8e0207 */
[----:B-1----:R-:W-:-:S13]  /*a150*/  ISETP.NE.AND P1, PT, R18, 0x1, PT ;  /* 0x000000011200780c */ /* 0x002fda0003f25270 */
[----:B------:R-:W1:Y:S02]  /*a160*/  @P1 LDC.64 R4, c[0x0][0x420] ;  /* 0x00010800ff041b82 */ /* 0x000e640000000a00 */
[----:B-1----:R-:W-:-:S05]  /*a170*/  @P1 IMAD.HI.U32 R4, R10, R4, RZ ;  /* 0x000000040a041227 */ /* 0x002fca00078e00ff */
[----:B------:R-:W-:-:S04]  /*a180*/  @P1 SHF.R.U32.HI R11, RZ, R5, R4 ;  /* 0x00000005ff0b1219 */ /* 0x000fc80000011604 */
[--C-:B------:R-:W-:Y:S01]  /*a190*/  SHF.R.S32.HI R5, RZ, 0x1f, R11.reuse ;  /* 0x0000001fff057819 */ /* 0x100fe2000001140b */
[----:B------:R-:W-:-:S04]  /*a1a0*/  IMAD.MOV.U32 R4, RZ, RZ, R11 ;  /* 0x000000ffff047224 */ /* 0x000fc800078e000b */
[----:B------:R-:W-:-:S04]  /*a1b0*/  IMAD.WIDE.U32 R4, R6, UR4, R4 ;  /* 0x0000000406047c25 */ /* 0x000fc8000f8e0004 */
[----:B------:R-:W-:Y:S01]  /*a1c0*/  IMAD.IADD R5, R5, 0x1, R7 ;  /* 0x0000000105057824 */ /* 0x000fe200078e0207 */
[----:B------:R-:W-:-:S04]  /*a1d0*/  LEA R12, P1, R4, R2, 0x2 ;  /* 0x00000002040c7211 */ /* 0x000fc800078210ff */
[----:B------:R-:W-:-:S05]  /*a1e0*/  LEA.HI.X R13, R4, R3, R5, 0x2, P1 ;  /* 0x00000003040d7211 */ /* 0x000fca00008f1405 */
[----:B------:R1:W5:Y:S01]  /*a1f0*/  LDG.E R7, desc[UR6][R12.64] ;  /* 0x000000060c077981 */ /* 0x000362000c1e1900 */
[----:B------:R-:W-:-:S04]  /*a200*/  IMAD.MOV R5, RZ, RZ, -R11 ;  /* 0x000000ffff057224 */ /* 0x000fc800078e0a0b */
[----:B------:R-:W-:-:S07]  /*a210*/  IMAD R18, R18, R5, R10 ;  /* 0x0000000512127224 */ /* 0x000fce00078e020a */
.L_x_42:
[----:B------:R-:W2:Y:S01]  /*a220*/  S2R R4, SR_TID.X ;  /* 0x0000000000047919 */ /* 0x000ea20000002100 */
[----:B------:R-:W-:Y:S01]  /*a230*/  IMAD R5, R16, 0x8, R23 ;  /* 0x0000000810057824 */ /* 0x000fe200078e0217 */
[----:B--2---:R-:W-:Y:S02]  /*a240*/  LOP3.LUT R11, R4, 0x7f, RZ, 0xc0, !PT ;  /* 0x0000007f040b7812 */ /* 0x004fe400078ec0ff */
[----:B------:R-:W-:Y:S02]  /*a250*/  SHF.L.U32 R4, R17, 0x1f, RZ ;  /* 0x0000001f11047819 */ /* 0x000fe400000006ff */
[----:B------:R-:W-:Y:S02]  /*a260*/  ISETP.NE.AND P2, PT, R11, RZ, PT ;  /* 0x000000ff0b00720c */ /* 0x000fe40003f45270 */
[----:B------:R-:W2:Y:S02]  /*a270*/  SYNCS.PHASECHK.TRANS64.TRYWAIT P1, [R5+URZ+0x31c40], R4 ;  /* 0x031c4004050075a7 */ /* 0x000ea4000802017f */
[----:B--2---:R-:W-:Y:S09]  /*a280*/  @!P1 BRA `(.L_x_43) ;  /* 0x0000002400009947 */ /* 0x004ff20003800000 */
.L_x_96:
[----:B------:R-:W-:Y:S05]  /*a290*/  @P2 BRA `(.L_x_44) ;  /* 0x0000000000142947 */ /* 0x000fea0003800000 */
[----:B------:R-:W-:Y:S01]  /*a2a0*/  ISETP.NE.AND P1, PT, R27, RZ, PT ;  /* 0x000000ff1b00720c */ /* 0x000fe20003f25270 */
[----:B--2---:R-:W-:-:S04]  /*a2b0*/  IMAD.MOV.U32 R4, RZ, RZ, 0x6c00 ;  /* 0x00006c00ff047424 */ /* 0x004fc800078e00ff */
[----:B------:R3:W-:Y:S08]  /*a2c0*/  SYNCS.ARRIVE.TRANS64 RZ, [R5+URZ+0x31c30], R4 ;  /* 0x031c300405ff79a7 */ /* 0x0007f0000800003f */
[----:B------:R-:W-:Y:S05]  /*a2d0*/  @!P1 BRA `(.L_x_44) ;  /* 0x0000000000049947 */ /* 0x000fea0003800000 */
[----:B------:R-:W-:Y:S01]  /*a2e0*/  BPT.TRAP 0x1 ;  /* 0x000000040000795c */ /* 0x000fe20000300000 */
.L_x_44:
[----:B--23--:R-:W-:Y:S01]  /*a2f0*/  IMAD R4, R16, 0x6c00, R23 ;  /* 0x00006c0010047824 */ /* 0x00cfe200078e0217 */
[----:B------:R-:W-:Y:S01]  /*a300*/  R2UR UR9, R5 ;  /* 0x00000000050972ca */ /* 0x000fe200000e0000 */
[----:B------:R-:W-:Y:S01]  /*a310*/  UIADD3 UR4, UP0, UR36, 0x370, URZ ;  /* 0x0000037024047890 */ /* 0x000fe2000ff1e03f */
[----:B------:R-:W-:Y:S01]  /*a320*/  R2UR UR11, R18 ;  /* 0x00000000120b72ca */ /* 0x000fe200000e0000 */
[----:B------:R-:W-:Y:S01]  /*a330*/  UMOV UR10, URZ ;  /* 0x0000003f000a7c82 */ /* 0x000fe20008000000 */
[----:B------:R-:W-:Y:S01]  /*a340*/  R2UR UR8, R4 ;  /* 0x00000000040872ca */ /* 0x000fe200000e0000 */
[----:B------:R-:W-:Y:S01]  /*a350*/  UIADD3.X UR5, URZ, UR37, URZ, UP0, !UPT ;  /* 0x000000253f057290 */ /* 0x000fe200087fe43f */
[----:B------:R-:W-:Y:S01]  /*a360*/  R2UR UR12, R0 ;  /* 0x00000000000c72ca */ /* 0x000fe200000e0000 */
[----:B------:R-:W-:Y:S01]  /*a370*/  UMOV UR6, 0x0 ;  /* 0x0000000000067882 */ /* 0x000fe20000000000 */
[----:B-----5:R-:W-:Y:S01]  /*a380*/  R2UR UR13, R7 ;  /* 0x00000000070d72ca */ /* 0x020fe200000e0000 */
[----:B------:R-:W-:Y:S01]  /*a390*/  UMOV UR7, 0x14f00000 ;  /* 0x14f0000000077882 */ /* 0x000fe20000000000 */
[----:B------:R-:W-:-:S03]  /*a3a0*/  UMOV UR16, 0x20 ;  /* 0x0000002000107882 */ /* 0x000fc60000000000 */
[----:B------:R-:W-:Y:S02]  /*a3b0*/  UIADD3 UR9, UR9, 0x31c30, URZ ;  /* 0x00031c3009097890 */ /* 0x000fe4000fffe03f */
[----:B------:R-:W-:Y:S02]  /*a3c0*/  UIMAD UR11, UR11, 0x90, URZ ;  /* 0x000000900b0b78a4 */ /* 0x000fe4000f8e023f */
[----:B------:R-:W-:Y:S02]  /*a3d0*/  UIADD3 UR14, UR8, 0x16a00, URZ ;  /* 0x00016a00080e7890 */ /* 0x000fe4000fffe03f */
[----:B------:R-:W-:Y:S02]  /*a3e0*/  UIADD3 UR15, UR8, 0x18e00, URZ ;  /* 0x00018e00080f7890 */ /* 0x000fe4000fffe03f */
[----:B------:R-:W-:-:S03]  /*a3f0*/  UIADD3 UR17, UR8, 0x1b200, URZ ;  /* 0x0001b20008117890 */ /* 0x000fc6000fffe03f */
[----:B------:R-:W-:Y:S01]  /*a400*/  UMOV UR8, UR14 ;  /* 0x0000000e00087c82 */ /* 0x000fe20008000000 */
[----:B------:R-:W-:Y:S01]  /*a410*/  UMOV UR14, 0x40 ;  /* 0x00000040000e7882 */ /* 0x000fe20000000000 */
[----:B------:R2:W-:Y:S02]  /*a420*/  UTMALDG.4D [UR8], [UR4], desc[UR6] ;  /* 0x00000608040075b4 */ /* 0x0005e40008019000 */
[----:B--2---:R-:W-:Y:S01]  /*a430*/  UMOV UR8, UR15 ;  /* 0x0000000f00087c82 */ /* 0x004fe20008000000 */
[----:B------:R-:W-:Y:S02]  /*a440*/  UMOV UR10, UR16 ;  /* 0x00000010000a7c82 */ /* 0x000fe40008000000 */
[----:B------:R2:W-:Y:S02]  /*a450*/  UTMALDG.4D [UR8], [UR4], desc[UR6] ;  /* 0x00000608040075b4 */ /* 0x0005e40008019000 */
[----:B--2---:R-:W-:Y:S01]  /*a460*/  UMOV UR8, UR17 ;  /* 0x0000001100087c82 */ /* 0x004fe20008000000 */
[----:B------:R-:W-:-:S02]  /*a470*/  UMOV UR10, UR14 ;  /* 0x0000000e000a7c82 */ /* 0x000fc40008000000 */
[----:B------:R2:W-:Y:S02]  /*a480*/  UTMALDG.4D [UR8], [UR4], desc[UR6] ;  /* 0x00000608040075b4 */ /* 0x0005e40008019000 */
[----:B--2---:R-:W-:Y:S01]  /*a490*/  NOP ;  /* 0x0000000000007918 */ /* 0x004fe20000000000 */
.L_x_41:
[----:B------:R-:W-:Y:S05]  /*a4a0*/  WARPSYNC.ALL ;  /* 0x0000000000007948 */ /* 0x000fea0003800000 */
[----:B------:R-:W-:Y:S01]  /*a4b0*/  BAR.SYNC.DEFER_BLOCKING 0x8, 0x1a0 ;  /* 0x0206800000007b1d */ /* 0x000fe20000010000 */
[----:B------:R-:W-:Y:S02]  /*a4c0*/  R2UR UR24, R23 ;  /* 0x00000000171872ca */ /* 0x000fe400000e0000 */
[----:B------:R-:W-:-:S13]  /*a4d0*/  ELECT P1, URZ, PT ;  /* 0x00000000003f782f */ /* 0x000fda0003820000 */
[----:B------:R-:W-:Y:S01]  /*a4e0*/  @P1 R2UR UR13, R19 ;  /* 0x00000000130d12ca */ /* 0x000fe200000e0000 */
[----:B------:R-:W-:Y:S01]  /*a4f0*/  UIADD3 UR4, UP0, UR36, 0x270, URZ ;  /* 0x0000027024047890 */ /* 0x000fe2000ff1e03f */
[C---:B------:R-:W-:Y:S01]  /*a500*/  @P1 R2UR UR12, R22.reuse ;  /* 0x00000000160c12ca */ /* 0x040fe200000e0000 */
[----:B------:R-:W-:Y:S01]  /*a510*/  UMOV UR6, 0x0 ;  /* 0x0000000000067882 */ /* 0x000fe20000000000 */
[----:B------:R-:W-:Y:S01]  /*a520*/  @P1 R2UR UR11, R9 ;  /* 0x00000000090b12ca */ /* 0x000fe200000e0000 */
[----:B------:R-:W-:Y:S01]  /*a530*/  UIADD3.X UR5, URZ, UR37, URZ, UP0, !UPT ;  /* 0x000000253f057290 */ /* 0x000fe200087fe43f */
[----:B------:R-:W-:Y:S01]  /*a540*/  @P1 R2UR UR21, R19 ;  /* 0x00000000131512ca */ /* 0x000fe200000e0000 */
[----:B------:R-:W-:Y:S01]  /*a550*/  UMOV UR7, 0x12f00000 ;  /* 0x12f0000000077882 */ /* 0x000fe20000000000 */
[----:B------:R-:W-:Y:S01]  /*a560*/  UMOV UR10, URZ ;  /* 0x0000003f000a7c82 */ /* 0x000fe20008000000 */
[----:B------:R-:W-:Y:S01]  /*a570*/  @P1 R2UR UR20, R22 ;  /* 0x00000000161412ca */ /* 0x000fe200000e0000 */
[----:B------:R-:W-:Y:S01]  /*a580*/  UMOV UR14, 0x0 ;  /* 0x00000000000e7882 */ /* 0x000fe20000000000 */
[----:B------:R-:W-:Y:S01]  /*a590*/  UIADD3 UR8, UR24, 0xda00, URZ ;  /* 0x0000da0018087890 */ /* 0x000fe2000fffe03f */
[----:B------:R-:W-:Y:S01]  /*a5a0*/  @P1 IMAD.MOV.U32 R4, RZ, RZ, 0x9000 ;  /* 0x00009000ff041424 */ /* 0x000fe200078e00ff */
[----:B------:R-:W-:Y:S01]  /*a5b0*/  UIADD3 UR9, UR24, 0x31c00, URZ ;  /* 0x00031c0018097890 */ /* 0x000fe2000fffe03f */
[----:B------:R-:W-:Y:S01]  /*a5c0*/  @P1 R2UR UR19, R9 ;  /* 0x00000000091312ca */ /* 0x000fe200000e0000 */
[----:B------:R-:W-:Y:S01]  /*a5d0*/  UIADD3 UR16, UR24, 0x10a00, URZ ;  /* 0x00010a0018107890 */ /* 0x000fe2000fffe03f */
[----:B------:R-:W-:Y:S01]  /*a5e0*/  BSSY B0, `(.L_x_45) ;  /* 0x0000014000007945 */ /* 0x000fe20003800000 */
[----:B------:R-:W-:Y:S01]  /*a5f0*/  UMOV UR15, 0x12f00000 ;  /* 0x12f00000000f7882 */ /* 0x000fe20000000000 */
[----:B------:R-:W-:Y:S01]  /*a600*/  UMOV UR18, 0x20 ;  /* 0x0000002000127882 */ /* 0x000fe20000000000 */
[----:B------:R-:W-:Y:S01]  /*a610*/  UMOV UR22, 0x0 ;  /* 0x0000000000167882 */ /* 0x000fe20000000000 */
[----:B------:R-:W-:Y:S01]  /*a620*/  UMOV UR17, UR9 ;  /* 0x0000000900117c82 */ /* 0x000fe20008000000 */
[----:B------:R2:W-:Y:S01]  /*a630*/  @P1 SYNCS.ARRIVE.TRANS64 RZ, [R23+URZ+0x31c00], R4 ;  /* 0x031c000417ff19a7 */ /* 0x0005e2000800003f */
[----:B------:R3:W-:Y:S01]  /*a640*/  UTMALDG.4D [UR8], [UR4], desc[UR6] ;  /* 0x00000608040075b4 */ /* 0x0007e20008019000 */
[----:B------:R-:W-:Y:S01]  /*a650*/  UMOV UR23, 0x12f00000 ;  /* 0x12f0000000177882 */ /* 0x000fe20000000000 */
[----:B------:R-:W-:-:S03]  /*a660*/  ISETP.GE.AND P2, PT, R28, 0x91, PT ;  /* 0x000000911c00780c */ /* 0x000fc60003f46270 */
[----:B------:R4:W-:Y:S01]  /*a670*/  UTMALDG.4D [UR16], [UR4], desc[UR14] ;  /* 0x00000e10040075b4 */ /* 0x0009e20008019000 */
[----:B--2---:R-:W-:-:S04]  /*a680*/  LOP3.LUT R4, R29, 0x1, RZ, 0xc, !PT ;  /* 0x000000011d047812 */ /* 0x004fc800078e0cff */
[----:B------:R-:W-:Y:S02]  /*a690*/  SHF.L.U32 R4, R4, 0x1f, RZ ;  /* 0x0000001f04047819 */ /* 0x000fe400000006ff */
[----:B---3--:R-:W-:Y:S01]  /*a6a0*/  @P1 R2UR UR13, R19 ;  /* 0x00000000130d12ca */ /* 0x008fe200000e0000 */
[----:B------:R-:W-:Y:S01]  /*a6b0*/  UIADD3 UR8, UR24, 0x13a00, URZ ;  /* 0x00013a0018087890 */ /* 0x000fe2000fffe03f */
[----:B------:R-:W-:Y:S01]  /*a6c0*/  @P1 R2UR UR12, R22 ;  /* 0x00000000160c12ca */ /* 0x000fe200000e0000 */
[----:B------:R-:W-:Y:S01]  /*a6d0*/  UMOV UR10, 0x40 ;  /* 0x00000040000a7882 */ /* 0x000fe20000000000 */
[----:B------:R-:W-:-:S13]  /*a6e0*/  @P1 R2UR UR11, R9 ;  /* 0x00000000090b12ca */ /* 0x000fda00000e0000 */
[----:B------:R4:W-:Y:S01]  /*a6f0*/  UTMALDG.4D [UR8], [UR4], desc[UR22] ;  /* 0x00001608040075b4 */ /* 0x0009e20008019000 */
[----:B------:R-:W2:Y:S02]  /*a700*/  SYNCS.PHASECHK.TRANS64.TRYWAIT P1, [R23+URZ+0x31c20], R4 ;  /* 0x031c2004170075a7 */ /* 0x000ea4000802017f */
[----:B--2-4-:R-:W-:Y:S05]  /*a710*/  @!P1 BRA `(.L_x_46) ;  /* 0x0000001c00f09947 */ /* 0x014fea0003800000 */
.L_x_97:
[----:B------:R-:W-:Y:S05]  /*a720*/  BSYNC B0 ;  /* 0x0000000000007941 */ /* 0x000fea0003800000 */
.L_x_45:
[----:B------:R-:W-:Y:S05]  /*a730*/  @!P2 BRA `(.L_x_47) ;  /* 0x000000140060a947 */ /* 0x000fea0003800000 */
[----:B------:R-:W-:Y:S02]  /*a740*/  IMAD.MOV R11, RZ, RZ, -R24 ;  /* 0x000000ffff0b7224 */ /* 0x000fe400078e0a18 */
[----:B--2---:R-:W-:Y:S02]  /*a750*/  IMAD.MOV.U32 R4, RZ, RZ, 0x1 ;  /* 0x00000001ff047424 */ /* 0x004fe400078e00ff */
[----:B------:R-:W-:-:S03]  /*a760*/  VIADD R9, R24, 0xfffffffe ;  /* 0xfffffffe18097836 */ /* 0x000fc60000000000 */
[----:B------:R-:W-:-:S05]  /*a770*/  VIADDMNMX R11, R11, R4, 0xffffffff, !PT ;  /* 0xffffffff0b0b7446 */ /* 0x000fca0007800104 */
[----:B------:R-:W-:-:S05]  /*a780*/  IMAD.IADD R4, R24, 0x1, R11 ;  /* 0x0000000118047824 */ /* 0x000fca00078e020b */
[----:B------:R-:W-:-:S04]  /*a790*/  LOP3.LUT R4, R4, 0x1, RZ, 0xc0, !PT ;  /* 0x0000000104047812 */ /* 0x000fc800078ec0ff */
[----:B------:R-:W-:-:S13]  /*a7a0*/  ISETP.NE.U32.AND P1, PT, R4, 0x1, PT ;  /* 0x000000010400780c */ /* 0x000fda0003f25070 */
[----:B------:R-:W-:Y:S05]  /*a7b0*/  @P1 BRA `(.L_x_48) ;  /* 0x0000000400b81947 */ /* 0x000fea0003800000 */
[----:B-1----:R-:W-:Y:S01]  /*a7c0*/  VIADD R12, R16, 0x1 ;  /* 0x00000001100c7836 */ /* 0x002fe20000000000 */
[----:B------:R-:W-:Y:S04]  /*a7d0*/  BSSY B0, `(.L_x_49) ;  /* 0x0000069000007945 */ /* 0x000fe80003800000 */
[----:B------:R-:W-:-:S04]  /*a7e0*/  ISETP.NE.AND P1, PT, R12, 0x2, PT ;  /* 0x000000020c00780c */ /* 0x000fc80003f25270 */
[----:B------:R-:W-:Y:S02]  /*a7f0*/  SEL R4, RZ, 0x1, P1 ;  /* 0x00000001ff047807 */ /* 0x000fe40000800000 */
[----:B------:R-:W-:Y:S02]  /*a800*/  SEL R12, R12, RZ, P1 ;  /* 0x000000ff0c0c7207 */ /* 0x000fe40000800000 */
[----:B------:R-:W-:Y:S01]  /*a810*/  LOP3.LUT R13, R17, R4, RZ, 0x3c, !PT ;  /* 0x00000004110d7212 */ /* 0x000fe200078e3cff */
[----:B------:R-:W-:Y:S06]  /*a820*/  @!P6 BRA `(.L_x_50) ;  /* 0x00000004008ce947 */ /* 0x000fec0003800000 */
[----:B------:R-:W-:Y:S01]  /*a830*/  IMAD.MOV.U32 R4, RZ, RZ, R7 ;  /* 0x000000ffff047224 */ /* 0x000fe200078e0007 */
[----:B------:R-:W-:Y:S06]  /*a840*/  @!P0 BRA `(.L_x_51) ;  /* 0x0000000000488947 */ /* 0x000fec0003800000 */
[----:B------:R-:W1:Y:S01]  /*a850*/  LDC R15, c[0x0][0x41c] ;  /* 0x00010700ff0f7b82 */ /* 0x000e620000000800 */
[----:B------:R-:W-:Y:S01]  /*a860*/  ULDC.64 UR4, c[0x0][0x408] ;  /* 0x0001020000047ab9 */ /* 0x000fe20000000a00 */
[----:B------:R-:W-:Y:S01]  /*a870*/  ULDC.64 UR6, c[0x0][0x208] ;  /* 0x0000820000067ab9 */ /* 0x000fe20000000a00 */
[----:B-1----:R-:W-:-:S13]  /*a880*/  ISETP.NE.AND P1, PT, R15, 0x1, PT ;  /* 0x000000010f00780c */ /* 0x002fda0003f25270 */
[----:B------:R-:W1:Y:S02]  /*a890*/  @P1 LDC.64 R4, c[0x0][0x420] ;  /* 0x00010800ff041b82 */ /* 0x000e640000000a00 */
[----:B-1----:R-:W-:-:S04]  /*a8a0*/  @P1 IMAD.HI.U32 R14, R9, R4, RZ ;  /* 0x00000004090e1227 */ /* 0x002fc800078e00ff */
[----:B------:R-:W-:Y:S01]  /*a8b0*/  IMAD.MOV.U32 R4, RZ, RZ, R9 ;  /* 0x000000ffff047224 */ /* 0x000fe200078e0009 */
[----:B------:R-:W-:-:S04]  /*a8c0*/  @P1 SHF.R.U32.HI R4, RZ, R5, R14 ;  /* 0x00000005ff041219 */ /* 0x000fc8000001160e */
[--C-:B------:R-:W-:Y:S01]  /*a8d0*/  SHF.R.S32.HI R5, RZ, 0x1f, R4.reuse ;  /* 0x0000001fff057819 */ /* 0x100fe20000011404 */
[----:B------:R-:W-:-:S04]  /*a8e0*/  IMAD.MOV R14, RZ, RZ, -R4 ;  /* 0x000000ffff0e7224 */ /* 0x000fc800078e0a04 */
[----:B------:R-:W-:Y:S02]  /*a8f0*/  IMAD R9, R15, R14, R9 ;  /* 0x0000000e0f097224 */ /* 0x000fe400078e0209 */
[----:B------:R-:W-:Y:S02]  /*a900*/  IMAD R15, R8, UR4, RZ ;  /* 0x00000004080f7c24 */ /* 0x000fe4000f8e02ff */
[----:B------:R-:W-:-:S04]  /*a910*/  IMAD.WIDE.U32 R4, R6, UR4, R4 ;  /* 0x0000000406047c25 */ /* 0x000fc8000f8e0004 */
[----:B------:R-:W-:Y:S01]  /*a920*/  IMAD R15, R6, UR5, R15 ;  /* 0x00000005060f7c24 */ /* 0x000fe2000f8e020f */
[----:B------:R-:W-:-:S03]  /*a930*/  LEA R2, P1, R4, R2, 0x2 ;  /* 0x0000000204027211 */ /* 0x000fc600078210ff */
[----:B------:R-:W-:-:S05]  /*a940*/  IMAD.IADD R5, R15, 0x1, R5 ;  /* 0x000000010f057824 */ /* 0x000fca00078e0205 */
[----:B------:R-:W-:-:S05]  /*a950*/  LEA.HI.X R3, R4, R3, R5, 0x2, P1 ;  /* 0x0000000304037211 */ /* 0x000fca00008f1405 */
[----:B------:R1:W5:Y:S02]  /*a960*/  LDG.E R4, desc[UR6][R2.64] ;  /* 0x0000000602047981 */ /* 0x000364000c1e1900 */
.L_x_51:
[----:B-1----:R-:W1:Y:S01]  /*a970*/  S2R R2, SR_TID.X ;  /* 0x0000000000027919 */ /* 0x002e620000002100 */
[----:B------:R-:W-:Y:S01]  /*a980*/  IMAD R3, R12, 0x8, R23 ;  /* 0x000000080c037824 */ /* 0x000fe200078e0217 */
[----:B-1----:R-:W-:Y:S02]  /*a990*/  LOP3.LUT R5, R2, 0x7f, RZ, 0xc0, !PT ;  /* 0x0000007f02057812 */ /* 0x002fe400078ec0ff */
[----:B------:R-:W-:Y:S02]  /*a9a0*/  SHF.L.U32 R2, R13, 0x1f, RZ ;  /* 0x0000001f0d027819 */ /* 0x000fe400000006ff */
[----:B------:R-:W-:Y:S02]  /*a9b0*/  ISETP.NE.AND P1, PT, R5, RZ, PT ;  /* 0x000000ff0500720c */ /* 0x000fe40003f25270 */
[----:B------:R-:W1:Y:S02]  /*a9c0*/  SYNCS.PHASECHK.TRANS64.TRYWAIT P2, [R3+URZ+0x31c40], R2 ;  /* 0x031c4002030075a7 */ /* 0x000e64000804017f */
[----:B-1----:R-:W-:Y:S09]  /*a9d0*/  @!P2 BRA `(.L_x_52) ;  /* 0x0000001c0054a947 */ /* 0x002ff20003800000 */
.L_x_98:
[----:B------:R-:W-:Y:S05]  /*a9e0*/  @P1 BRA `(.L_x_53) ;  /* 0x0000000000141947 */ /* 0x000fea0003800000 */
[----:B------:R-:W-:Y:S01]  /*a9f0*/  ISETP.NE.AND P2, PT, R27, RZ, PT ;  /* 0x000000ff1b00720c */ /* 0x000fe20003f45270 */
[----:B-1----:R-:W-:-:S04]  /*aa00*/  IMAD.MOV.U32 R2, RZ, RZ, 0x6c00 ;  /* 0x00006c00ff027424 */ /* 0x002fc800078e00ff */
[----:B------:R2:W-:Y:S08]  /*aa10*/  SYNCS.ARRIVE.TRANS64 RZ, [R3+URZ+0x31c30], R2 ;  /* 0x031c300203ff79a7 */ /* 0x0005f0000800003f */
[----:B------:R-:W-:Y:S05]  /*aa20*/  @!P2 BRA `(.L_x_53) ;  /* 0x000000000004a947 */ /* 0x000fea0003800000 */
[----:B------:R-:W-:Y:S01]  /*aa30*/  BPT.TRAP 0x1 ;  /* 0x000000040000795c */ /* 0x000fe20000300000 */
.L_x_53:
[----:B-12---:R-:W-:Y:S01]  /*aa40*/  IMAD R2, R12, 0x6c00, R23 ;  /* 0x00006c000c027824 */ /* 0x006fe200078e0217 */
        /* <DEDUP_REMOVED lines=10> */
[----:B------:R-:W-:Y:S01]  /*aaf0*/  UMOV UR16, 0x20 ;  /* 0x0000002000107882 */ /* 0x000fe20000000000 */
[----:B------:R-:W-:Y:S01]  /*ab00*/  VIADD R3, R23, 0x31c00 ;  /* 0x00031c0017037836 */ /* 0x000fe20000000000 */
[----:B------:R-:W-:Y:S01]  /*ab10*/  UMOV UR17, 0x40 ;  /* 0x0000004000117882 */ /* 0x000fe20000000000 */
[----:B------:R-:W-:Y:S01]  /*ab20*/  UIADD3 UR9, UR9, 0x31c30, URZ ;  /* 0x00031c3009097890 */ /* 0x000fe2000fffe03f */
[----:B------:R-:W-:Y:S01]  /*ab30*/  SHF.L.U32 R5, R17, 0x1f, RZ ;  /* 0x0000001f11057819 */ /* 0x000fe200000006ff */
[----:B------:R-:W-:Y:S01]  /*ab40*/  UIMAD UR11, UR11, 0x90, URZ ;  /* 0x000000900b0b78a4 */ /* 0x000fe2000f8e023f */
[----:B------:R-:W-:Y:S01]  /*ab50*/  IMAD R2, R16, 0x8, R3 ;  /* 0x0000000810027824 */ /* 0x000fe200078e0203 */
[----:B------:R-:W-:-:S02]  /*ab60*/  UIADD3 UR8, UR14, 0x16a00, URZ ;  /* 0x00016a000e087890 */ /* 0x000fc4000fffe03f */
[----:B------:R-:W-:Y:S02]  /*ab70*/  UIADD3 UR15, UR14, 0x18e00, URZ ;  /* 0x00018e000e0f7890 */ /* 0x000fe4000fffe03f */
[----:B------:R-:W-:-:S05]  /*ab80*/  UIADD3 UR14, UR14, 0x1b200, URZ ;  /* 0x0001b2000e0e7890 */ /* 0x000fca000fffe03f */
[----:B------:R1:W-:Y:S02]  /*ab90*/  UTMALDG.4D [UR8], [UR4], desc[UR6] ;  /* 0x00000608040075b4 */ /* 0x0003e40008019000 */
[----:B-1----:R-:W-:Y:S01]  /*aba0*/  UMOV UR8, UR15 ;  /* 0x0000000f00087c82 */ /* 0x002fe20008000000 */
[----:B------:R-:W-:Y:S02]  /*abb0*/  UMOV UR10, UR16 ;  /* 0x00000010000a7c82 */ /* 0x000fe40008000000 */
[----:B------:R1:W-:Y:S02]  /*abc0*/  UTMALDG.4D [UR8], [UR4], desc[UR6] ;  /* 0x00000608040075b4 */ /* 0x0003e40008019000 */
[----:B-1----:R-:W-:Y:S01]  /*abd0*/  UMOV UR8, UR14 ;  /* 0x0000000e00087c82 */ /* 0x002fe20008000000 */
[----:B------:R-:W-:Y:S02]  /*abe0*/  UMOV UR10, UR17 ;  /* 0x00000011000a7c82 */ /* 0x000fe40008000000 */
[----:B------:R1:W-:Y:S01]  /*abf0*/  UTMALDG.4D [UR8], [UR4], desc[UR6] ;  /* 0x00000608040075b4 */ /* 0x0003e20008019000 */
[----:B------:R-:W2:Y:S02]  /*ac00*/  SYNCS.PHASECHK.TRANS64.TRYWAIT P2, [R2+URZ+0x60], R5 ;  /* 0x00006005020075a7 */ /* 0x000ea4000804017f */
[----:B-12---:R-:W-:Y:S05]  /*ac10*/  @!P2 BRA `(.L_x_54) ;  /* 0x0000001800d8a947 */ /* 0x006fea0003800000 */
.L_x_99:
[----:B------:R-:W-:Y:S05]  /*ac20*/  @P1 BRA `(.L_x_55) ;  /* 0x0000000000181947 */ /* 0x000fea0003800000 */
[----:B------:R-:W-:Y:S01]  /*ac30*/  ISETP.NE.AND P1, PT, R27, RZ, PT ;  /* 0x000000ff1b00720c */ /* 0x000fe20003f25270 */
[----:B-1----:R-:W-:Y:S02]  /*ac40*/  IMAD R2, R16, 0x8, R23 ;  /* 0x0000000810027824 */ /* 0x002fe400078e0217 */
[----:B------:R-:W-:-:S04]  /*ac50*/  IMAD.MOV.U32 R3, RZ, RZ, 0x6c00 ;  /* 0x00006c00ff037424 */ /* 0x000fc800078e00ff */
[----:B------:R2:W-:Y:S06]  /*ac60*/  SYNCS.ARRIVE.TRANS64 RZ, [R2+URZ+0x31c50], R3 ;  /* 0x031c500302ff79a7 */ /* 0x0005ec000800003f */
[----:B------:R-:W-:Y:S05]  /*ac70*/  @!P1 BRA `(.L_x_55) ;  /* 0x0000000000049947 */ /* 0x000fea0003800000 */
[----:B------:R-:W-:Y:S01]  /*ac80*/  BPT.TRAP 0x1 ;  /* 0x000000040000795c */ /* 0x000fe20000300000 */
.L_x_55:
[--C-:B--2---:R-:W-:Y:S01]  /*ac90*/  IMAD R3, R16, 0x6c00, R23.reuse ;  /* 0x00006c0010037824 */ /* 0x104fe200078e0217 */
[----:B------:R-:W-:Y:S01]  /*aca0*/  R2UR UR11, R18 ;  /* 0x00000000120b72ca */ /* 0x000fe200000e0000 */
[----:B-1----:R-:W-:Y:S01]  /*acb0*/  IMAD R2, R16, 0x8, R23 ;  /* 0x0000000810027824 */ /* 0x002fe200078e0217 */
        /* <DEDUP_REMOVED lines=8> */
[----:B------:R-:W-:Y:S01]  /*ad40*/  UMOV UR7, 0x14f00000 ;  /* 0x14f0000000077882 */ /* 0x000fe20000000000 */
[----:B------:R-:W-:Y:S01]  /*ad50*/  UMOV UR16, 0x20 ;  /* 0x0000002000107882 */ /* 0x000fe20000000000 */
[----:B------:R-:W-:Y:S01]  /*ad60*/  IMAD.MOV.U32 R7, RZ, RZ, R4 ;  /* 0x000000ffff077224 */ /* 0x000fe200078e0004 */
[----:B------:R-:W-:Y:S01]  /*ad70*/  UIMAD UR11, UR11, 0x90, URZ ;  /* 0x000000900b0b78a4 */ /* 0x000fe2000f8e023f */
[----:B------:R-:W-:-:S03]  /*ad80*/  IMAD.MOV.U32 R18, RZ, RZ, R9 ;  /* 0x000000ffff127224 */ /* 0x000fc600078e0009 */
[----:B------:R-:W-:Y:S02]  /*ad90*/  UIADD3 UR8, UR15, 0x200, URZ ;  /* 0x000002000f087890 */ /* 0x000fe4000fffe03f */
[----:B------:R-:W-:Y:S02]  /*ada0*/  UIADD3 UR9, UR9, 0x31c50, URZ ;  /* 0x00031c5009097890 */ /* 0x000fe4000fffe03f */
[----:B------:R-:W-:Y:S02]  /*adb0*/  UIADD3 UR14, UR15, 0x2600, URZ ;  /* 0x000026000f0e7890 */ /* 0x000fe4000fffe03f */
[----:B------:R-:W-:-:S05]  /*adc0*/  UIADD3 UR15, UR15, 0x4a00, URZ ;  /* 0x00004a000f0f7890 */ /* 0x000fca000fffe03f */
[----:B------:R1:W-:Y:S02]  /*add0*/  UTMALDG.4D [UR8], [UR4], desc[UR6] ;  /* 0x00000608040075b4 */ /* 0x0003e40008019000 */
[----:B-1----:R-:W-:Y:S01]  /*ade0*/  UMOV UR8, UR14 ;  /* 0x0000000e00087c82 */ /* 0x002fe20008000000 */
[----:B------:R-:W-:Y:S01]  /*adf0*/  UMOV UR10, UR16 ;  /* 0x00000010000a7c82 */ /* 0x000fe20008000000 */
[----:B------:R-:W-:Y:S01]  /*ae00*/  UMOV UR14, 0x40 ;  /* 0x00000040000e7882 */ /* 0x000fe20000000000 */
[----:B------:R1:W-:Y:S02]  /*ae10*/  UTMALDG.4D [UR8], [UR4], desc[UR6] ;  /* 0x00000608040075b4 */ /* 0x0003e40008019000 */
[----:B-1----:R-:W-:Y:S01]  /*ae20*/  UMOV UR8, UR15 ;  /* 0x0000000f00087c82 */ /* 0x002fe20008000000 */
[----:B------:R-:W-:Y:S02]  /*ae30*/  UMOV UR10, UR14 ;  /* 0x0000000e000a7c82 */ /* 0x000fe40008000000 */
[----:B------:R1:W-:Y:S02]  /*ae40*/  UTMALDG.4D [UR8], [UR4], desc[UR6] ;  /* 0x00000608040075b4 */ /* 0x0003e40008019000 */
[----:B-1----:R-:W-:Y:S01]  /*ae50*/  NOP ;  /* 0x0000000000007918 */ /* 0x002fe20000000000 */
.L_x_50:
[----:B------:R-:W-:Y:S05]  /*ae60*/  BSYNC B0 ;  /* 0x0000000000007941 */ /* 0x000fea0003800000 */
.L_x_49:
[----:B------:R-:W-:Y:S02]  /*ae70*/  VIADD R9, R24, 0xfffffffd ;  /* 0xfffffffd18097836 */ /* 0x000fe40000000000 */
[----:B------:R-:W-:Y:S02]  /*ae80*/  IMAD.MOV.U32 R16, RZ, RZ, R12 ;  /* 0x000000ffff107224 */ /* 0x000fe400078e000c */
[----:B------:R-:W-:-:S07]  /*ae90*/  IMAD.MOV.U32 R17, RZ, RZ, R13 ;  /* 0x000000ffff117224 */ /* 0x000fce00078e000d */
.L_x_48:
[----:B------:R-:W-:Y:S01]  /*aea0*/  IMAD.MOV R11, RZ, RZ, -R11 ;  /* 0x000000ffff0b7224 */ /* 0x000fe200078e0a0b */
[----:B------:R-:W-:Y:S04]  /*aeb0*/  BSSY B0, `(.L_x_47) ;  /* 0x00000e0000007945 */ /* 0x000fe80003800000 */
[----:B------:R-:W-:-:S13]  /*aec0*/  ISETP.NE.AND P1, PT, R10, R11, PT ;  /* 0x0000000b0a00720c */ /* 0x000fda0003f25270 */
[----:B------:R-:W-:Y:S05]  /*aed0*/  @!P1 BRA `(.L_x_56) ;  /* 0x0000000c00749947 */ /* 0x000fea0003800000 */
[----:B------:R-:W-:-:S07]  /*aee0*/  IMAD.MOV.U32 R4, RZ, RZ, R7 ;  /* 0x000000ffff047224 */ /* 0x000fce00078e0007 */
.L_x_71:
[----:B------:R-:W-:Y:S01]  /*aef0*/  VIADD R10, R16, 0x1 ;  /* 0x00000001100a7836 */ /* 0x000fe20000000000 */
[----:B------:R-:W-:Y:S04]  /*af00*/  BSSY B1, `(.L_x_57) ;  /* 0x000006a000017945 */ /* 0x000fe80003800000 */
[----:B------:R-:W-:-:S04]  /*af10*/  ISETP.NE.AND P1, PT, R10, 0x2, PT ;  /* 0x000000020a00780c */ /* 0x000fc80003f25270 */
[----:B-12---:R-:W-:Y:S02]  /*af20*/  SEL R2, RZ, 0x1, P1 ;  /* 0x00000001ff027807 */ /* 0x006fe40000800000 */
[----:B------:R-:W-:Y:S02]  /*af30*/  SEL R10, R10, RZ, P1 ;  /* 0x000000ff0a0a7207 */ /* 0x000fe40000800000 */
[----:B------:R-:W-:Y:S01]  /*af40*/  LOP3.LUT R11, R17, R2, RZ, 0x3c, !PT ;  /* 0x00000002110b7212 */ /* 0x000fe200078e3cff */
[----:B------:R-:W-:Y:S06]  /*af50*/  @!P6 BRA `(.L_x_58) ;  /* 0x000000040090e947 */ /* 0x000fec0003800000 */
[----:B-1----:R-:W-:Y:S01]  /*af60*/  IMAD.MOV.U32 R12, RZ, RZ, R9 ;  /* 0x000000ffff0c7224 */ /* 0x002fe200078e0009 */
[----:B------:R-:W-:Y:S06]  /*af70*/  @!P0 BRA `(.L_x_59) ;  /* 0x0000000000508947 */ /* 0x000fec0003800000 */
[----:B------:R-:W1:Y:S01]  /*af80*/  LDC R12, c[0x0][0x41c] ;  /* 0x00010700ff0c7b82 */ /* 0x000e620000000800 */
[----:B------:R-:W-:Y:S01]  /*af90*/  IMAD.MOV.U32 R13, RZ, RZ, R9 ;  /* 0x000000ffff0d7224 */ /* 0x000fe200078e0009 */
[----:B------:R-:W-:Y:S01]  /*afa0*/  ULDC.64 UR4, c[0x0][0x408] ;  /* 0x0001020000047ab9 */ /* 0x000fe20000000a00 */
[----:B------:R-:W-:Y:S01]  /*afb0*/  ULDC.64 UR6, c[0x0][0x208] ;  /* 0x0000820000067ab9 */ /* 0x000fe20000000a00 */
[----:B------:R-:W-:-:S04]  /*afc0*/  IMAD R15, R8, UR4, RZ ;  /* 0x00000004080f7c24 */ /* 0x000fc8000f8e02ff */
[----:B------:R-:W2:Y:S01]  /*afd0*/  LDC.64 R4, c[0x0][0x3f8] ;  /* 0x0000fe00ff047b82 */ /* 0x000ea20000000a00 */
        /* <DEDUP_REMOVED lines=9> */
[----:B--2---:R-:W-:-:S04]  /*b070*/  LEA R4, P1, R2, R4, 0x2 ;  /* 0x0000000402047211 */ /* 0x004fc800078210ff */
[----:B------:R-:W-:-:S05]  /*b080*/  LEA.HI.X R5, R2, R5, R3, 0x2, P1 ;  /* 0x0000000502057211 */ /* 0x000fca00008f1403 */
[----:B------:R1:W5:Y:S01]  /*b090*/  LDG.E R4, desc[UR6][R4.64] ;  /* 0x0000000604047981 */ /* 0x000362000c1e1900 */
[----:B------:R-:W-:-:S04]  /*b0a0*/  IMAD.MOV R2, RZ, RZ, -R13 ;  /* 0x000000ffff027224 */ /* 0x000fc800078e0a0d */
[----:B------:R-:W-:-:S07]  /*b0b0*/  IMAD R12, R12, R2, R9 ;  /* 0x000000020c0c7224 */ /* 0x000fce00078e0209 */
.L_x_59:
[----:B------:R-:W1:Y:S01]  /*b0c0*/  S2R R2, SR_TID.X ;  /* 0x0000000000027919 */ /* 0x000e620000002100 */
[----:B------:R-:W-:Y:S01]  /*b0d0*/  IMAD R3, R10, 0x8, R23 ;  /* 0x000000080a037824 */ /* 0x000fe200078e0217 */
[----:B-1----:R-:W-:Y:S02]  /*b0e0*/  LOP3.LUT R5, R2, 0x7f, RZ, 0xc0, !PT ;  /* 0x0000007f02057812 */ /* 0x002fe400078ec0ff */
[----:B------:R-:W-:Y:S02]  /*b0f0*/  SHF.L.U32 R2, R11, 0x1f, RZ ;  /* 0x0000001f0b027819 */ /* 0x000fe400000006ff */
[----:B------:R-:W-:Y:S02]  /*b100*/  ISETP.NE.AND P1, PT, R5, RZ, PT ;  /* 0x000000ff0500720c */ /* 0x000fe40003f25270 */
[----:B------:R-:W1:Y:S02]  /*b110*/  SYNCS.PHASECHK.TRANS64.TRYWAIT P2, [R3+URZ+0x31c40], R2 ;  /* 0x031c4002030075a7 */ /* 0x000e64000804017f */
[----:B-1----:R-:W-:Y:S09]  /*b120*/  @!P2 BRA `(.L_x_60) ;  /* 0x0000001400a8a947 */ /* 0x002ff20003800000 */
.L_x_100:
[----:B------:R-:W-:Y:S05]  /*b130*/  @P1 BRA `(.L_x_61) ;  /* 0x0000000000141947 */ /* 0x000fea0003800000 */
[----:B------:R-:W-:Y:S01]  /*b140*/  ISETP.NE.AND P2, PT, R27, RZ, PT ;  /* 0x000000ff1b00720c */ /* 0x000fe20003f45270 */
[----:B-1----:R-:W-:-:S04]  /*b150*/  IMAD.MOV.U32 R2, RZ, RZ, 0x6c00 ;  /* 0x00006c00ff027424 */ /* 0x002fc800078e00ff */
[----:B------:R2:W-:Y:S08]  /*b160*/  SYNCS.ARRIVE.TRANS64 RZ, [R3+URZ+0x31c30], R2 ;  /* 0x031c300203ff79a7 */ /* 0x0005f0000800003f */
[----:B------:R-:W-:Y:S05]  /*b170*/  @!P2 BRA `(.L_x_61) ;  /* 0x000000000004a947 */ /* 0x000fea0003800000 */
[----:B------:R-:W-:Y:S01]  /*b180*/  BPT.TRAP 0x1 ;  /* 0x000000040000795c */ /* 0x000fe20000300000 */
.L_x_61:
        /* <DEDUP_REMOVED lines=30> */
.L_x_101:
[----:B------:R-:W-:Y:S05]  /*b370*/  @P1 BRA `(.L_x_63) ;  /* 0x0000000000141947 */ /* 0x000fea0003800000 */
[----:B------:R-:W-:Y:S01]  /*b380*/  ISETP.NE.AND P1, PT, R27, RZ, PT ;  /* 0x000000ff1b00720c */ /* 0x000fe20003f25270 */
[----:B------:R-:W-:-:S04]  /*b390*/  IMAD.MOV.U32 R3, RZ, RZ, 0x6c00 ;  /* 0x00006c00ff037424 */ /* 0x000fc800078e00ff */
[----:B------:R2:W-:Y:S08]  /*b3a0*/  SYNCS.ARRIVE.TRANS64 RZ, [R2+URZ+0x50], R3 ;  /* 0x0000500302ff79a7 */ /* 0x0005f0000800003f */
[----:B------:R-:W-:Y:S05]  /*b3b0*/  @!P1 BRA `(.L_x_63) ;  /* 0x0000000000049947 */ /* 0x000fea0003800000 */
[----:B------:R-:W-:Y:S01]  /*b3c0*/  BPT.TRAP 0x1 ;  /* 0x000000040000795c */ /* 0x000fe20000300000 */
.L_x_63:
[----:B------:R-:W-:Y:S01]  /*b3d0*/  IMAD R16, R16, 0x6c00, R23 ;  /* 0x00006c0010107824 */ /* 0x000fe200078e0217 */
        /* <DEDUP_REMOVED lines=8> */
[----:B------:R-:W-:Y:S01]  /*b460*/  R2UR UR12, R0 ;  /* 0x00000000000c72ca */ /* 0x000fe200000e0000 */
[----:B------:R-:W-:Y:S01]  /*b470*/  UMOV UR7, 0x14f00000 ;  /* 0x14f0000000077882 */ /* 0x000fe20000000000 */
[----:B------:R-:W-:Y:S01]  /*b480*/  UMOV UR17, 0x20 ;  /* 0x0000002000117882 */ /* 0x000fe20000000000 */
[----:B------:R-:W-:-:S02]  /*b490*/  IMAD.MOV.U32 R18, RZ, RZ, R12 ;  /* 0x000000ffff127224 */ /* 0x000fc400078e000c */
[----:B------:R-:W-:Y:S01]  /*b4a0*/  UIMAD UR11, UR11, 0x90, URZ ;  /* 0x000000900b0b78a4 */ /* 0x000fe2000f8e023f */
[----:B------:R-:W-:Y:S01]  /*b4b0*/  IMAD.MOV.U32 R7, RZ, RZ, R4 ;  /* 0x000000ffff077224 */ /* 0x000fe200078e0004 */
[----:B------:R-:W-:Y:S02]  /*b4c0*/  UIADD3 UR9, UR9, 0x50, URZ ;  /* 0x0000005009097890 */ /* 0x000fe4000fffe03f */
[----:B------:R-:W-:Y:S02]  /*b4d0*/  UIADD3 UR14, UR8, 0x200, URZ ;  /* 0x00000200080e7890 */ /* 0x000fe4000fffe03f */
[----:B------:R-:W-:Y:S02]  /*b4e0*/  UIADD3 UR15, UR8, 0x2600, URZ ;  /* 0x00002600080f7890 */ /* 0x000fe4000fffe03f */
[----:B------:R-:W-:-:S03]  /*b4f0*/  UIADD3 UR16, UR8, 0x4a00, URZ ;  /* 0x00004a0008107890 */ /* 0x000fc6000fffe03f */
[----:B------:R-:W-:Y:S01]  /*b500*/  UMOV UR8, UR14 ;  /* 0x0000000e00087c82 */ /* 0x000fe20008000000 */
[----:B------:R-:W-:Y:S01]  /*b510*/  UMOV UR14, 0x40 ;  /* 0x00000040000e7882 */ /* 0x000fe20000000000 */
[----:B------:R3:W-:Y:S02]  /*b520*/  UTMALDG.4D [UR8], [UR4], desc[UR6] ;  /* 0x00000608040075b4 */ /* 0x0007e40008019000 */
[----:B---3--:R-:W-:Y:S01]  /*b530*/  UMOV UR8, UR15 ;  /* 0x0000000f00087c82 */ /* 0x008fe20008000000 */
[----:B------:R-:W-:Y:S02]  /*b540*/  UMOV UR10, UR17 ;  /* 0x00000011000a7c82 */ /* 0x000fe40008000000 */
[----:B------:R3:W-:Y:S02]  /*b550*/  UTMALDG.4D [UR8], [UR4], desc[UR6] ;  /* 0x00000608040075b4 */ /* 0x0007e40008019000 */
[----:B---3--:R-:W-:Y:S01]  /*b560*/  UMOV UR8, UR16 ;  /* 0x0000001000087c82 */ /* 0x008fe20008000000 */
[----:B------:R-:W-:-:S02]  /*b570*/  UMOV UR10, UR14 ;  /* 0x0000000e000a7c82 */ /* 0x000fc40008000000 */
[----:B------:R3:W-:Y:S02]  /*b580*/  UTMALDG.4D [UR8], [UR4], desc[UR6] ;  /* 0x00000608040075b4 */ /* 0x0007e40008019000 */
[----:B---3--:R-:W-:Y:S01]  /*b590*/  NOP ;  /* 0x0000000000007918 */ /* 0x008fe20000000000 */
.L_x_58:
[----:B------:R-:W-:Y:S05]  /*b5a0*/  BSYNC B1 ;  /* 0x0000000000017941 */ /* 0x000fea0003800000 */
.L_x_57:
[----:B------:R-:W-:Y:S01]  /*b5b0*/  VIADD R16, R10, 0x1 ;  /* 0x000000010a107836 */ /* 0x000fe20000000000 */
[----:B------:R-:W-:Y:S04]  /*b5c0*/  BSSY B1, `(.L_x_64) ;  /* 0x000006b000017945 */ /* 0x000fe80003800000 */
[----:B------:R-:W-:-:S04]  /*b5d0*/  ISETP.NE.AND P1, PT, R16, 0x2, PT ;  /* 0x000000021000780c */ /* 0x000fc80003f25270 */
[----:B-12---:R-:W-:Y:S02]  /*b5e0*/  SEL R2, RZ, 0x1, P1 ;  /* 0x00000001ff027807 */ /* 0x006fe40000800000 */
[----:B------:R-:W-:Y:S02]  /*b5f0*/  SEL R16, R16, RZ, P1 ;  /* 0x000000ff10107207 */ /* 0x000fe40000800000 */
[----:B------:R-:W-:Y:S01]  /*b600*/  LOP3.LUT R17, R11, R2, RZ, 0x3c, !PT ;  /* 0x000000020b117212 */ /* 0x000fe200078e3cff */
[----:B------:R-:W-:Y:S06]  /*b610*/  @!P6 BRA `(.L_x_65) ;  /* 0x000000040094e947 */ /* 0x000fec0003800000 */
[----:B------:R-:W-:Y:S01]  /*b620*/  VIADD R13, R9, 0xffffffff ;  /* 0xffffffff090d7836 */ /* 0x000fe20000000000 */
        /* <DEDUP_REMOVED lines=21> */
.L_x_66:
[----:B------:R-:W1:Y:S01]  /*b780*/  S2R R2, SR_TID.X ;  /* 0x0000000000027919 */ /* 0x000e620000002100 */
[----:B------:R-:W-:Y:S02]  /*b790*/  SHF.L.U32 R3, R17, 0x1f, RZ ;  /* 0x0000001f11037819 */ /* 0x000fe400000006ff */
[----:B-1----:R-:W-:Y:S01]  /*b7a0*/  LOP3.LUT R5, R2, 0x7f, RZ, 0xc0, !PT ;  /* 0x0000007f02057812 */ /* 0x002fe200078ec0ff */
[----:B------:R-:W-:-:S03]  /*b7b0*/  IMAD R2, R16, 0x8, R23 ;  /* 0x0000000810027824 */ /* 0x000fc600078e0217 */
[----:B------:R-:W-:Y:S01]  /*b7c0*/  ISETP.NE.AND P1, PT, R5, RZ, PT ;  /* 0x000000ff0500720c */ /* 0x000fe20003f25270 */
[----:B------:R-:W1:Y:S02]  /*b7d0*/  SYNCS.PHASECHK.TRANS64.TRYWAIT P2, [R2+URZ+0x31c40], R3 ;  /* 0x031c4003020075a7 */ /* 0x000e64000804017f */
[----:B-1----:R-:W-:Y:S10]  /*b7e0*/  @!P2 BRA `(.L_x_67) ;  /* 0x000000100020a947 */ /* 0x002ff40003800000 */
.L_x_102:
[----:B------:R-:W-:Y:S05]  /*b7f0*/  @P1 BRA `(.L_x_68) ;  /* 0x0000000000141947 */ /* 0x000fea0003800000 */
[----:B------:R-:W-:Y:S01]  /*b800*/  ISETP.NE.AND P2, PT, R27, RZ, PT ;  /* 0x000000ff1b00720c */ /* 0x000fe20003f45270 */
[----:B-1----:R-:W-:-:S04]  /*b810*/  IMAD.MOV.U32 R3, RZ, RZ, 0x6c00 ;  /* 0x00006c00ff037424 */ /* 0x002fc800078e00ff */
[----:B------:R2:W-:Y:S08]  /*b820*/  SYNCS.ARRIVE.TRANS64 RZ, [R2+URZ+0x31c30], R3 ;  /* 0x031c300302ff79a7 */ /* 0x0005f0000800003f */
[----:B------:R-:W-:Y:S05]  /*b830*/  @!P2 BRA `(.L_x_68) ;  /* 0x000000000004a947 */ /* 0x000fea0003800000 */
[----:B------:R-:W-:Y:S01]  /*b840*/  BPT.TRAP 0x1 ;  /* 0x000000040000795c */ /* 0x000fe20000300000 */
.L_x_68:
[----:B-12---:R-:W-:Y:S01]  /*b850*/  IMAD R2, R16, 0x6c00, R23 ;  /* 0x00006c0010027824 */ /* 0x006fe200078e0217 */
[----:B------:R-:W-:Y:S01]  /*b860*/  R2UR UR11, R13 ;  /* 0x000000000d0b72ca */ /* 0x000fe200000e0000 */
[----:B------:R-:W-:Y:S01]  /*b870*/  VIADD R3, R23, 0x31c00 ;  /* 0x00031c0017037836 */ /* 0x000fe20000000000 */
[----:B------:R-:W-:Y:S01]  /*b880*/  UIADD3 UR4, UP0, UR36, 0x370, URZ ;  /* 0x0000037024047890 */ /* 0x000fe2000ff1e03f */
[----:B------:R-:W-:Y:S01]  /*b890*/  R2UR UR12, R0 ;  /* 0x00000000000c72ca */ /* 0x000fe200000e0000 */
[----:B------:R-:W-:Y:S01]  /*b8a0*/  UMOV UR10, URZ ;  /* 0x0000003f000a7c82 */ /* 0x000fe20008000000 */
[----:B------:R-:W-:Y:S01]  /*b8b0*/  R2UR UR8, R2 ;  /* 0x00000000020872ca */ /* 0x000fe200000e0000 */
[--C-:B------:R-:W-:Y:S01]  /*b8c0*/  IMAD R2, R16, 0x8, R3.reuse ;  /* 0x0000000810027824 */ /* 0x100fe200078e0203 */
[----:B-----5:R-:W-:Y:S01]  /*b8d0*/  R2UR UR13, R4 ;  /* 0x00000000040d72ca */ /* 0x020fe200000e0000 */
[----:B------:R-:W-:Y:S01]  /*b8e0*/  UIADD3.X UR5, URZ, UR37, URZ, UP0, !UPT ;  /* 0x000000253f057290 */ /* 0x000fe200087fe43f */
[----:B------:R-:W-:Y:S01]  /*b8f0*/  SHF.L.U32 R11, R11, 0x1f, RZ ;  /* 0x0000001f0b0b7819 */ /* 0x000fe200000006ff */
[----:B------:R-:W-:Y:S01]  /*b900*/  UMOV UR6, 0x0 ;  /* 0x0000000000067882 */ /* 0x000fe20000000000 */
[----:B------:R-:W-:Y:S01]  /*b910*/  R2UR UR9, R2 ;  /* 0x00000000020972ca */ /* 0x000fe200000e0000 */
[----:B------:R-:W-:Y:S01]  /*b920*/  UMOV UR7, 0x14f00000 ;  /* 0x14f0000000077882 */ /* 0x000fe20000000000 */
[----:B------:R-:W-:Y:S01]  /*b930*/  UIMAD UR11, UR11, 0x90, URZ ;  /* 0x000000900b0b78a4 */ /* 0x000fe2000f8e023f */
[----:B------:R-:W-:Y:S01]  /*b940*/  IMAD R2, R10, 0x8, R3 ;  /* 0x000000080a027824 */ /* 0x000fe200078e0203 */
[----:B------:R-:W-:Y:S01]  /*b950*/  UMOV UR17, 0x20 ;  /* 0x0000002000117882 */ /* 0x000fe20000000000 */
[----:B------:R-:W-:-:S02]  /*b960*/  UMOV UR18, 0x40 ;  /* 0x0000004000127882 */ /* 0x000fc40000000000 */
[----:B------:R-:W-:Y:S02]  /*b970*/  UIADD3 UR14, UR8, 0x16a00, URZ ;  /* 0x00016a00080e7890 */ /* 0x000fe4000fffe03f */
[----:B------:R-:W-:Y:S02]  /*b980*/  UIADD3 UR15, UR8, 0x18e00, URZ ;  /* 0x00018e00080f7890 */ /* 0x000fe4000fffe03f */
[----:B------:R-:W-:Y:S02]  /*b990*/  UIADD3 UR16, UR8, 0x1b200, URZ ;  /* 0x0001b20008107890 */ /* 0x000fe4000fffe03f */
[----:B------:R-:W-:Y:S01]  /*b9a0*/  UIADD3 UR9, UR9, 0x30, URZ ;  /* 0x0000003009097890 */ /* 0x000fe2000fffe03f */
[----:B------:R-:W-:-:S08]  /*b9b0*/  UMOV UR8, UR14 ;  /* 0x0000000e00087c82 */ /* 0x000fd00008000000 */
        /* <DEDUP_REMOVED lines=9> */
.L_x_103:
[----:B------:R-:W-:Y:S05]  /*ba50*/  @P1 BRA `(.L_x_70) ;  /* 0x0000000000141947 */ /* 0x000fea0003800000 */
[----:B------:R-:W-:Y:S01]  /*ba60*/  ISETP.NE.AND P1, PT, R27, RZ, PT ;  /* 0x000000ff1b00720c */ /* 0x000fe20003f25270 */
[----:B------:R-:W-:-:S04]  /*ba70*/  IMAD.MOV.U32 R3, RZ, RZ, 0x6c00 ;  /* 0x00006c00ff037424 */ /* 0x000fc800078e00ff */
[----:B------:R2:W-:Y:S08]  /*ba80*/  SYNCS.ARRIVE.TRANS64 RZ, [R2+URZ+0x50], R3 ;  /* 0x0000500302ff79a7 */ /* 0x0005f0000800003f */
[----:B------:R-:W-:Y:S05]  /*ba90*/  @!P1 BRA `(.L_x_70) ;  /* 0x0000000000049947 */ /* 0x000fea0003800000 */
[----:B------:R-:W-:Y:S01]  /*baa0*/  BPT.TRAP 0x1 ;  /* 0x000000040000795c */ /* 0x000fe20000300000 */
.L_x_70:
        /* <DEDUP_REMOVED lines=18> */
[----:B------:R-:W-:-:S05]  /*bbd0*/  UIADD3 UR15, UR15, 0x4a00, URZ ;  /* 0x00004a000f0f7890 */ /* 0x000fca000fffe03f */
[----:B------:R3:W-:Y:S02]  /*bbe0*/  UTMALDG.4D [UR8], [UR4], desc[UR6] ;  /* 0x00000608040075b4 */ /* 0x0007e40008019000 */
[----:B---3--:R-:W-:Y:S01]  /*bbf0*/  UMOV UR8, UR14 ;  /* 0x0000000e00087c82 */ /* 0x008fe20008000000 */
[----:B------:R-:W-:Y:S01]  /*bc00*/  UMOV UR10, UR16 ;  /* 0x00000010000a7c82 */ /* 0x000fe20008000000 */
[----:B------:R-:W-:Y:S01]  /*bc10*/  UMOV UR14, 0x40 ;  /* 0x00000040000e7882 */ /* 0x000fe20000000000 */
[----:B------:R3:W-:Y:S02]  /*bc20*/  UTMALDG.4D [UR8], [UR4], desc[UR6] ;  /* 0x00000608040075b4 */ /* 0x0007e40008019000 */
[----:B---3--:R-:W-:Y:S01]  /*bc30*/  UMOV UR8, UR15 ;  /* 0x0000000f00087c82 */ /* 0x008fe20008000000 */
[----:B------:R-:W-:Y:S02]  /*bc40*/  UMOV UR10, UR14 ;  /* 0x0000000e000a7c82 */ /* 0x000fe40008000000 */
[----:B------:R3:W-:Y:S02]  /*bc50*/  UTMALDG.4D [UR8], [UR4], desc[UR6] ;  /* 0x00000608040075b4 */ /* 0x0007e40008019000 */
[----:B---3--:R-:W-:Y:S01]  /*bc60*/  NOP ;  /* 0x0000000000007918 */ /* 0x008fe20000000000 */
.L_x_65:
[----:B------:R-:W-:Y:S05]  /*bc70*/  BSYNC B1 ;  /* 0x0000000000017941 */ /* 0x000fea0003800000 */
.L_x_64:
[C---:B------:R-:W-:Y:S01]  /*bc80*/  ISETP.GT.AND P1, PT, R9.reuse, 0x1, PT ;  /* 0x000000010900780c */ /* 0x040fe20003f24270 */
[----:B------:R-:W-:-:S12]  /*bc90*/  VIADD R9, R9, 0xfffffffe ;  /* 0xfffffffe09097836 */ /* 0x000fd80000000000 */
[----:B------:R-:W-:Y:S05]  /*bca0*/  @P1 BRA `(.L_x_71) ;  /* 0xfffffff000901947 */ /* 0x000fea000383ffff */
.L_x_56:
[----:B------:R-:W-:Y:S05]  /*bcb0*/  BSYNC B0 ;  /* 0x0000000000007941 */ /* 0x000fea0003800000 */
.L_x_47:
[----:B------:R-:W-:Y:S04]  /*bcc0*/  BSSY B0, `(.L_x_72) ;  /* 0x000002a000007945 */ /* 0x000fe80003800000 */
[----:B------:R-:W-:Y:S05]  /*bcd0*/  @!P6 BRA `(.L_x_73) ;  /* 0x0000000000a0e947 */ /* 0x000fea0003800000 */
[----:B-12---:R-:W1:Y:S01]  /*bce0*/  S2R R2, SR_TID.X ;  /* 0x0000000000027919 */ /* 0x006e620000002100 */
[----:B------:R-:W-:Y:S01]  /*bcf0*/  IMAD R3, R16, 0x8, R23 ;  /* 0x0000000810037824 */ /* 0x000fe200078e0217 */
[----:B-1----:R-:W-:Y:S02]  /*bd00*/  LOP3.LUT R4, R2, 0x7f, RZ, 0xc0, !PT ;  /* 0x0000007f02047812 */ /* 0x002fe400078ec0ff */
[----:B------:R-:W-:Y:S02]  /*bd10*/  SHF.L.U32 R2, R17, 0x1f, RZ ;  /* 0x0000001f11027819 */ /* 0x000fe400000006ff */
[----:B------:R-:W-:Y:S02]  /*bd20*/  ISETP.NE.AND P1, PT, R4, RZ, PT ;  /* 0x000000ff0400720c */ /* 0x000fe40003f25270 */
[----:B------:R-:W1:Y:S02]  /*bd30*/  SYNCS.PHASECHK.TRANS64.TRYWAIT P0, [R3+URZ+0x31c60], R2 ;  /* 0x031c6002030075a7 */ /* 0x000e64000800017f */
[----:B-1----:R-:W-:Y:S09]  /*bd40*/  @!P0 BRA `(.L_x_74) ;  /* 0x0000000800f08947 */ /* 0x002ff20003800000 */
.L_x_104:
[----:B------:R-:W-:Y:S05]  /*bd50*/  @P1 BRA `(.L_x_75) ;  /* 0x0000000000141947 */ /* 0x000fea0003800000 */
[----:B------:R-:W-:Y:S01]  /*bd60*/  ISETP.NE.AND P0, PT, R27, RZ, PT ;  /* 0x000000ff1b00720c */ /* 0x000fe20003f05270 */
[----:B-1----:R-:W-:-:S04]  /*bd70*/  IMAD.MOV.U32 R2, RZ, RZ, 0x6c00 ;  /* 0x00006c00ff027424 */ /* 0x002fc800078e00ff */
[----:B------:R2:W-:Y:S08]  /*bd80*/  SYNCS.ARRIVE.TRANS64 RZ, [R3+URZ+0x31c50], R2 ;  /* 0x031c500203ff79a7 */ /* 0x0005f0000800003f */
[----:B------:R-:W-:Y:S05]  /*bd90*/  @!P0 BRA `(.L_x_75) ;  /* 0x0000000000048947 */ /* 0x000fea0003800000 */
[----:B------:R-:W-:Y:S01]  /*bda0*/  BPT.TRAP 0x1 ;  /* 0x000000040000795c */ /* 0x000fe20000300000 */
.L_x_75:
        /* <DEDUP_REMOVED lines=11> */
[----:B------:R-:W-:-:S03]  /*be60*/  UMOV UR17, 0x20 ;  /* 0x0000002000117882 */ /* 0x000fc60000000000 */
[----:B------:R-:W-:Y:S02]  /*be70*/  UIMAD UR11, UR11, 0x90, URZ ;  /* 0x000000900b0b78a4 */ /* 0x000fe4000f8e023f */
        /* <DEDUP_REMOVED lines=14> */
.L_x_73:
[----:B------:R-:W-:Y:S05]  /*bf60*/  BSYNC B0 ;  /* 0x0000000000007941 */ /* 0x000fea0003800000 */
.L_x_72:
[----:B------:R-:W-:Y:S01]  /*bf70*/  VIADD R26, R26, UR38 ;  /* 0x000000261a1a7c36 */ /* 0x000fe20008000000 */
[----:B------:R-:W-:Y:S01]  /*bf80*/  ULDC UR4, c[0x0][0xda4] ;  /* 0x0003690000047ab9 */ /* 0x000fe20000000800 */
[----:B------:R-:W-:Y:S02]  /*bf90*/  VIADD R16, R16, 0x1 ;  /* 0x0000000110107836 */ /* 0x000fe40000000000 */
[----:B------:R-:W-:Y:S01]  /*bfa0*/  VIADD R29, R29, 0x1 ;  /* 0x000000011d1d7836 */ /* 0x000fe20000000000 */
[----:B------:R-:W-:Y:S02]  /*bfb0*/  ISETP.GE.AND P1, PT, R26, UR4, PT ;  /* 0x000000041a007c0c */ /* 0x000fe4000bf26270 */
[----:B------:R-:W-:-:S04]  /*bfc0*/  ISETP.NE.AND P0, PT, R16, 0x2, PT ;  /* 0x000000021000780c */ /* 0x000fc80003f05270 */
[----:B------:R-:W-:Y:S02]  /*bfd0*/  SEL R0, RZ, 0x1, P0 ;  /* 0x00000001ff007807 */ /* 0x000fe40000000000 */
[----:B------:R-:W-:Y:S02]  /*bfe0*/  SEL R16, R16, RZ, P0 ;  /* 0x000000ff10107207 */ /* 0x000fe40000000000 */
[----:B------:R-:W-:-:S03]  /*bff0*/  LOP3.LUT R17, R17, R0, RZ, 0x3c, !PT ;  /* 0x0000000011117212 */ /* 0x000fc600078e3cff */
[----:B------:R-:W-:Y:S05]  /*c000*/  @!P1 BRA `(.L_x_76) ;  /* 0xffffffd400c09947 */ /* 0x000fea000383ffff */
[----:B------:R-:W-:-:S07]  /*c010*/  LOP3.LUT R29, R29, 0x1, RZ, 0xc, !PT ;  /* 0x000000011d1d7812 */ /* 0x000fce00078e0cff */
.L_x_32:
[----:B-12---:R-:W1:Y:S01]  /*c020*/  S2R R3, SR_CgaCtaId ;  /* 0x0000000000037919 */ /* 0x006e620000008800 */
[----:B------:R-:W-:Y:S01]  /*c030*/  MOV R0, 0x400 ;  /* 0x0000040000007802 */ /* 0x000fe20000000f00 */
[----:B------:R-:W-:Y:S01]  /*c040*/  BSSY B0, `(.L_x_77) ;  /* 0x0000005000007945 */ /* 0x000fe20003800000 */
[----:B------:R-:W-:Y:S02]  /*c050*/  SHF.L.U32 R29, R29, 0x1f, RZ ;  /* 0x0000001f1d1d7819 */ /* 0x000fe400000006ff */
[----:B-1----:R-:W-:-:S04]  /*c060*/  LEA R8, R3, R0, 0x18 ;  /* 0x0000000003087211 */ /* 0x002fc800078ec0ff */
[----:B------:R-:W1:Y:S02]  /*c070*/  SYNCS.PHASECHK.TRANS64.TRYWAIT P0, [R8+URZ+0x31c20], R29 ;  /* 0x031c201d080075a7 */ /* 0x000e64000800017f */
[----:B-1----:R-:W-:Y:S05]  /*c080*/  @!P0 BRA `(.L_x_78) ;  /* 0x0000000800348947 */ /* 0x002fea0003800000 */
.L_x_105:
[----:B------:R-:W-:Y:S05]  /*c090*/  BSYNC B0 ;  /* 0x0000000000007941 */ /* 0x000fea0003800000 */
.L_x_77:
[----:B------:R-:W-:-:S03]  /*c0a0*/  UMOV UR4, 0xffffffff ;  /* 0xffffffff00047882 */ /* 0x000fc60000000000 */
[----:B------:R-:W-:Y:S05]  /*c0b0*/  BRA.DIV UR4, `(.L_x_79) ;  /* 0x0000000a043c7947 */ /* 0x000fea000b800000 */
[----:B------:R-:W2:Y:S02]  /*c0c0*/  S2R R0, SR_TID.X ;  /* 0x0000000000007919 */ /* 0x000ea40000002100 */
[----:B--2---:R-:W-:-:S04]  /*c0d0*/  SHF.R.U32.HI R0, RZ, 0x5, R0 ;  /* 0x00000005ff007819 */ /* 0x004fc80000011600 */
[----:B------:R-:W-:-:S05]  /*c0e0*/  LOP3.LUT R0, R0, 0x3, RZ, 0xc0, !PT ;  /* 0x0000000300007812 */ /* 0x000fca00078ec0ff */
[----:B------:R2:W3:Y:S02]  /*c0f0*/  SHFL.IDX PT, R14, R0, RZ, 0x1f ;  /* 0x00001fff000e7589 */ /* 0x0004e400000e0000 */
.L_x_108:
[----:B---3--:R-:W-:Y:S01]  /*c100*/  ISETP.NE.AND P0, PT, R14, RZ, PT ;  /* 0x000000ff0e00720c */ /* 0x008fe20003f05270 */
[----:B------:R-:W-:-:S12]  /*c110*/  BSSY B0, `(.L_x_80) ;  /* 0x0000024000007945 */ /* 0x000fd80003800000 */
[----:B------:R-:W-:Y:S05]  /*c120*/  @P0 BRA `(.L_x_81) ;  /* 0x0000000000880947 */ /* 0x000fea0003800000 */
[----:B------:R-:W-:-:S03]  /*c130*/  UMOV UR4, 0xffffffff ;  /* 0xffffffff00047882 */ /* 0x000fc60000000000 */
[----:B------:R-:W-:Y:S05]  /*c140*/  BRA.DIV UR4, `(.L_x_82) ;  /* 0x0000000a044c7947 */ /* 0x000fea000b800000 */
[----:B------:R-:W-:-:S13]  /*c150*/  ELECT P6, URZ, PT ;  /* 0x00000000003f782f */ /* 0x000fda00038c0000 */
.L_x_111:
[----:B------:R-:W-:Y:S05]  /*c160*/  @!P6 BRA `(.L_x_81) ;  /* 0x000000000078e947 */ /* 0x000fea0003800000 */
[----:B--2---:R-:W2:Y:S02]  /*c170*/  LDL.LU R0, [R1] ;  /* 0x0000000001007983 */ /* 0x004ea40000300800 */
[----:B--2---:R-:W-:-:S04]  /*c180*/  LOP3.LUT R0, R0, 0x2, RZ, 0xfc, !PT ;  /* 0x0000000200007812 */ /* 0x004fc800078efcff */
[----:B------:R-:W-:-:S13]  /*c190*/  ISETP.NE.AND P2, PT, R0, 0x3, PT ;  /* 0x000000030000780c */ /* 0x000fda0003f45270 */
[----:B------:R-:W-:Y:S05]  /*c1a0*/  @!P2 BRA `(.L_x_83) ;  /* 0x000000000004a947 */ /* 0x000fea0003800000 */
[----:B------:R-:W-:Y:S01]  /*c1b0*/  BPT.TRAP 0x1 ;  /* 0x000000040000795c */ /* 0x000fe20000300000 */
.L_x_83:
[----:B------:R-:W-:Y:S01]  /*c1c0*/  VIADD R3, R8, 0x31c40 ;  /* 0x00031c4008037836 */ /* 0x000fe20000000000 */
[----:B------:R-:W-:Y:S01]  /*c1d0*/  SHF.L.U32 R4, R17, 0x1f, RZ ;  /* 0x0000001f11047819 */ /* 0x000fe200000006ff */
[C---:B------:R-:W-:Y:S02]  /*c1e0*/  VIADD R0, R16.reuse, 0x1 ;  /* 0x0000000110007836 */ /* 0x040fe40000000000 */
[----:B------:R-:W-:-:S03]  /*c1f0*/  IMAD R5, R16, 0x8, R3 ;  /* 0x0000000810057824 */ /* 0x000fc600078e0203 */
[C---:B------:R-:W-:Y:S01]  /*c200*/  ISETP.NE.AND P1, PT, R0.reuse, 0x2, PT ;  /* 0x000000020000780c */ /* 0x040fe20003f25270 */
[----:B------:R-:W2:Y:S03]  /*c210*/  SYNCS.PHASECHK.TRANS64.TRYWAIT P0, [R5+URZ], R4 ;  /* 0x00000004050075a7 */ /* 0x000ea6000800017f */
[----:B------:R-:W-:Y:S02]  /*c220*/  SEL R2, RZ, 0x1, P1 ;  /* 0x00000001ff027807 */ /* 0x000fe40000800000 */
[----:B------:R-:W-:Y:S02]  /*c230*/  SEL R6, R0, RZ, P1 ;  /* 0x000000ff00067207 */ /* 0x000fe40000800000 */
[----:B------:R-:W-:-:S03]  /*c240*/  LOP3.LUT R0, R17, R2, RZ, 0x3c, !PT ;  /* 0x0000000211007212 */ /* 0x000fc600078e3cff */
[----:B------:R-:W-:Y:S01]  /*c250*/  IMAD R3, R6, 0x8, R3 ;  /* 0x0000000806037824 */ /* 0x000fe200078e0203 */
[----:B------:R-:W-:Y:S01]  /*c260*/  SHF.L.U32 R0, R0, 0x1f, RZ ;  /* 0x0000001f00007819 */ /* 0x000fe200000006ff */
[----:B--2---:R-:W-:Y:S06]  /*c270*/  @!P0 BRA `(.L_x_84) ;  /* 0x0000000800208947 */ /* 0x004fec0003800000 */
.L_x_112:
[----:B------:R-:W3:Y:S02]  /*c280*/  SYNCS.PHASECHK.TRANS64.TRYWAIT P0, [R3+URZ], R0 ;  /* 0x00000000030075a7 */ /* 0x000ee4000800017f */
[----:B---3--:R-:W-:Y:S05]  /*c290*/  @!P0 BRA `(.L_x_85) ;  /* 0x00000008002c8947 */ /* 0x008fea0003800000 */
.L_x_113:
[----:B------:R-:W-:Y:S05]  /*c2a0*/  @!P2 BRA `(.L_x_86) ;  /* 0x000000000004a947 */ /* 0x000fea0003800000 */
[----:B------:R-:W-:Y:S01]  /*c2b0*/  BPT.TRAP 0x1 ;  /* 0x000000040000795c */ /* 0x000fe20000300000 */
.L_x_86:
[----:B---3--:R-:W-:-:S04]  /*c2c0*/  VIADD R3, R8, 0x31c60 ;  /* 0x00031c6008037836 */ /* 0x008fc80000000000 */
[----:B--2---:R-:W-:-:S04]  /*c2d0*/  IMAD R5, R16, 0x8, R3 ;  /* 0x0000000810057824 */ /* 0x004fc800078e0203 */
[----:B------:R-:W2:Y:S02]  /*c2e0*/  SYNCS.PHASECHK.TRANS64.TRYWAIT P0, [R5+URZ], R4 ;  /* 0x00000004050075a7 */ /* 0x000ea4000800017f */
[----:B--2---:R-:W-:Y:S05]  /*c2f0*/  @!P0 BRA `(.L_x_87) ;  /* 0x0000000800288947 */ /* 0x004fea0003800000 */
.L_x_114:
[----:B------:R-:W-:-:S07]  /*c300*/  IMAD R3, R6, 0x8, R3 ;  /* 0x0000000806037824 */ /* 0x000fce00078e0203 */
.L_x_88:
[----:B---3--:R3:W4:Y:S02]  /*c310*/  SYNCS.PHASECHK.TRANS64.TRYWAIT P0, [R3+URZ], R0 ;  /* 0x00000000030075a7 */ /* 0x008724000800017f */
[----:B----4-:R-:W-:Y:S05]  /*c320*/  @!P0 NANOSLEEP.SYNCS 0x989680 ;  /* 0x009896800000895d */ /* 0x010fea0003900000 */
[----:B------:R-:W4:Y:S02]  /*c330*/  @!P0 SYNCS.PHASECHK.TRANS64 P0, [R3+URZ], R0 ;  /* 0x00000000030085a7 */ /* 0x000f24000800007f */
[----:B----4-:R-:W-:Y:S05]  /*c340*/  @!P0 BRA `(.L_x_88) ;  /* 0xfffffffc00f08947 */ /* 0x010fea000383ffff */
.L_x_81:
[----:B------:R-:W-:Y:S05]  /*c350*/  BSYNC B0 ;  /* 0x0000000000007941 */ /* 0x000fea0003800000 */
.L_x_80:
[----:B------:R-:W-:Y:S05]  /*c360*/  EXIT ;  /* 0x000000000000794d */ /* 0x000fea0003800000 */
.L_x_10:
[----:B-1----:R-:W-:-:S04]  /*c370*/  IMAD.U32 R3, RZ, RZ, UR39 ;  /* 0x00000027ff037e24 */ /* 0x002fc8000f8e00ff */
[----:B------:R1:W2:Y:S03]  /*c380*/  SYNCS.PHASECHK.TRANS64.TRYWAIT P1, [R3+URZ+0x31c00], R0 ;  /* 0x031c0000030075a7 */ /* 0x0002a6000802017f */
[----:B--2---:R-:W-:Y:S05]  /*c390*/  @!P1 NANOSLEEP.SYNCS 0x989680 ;  /* 0x009896800000995d */ /* 0x004fea0003900000 */
[----:B------:R-:W2:Y:S02]  /*c3a0*/  @!P1 SYNCS.PHASECHK.TRANS64 P1, [R3+URZ+0x31c00], R0 ;  /* 0x031c0000030095a7 */ /* 0x000ea4000802007f */
[----:B--2---:R-:W-:Y:S05]  /*c3b0*/  @!P1 BRA `(.L_x_10) ;  /* 0xfffffffc00ec9947 */ /* 0x004fea000383ffff */
[----:B------:R-:W-:Y:S05]  /*c3c0*/  BRA `(.L_x_89) ;  /* 0xffffff4c00a47947 */ /* 0x000fea000383ffff */
.L_x_14:
[----:B--2---:R2:W3:Y:S02]  /*c3d0*/  SYNCS.PHASECHK.TRANS64.TRYWAIT P2, [R4+URZ+0x31c30], R3 ;  /* 0x031c3003040075a7 */ /* 0x0044e4000804017f */
[----:B---3--:R-:W-:Y:S05]  /*c3e0*/  @!P2 NANOSLEEP.SYNCS 0x989680 ;  /* 0x009896800000a95d */ /* 0x008fea0003900000 */
[----:B------:R-:W3:Y:S02]  /*c3f0*/  @!P2 SYNCS.PHASECHK.TRANS64 P2, [R4+URZ+0x31c30], R3 ;  /* 0x031c30030400a5a7 */ /* 0x000ee4000804007f */
[----:B---3--:R-:W-:Y:S05]  /*c400*/  @!P2 BRA `(.L_x_14) ;  /* 0xfffffffc00f0a947 */ /* 0x008fea000383ffff */
[----:B------:R-:W-:Y:S05]  /*c410*/  BRA `(.L_x_13) ;  /* 0xffffff4c00cc7947 */ /* 0x000fea000383ffff */
.L_x_19:
[----:B---3--:R-:W-:-:S04]  /*c420*/  IMAD.U32 R3, RZ, RZ, UR4 ;  /* 0x00000004ff037e24 */ /* 0x008fc8000f8e00ff */
[----:B------:R3:W4:Y:S03]  /*c430*/  SYNCS.PHASECHK.TRANS64.TRYWAIT P2, [R3+URZ+0x31c30], R0 ;  /* 0x031c3000030075a7 */ /* 0x000726000804017f */
[----:B----4-:R-:W-:Y:S05]  /*c440*/  @!P2 NANOSLEEP.SYNCS 0x989680 ;  /* 0x009896800000a95d */ /* 0x010fea0003900000 */
[----:B------:R-:W4:Y:S02]  /*c450*/  @!P2 SYNCS.PHASECHK.TRANS64 P2, [R3+URZ+0x31c30], R0 ;  /* 0x031c30000300a5a7 */ /* 0x000f24000804007f */
[----:B----4-:R-:W-:Y:S05]  /*c460*/  @!P2 BRA `(.L_x_19) ;  /* 0xfffffffc00eca947 */ /* 0x010fea000383ffff */
[----:B------:R-:W-:Y:S05]  /*c470*/  BRA `(.L_x_16) ;  /* 0xffffff8400fc7947 */ /* 0x000fea000383ffff */
.L_x_23:
[----:B--2---:R-:W-:-:S04]  /*c480*/  IMAD.U32 R3, RZ, RZ, UR4 ;  /* 0x00000004ff037e24 */ /* 0x004fc8000f8e00ff */
[----:B------:R2:W3:Y:S03]  /*c490*/  SYNCS.PHASECHK.TRANS64.TRYWAIT P2, [R3+URZ+0x31c50], R0 ;  /* 0x031c5000030075a7 */ /* 0x0004e6000804017f */
[----:B---3--:R-:W-:Y:S05]  /*c4a0*/  @!P2 NANOSLEEP.SYNCS 0x989680 ;  /* 0x009896800000a95d */ /* 0x008fea0003900000 */
[----:B------:R-:W3:Y:S02]  /*c4b0*/  @!P2 SYNCS.PHASECHK.TRANS64 P2, [R3+URZ+0x31c50], R0 ;  /* 0x031c50000300a5a7 */ /* 0x000ee4000804007f */
[----:B---3--:R-:W-:Y:S05]  /*c4c0*/  @!P2 BRA `(.L_x_23) ;  /* 0xfffffffc00eca947 */ /* 0x008fea000383ffff */
[----:B------:R-:W-:Y:S05]  /*c4d0*/  BRA `(.L_x_20) ;  /* 0xffffff9c00987947 */ /* 0x000fea000383ffff */
.L_x_28:
[----:B----4-:R-:W-:-:S04]  /*c4e0*/  IMAD.U32 R5, RZ, RZ, UR12 ;  /* 0x0000000cff057e24 */ /* 0x010fc8000f8e00ff */
[----:B------:R4:W1:Y:S03]  /*c4f0*/  SYNCS.PHASECHK.TRANS64.TRYWAIT P0, [R5+URZ+0x31c50], R4 ;  /* 0x031c5004050075a7 */ /* 0x000866000800017f */
[----:B-1----:R-:W-:Y:S05]  /*c500*/  @!P0 NANOSLEEP.SYNCS 0x989680 ;  /* 0x009896800000895d */ /* 0x002fea0003900000 */
[----:B------:R-:W1:Y:S02]  /*c510*/  @!P0 SYNCS.PHASECHK.TRANS64 P0, [R5+URZ+0x31c50], R4 ;  /* 0x031c5004050085a7 */ /* 0x000e64000800007f */
[----:B-1----:R-:W-:Y:S05]  /*c520*/  @!P0 BRA `(.L_x_28) ;  /* 0xfffffffc00ec8947 */ /* 0x002fea000383ffff */
[----:B------:R-:W-:Y:S05]  /*c530*/  BRA `(.L_x_27) ;  /* 0xffffffbc00747947 */ /* 0x000fea000383ffff */
.L_x_39:
[----:B------:R-:W1:Y:S01]  /*c540*/  S2R R4, SR_TID.X ;  /* 0x0000000000047919 */ /* 0x000e620000002100 */
[----:B------:R-:W-:Y:S01]  /*c550*/  BSSY B0, `(.L_x_90) ;  /* 0x000000a000007945 */ /* 0x000fe20003800000 */
[----:B------:R-:W-:Y:S02]  /*c560*/  IMAD.MOV.U32 R12, RZ, RZ, RZ ;  /* 0x000000ffff0c7224 */ /* 0x000fe400078e00ff */
[----:B------:R-:W-:Y:S02]  /*c570*/  IMAD.MOV.U32 R11, RZ, RZ, 0x1f ;  /* 0x0000001fff0b7424 */ /* 0x000fe400078e00ff */
[----:B------:R-:W-:Y:S01]  /*c580*/  IMAD.MOV.U32 R15, RZ, RZ, -0x1 ;  /* 0xffffffffff0f7424 */ /* 0x000fe200078e00ff */
[----:B-1----:R-:W-:-:S04]  /*c590*/  SHF.R.U32.HI R4, RZ, 0x5, R4 ;  /* 0x00000005ff047819 */ /* 0x002fc80000011604 */
[----:B------:R-:W-:-:S05]  /*c5a0*/  LOP3.LUT R4, R4, 0x3, RZ, 0xc0, !PT ;  /* 0x0000000304047812 */ /* 0x000fca00078ec0ff */
[----:B------:R-:W-:-:S07]  /*c5b0*/  IMAD.MOV.U32 R13, RZ, RZ, R4 ;  /* 0x000000ffff0d7224 */ /* 0x000fce00078e0004 */
[----:B------:R-:W-:Y:S05]  /*c5c0*/  WARPSYNC.COLLECTIVE R15, `(.L_x_91) ;  /* 0x000000000f087348 */ /* 0x000fea0003c00000 */
[----:B------:R1:W2:Y:S02]  /*c5d0*/  SHFL.IDX P6, R14, R13, R12, R11 ;  /* 0x0000000c0d0e7389 */ /* 0x0002a400000c000b */
[----:B-12---:R-:W-:Y:S01]  /*c5e0*/  ENDCOLLECTIVE ;  /* 0x000000000000791b */ /* 0x006fe20003800000 */
.L_x_91:
[----:B------:R-:W-:Y:S05]  /*c5f0*/  BSYNC B0 ;  /* 0x0000000000007941 */ /* 0x000fea0003800000 */
.L_x_90:
[----:B------:R-:W-:Y:S05]  /*c600*/  BRA `(.L_x_92) ;  /* 0xffffffd800947947 */ /* 0x000fea000383ffff */
.L_x_40:
[----:B------:R-:W-:Y:S01]  /*c610*/  BSSY B0, `(.L_x_93) ;  /* 0x0000006000007945 */ /* 0x000fe20003800000 */
[----:B------:R-:W-:-:S07]  /*c620*/  IMAD.MOV.U32 R15, RZ, RZ, -0x1 ;  /* 0xffffffffff0f7424 */ /* 0x000fce00078e00ff */
[----:B------:R-:W-:Y:S05]  /*c630*/  WARPSYNC.COLLECTIVE R15, `(.L_x_94) ;  /* 0x000000000f0c7348 */ /* 0x000fea0003c00000 */
[----:B------:R-:W-:Y:S02]  /*c640*/  ELECT P6, UR62, PT ;  /* 0x00000000003e782f */ /* 0x000fe400038c0000 */
[----:B------:R-:W-:Y:S01]  /*c650*/  MOV R14, UR62 ;  /* 0x0000003e000e7c02 */ /* 0x000fe20008000f00 */
[----:B------:R-:W-:Y:S10]  /*c660*/  ENDCOLLECTIVE ;  /* 0x000000000000791b */ /* 0x000ff40003800000 */
.L_x_94:
[----:B------:R-:W-:Y:S05]  /*c670*/  BSYNC B0 ;  /* 0x0000000000007941 */ /* 0x000fea0003800000 */
.L_x_93:
[----:B------:R-:W-:Y:S05]  /*c680*/  BRA `(.L_x_95) ;  /* 0xffffffd800887947 */ /* 0x000fea000383ffff */
.L_x_43:
[----:B--2---:R2:W3:Y:S02]  /*c690*/  SYNCS.PHASECHK.TRANS64.TRYWAIT P1, [R5+URZ+0x31c40], R4 ;  /* 0x031c4004050075a7 */ /* 0x0044e4000802017f */
[----:B---3--:R-:W-:Y:S05]  /*c6a0*/  @!P1 NANOSLEEP.SYNCS 0x989680 ;  /* 0x009896800000995d */ /* 0x008fea0003900000 */
[----:B------:R-:W3:Y:S02]  /*c6b0*/  @!P1 SYNCS.PHASECHK.TRANS64 P1, [R5+URZ+0x31c40], R4 ;  /* 0x031c4004050095a7 */ /* 0x000ee4000802007f */
[----:B---3--:R-:W-:Y:S05]  /*c6c0*/  @!P1 BRA `(.L_x_43) ;  /* 0xfffffffc00f09947 */ /* 0x008fea000383ffff */
[----:B------:R-:W-:Y:S05]  /*c6d0*/  BRA `(.L_x_96) ;  /* 0xffffffd800ec7947 */ /* 0x000fea000383ffff */
.L_x_46:
[----:B--2---:R2:W3:Y:S02]  /*c6e0*/  SYNCS.PHASECHK.TRANS64.TRYWAIT P1, [R23+URZ+0x31c20], R4 ;  /* 0x031c2004170075a7 */ /* 0x0044e4000802017f */
[----:B---3--:R-:W-:Y:S05]  /*c6f0*/  @!P1 NANOSLEEP.SYNCS 0x989680 ;  /* 0x009896800000995d */ /* 0x008fea0003900000 */
[----:B------:R-:W3:Y:S02]  /*c700*/  @!P1 SYNCS.PHASECHK.TRANS64 P1, [R23+URZ+0x31c20], R4 ;  /* 0x031c2004170095a7 */ /* 0x000ee4000802007f */
[----:B---3--:R-:W-:Y:S05]  /*c710*/  @!P1 BRA `(.L_x_46) ;  /* 0xfffffffc00f09947 */ /* 0x008fea000383ffff */
[----:B------:R-:W-:Y:S05]  /*c720*/  BRA `(.L_x_97) ;  /* 0xffffffdc00fc7947 */ /* 0x000fea000383ffff */
.L_x_52:
[----:B-1----:R1:W2:Y:S02]  /*c730*/  SYNCS.PHASECHK.TRANS64.TRYWAIT P2, [R3+URZ+0x31c40], R2 ;  /* 0x031c4002030075a7 */ /* 0x0022a4000804017f */
[----:B--2---:R-:W-:Y:S05]  /*c740*/  @!P2 NANOSLEEP.SYNCS 0x989680 ;  /* 0x009896800000a95d */ /* 0x004fea0003900000 */
[----:B------:R-:W2:Y:S02]  /*c750*/  @!P2 SYNCS.PHASECHK.TRANS64 P2, [R3+URZ+0x31c40], R2 ;  /* 0x031c40020300a5a7 */ /* 0x000ea4000804007f */
[----:B--2---:R-:W-:Y:S05]  /*c760*/  @!P2 BRA `(.L_x_52) ;  /* 0xfffffffc00f0a947 */ /* 0x004fea000383ffff */
[----:B------:R-:W-:Y:S05]  /*c770*/  BRA `(.L_x_98) ;  /* 0xffffffe000987947 */ /* 0x000fea000383ffff */
.L_x_54:
[----:B-1----:R1:W2:Y:S02]  /*c780*/  SYNCS.PHASECHK.TRANS64.TRYWAIT P2, [R2+URZ+0x60], R5 ;  /* 0x00006005020075a7 */ /* 0x0022a4000804017f */
[----:B--2---:R-:W-:Y:S05]  /*c790*/  @!P2 NANOSLEEP.SYNCS 0x989680 ;  /* 0x009896800000a95d */ /* 0x004fea0003900000 */
[----:B------:R-:W2:Y:S02]  /*c7a0*/  @!P2 SYNCS.PHASECHK.TRANS64 P2, [R2+URZ+0x60], R5 ;  /* 0x000060050200a5a7 */ /* 0x000ea4000804007f */
[----:B--2---:R-:W-:Y:S05]  /*c7b0*/  @!P2 BRA `(.L_x_54) ;  /* 0xfffffffc00f0a947 */ /* 0x004fea000383ffff */
[----:B------:R-:W-:Y:S05]  /*c7c0*/  BRA `(.L_x_99) ;  /* 0xffffffe400147947 */ /* 0x000fea000383ffff */
.L_x_60:
[----:B-1----:R1:W2:Y:S02]  /*c7d0*/  SYNCS.PHASECHK.TRANS64.TRYWAIT P2, [R3+URZ+0x31c40], R2 ;  /* 0x031c4002030075a7 */ /* 0x0022a4000804017f */
[----:B--2---:R-:W-:Y:S05]  /*c7e0*/  @!P2 NANOSLEEP.SYNCS 0x989680 ;  /* 0x009896800000a95d */ /* 0x004fea0003900000 */
[----:B------:R-:W2:Y:S02]  /*c7f0*/  @!P2 SYNCS.PHASECHK.TRANS64 P2, [R3+URZ+0x31c40], R2 ;  /* 0x031c40020300a5a7 */ /* 0x000ea4000804007f */
[----:B--2---:R-:W-:Y:S05]  /*c800*/  @!P2 BRA `(.L_x_60) ;  /* 0xfffffffc00f0a947 */ /* 0x004fea000383ffff */
[----:B------:R-:W-:Y:S05]  /*c810*/  BRA `(.L_x_100) ;  /* 0xffffffe800447947 */ /* 0x000fea000383ffff */
.L_x_62:
[----:B-1----:R1:W2:Y:S02]  /*c820*/  SYNCS.PHASECHK.TRANS64.TRYWAIT P2, [R2+URZ+0x60], R17 ;  /* 0x00006011020075a7 */ /* 0x0022a4000804017f */
[----:B--2---:R-:W-:Y:S05]  /*c830*/  @!P2 NANOSLEEP.SYNCS 0x989680 ;  /* 0x009896800000a95d */ /* 0x004fea0003900000 */
[----:B------:R-:W2:Y:S02]  /*c840*/  @!P2 SYNCS.PHASECHK.TRANS64 P2, [R2+URZ+0x60], R17 ;  /* 0x000060110200a5a7 */ /* 0x000ea4000804007f */
[----:B--2---:R-:W-:Y:S05]  /*c850*/  @!P2 BRA `(.L_x_62) ;  /* 0xfffffffc00f0a947 */ /* 0x004fea000383ffff */
[----:B------:R-:W-:Y:S05]  /*c860*/  BRA `(.L_x_101) ;  /* 0xffffffe800c07947 */ /* 0x000fea000383ffff */
.L_x_67:
[----:B-1----:R1:W2:Y:S02]  /*c870*/  SYNCS.PHASECHK.TRANS64.TRYWAIT P2, [R2+URZ+0x31c40], R3 ;  /* 0x031c4003020075a7 */ /* 0x0022a4000804017f */
[----:B--2---:R-:W-:Y:S05]  /*c880*/  @!P2 NANOSLEEP.SYNCS 0x989680 ;  /* 0x009896800000a95d */ /* 0x004fea0003900000 */
[----:B------:R-:W2:Y:S02]  /*c890*/  @!P2 SYNCS.PHASECHK.TRANS64 P2, [R2+URZ+0x31c40], R3 ;  /* 0x031c40030200a5a7 */ /* 0x000ea4000804007f */
[----:B--2---:R-:W-:Y:S05]  /*c8a0*/  @!P2 BRA `(.L_x_67) ;  /* 0xfffffffc00f0a947 */ /* 0x004fea000383ffff */
[----:B------:R-:W-:Y:S05]  /*c8b0*/  BRA `(.L_x_102) ;  /* 0xffffffec00cc7947 */ /* 0x000fea000383ffff */
.L_x_69:
[----:B-1----:R1:W2:Y:S02]  /*c8c0*/  SYNCS.PHASECHK.TRANS64.TRYWAIT P2, [R2+URZ+0x60], R11 ;  /* 0x0000600b020075a7 */ /* 0x0022a4000804017f */
[----:B--2---:R-:W-:Y:S05]  /*c8d0*/  @!P2 NANOSLEEP.SYNCS 0x989680 ;  /* 0x009896800000a95d */ /* 0x004fea0003900000 */
[----:B------:R-:W2:Y:S02]  /*c8e0*/  @!P2 SYNCS.PHASECHK.TRANS64 P2, [R2+URZ+0x60], R11 ;  /* 0x0000600b0200a5a7 */ /* 0x000ea4000804007f */
[----:B--2---:R-:W-:Y:S05]  /*c8f0*/  @!P2 BRA `(.L_x_69) ;  /* 0xfffffffc00f0a947 */ /* 0x004fea000383ffff */
[----:B------:R-:W-:Y:S05]  /*c900*/  BRA `(.L_x_103) ;  /* 0xfffffff000507947 */ /* 0x000fea000383ffff */
.L_x_74:
[----:B-1----:R1:W2:Y:S02]  /*c910*/  SYNCS.PHASECHK.TRANS64.TRYWAIT P0, [R3+URZ+0x31c60], R2 ;  /* 0x031c6002030075a7 */ /* 0x0022a4000800017f */
[----:B--2---:R-:W-:Y:S05]  /*c920*/  @!P0 NANOSLEEP.SYNCS 0x989680 ;  /* 0x009896800000895d */ /* 0x004fea0003900000 */
[----:B------:R-:W2:Y:S02]  /*c930*/  @!P0 SYNCS.PHASECHK.TRANS64 P0, [R3+URZ+0x31c60], R2 ;  /* 0x031c6002030085a7 */ /* 0x000ea4000800007f */
[----:B--2---:R-:W-:Y:S05]  /*c940*/  @!P0 BRA `(.L_x_74) ;  /* 0xfffffffc00f08947 */ /* 0x004fea000383ffff */
[----:B------:R-:W-:Y:S05]  /*c950*/  BRA `(.L_x_104) ;  /* 0xfffffff000fc7947 */ /* 0x000fea000383ffff */
.L_x_78:
[----:B-1----:R1:W2:Y:S02]  /*c960*/  SYNCS.PHASECHK.TRANS64.TRYWAIT P0, [R8+URZ+0x31c20], R29 ;  /* 0x031c201d080075a7 */ /* 0x0022a4000800017f */
[----:B--2---:R-:W-:Y:S05]  /*c970*/  @!P0 NANOSLEEP.SYNCS 0x989680 ;  /* 0x009896800000895d */ /* 0x004fea0003900000 */
[----:B------:R-:W2:Y:S02]  /*c980*/  @!P0 SYNCS.PHASECHK.TRANS64 P0, [R8+URZ+0x31c20], R29 ;  /* 0x031c201d080085a7 */ /* 0x000ea4000800007f */
[----:B--2---:R-:W-:Y:S05]  /*c990*/  @!P0 BRA `(.L_x_78) ;  /* 0xfffffffc00f08947 */ /* 0x004fea000383ffff */
[----:B------:R-:W-:Y:S05]  /*c9a0*/  BRA `(.L_x_105) ;  /* 0xfffffff400b87947 */ /* 0x000fea000383ffff */
.L_x_79:
[----:B------:R-:W2:Y:S01]  /*c9b0*/  S2R R2, SR_TID.X ;  /* 0x0000000000027919 */ /* 0x000ea20000002100 */
[----:B------:R-:W-:Y:S01]  /*c9c0*/  BSSY B0, `(.L_x_106) ;  /* 0x000000a000007945 */ /* 0x000fe20003800000 */
[----:B------:R-:W-:Y:S02]  /*c9d0*/  IMAD.MOV.U32 R12, RZ, RZ, RZ ;  /* 0x000000ffff0c7224 */ /* 0x000fe400078e00ff */
[----:B------:R-:W-:Y:S02]  /*c9e0*/  IMAD.MOV.U32 R11, RZ, RZ, 0x1f ;  /* 0x0000001fff0b7424 */ /* 0x000fe400078e00ff */
[----:B------:R-:W-:Y:S01]  /*c9f0*/  IMAD.MOV.U32 R15, RZ, RZ, -0x1 ;  /* 0xffffffffff0f7424 */ /* 0x000fe200078e00ff */
[----:B--2---:R-:W-:-:S04]  /*ca00*/  SHF.R.U32.HI R2, RZ, 0x5, R2 ;  /* 0x00000005ff027819 */ /* 0x004fc80000011602 */
[----:B------:R-:W-:-:S05]  /*ca10*/  LOP3.LUT R2, R2, 0x3, RZ, 0xc0, !PT ;  /* 0x0000000302027812 */ /* 0x000fca00078ec0ff */
[----:B------:R-:W-:-:S07]  /*ca20*/  IMAD.MOV.U32 R13, RZ, RZ, R2 ;  /* 0x000000ffff0d7224 */ /* 0x000fce00078e0002 */
[----:B-1----:R-:W-:Y:S05]  /*ca30*/  WARPSYNC.COLLECTIVE R15, `(.L_x_107) ;  /* 0x000000000f087348 */ /* 0x002fea0003c00000 */
[----:B------:R2:W3:Y:S02]  /*ca40*/  SHFL.IDX P6, R14, R13, R12, R11 ;  /* 0x0000000c0d0e7389 */ /* 0x0004e400000c000b */
[----:B-123--:R-:W-:Y:S01]  /*ca50*/  ENDCOLLECTIVE ;  /* 0x000000000000791b */ /* 0x00efe20003800000 */
.L_x_107:
[----:B------:R-:W-:Y:S05]  /*ca60*/  BSYNC B0 ;  /* 0x0000000000007941 */ /* 0x000fea0003800000 */
.L_x_106:
[----:B------:R-:W-:Y:S05]  /*ca70*/  BRA `(.L_x_108) ;  /* 0xfffffff400a07947 */ /* 0x000fea000383ffff */
.L_x_82:
[----:B------:R-:W-:Y:S01]  /*ca80*/  BSSY B1, `(.L_x_109) ;  /* 0x0000006000017945 */ /* 0x000fe20003800000 */
[----:B------:R-:W-:-:S07]  /*ca90*/  IMAD.MOV.U32 R15, RZ, RZ, -0x1 ;  /* 0xffffffffff0f7424 */ /* 0x000fce00078e00ff */
[----:B-12---:R-:W-:Y:S05]  /*caa0*/  WARPSYNC.COLLECTIVE R15, `(.L_x_110) ;  /* 0x000000000f0c7348 */ /* 0x006fea0003c00000 */
[----:B------:R-:W-:Y:S02]  /*cab0*/  ELECT P6, UR62, PT ;  /* 0x00000000003e782f */ /* 0x000fe400038c0000 */
[----:B------:R-:W-:Y:S01]  /*cac0*/  MOV R14, UR62 ;  /* 0x0000003e000e7c02 */ /* 0x000fe20008000f00 */
[----:B-12---:R-:W-:Y:S10]  /*cad0*/  ENDCOLLECTIVE ;  /* 0x000000000000791b */ /* 0x006ff40003800000 */
.L_x_110:
[----:B------:R-:W-:Y:S05]  /*cae0*/  BSYNC B1 ;  /* 0x0000000000017941 */ /* 0x000fea0003800000 */
.L_x_109:
[----:B------:R-:W-:Y:S05]  /*caf0*/  BRA `(.L_x_111) ;  /* 0xfffffff400987947 */ /* 0x000fea000383ffff */
.L_x_84:
[----:B--2---:R2:W3:Y:S02]  /*cb00*/  SYNCS.PHASECHK.TRANS64.TRYWAIT P0, [R5+URZ], R4 ;  /* 0x00000004050075a7 */ /* 0x0044e4000800017f */
[----:B---3--:R-:W-:Y:S05]  /*cb10*/  @!P0 NANOSLEEP.SYNCS 0x989680 ;  /* 0x009896800000895d */ /* 0x008fea0003900000 */
[----:B------:R-:W3:Y:S02]  /*cb20*/  @!P0 SYNCS.PHASECHK.TRANS64 P0, [R5+URZ], R4 ;  /* 0x00000004050085a7 */ /* 0x000ee4000800007f */
[----:B---3--:R-:W-:Y:S05]  /*cb30*/  @!P0 BRA `(.L_x_84) ;  /* 0xfffffffc00f08947 */ /* 0x008fea000383ffff */
[----:B------:R-:W-:Y:S05]  /*cb40*/  BRA `(.L_x_112) ;  /* 0xfffffff400cc7947 */ /* 0x000fea000383ffff */
.L_x_85:
[----:B---3--:R3:W4:Y:S02]  /*cb50*/  SYNCS.PHASECHK.TRANS64.TRYWAIT P0, [R3+URZ], R0 ;  /* 0x00000000030075a7 */ /* 0x008724000800017f */
[----:B----4-:R-:W-:Y:S05]  /*cb60*/  @!P0 NANOSLEEP.SYNCS 0x989680 ;  /* 0x009896800000895d */ /* 0x010fea0003900000 */
[----:B------:R-:W4:Y:S02]  /*cb70*/  @!P0 SYNCS.PHASECHK.TRANS64 P0, [R3+URZ], R0 ;  /* 0x00000000030085a7 */ /* 0x000f24000800007f */
[----:B----4-:R-:W-:Y:S05]  /*cb80*/  @!P0 BRA `(.L_x_85) ;  /* 0xfffffffc00f08947 */ /* 0x010fea000383ffff */
[----:B------:R-:W-:Y:S05]  /*cb90*/  BRA `(.L_x_113) ;  /* 0xfffffff400c07947 */ /* 0x000fea000383ffff */
.L_x_87:
[----:B--2---:R2:W3:Y:S02]  /*cba0*/  SYNCS.PHASECHK.TRANS64.TRYWAIT P0, [R5+URZ], R4 ;  /* 0x00000004050075a7 */ /* 0x0044e4000800017f */
[----:B---3--:R-:W-:Y:S05]  /*cbb0*/  @!P0 NANOSLEEP.SYNCS 0x989680 ;  /* 0x009896800000895d */ /* 0x008fea0003900000 */
[----:B------:R-:W3:Y:S02]  /*cbc0*/  @!P0 SYNCS.PHASECHK.TRANS64 P0, [R5+URZ], R4 ;  /* 0x00000004050085a7 */ /* 0x000ee4000800007f */
[----:B---3--:R-:W-:Y:S05]  /*cbd0*/  @!P0 BRA `(.L_x_87) ;  /* 0xfffffffc00f08947 */ /* 0x008fea000383ffff */
[----:B------:R-:W-:Y:S05]  /*cbe0*/  BRA `(.L_x_114) ;  /* 0xfffffff400c47947 */ /* 0x000fea000383ffff */
.L_x_115:
[----:B------:R-:W-:-:S00]  /*cbf0*/  BRA `(.L_x_115) ;  /* 0xfffffffc00fc7947 */ /* 0x000fc0000383ffff */
[----:B------:R-:W-:-:S00]  /*cc00*/  NOP ;  /* 0x0000000000007918 */ /* 0x000fc00000000000 */
[----:B------:R-:W-:-:S00]  /*cc10*/  NOP ;  /* 0x0000000000007918 */ /* 0x000fc00000000000 */
[----:B------:R-:W-:-:S00]  /*cc20*/  NOP ;  /* 0x0000000000007918 */ /* 0x000fc00000000000 */
[----:B------:R-:W-:-:S00]  /*cc30*/  NOP ;  /* 0x0000000000007918 */ /* 0x000fc00000000000 */
[----:B------:R-:W-:-:S00]  /*cc40*/  NOP ;  /* 0x0000000000007918 */ /* 0x000fc00000000000 */
[----:B------:R-:W-:-:S00]  /*cc50*/  NOP ;  /* 0x0000000000007918 */ /* 0x000fc00000000000 */
[----:B------:R-:W-:-:S00]  /*cc60*/  NOP ;  /* 0x0000000000007918 */ /* 0x000fc00000000000 */
[----:B------:R-:W-:-:S00]  /*cc70*/  NOP ;  /* 0x0000000000007918 */ /* 0x000fc00000000000 */
.L_x_2207:


//--------------------- .text._ZN7cutlass13device_kernelIN5flash11enable_sm90INS1_16FlashAttnFwdSm90INS1_25CollectiveMainloopFwdSm90ILi2EN4cute5tupleIJNS5_1CILi1EEES8_S8_EEENS6_IJNS7_ILi192EEENS7_ILi144EEENS7_ILi96EEEEEELi96ENS_10bfloat16_tEfNS_4arch4Sm90ELb0ELb0ELb0ELb1ELb0ELb0ELb0ELb0ELb1ELb0ELb0ELb0EEENS1_21CollectiveEpilogueFwdINS6_IJSA_SC_SB_EEES9_SE_SG_Li384ELb1ELb0ELb0ELb0EEENS1_36VarlenDynamicPersistentTileSchedulerILi192ELi144ELi384ELi32ELb0ELb0ELb1ELb0ELb1ELb1EEEEEEEEEvNT_6ParamsE --------------------------
	.section	.text._ZN7cutlass13device_kernelIN5flash11enable_sm90INS1_16FlashAttnFwdSm90INS1_25CollectiveMainloopFwdSm90ILi2EN4cute5tupleIJNS5_1CILi1EEES8_S8_EEENS6_IJNS7_ILi192EEENS7_ILi144EEENS7_ILi96EEEEEELi96ENS_10bfloat16_tEfNS_4arch4Sm90ELb0ELb0ELb0ELb1ELb0ELb0ELb0ELb0ELb1ELb0ELb0ELb0EEENS1_21CollectiveEpilogueFwdINS6_IJSA_SC_SB_EEES9_SE_SG_Li384ELb1ELb0ELb0ELb0EEENS1_36VarlenDynamicPersistentTileSchedulerILi192ELi144ELi384ELi32ELb0ELb0ELb1ELb0ELb1ELb1EEEEEEEEEvNT_6ParamsE,"ax",@progbits
	.align	128
.text._ZN7cutlass13device_kernelIN5flash11enable_sm90INS1_16FlashAttnFwdSm90INS1_25CollectiveMainloopFwdSm90ILi2EN4cute5tupleIJNS5_1CILi1EEES8_S8_EEENS6_IJNS7_ILi192EEENS7_ILi144EEENS7_ILi96EEEEEELi96ENS_10bfloat16_tEfNS_4arch4Sm90ELb0ELb0ELb0ELb1ELb0ELb0ELb0ELb0ELb1ELb0ELb0ELb0EEENS1_21CollectiveEpilogueFwdINS6_IJSA_SC_SB_EEES9_SE_SG_Li384ELb1ELb0ELb0ELb0EEENS1_36VarlenDynamicPersistentTileSchedulerILi192ELi144ELi384ELi32ELb0ELb0ELb1ELb0ELb1ELb1EEEEEEEEEvNT_6ParamsE:
        .type           _ZN7cutlass13device_kernelIN5flash11enable_sm90INS1_16FlashAttnFwdSm90INS1_25CollectiveMainloopFwdSm90ILi2EN4cute5tupleIJNS5_1CILi1EEES8_S8_EEENS6_IJNS7_ILi192EEENS7_ILi144EEENS7_ILi96EEEEEELi96ENS_10bfloat16_tEfNS_4arch4Sm90ELb0ELb0ELb0ELb1ELb0ELb0ELb0ELb0ELb1ELb0ELb0ELb0EEENS1_21CollectiveEpilogueFwdINS6_IJSA_SC_SB_EEES9_SE_SG_Li384ELb1ELb0ELb0ELb0EEENS1_36VarlenDynamicPersistentTileSchedulerILi192ELi144ELi384ELi32ELb0ELb0ELb1ELb0ELb1ELb1EEEEEEEEEvNT_6ParamsE,@function
        .size           _ZN7cutlass13device_kernelIN5flash11enable_sm90INS1_16FlashAttnFwdSm90INS1_25CollectiveMainloopFwdSm90ILi2EN4cute5tupleIJNS5_1CILi1EEES8_S8_EEENS6_IJNS7_ILi192EEENS7_ILi144EEENS7_ILi96EEEEEELi96ENS_10bfloat16_tEfNS_4arch4Sm90ELb0ELb0ELb0ELb1ELb0ELb0ELb0ELb0ELb1ELb0ELb0ELb0EEENS1_21CollectiveEpilogueFwdINS6_IJSA_SC_SB_EEES9_SE_SG_Li384ELb1ELb0ELb0ELb0EEENS1_36VarlenDynamicPersistentTileSchedulerILi192ELi144ELi384ELi32ELb0ELb0ELb1ELb0ELb1ELb1EEEEEEEEEvNT_6ParamsE,(.L_x_2208 - _ZN7cutlass13device_kernelIN5flash11enable_sm90INS1_16FlashAttnFwdSm90INS1_25CollectiveMainloopFwdSm90ILi2EN4cute5tupleIJNS5_1CILi1EEES8_S8_EEENS6_IJNS7_ILi192EEENS7_ILi144EEENS7_ILi96EEEEEELi96ENS_10bfloat16_tEfNS_4arch4Sm90ELb0ELb0ELb0ELb1ELb0ELb0ELb0ELb0ELb1ELb0ELb0ELb0EEENS1_21CollectiveEpilogueFwdINS6_IJSA_SC_SB_EEES9_SE_SG_Li384ELb1ELb0ELb0ELb0EEENS1_36VarlenDynamicPersistentTileSchedulerILi192ELi144ELi384ELi32ELb0ELb0ELb1ELb0ELb1ELb1EEEEEEEEEvNT_6ParamsE)
        .other          _ZN7cutlass13device_kernelIN5flash11enable_sm90INS1_16FlashAttnFwdSm90INS1_25CollectiveMainloopFwdSm90ILi2EN4cute5tupleIJNS5_1CILi1EEES8_S8_EEENS6_IJNS7_ILi192EEENS7_ILi144EEENS7_ILi96EEEEEELi96ENS_10bfloat16_tEfNS_4arch4Sm90ELb0ELb0ELb0ELb1ELb0ELb0ELb0ELb0ELb1ELb0ELb0ELb0EEENS1_21CollectiveEpilogueFwdINS6_IJSA_SC_SB_EEES9_SE_SG_Li384ELb1ELb0ELb0ELb0EEENS1_36VarlenDynamicPersistentTileSchedulerILi192ELi144ELi384ELi32ELb0ELb0ELb1ELb0ELb1ELb1EEEEEEEEEvNT_6ParamsE,@"STO_CUDA_ENTRY STV_DEFAULT"
_ZN7cutlass13device_kernelIN5flash11enable_sm90INS1_16FlashAttnFwdSm90INS1_25CollectiveMainloopFwdSm90ILi2EN4cute5tupleIJNS5_1CILi1EEES8_S8_EEENS6_IJNS7_ILi192EEENS7_ILi144EEENS7_ILi96EEEEEELi96ENS_10bfloat16_tEfNS_4arch4Sm90ELb0ELb0ELb0ELb1ELb0ELb0ELb0ELb0ELb1ELb0ELb0ELb0EEENS1_21CollectiveEpilogueFwdINS6_IJSA_SC_SB_EEES9_SE_SG_Li384ELb1ELb0ELb0ELb0EEENS1_36VarlenDynamicPersistentTileSchedulerILi192ELi144ELi384ELi32ELb0ELb0ELb1ELb0ELb1ELb1EEEEEEEEEvNT_6ParamsE:
[----:B------:R-:W0:Y:S02]  /*0000*/  LDC R1, c[0x0][0x28] ;  /* 0x00000a00ff017b82 */ /* 0x000e240000000800 */
[----:B0-----:R-:W-:Y:S01]  /*0010*/  VIADD R1, R1, 0xffffffe8 ;  /* 0xffffffe801017836 */ /* 0x001fe20000000000 */
[----:B------:R-:W0:Y:S01]  /*0020*/  S2R R3, SR_TID.X ;  /* 0x0000000000037919 */ /* 0x000e220000002100 */
[----:B------:R-:W-:Y:S01]  /*0030*/  ELECT P0, URZ, PT ;  /* 0x00000000003f782f */ /* 0x000fe20003800000 */
[----:B------:R-:W-:Y:S01]  /*0040*/  BSSY B0, `(.L_x_116) ;  /* 0x0000010000007945 */ /* 0x000fe20003800000 */
[----:B0-----:R-:W-:-:S05]  /*0050*/  SHF.R.U32.HI R0, RZ, 0x5, R3 ;  /* 0x00000005ff007819 */ /* 0x001fca0000011603 */
[----:B------:R-:W0:Y:S02]  /*0060*/  SHFL.IDX PT, R2, R0, RZ, 0x1f ;  /* 0x00001fff00027589 */ /* 0x000e2400000e0000 */
[----:B0-----:R-:W-:-:S13]  /*0070*/  ISETP.EQ.AND P0, PT, R2, RZ, P0 ;  /* 0x000000ff0200720c */ /* 0x001fda0000702270 */
[----:B------:R-:W-:Y:S05]  /*0080*/  @!P0 BRA `(.L_x_117) ;  /* 0x00000000002c8947 */ /* 0x000fea0003800000 */
[----:B------:R-:W-:Y:S02]  /*0090*/  ULDC.64 UR4, c[0x0][0x198] ;  /* 0x0000660000047ab9 */ /* 0x000fe40000000a00 */
[----:B------:R-:W-:Y:S02]  /*00a0*/  UIADD3 UR6, UP0, UR4, 0x270, URZ ;  /* 0x0000027004067890 */ /* 0x000fe4000ff1e03f */
[----:B------:R-:W-:Y:S02]  /*00b0*/  UIADD3 UR8, UP1, UR4, 0x370, URZ ;  /* 0x0000037004087890 */ /* 0x000fe4000ff3e03f */
[----:B------:R-:W-:Y:S02]  /*00c0*/  UIADD3 UR4, UP2, UR4, 0x470, URZ ;  /* 0x0000047004047890 */ /* 0x000fe4000ff5e03f */
[----:B------:R-:W-:Y:S02]  /*00d0*/  UIADD3.X UR7, URZ, UR5, URZ, UP0, !UPT ;  /* 0x000000053f077290 */ /* 0x000fe400087fe43f */
[----:B------:R-:W-:-:S02]  /*00e0*/  UIADD3.X UR9, URZ, UR5, URZ, UP1, !UPT ;  /* 0x000000053f097290 */ /* 0x000fc40008ffe43f */
[----:B------:R-:W-:-:S05]  /*00f0*/  UIADD3.X UR5, URZ, UR5, URZ, UP2, !UPT ;  /* 0x000000053f057290 */ /* 0x000fca00097fe43f */
[----:B------:R0:W-:Y:S02]  /*0100*/  UTMACCTL.PF [UR6] ;  /* 0x00000000060079b9 */ /* 0x0001e40008040000 */
[----:B------:R0:W-:Y:S02]  /*0110*/  UTMACCTL.PF [UR8] ;  /* 0x00000000080079b9 */ /* 0x0001e40008040000 */
[----:B------:R0:W-:Y:S02]  /*0120*/  UTMACCTL.PF [UR4] ;  /* 0x00000000040079b9 */ /* 0x0001e40008040000 */
[----:B0-----:R-:W-:Y:S01]  /*0130*/  NOP ;  /* 0x0000000000007918 */ /* 0x001fe20000000000 */
.L_x_117:
[----:B------:R-:W-:Y:S05]  /*0140*/  BSYNC B0 ;  /* 0x0000000000007941 */ /* 0x000fea0003800000 */
.L_x_116:
[----:B------:R-:W-:Y:S01]  /*0150*/  VOTEU.ANY UP0, P0 ;  /* 0x00000000003f7886 */ /* 0x000fe20000000100 */
[----:B------:R-:W0:Y:S01]  /*0160*/  SHFL.IDX PT, R2, R0, RZ, 0x1f ;  /* 0x00001fff00027589 */ /* 0x000e2200000e0000 */
[----:B------:R-:W-:Y:S01]  /*0170*/  UMOV UR4, 0x1 ;  /* 0x0000000100047882 */ /* 0x000fe20000000000 */
[----:B------:R-:W-:Y:S01]  /*0180*/  UMOV UR7, 0x180 ;  /* 0x0000018000077882 */ /* 0x000fe20000000000 */
[----:B------:R-:W-:Y:S01]  /*0190*/  SHF.R.U32.HI R3, RZ, 0x7, R3 ;  /* 0x00000007ff037819 */ /* 0x000fe20000011603 */
[----:B------:R-:W1:Y:S01]  /*01a0*/  @UP0 S2UR UR8, SR_CgaCtaId ;  /* 0x00000000000809c3 */ /* 0x000e620000008800 */
[----:B------:R-:W-:Y:S01]  /*01b0*/  @UP0 UMOV UR6, 0x400 ;  /* 0x0000040000060882 */ /* 0x000fe20000000000 */
[----:B------:R-:W-:-:S04]  /*01c0*/  @UP0 UIADD3 UR4, -UR4, 0x100000, URZ ;  /* 0x0010000004040890 */ /* 0x000fc8000fffe13f */
[----:B------:R-:W-:Y:S02]  /*01d0*/  @UP0 USHF.L.U32 UR5, UR4, 0xb, URZ ;  /* 0x0000000b04050899 */ /* 0x000fe4000800063f */
[----:B------:R-:W-:Y:S01]  /*01e0*/  @UP0 USHF.L.U32 UR4, UR4, 0x1, URZ ;  /* 0x0000000104040899 */ /* 0x000fe2000800063f */
[----:B------:R-:W-:Y:S01]  /*01f0*/  VOTEU.ANY UP1, P0 ;  /* 0x00000000003f7886 */ /* 0x000fe20000020100 */
[----:B0-----:R-:W-:Y:S02]  /*0200*/  ISETP.NE.AND P1, PT, R2, RZ, PT ;  /* 0x000000ff0200720c */ /* 0x001fe40003f25270 */
[----:B------:R0:W2:Y:S01]  /*0210*/  SHFL.IDX PT, R2, R3, RZ, 0x1f ;  /* 0x00001fff03027589 */ /* 0x0000a200000e0000 */
[----:B-1----:R-:W-:Y:S02]  /*0220*/  @UP0 ULEA UR8, UR8, UR6, 0x18 ;  /* 0x0000000608080291 */ /* 0x002fe4000f8ec03f */
[----:B------:R-:W-:-:S04]  /*0230*/  @UP0 UIADD3 UR6, -UR7, 0x100000, URZ ;  /* 0x0010000007060890 */ /* 0x000fc8000fffe13f */
[----:B------:R-:W-:Y:S02]  /*0240*/  @UP0 USHF.L.U32 UR7, UR6, 0xb, URZ ;  /* 0x0000000b06070899 */ /* 0x000fe4000800063f */
[----:B------:R-:W-:Y:S01]  /*0250*/  @UP0 USHF.L.U32 UR6, UR6, 0x1, URZ ;  /* 0x0000000106060899 */ /* 0x000fe2000800063f */
[----:B------:R-:W-:Y:S01]  /*0260*/  VOTEU.ANY UP0, P0 ;  /* 0x00000000003f7886 */ /* 0x000fe20000000100 */
[----:B------:R-:W1:Y:S04]  /*0270*/  FENCE.VIEW.ASYNC.S ;  /* 0x00000000000073c6 */ /* 0x000e680000000000 */
[----:B-1----:R0:W1:Y:S06]  /*0280*/  @UP0 SYNCS.EXCH.64 URZ, [UR8+0x31c00], UR4 ;  /* 0x031c0004083f05b2 */ /* 0x00206c0008000100 */
[----:B------:R0:W3:Y:S02]  /*0290*/  @UP1 SYNCS.EXCH.64 URZ, [UR8+0x31c20], UR6 ;  /* 0x031c2006083f15b2 */ /* 0x0000e40008000100 */
[----:B0-----:R-:W-:Y:S05]  /*02a0*/  @P1 BRA `(.L_x_118) ;  /* 0x0000000000481947 */ /* 0x001fea0003800000 */
[----:B------:R-:W0:Y:S01]  /*02b0*/  S2UR UR5, SR_CgaCtaId ;  /* 0x00000000000579c3 */ /* 0x000e220000008800 */
[----:B------:R-:W-:Y:S01]  /*02c0*/  UMOV UR4, 0x400 ;  /* 0x0000040000047882 */ /* 0x000fe20000000000 */
[----:B------:R-:W-:Y:S01]  /*02d0*/  UMOV UR6, 0x1 ;  /* 0x0000000100067882 */ /* 0x000fe20000000000 */
[----:B------:R-:W-:Y:S01]  /*02e0*/  UMOV UR9, 0x3 ;  /* 0x0000000300097882 */ /* 0x000fe20000000000 */
[----:B------:R-:W-:-:S04]  /*02f0*/  UIADD3 UR6, -UR6, 0x100000, URZ ;  /* 0x0010000006067890 */ /* 0x000fc8000fffe13f */
[----:B------:R-:W-:Y:S02]  /*0300*/  USHF.L.U32 UR7, UR6, 0xb, URZ ;  /* 0x0000000b06077899 */ /* 0x000fe4000800063f */
[----:B------:R-:W-:Y:S01]  /*0310*/  USHF.L.U32 UR6, UR6, 0x1, URZ ;  /* 0x0000000106067899 */ /* 0x000fe2000800063f */
[----:B------:R-:W-:Y:S01]  /*0320*/  ELECT P0, URZ, PT ;  /* 0x00000000003f782f */ /* 0x000fe20003800000 */
[----:B0-----:R-:W-:Y:S02]  /*0330*/  ULEA UR8, UR5, UR4, 0x18 ;  /* 0x0000000405087291 */ /* 0x001fe4000f8ec03f */
[----:B------:R-:W-:-:S04]  /*0340*/  UIADD3 UR4, -UR9, 0x100000, URZ ;  /* 0x0010000009047890 */ /* 0x000fc8000fffe13f */
[----:B------:R-:W-:Y:S02]  /*0350*/  USHF.L.U32 UR5, UR4, 0xb, URZ ;  /* 0x0000000b04057899 */ /* 0x000fe4000800063f */
[----:B------:R-:W-:Y:S01]  /*0360*/  USHF.L.U32 UR4, UR4, 0x1, URZ ;  /* 0x0000000104047899 */ /* 0x000fe2000800063f */
[----:B------:R-:W0:Y:S03]  /*0370*/  FENCE.VIEW.ASYNC.S ;  /* 0x00000000000073c6 */ /* 0x000e260000000000 */
[----:B0-----:R0:W4:Y:S08]  /*0380*/  SYNCS.EXCH.64 URZ, [UR8+0x31c30], UR6 ;  /* 0x031c3006083f75b2 */ /* 0x0011300008000100 */
[----:B------:R0:W0:Y:S01]  /*0390*/  SYNCS.EXCH.64 URZ, [UR8+0x31c40], UR4 ;  /* 0x031c4004083f75b2 */ /* 0x0000220008000100 */
[----:B------:R0:W0:Y:S01]  /*03a0*/  SYNCS.EXCH.64 URZ, [UR8+0x31c38], UR6 ;  /* 0x031c3806083f75b2 */ /* 0x0000220008000100 */
[----:B------:R0:W0:Y:S01]  /*03b0*/  SYNCS.EXCH.64 URZ, [UR8+0x31c48], UR4 ;  /* 0x031c4804083f75b2 */ /* 0x0000220008000100 */
[----:B------:R-:W-:Y:S01]  /*03c0*/  NOP ;  /* 0x0000000000007918 */ /* 0x000fe20000000000 */
.L_x_118:
[----:B------:R-:W5:Y:S01]  /*03d0*/  SHFL.IDX PT, R3, R0, RZ, 0x1f ;  /* 0x00001fff00037589 */ /* 0x000f6200000e0000 */
[----:B------:R-:W-:Y:S01]  /*03e0*/  NOP ;  /* 0x0000000000007918 */ /* 0x000fe20000000000 */
[----:B-----5:R-:W-:-:S13]  /*03f0*/  ISETP.NE.AND P0, PT, R3, RZ, PT ;  /* 0x000000ff0300720c */ /* 0x020fda0003f05270 */
[----:B------:R-:W-:Y:S05]  /*0400*/  @P0 BRA `(.L_x_119) ;  /* 0x0000000000480947 */ /* 0x000fea0003800000 */
[----:B0-----:R-:W0:Y:S01]  /*0410*/  S2UR UR5, SR_CgaCtaId ;  /* 0x00000000000579c3 */ /* 0x001e220000008800 */
[----:B------:R-:W-:Y:S01]  /*0420*/  UMOV UR4, 0x400 ;  /* 0x0000040000047882 */ /* 0x000fe20000000000 */
[----:B------:R-:W-:Y:S01]  /*0430*/  UMOV UR6, 0x1 ;  /* 0x0000000100067882 */ /* 0x000fe20000000000 */
[----:B------:R-:W-:Y:S01]  /*0440*/  UMOV UR7, 0x3 ;  /* 0x0000000300077882 */ /* 0x000fe20000000000 */
[----:B------:R-:W-:Y:S01]  /*0450*/  ELECT P0, URZ, PT ;  /* 0x00000000003f782f */ /* 0x000fe20003800000 */
[----:B0-----:R-:W-:Y:S02]  /*0460*/  ULEA UR8, UR5, UR4, 0x18 ;  /* 0x0000000405087291 */ /* 0x001fe4000f8ec03f */
[----:B------:R-:W-:-:S04]  /*0470*/  UIADD3 UR4, -UR6, 0x100000, URZ ;  /* 0x0010000006047890 */ /* 0x000fc8000fffe13f */
[----:B------:R-:W-:Y:S02]  /*0480*/  USHF.L.U32 UR5, UR4, 0xb, URZ ;  /* 0x0000000b04057899 */ /* 0x000fe4000800063f */
[----:B------:R-:W-:Y:S02]  /*0490*/  USHF.L.U32 UR4, UR4, 0x1, URZ ;  /* 0x0000000104047899 */ /* 0x000fe4000800063f */
[----:B------:R-:W-:-:S04]  /*04a0*/  UIADD3 UR6, -UR7, 0x100000, URZ ;  /* 0x0010000007067890 */ /* 0x000fc8000fffe13f */
[----:B------:R-:W-:Y:S02]  /*04b0*/  USHF.L.U32 UR7, UR6, 0xb, URZ ;  /* 0x0000000b06077899 */ /* 0x000fe4000800063f */
[----:B------:R-:W-:Y:S01]  /*04c0*/  USHF.L.U32 UR6, UR6, 0x1, URZ ;  /* 0x0000000106067899 */ /* 0x000fe2000800063f */
[----:B------:R-:W0:Y:S03]  /*04d0*/  FENCE.VIEW.ASYNC.S ;  /* 0x00000000000073c6 */ /* 0x000e260000000000 */
[----:B0-----:R0:W0:Y:S08]  /*04e0*/  SYNCS.EXCH.64 URZ, [UR8+0x31c50], UR4 ;  /* 0x031c5004083f75b2 */ /* 0x0010300008000100 */
[----:B------:R0:W0:Y:S01]  /*04f0*/  SYNCS.EXCH.64 URZ, [UR8+0x31c60], UR6 ;  /* 0x031c6006083f75b2 */ /* 0x0000220008000100 */
[----:B------:R0:W0:Y:S01]  /*0500*/  SYNCS.EXCH.64 URZ, [UR8+0x31c58], UR4 ;  /* 0x031c5804083f75b2 */ /* 0x0000220008000100 */
[----:B------:R0:W0:Y:S01]  /*0510*/  SYNCS.EXCH.64 URZ, [UR8+0x31c68], UR6 ;  /* 0x031c6806083f75b2 */ /* 0x0000220008000100 */
[----:B------:R-:W-:Y:S01]  /*0520*/  NOP ;  /* 0x0000000000007918 */ /* 0x000fe20000000000 */
.L_x_119:
[----:B------:R-:W5:Y:S01]  /*0530*/  SHFL.IDX PT, R3, R0, RZ, 0x1f ;  /* 0x00001fff00037589 */ /* 0x000f6200000e0000 */
[----:B------:R-:W-:Y:S01]  /*0540*/  NOP ;  /* 0x0000000000007918 */ /* 0x000fe20000000000 */
[----:B-----5:R-:W-:-:S13]  /*0550*/  ISETP.NE.AND P0, PT, R3, RZ, PT ;  /* 0x000000ff0300720c */ /* 0x020fda0003f05270 */
[----:B------:R-:W-:Y:S05]  /*0560*/  @P0 BRA `(.L_x_120) ;  /* 0x0000000000380947 */ /* 0x000fea0003800000 */
[----:B0-----:R-:W0:Y:S01]  /*0570*/  S2UR UR5, SR_CgaCtaId ;  /* 0x00000000000579c3 */ /* 0x001e220000008800 */
[----:B------:R-:W-:Y:S01]  /*0580*/  UMOV UR4, 0x400 ;  /* 0x0000040000047882 */ /* 0x000fe20000000000 */
[----:B------:R-:W-:Y:S01]  /*0590*/  UMOV UR7, 0x1 ;  /* 0x0000000100077882 */ /* 0x000fe20000000000 */
[----:B------:R-:W-:Y:S01]  /*05a0*/  ELECT P0, URZ, PT ;  /* 0x00000000003f782f */ /* 0x000fe20003800000 */
[----:B0-----:R-:W-:Y:S02]  /*05b0*/  ULEA UR6, UR5, UR4, 0x18 ;  /* 0x0000000405067291 */ /* 0x001fe4000f8ec03f */
[----:B------:R-:W-:-:S04]  /*05c0*/  UIADD3 UR4, -UR7, 0x100000, URZ ;  /* 0x0010000007047890 */ /* 0x000fc8000fffe13f */
[----:B------:R-:W-:Y:S02]  /*05d0*/  USHF.L.U32 UR5, UR4, 0xb, URZ ;  /* 0x0000000b04057899 */ /* 0x000fe4000800063f */
[----:B------:R-:W-:Y:S01]  /*05e0*/  USHF.L.U32 UR4, UR4, 0x1, URZ ;  /* 0x0000000104047899 */ /* 0x000fe2000800063f */
[----:B------:R-:W0:Y:S11]  /*05f0*/  FENCE.VIEW.ASYNC.S ;  /* 0x00000000000073c6 */ /* 0x000e360000000000 */
[----:B0-----:R0:W0:Y:S01]  /*0600*/  SYNCS.EXCH.64 URZ, [UR6+0x31c70], UR4 ;  /* 0x031c7004063f75b2 */ /* 0x0010220008000100 */
[----:B------:R0:W0:Y:S01]  /*0610*/  SYNCS.EXCH.64 URZ, [UR6+0x31c80], UR4 ;  /* 0x031c8004063f75b2 */ /* 0x0000220008000100 */
[----:B------:R0:W0:Y:S01]  /*0620*/  SYNCS.EXCH.64 URZ, [UR6+0x31c78], UR4 ;  /* 0x031c7804063f75b2 */ /* 0x0000220008000100 */
[----:B------:R0:W0:Y:S01]  /*0630*/  SYNCS.EXCH.64 URZ, [UR6+0x31c88], UR4 ;  /* 0x031c8804063f75b2 */ /* 0x0000220008000100 */
[----:B------:R-:W-:Y:S01]  /*0640*/  NOP ;  /* 0x0000000000007918 */ /* 0x000fe20000000000 */
.L_x_120:
        /* <DEDUP_REMOVED lines=22> */
.L_x_121:
        /* <DEDUP_REMOVED lines=22> */
.L_x_122:
[----:B--2---:R-:W-:Y:S01]  /*0910*/  ISETP.NE.AND P0, PT, R2, RZ, PT ;  /* 0x000000ff0200720c */ /* 0x004fe20003f05270 */
[----:B------:R-:W-:Y:S01]  /*0920*/  IMAD.MOV.U32 R2, RZ, RZ, 0x1 ;  /* 0x00000001ff027424 */ /* 0x000fe200078e00ff */
[----:B------:R-:W-:Y:S01]  /*0930*/  NOP ;  /* 0x0000000000007918 */ /* 0x000fe20000000000 */
[----:B------:R-:W-:-:S03]  /*0940*/  ULDC.64 UR58, c[0x0][0x208] ;  /* 0x00008200003a7ab9 */ /* 0x000fc60000000a00 */
[----:B------:R-:W-:-:S05]  /*0950*/  SEL R2, R2, 0x2, !P0 ;  /* 0x0000000202027807 */ /* 0x000fca0004000000 */
[----:B------:R2:W-:Y:S01]  /*0960*/  STL [R1+0x14], R2 ;  /* 0x0000140201007387 */ /* 0x0005e20000100800 */
[----:B01-34-:R-:W-:Y:S06]  /*0970*/  BAR.SYNC.DEFER_BLOCKING 0x0 ;  /* 0x0000000000007b1d */ /* 0x01bfec0000010000 */
[----:B------:R-:W-:Y:S05]  /*0980*/  @!P0 BRA `(.L_x_123) ;  /* 0x0000009c00308947 */ /* 0x000fea0003800000 */
.L_x_124:
[----:B------:R-:W-:-:S08]  /*0990*/  NOP ;  /* 0x0000000000007918 */ /* 0x000fd00000000000 */
[----:B------:R-:W0:Y:S02]  /*09a0*/  USETMAXREG.TRY_ALLOC.CTAPOOL UP0, 0xa0 ;  /* 0x000000a0000079c8 */ /* 0x000e240008000600 */
[----:B0-----:R-:W-:-:S13]  /*09b0*/  PLOP3.LUT P0, PT, PT, PT, UP0, 0x80, 0x0 ;  /* 0x000000000000781c */ /* 0x001fda0003f0f008 */
[----:B------:R-:W-:Y:S05]  /*09c0*/  @!P0 BRA `(.L_x_124) ;  /* 0xfffffffc00f08947 */ /* 0x000fea000383ffff */
[----:B------:R-:W0:Y:S01]  /*09d0*/  S2R R0, SR_TID.X ;  /* 0x0000000000007919 */ /* 0x000e220000002100 */
[----:B------:R-:W1:Y:S01]  /*09e0*/  S2UR UR4, SR_CgaCtaId ;  /* 0x00000000000479c3 */ /* 0x000e620000008800 */
[----:B------:R-:W-:-:S07]  /*09f0*/  UMOV UR36, 0x400 ;  /* 0x0000040000247882 */ /* 0x000fce0000000000 */
[----:B------:R-:W-:Y:S06]  /*0a00*/  BAR.ARV 0x8, 0x1a0 ;  /* 0x0206800000007b1d */ /* 0x000fec0000002000 */
[----:B-1----:R-:W-:-:S03]  /*0a10*/  ULEA UR36, UR4, UR36, 0x18 ;  /* 0x0000002404247291 */ /* 0x002fc6000f8ec03f */
[----:B------:R-:W-:Y:S01]  /*0a20*/  ULDC UR4, c[0x0][0xc14] ;  /* 0x0003050000047ab9 */ /* 0x000fe20000000800 */
[----:B0-----:R-:W-:-:S04]  /*0a30*/  SHF.R.U32.HI R0, RZ, 0x7, R0 ;  /* 0x00000007ff007819 */ /* 0x001fc80000011600 */
[----:B------:R-:W-:-:S13]  /*0a40*/  ISETP.NE.AND P0, PT, R0, 0x1, PT ;  /* 0x000000010000780c */ /* 0x000fda0003f05270 */
[----:B------:R-:W-:Y:S08]  /*0a50*/  @!P0 BAR.ARV 0x9, 0x100 ;  /* 0x0244000000008b1d */ /* 0x000ff00000002000 */
[----:B------:R-:W-:Y:S06]  /*0a60*/  BAR.SYNC.DEFER_BLOCKING 0x5, 0x1a0 ;  /* 0x0146800000007b1d */ /* 0x000fec0000010000 */
[----:B------:R-:W0:Y:S02]  /*0a70*/  LDS.128 R28, [UR36+0x31cd0] ;  /* 0x031cd024ff1c7984 */ /* 0x000e240008000c00 */
[----:B------:R-:W-:Y:S06]  /*0a80*/  BAR.ARV 0x4, 0x1a0 ;  /* 0x0106800000007b1d */ /* 0x000fec0000002000 */
[----:B0-----:R-:W-:-:S13]  /*0a90*/  ISETP.GE.AND P0, PT, R31, UR4, PT ;  /* 0x000000041f007c0c */ /* 0x001fda000bf06270 */
[----:B------:R-:W-:Y:S05]  /*0aa0*/  @P0 EXIT ;  /* 0x000000000000094d */ /* 0x000fea0003800000 */
[----:B------:R-:W3:Y:S01]  /*0ab0*/  LDL.LU R14, [R1+0x14] ;  /* 0x00001400010e7983 */ /* 0x000ee20000300800 */
[----:B------:R-:W0:Y:S02]  /*0ac0*/  S2R R0, SR_TID.X ;  /* 0x0000000000007919 */ /* 0x000e240000002100 */
[----:B0-----:R-:W-:-:S05]  /*0ad0*/  VIADD R155, R0, 0xffffff80 ;  /* 0xffffff80009b7836 */ /* 0x001fca0000000000 */
[----:B------:R-:W-:-:S04]  /*0ae0*/  SHF.R.S32.HI R0, RZ, 0x1f, R155 ;  /* 0x0000001fff007819 */ /* 0x000fc8000001149b */
[----:B--2---:R-:W-:-:S04]  /*0af0*/  LEA.HI R2, R0, R155, RZ, 0x4 ;  /* 0x0000009b00027211 */ /* 0x004fc800078f20ff */
[----:B------:R-:W-:-:S04]  /*0b00*/  SHF.R.S32.HI R3, RZ, 0x4, R2 ;  /* 0x00000004ff037819 */ /* 0x000fc80000011402 */
[C---:B------:R-:W-:Y:S02]  /*0b10*/  LEA.HI R4, R2.reuse, R3, RZ, 0x1 ;  /* 0x0000000302047211 */ /* 0x040fe400078f08ff */
[----:B------:R-:W-:Y:S02]  /*0b20*/  LOP3.LUT R2, R2, 0xfffffff0, RZ, 0xc0, !PT ;  /* 0xfffffff002027812 */ /* 0x000fe400078ec0ff */
[----:B------:R-:W-:-:S03]  /*0b30*/  LOP3.LUT R4, R4, 0x1ffffffe, RZ, 0xc0, !PT ;  /* 0x1ffffffe04047812 */ /* 0x000fc600078ec0ff */
[----:B------:R-:W-:Y:S01]  /*0b40*/  IMAD.IADD R2, R155, 0x1, -R2 ;  /* 0x000000019b027824 */ /* 0x000fe200078e0a02 */
[CC--:B------:R-:W-:Y:S01]  /*0b50*/  LEA.HI R151, R0.reuse, R155.reuse, RZ, 0x7 ;  /* 0x0000009b00977211 */ /* 0x0c0fe200078f38ff */
[----:B------:R-:W-:Y:S01]  /*0b60*/  IMAD.IADD R4, R3, 0x1, -R4 ;  /* 0x0000000103047824 */ /* 0x000fe200078e0a04 */
[----:B------:R-:W-:Y:S02]  /*0b70*/  LEA.HI R5, R0, R155, RZ, 0x5 ;  /* 0x0000009b00057211 */ /* 0x000fe400078f28ff */
[----:B------:R-:W-:Y:S02]  /*0b80*/  SHF.R.S32.HI R3, RZ, 0x1f, R2 ;  /* 0x0000001fff037819 */ /* 0x000fe40000011402 */
[----:B------:R-:W-:Y:S02]  /*0b90*/  LOP3.LUT R150, R151, 0xffffff80, RZ, 0xc0, !PT ;  /* 0xffffff8097967812 */ /* 0x000fe400078ec0ff */
[----:B------:R-:W-:Y:S02]  /*0ba0*/  SHF.R.S32.HI R7, RZ, 0x5, R5 ;  /* 0x00000005ff077819 */ /* 0x000fe40000011405 */
[-C--:B------:R-:W-:Y:S01]  /*0bb0*/  LEA.HI R5, R3, R2.reuse, RZ, 0x3 ;  /* 0x0000000203057211 */ /* 0x080fe200078f18ff */
[----:B------:R-:W-:Y:S01]  /*0bc0*/  IMAD.IADD R150, R155, 0x1, -R150 ;  /* 0x000000019b967824 */ /* 0x000fe200078e0a96 */
[----:B------:R-:W-:-:S03]  /*0bd0*/  LEA.HI R3, R3, R2, RZ, 0x2 ;  /* 0x0000000203037211 */ /* 0x000fc600078f10ff */
[----:B------:R-:W-:Y:S01]  /*0be0*/  IMAD.SHL.U32 R6, R5, 0x10, RZ ;  /* 0x0000001005067824 */ /* 0x000fe200078e00ff */
[----:B------:R-:W-:Y:S02]  /*0bf0*/  LOP3.LUT R5, R3, 0x7fffffc, RZ, 0xc0, !PT ;  /* 0x07fffffc03057812 */ /* 0x000fe400078ec0ff */
[----:B------:R-:W-:Y:S02]  /*0c00*/  SHF.R.S32.HI R9, RZ, 0x1f, R150 ;  /* 0x0000001fff097819 */ /* 0x000fe40000011496 */
[----:B------:R-:W-:Y:S02]  /*0c10*/  SHF.R.S32.HI R3, RZ, 0x2, R3 ;  /* 0x00000002ff037819 */ /* 0x000fe40000011403 */
[----:B------:R-:W-:-:S03]  /*0c20*/  LEA.HI R10, R9, R150, RZ, 0x2 ;  /* 0x00000096090a7211 */ /* 0x000fc600078f10ff */
[----:B------:R-:W-:Y:S01]  /*0c30*/  IMAD.SHL.U32 R3, R3, 0x40, RZ ;  /* 0x0000004003037824 */ /* 0x000fe200078e00ff */
[----:B------:R-:W-:Y:S01]  /*0c40*/  SHF.R.S32.HI R11, RZ, 0x2, R10 ;  /* 0x00000002ff0b7819 */ /* 0x000fe2000001140a */
[----:B------:R-:W-:Y:S01]  /*0c50*/  IMAD R13, R7, 0x10, R2 ;  /* 0x00000010070d7824 */ /* 0x000fe200078e0202 */
[----:B------:R-:W-:Y:S01]  /*0c60*/  SHF.R.S32.HI R12, RZ, 0x1f, R10 ;  /* 0x0000001fff0c7819 */ /* 0x000fe2000001140a */
[----:B------:R-:W-:Y:S01]  /*0c70*/  IMAD.SHL.U32 R4, R4, 0x8, RZ ;  /* 0x0000000804047824 */ /* 0x000fe200078e00ff */
[----:B------:R-:W-:Y:S02]  /*0c80*/  SHF.R.S32.HI R151, RZ, 0x7, R151 ;  /* 0x00000007ff977819 */ /* 0x000fe40000011497 */
[----:B------:R-:W-:Y:S02]  /*0c90*/  LOP3.LUT R3, R3, 0x40, RZ, 0xc0, !PT ;  /* 0x0000004003037812 */ /* 0x000fe400078ec0ff */
[----:B------:R-:W-:Y:S01]  /*0ca0*/  LOP3.LUT R6, R6, 0x7fffff80, RZ, 0xc0, !PT ;  /* 0x7fffff8006067812 */ /* 0x000fe200078ec0ff */
[--C-:B------:R-:W-:Y:S01]  /*0cb0*/  IMAD.U32 R154, R13, 0x20, R4.reuse ;  /* 0x000000200d9a7824 */ /* 0x100fe200078e0004 */
[----:B------:R-:W-:Y:S01]  /*0cc0*/  LEA.HI R12, R12, R11, RZ, 0x3 ;  /* 0x0000000b0c0c7211 */ /* 0x000fe200078f18ff */
[----:B------:R-:W-:Y:S01]  /*0cd0*/  IMAD.HI R8, R151, 0x55555556, RZ ;  /* 0x5555555697087827 */ /* 0x000fe200078e02ff */
[----:B------:R-:W-:-:S02]  /*0ce0*/  LOP3.LUT R4, R3, 0x8, R4, 0xf8, !PT ;  /* 0x0000000803047812 */ /* 0x000fc400078ef804 */
[----:B------:R-:W-:Y:S01]  /*0cf0*/  SHF.R.U32.HI R3, RZ, 0x3, R3 ;  /* 0x00000003ff037819 */ /* 0x000fe20000011603 */
[----:B------:R-:W-:Y:S01]  /*0d00*/  IMAD.IADD R5, R2, 0x1, -R5 ;  /* 0x0000000102057824 */ /* 0x000fe200078e0a05 */
[----:B------:R-:W-:Y:S01]  /*0d10*/  LOP3.LUT R12, R12, 0xfffffff8, RZ, 0xc0, !PT ;  /* 0xfffffff80c0c7812 */ /* 0x000fe200078ec0ff */
[----:B------:R-:W-:Y:S01]  /*0d20*/  IMAD R6, R7, 0x100, R6 ;  /* 0x0000010007067824 */ /* 0x000fe200078e0206 */
[----:B------:R-:W-:Y:S02]  /*0d30*/  LEA.HI R9, R9, R150, RZ, 0x5 ;  /* 0x0000009609097211 */ /* 0x000fe400078f28ff */
[----:B------:R-:W-:Y:S01]  /*0d40*/  LEA.HI R0, R0, R155, RZ, 0x2 ;  /* 0x0000009b00007211 */ /* 0x000fe200078f10ff */
[----:B------:R-:W-:Y:S01]  /*0d50*/  IMAD R6, R5, 0x10, R6 ;  /* 0x0000001005067824 */ /* 0x000fe200078e0206 */
[----:B------:R-:W-:Y:S01]  /*0d60*/  LOP3.LUT R3, R4, R3, RZ, 0x3c, !PT ;  /* 0x0000000304037212 */ /* 0x000fe200078e3cff */
[----:B------:R-:W-:Y:S01]  /*0d70*/  IMAD.IADD R12, R11, 0x1, -R12 ;  /* 0x000000010b0c7824 */ /* 0x000fe200078e0a0c */
[----:B------:R-:W-:-:S02]  /*0d80*/  LEA.HI R8, R8, R8, RZ, 0x1 ;  /* 0x0000000808087211 */ /* 0x000fc400078f08ff */
[----:B------:R-:W-:Y:S02]  /*0d90*/  LOP3.LUT R7, R10, 0x7ffffffc, RZ, 0xc0, !PT ;  /* 0x7ffffffc0a077812 */ /* 0x000fe400078ec0ff */
[----:B------:R-:W-:Y:S02]  /*0da0*/  SHF.R.S32.HI R9, RZ, 0x5, R9 ;  /* 0x00000005ff097819 */ /* 0x000fe40000011409 */
[----:B------:R-:W-:Y:S01]  /*0db0*/  LOP3.LUT R4, R0, 0x1ffffffc, RZ, 0xc0, !PT ;  /* 0x1ffffffc00047812 */ /* 0x000fe200078ec0ff */
[----:B------:R-:W-:Y:S02]  /*0dc0*/  IMAD.IADD R2, R3, 0x1, R6 ;  /* 0x0000000103027824 */ /* 0x000fe400078e0206 */
[----:B------:R-:W-:Y:S02]  /*0dd0*/  IMAD.MOV.U32 R152, RZ, RZ, -0x2 ;  /* 0xfffffffeff987424 */ /* 0x000fe400078e00ff */
[----:B------:R-:W-:Y:S02]  /*0de0*/  IMAD.IADD R7, R150, 0x1, -R7 ;  /* 0x0000000196077824 */ /* 0x000fe400078e0a07 */
[----:B------:R-:W-:-:S02]  /*0df0*/  IMAD R8, R8, -0x3, R151 ;  /* 0xfffffffd08087824 */ /* 0x000fc400078e0297 */
[----:B------:R-:W-:Y:S02]  /*0e00*/  IMAD R9, R9, 0x10, R12 ;  /* 0x0000001009097824 */ /* 0x000fe400078e020c */
[----:B------:R-:W-:Y:S01]  /*0e10*/  IMAD.IADD R4, R155, 0x1, -R4 ;  /* 0x000000019b047824 */ /* 0x000fe200078e0a04 */
[----:B------:R-:W-:Y:S01]  /*0e20*/  SHF.R.S32.HI R18, RZ, 0x2, R0 ;  /* 0x00000002ff127819 */ /* 0x000fe20000011400 */
[----:B------:R-:W-:Y:S01]  /*0e30*/  IMAD R152, R7, R152, 0x90 ;  /* 0x0000009007987424 */ /* 0x000fe200078e0298 */
[----:B------:R-:W-:Y:S01]  /*0e40*/  LEA R2, R2, UR36, 0x1 ;  /* 0x0000002402027c11 */ /* 0x000fe2000f8e08ff */
[----:B------:R-:W-:Y:S02]  /*0e50*/  IMAD R153, R8, 0x40, R9 ;  /* 0x0000004008997824 */ /* 0x000fe400078e0209 */
[----:B------:R-:W-:Y:S02]  /*0e60*/  IMAD.MOV.U32 R149, RZ, RZ, RZ ;  /* 0x000000ffff957224 */ /* 0x000fe400078e00ff */
[----:B------:R-:W-:-:S02]  /*0e70*/  IMAD.MOV.U32 R16, RZ, RZ, RZ ;  /* 0x000000ffff107224 */ /* 0x000fc400078e00ff */
[----:B------:R-:W-:Y:S01]  /*0e80*/  IMAD.SHL.U32 R17, R4, 0x8, RZ ;  /* 0x0000000804117824 */ /* 0x000fe200078e00ff */
[----:B------:R-:W-:Y:S01]  /*0e90*/  UMOV UR39, URZ ;  /* 0x0000003f00277c82 */ /* 0x000fe20008000000 */
[----:B---3--:R-:W-:-:S07]  /*0ea0*/  LOP3.LUT R144, R14, 0x1, RZ, 0xfc, !PT ;  /* 0x000000010e907812 */ /* 0x008fce00078efcff */
.L_x_158:
[----:B---3-5:R-:W0:Y:S01]  /*0eb0*/  LDC.64 R4, c[0x0][0xc60] ;  /* 0x00031800ff047b82 */ /* 0x028e220000000a00 */
[----:B------:R-:W-:Y:S01]  /*0ec0*/  ULDC.64 UR4, c[0x0][0xa28] ;  /* 0x00028a0000047ab9 */ /* 0x000fe20000000a00 */
[----:B------:R-:W-:Y:S01]  /*0ed0*/  IMAD.MOV.U32 R0, RZ, RZ, RZ ;  /* 0x000000ffff007224 */ /* 0x000fe200078e00ff */
[----:B------:R-:W-:Y:S01]  /*0ee0*/  ULDC.64 UR6, c[0x0][0xa20] ;  /* 0x0002880000067ab9 */ /* 0x000fe20000000a00 */
[----:B0-----:R-:W-:-:S05]  /*0ef0*/  IMAD.WIDE R4, R31, 0x4, R4 ;  /* 0x000000041f047825 */ /* 0x001fca00078e0204 */
[----:B--2---:R-:W2:Y:S01]  /*0f00*/  LDG.E R145, desc[UR58][R4.64] ;  /* 0x0000003a04917981 */ /* 0x004ea2000c1e1900 */
[----:B------:R-:W-:-:S04]  /*0f10*/  ISETP.NE.U32.AND P0, PT, RZ, UR4, PT ;  /* 0x00000004ff007c0c */ /* 0x000fc8000bf05070 */
[----:B------:R-:W-:Y:S02]  /*0f20*/  ISETP.NE.AND.EX P0, PT, RZ, UR5, PT, P0 ;  /* 0x00000005ff007c0c */ /* 0x000fe4000bf05300 */
[----:B--2---:R-:W-:-:S11]  /*0f30*/  SHF.R.S32.HI R148, RZ, 0x1f, R145 ;  /* 0x0000001fff947819 */ /* 0x004fd60000011491 */
[----:B------:R-:W-:-:S04]  /*0f40*/  @P0 LEA R6, P1, R145, UR4, 0x2 ;  /* 0x0000000491060c11 */ /* 0x000fc8000f8210ff */
[----:B------:R-:W-:Y:S01]  /*0f50*/  @P0 LEA.HI.X R7, R145, UR5, R148, 0x2, P1 ;  /* 0x0000000591070c11 */ /* 0x000fe200088f1494 */
[----:B------:R-:W-:-:S04]  /*0f60*/  ULDC.64 UR4, c[0x0][0x3f8] ;  /* 0x0000fe0000047ab9 */ /* 0x000fc80000000a00 */
[----:B------:R0:W5:Y:S01]  /*0f70*/  @P0 LDG.E R0, desc[UR58][R6.64] ;  /* 0x0000003a06000981 */ /* 0x000162000c1e1900 */
[----:B------:R-:W-:Y:S01]  /*0f80*/  ISETP.NE.U32.AND P0, PT, RZ, UR6, PT ;  /* 0x00000006ff007c0c */ /* 0x000fe2000bf05070 */
[----:B------:R-:W-:-:S03]  /*0f90*/  UISETP.NE.U32.AND UP0, UPT, UR4, URZ, UPT ;  /* 0x0000003f0400728c */ /* 0x000fc6000bf05070 */
[----:B------:R-:W-:Y:S01]  /*0fa0*/  ISETP.NE.AND.EX P0, PT, RZ, UR7, PT, P0 ;  /* 0x00000007ff007c0c */ /* 0x000fe2000bf05300 */
[----:B------:R-:W-:Y:S01]  /*0fb0*/  UISETP.NE.AND.EX UP0, UPT, UR5, URZ, UPT, UP0 ;  /* 0x0000003f0500728c */ /* 0x000fe2000bf05300 */
[----:B------:R-:W-:Y:S02]  /*0fc0*/  ULDC UR4, c[0x0][0x404] ;  /* 0x0001010000047ab9 */ /* 0x000fe40000000800 */
[----:B------:R-:W-:Y:S01]  /*0fd0*/  ULDC UR5, c[0x0][0x2e0] ;  /* 0x0000b80000057ab9 */ /* 0x000fe20000000800 */
[----:B------:R-:W-:-:S04]  /*0fe0*/  USEL UR4, UR4, 0x1, UP0 ;  /* 0x0000000104047887 */ /* 0x000fc80008000000 */
[----:B------:R-:W-:-:S04]  /*0ff0*/  UIMAD UR4, UR4, UR5, URZ ;  /* 0x00000005040472a4 */ /* 0x000fc8000f8e023f */
[C---:B------:R-:W-:Y:S02]  /*1000*/  @P0 LEA R4, P1, R145.reuse, UR6, 0x2 ;  /* 0x0000000691040c11 */ /* 0x040fe4000f8210ff */
[----:B------:R-:W-:Y:S02]  /*1010*/  IMAD.U32 R23, RZ, RZ, UR4 ;  /* 0x00000004ff177e24 */ /* 0x000fe4000f8e00ff */
[----:B------:R-:W-:-:S05]  /*1020*/  @P0 LEA.HI.X R5, R145, UR7, R148, 0x2, P1 ;  /* 0x0000000791050c11 */ /* 0x000fca00088f1494 */
[----:B------:R0:W5:Y:S01]  /*1030*/  @P0 LDG.E R23, desc[UR58][R4.64] ;  /* 0x0000003a04170981 */ /* 0x000162000c1e1900 */
[----:B-1--4-:R-:W-:Y:S05]  /*1040*/  @P0 BRA `(.L_x_125) ;  /* 0x0000000000240947 */ /* 0x012fea0003800000 */
[----:B------:R-:W-:Y:S02]  /*1050*/  ULDC.64 UR4, c[0x0][0xa08] ;  /* 0x0002820000047ab9 */ /* 0x000fe40000000a00 */
[----:B------:R-:W-:-:S04]  /*1060*/  ISETP.NE.U32.AND P0, PT, RZ, UR4, PT ;  /* 0x00000004ff007c0c */ /* 0x000fc8000bf05070 */
[----:B------:R-:W-:-:S13]  /*1070*/  ISETP.NE.AND.EX P0, PT, RZ, UR5, PT, P0 ;  /* 0x00000005ff007c0c */ /* 0x000fda000bf05300 */
[----:B------:R-:W-:Y:S05]  /*1080*/  @!P0 BRA `(.L_x_125) ;  /* 0x0000000000148947 */ /* 0x000fea0003800000 */
[----:B0-----:R-:W0:Y:S02]  /*1090*/  LDC.64 R4, c[0x0][0xa08] ;  /* 0x00028200ff047b82 */ /* 0x001e240000000a00 */
[----:B0-----:R-:W-:-:S05]  /*10a0*/  IMAD.WIDE R4, R145, 0x4, R4 ;  /* 0x0000000491047825 */ /* 0x001fca00078e0204 */
[----:B-----5:R-:W2:Y:S04]  /*10b0*/  LDG.E R23, desc[UR58][R4.64] ;  /* 0x0000003a04177981 */ /* 0x020ea8000c1e1900 */
[----:B------:R-:W2:Y:S02]  /*10c0*/  LDG.E R6, desc[UR58][R4.64+0x4] ;  /* 0x0000043a04067981 */ /* 0x000ea4000c1e1900 */
[----:B--2---:R-:W-:-:S07]  /*10d0*/  IMAD.IADD R23, R6, 0x1, -R23 ;  /* 0x0000000106177824 */ /* 0x004fce00078e0a17 */
.L_x_125:
[----:B-----5:R-:W-:Y:S01]  /*10e0*/  IMAD.IADD R23, R23, 0x1, -R0 ;  /* 0x0000000117177824 */ /* 0x020fe200078e0a00 */
[----:B------:R-:W-:Y:S01]  /*10f0*/  PLOP3.LUT P0, PT, PT, PT, PT, 0x80, 0x0 ;  /* 0x000000000000781c */ /* 0x000fe20003f0f070 */
[----:B------:R-:W-:Y:S01]  /*1100*/  IMAD.MOV.U32 R147, RZ, RZ, R29 ;  /* 0x000000ffff937224 */ /* 0x000fe200078e001d */
[----:B------:R-:W-:Y:S01]  /*1110*/  CS2R R20, SRZ ;  /* 0x0000000000147805 */ /* 0x000fe2000001ff00 */
[C---:B------:R-:W-:Y:S01]  /*1120*/  VIADD R0, R23.reuse, 0x8f ;  /* 0x0000008f17007836 */ /* 0x040fe20000000000 */
[----:B------:R-:W-:Y:S01]  /*1130*/  ISETP.GE.AND P1, PT, R23, 0x1, PT ;  /* 0x000000011700780c */ /* 0x000fe20003f26270 */
[----:B------:R-:W-:Y:S01]  /*1140*/  IMAD.MOV.U32 R146, RZ, RZ, R30 ;  /* 0x000000ffff927224 */ /* 0x000fe200078e001e */
[----:B------:R-:W-:Y:S01]  /*1150*/  CS2R R38, SRZ ;  /* 0x0000000000267805 */ /* 0x000fe2000001ff00 */
[----:B------:R-:W-:Y:S01]  /*1160*/  IMAD.HI R0, R0, 0x38e38e39, RZ ;  /* 0x38e38e3900007827 */ /* 0x000fe200078e02ff */
[----:B------:R-:W-:Y:S02]  /*1170*/  CS2R R34, SRZ ;  /* 0x0000000000227805 */ /* 0x000fe4000001ff00 */
[----:B------:R-:W-:-:S02]  /*1180*/  CS2R R44, SRZ ;  /* 0x00000000002c7805 */ /* 0x000fc4000001ff00 */
[----:B------:R-:W-:Y:S02]  /*1190*/  CS2R R36, SRZ ;  /* 0x0000000000247805 */ /* 0x000fe4000001ff00 */
[----:B------:R-:W-:Y:S02]  /*11a0*/  CS2R R42, SRZ ;  /* 0x00000000002a7805 */ /* 0x000fe4000001ff00 */
[----:B------:R-:W-:Y:S02]  /*11b0*/  SHF.R.U32.HI R3, RZ, 0x1f, R0 ;  /* 0x0000001fff037819 */ /* 0x000fe40000011600 */
[----:B------:R-:W-:Y:S02]  /*11c0*/  CS2R R48, SRZ ;  /* 0x0000000000307805 */ /* 0x000fe4000001ff00 */
[----:B------:R-:W-:Y:S02]  /*11d0*/  CS2R R46, SRZ ;  /* 0x00000000002e7805 */ /* 0x000fe4000001ff00 */
[----:B------:R-:W-:-:S02]  /*11e0*/  CS2R R40, SRZ ;  /* 0x0000000000287805 */ /* 0x000fc4000001ff00 */
[----:B------:R-:W-:Y:S01]  /*11f0*/  LEA.HI.SX32 R22, R0, R3, 0x1b ;  /* 0x0000000300167211 */ /* 0x000fe200078fdaff */
[----:B------:R-:W-:Y:S01]  /*1200*/  IMAD.MOV.U32 R3, RZ, RZ, RZ ;  /* 0x000000ffff037224 */ /* 0x000fe200078e00ff */
[----:B------:R-:W-:Y:S01]  /*1210*/  CS2R R50, SRZ ;  /* 0x0000000000327805 */ /* 0x000fe2000001ff00 */
[----:B------:R-:W-:Y:S01]  /*1220*/  IMAD.MOV.U32 R0, RZ, RZ, RZ ;  /* 0x000000ffff007224 */ /* 0x000fe200078e00ff */
        /* <DEDUP_REMOVED lines=10> */
[----:B0-----:R-:W-:Y:S01]  /*12d0*/  CS2R R6, SRZ ;  /* 0x0000000000067805 */ /* 0x001fe2000001ff00 */
[----:B------:R-:W-:Y:S01]  /*12e0*/  IMAD.MOV.U32 R8, RZ, RZ, RZ ;  /* 0x000000ffff087224 */ /* 0x000fe200078e00ff */
[----:B------:R-:W-:Y:S01]  /*12f0*/  CS2R R80, SRZ ;  /* 0x0000000000507805 */ /* 0x000fe2000001ff00 */
[----:B------:R-:W-:Y:S02]  /*1300*/  IMAD.MOV.U32 R24, RZ, RZ, RZ ;  /* 0x000000ffff187224 */ /* 0x000fe400078e00ff */
[----:B------:R-:W-:Y:S02]  /*1310*/  IMAD.MOV.U32 R33, RZ, RZ, RZ ;  /* 0x000000ffff217224 */ /* 0x000fe400078e00ff */
[----:B------:R-:W-:Y:S01]  /*1320*/  IMAD.MOV.U32 R83, RZ, RZ, RZ ;  /* 0x000000ffff537224 */ /* 0x000fe200078e00ff */
[----:B------:R-:W-:Y:S06]  /*1330*/  @!P1 BRA `(.L_x_126) ;  /* 0x0000007c000c9947 */ /* 0x000fec0003800000 */
[----:B------:R-:W0:Y:S01]  /*1340*/  SHFL.IDX PT, R0, R151, RZ, 0x1f ;  /* 0x00001fff97007589 */ /* 0x000e2200000e0000 */
[----:B------:R-:W-:-:S04]  /*1350*/  UIADD3 UR6, UR36, 0x24300, URZ ;  /* 0x0002430024067890 */ /* 0x000fc8000fffe03f */
[----:B------:R-:W-:-:S06]  /*1360*/  ULOP3.LUT UP0, URZ, UR6, 0x9f, URZ, 0xc0, !UPT ;  /* 0x0000009f063f7892 */ /* 0x000fcc000f80c03f */
[----:B------:R-:W-:Y:S02]  /*1370*/  PLOP3.LUT P0, PT, PT, PT, UP0, 0x80, 0x0 ;  /* 0x000000000000781c */ /* 0x000fe40003f0f008 */
[----:B0-----:R-:W-:-:S13]  /*1380*/  R2UR UR38, R0 ;  /* 0x00000000002672ca */ /* 0x001fda00000e0000 */
[----:B------:R-:W-:-:S04]  /*1390*/  UIMAD.WIDE UR4, UR38, 0x55555556, URZ ;  /* 0x55555556260478a5 */ /* 0x000fc8000f8e023f */
[----:B------:R-:W-:-:S04]  /*13a0*/  ULEA.HI UR5, UR5, UR5, URZ, 0x1 ;  /* 0x0000000505057291 */ /* 0x000fc8000f8f083f */
[----:B------:R-:W-:-:S04]  /*13b0*/  UIMAD UR40, UR5, -0x3, UR38 ;  /* 0xfffffffd052878a4 */ /* 0x000fc8000f8e0226 */
[----:B------:R-:W-:-:S04]  /*13c0*/  ULEA UR4, UR40, UR6, 0xb ;  /* 0x0000000628047291 */ /* 0x000fc8000f8e583f */
[----:B------:R-:W-:-:S04]  /*13d0*/  USHF.R.U32.HI UR4, URZ, 0x4, UR4 ;  /* 0x000000043f047899 */ /* 0x000fc80008011604 */
[----:B------:R-:W-:Y:S01]  /*13e0*/  ULOP3.LUT UR37, UR4, 0x3fff, URZ, 0xc0, !UPT ;  /* 0x00003fff04257892 */ /* 0x000fe2000f8ec03f */
[----:B------:R-:W-:Y:S11]  /*13f0*/  @!P0 BRA `(.L_x_127) ;  /* 0x0000000000408947 */ /* 0x000ff60003800000 */
[----:B------:R-:W-:Y:S01]  /*1400*/  MOV R0, 0x0 ;  /* 0x0000000000007802 */ /* 0x000fe20000000f00 */
[----:B------:R-:W-:Y:S01]  /*1410*/  ULDC.64 UR4, c[0x4][0xa8] ;  /* 0x01002a0000047ab9 */ /* 0x000fe20000000a00 */
[----:B------:R-:W-:Y:S01]  /*1420*/  ULDC.64 UR6, c[0x4][0x20] ;  /* 0x0100080000067ab9 */ /* 0x000fe20000000a00 */
[----:B------:R-:W-:Y:S01]  /*1430*/  IMAD.U32 R4, RZ, RZ, UR4 ;  /* 0x00000004ff047e24 */ /* 0x000fe2000f8e00ff */
[----:B------:R0:W1:Y:S01]  /*1440*/  LDC.64 R14, c[0x4][R0] ;  /* 0x01000000000e7b82 */ /* 0x0000620000000a00 */
        /* <DEDUP_REMOVED lines=8> */
[----:B0-----:R-:W-:-:S07]  /*14d0*/  IMAD.MOV.U32 R13, RZ, RZ, RZ ;  /* 0x000000ffff0d7224 */ /* 0x001fce00078e00ff */
[----:B------:R-:W-:-:S07]  /*14e0*/  LEPC R20, `(.L_x_127) ;  /* 0x000000001014794e */ /* 0x000fce0000000000 */
[----:B-1----:R-:W-:Y:S05]  /*14f0*/  CALL.ABS.NOINC R14 ;  /* 0x000000000e007343 */ /* 0x002fea0003c00000 */
.L_x_127:
[----:B------:R-:W-:Y:S02]  /*1500*/  LEA.HI R0, R149, R149, RZ, 0x1 ;  /* 0x0000009595007211 */ /* 0x000fe400078f08ff */
[----:B------:R-:W-:Y:S02]  /*1510*/  ISETP.NE.AND P0, PT, R144, 0x3, PT ;  /* 0x000000039000780c */ /* 0x000fe40003f05270 */
[----:B------:R-:W-:-:S05]  /*1520*/  LOP3.LUT R0, R0, 0xfffffffe, RZ, 0xc0, !PT ;  /* 0xfffffffe00007812 */ /* 0x000fca00078ec0ff */
[----:B------:R-:W-:-:S05]  /*1530*/  IMAD.IADD R0, R149, 0x1, -R0 ;  /* 0x0000000195007824 */ /* 0x000fca00078e0a00 */
[----:B------:R-:W-:-:S04]  /*1540*/  SHF.L.U32 R0, R0, 0x1f, RZ ;  /* 0x0000001f00007819 */ /* 0x000fc800000006ff */
[----:B------:R-:W0:Y:S02]  /*1550*/  SYNCS.PHASECHK.TRANS64.TRYWAIT P1, [UR36+0x31c00], R0 ;  /* 0x031c0000ff0075a7 */ /* 0x000e240008020164 */
[----:B0-----:R-:W-:Y:S05]  /*1560*/  @!P1 BRA `(.L_x_128) ;  /* 0x000000d400a49947 */ /* 0x001fea0003800000 */
.L_x_244:
[----:B------:R-:W-:Y:S05]  /*1570*/  @!P0 BRA `(.L_x_129) ;  /* 0x0000000000048947 */ /* 0x000fea0003800000 */
[----:B------:R-:W-:Y:S01]  /*1580*/  BPT.TRAP 0x1 ;  /* 0x000000040000795c */ /* 0x000fe20000300000 */
.L_x_129:
[----:B------:R-:W-:Y:S01]  /*1590*/  IMAD.U32 R4, RZ, RZ, UR39 ;  /* 0x00000027ff047e24 */ /* 0x000fe2000f8e00ff */
[----:B0-----:R-:W-:-:S04]  /*15a0*/  SHF.L.U32 R3, R16, 0x1f, RZ ;  /* 0x0000001f10037819 */ /* 0x001fc800000006ff */
[----:B------:R-:W-:-:S04]  /*15b0*/  LEA R4, R4, UR36, 0x3 ;  /* 0x0000002404047c11 */ /* 0x000fc8000f8e18ff */
[----:B------:R0:W1:Y:S01]  /*15c0*/  SYNCS.PHASECHK.TRANS64.TRYWAIT P2, [R4+URZ+0x31c30], R3 ;  /* 0x031c3003040075a7 */ /* 0x000062000804017f */
[----:B------:R-:W-:Y:S05]  /*15d0*/  @!P0 BRA `(.L_x_130) ;  /* 0x0000000000048947 */ /* 0x000fea0003800000 */
[----:B------:R-:W-:Y:S01]  /*15e0*/  BPT.TRAP 0x1 ;  /* 0x000000040000795c */ /* 0x000fe20000300000 */
.L_x_130:
[----:B------:R-:W2:Y:S01]  /*15f0*/  S2R R0, SR_TID.X ;  /* 0x0000000000007919 */ /* 0x000ea20000002100 */
[----:B------:R-:W-:Y:S01]  /*1600*/  IMAD.MOV.U32 R71, RZ, RZ, RZ ;  /* 0x000000ffff477224 */ /* 0x000fe200078e00ff */
[----:B--2---:R-:W-:Y:S01]  /*1610*/  LOP3.LUT P1, RZ, R0, 0x7f, RZ, 0xc0, !PT ;  /* 0x0000007f00ff7812 */ /* 0x004fe2000782c0ff */
[----:B-1----:R-:W-:-:S12]  /*1620*/  @P2 BRA `(.L_x_131) ;  /* 0x0000000000082947 */ /* 0x002fd80003800000 */
[----:B------:R-:W1:Y:S02]  /*1630*/  SYNCS.PHASECHK.TRANS64.TRYWAIT P2, [R4+URZ+0x31c30], R3 ;  /* 0x031c3003040075a7 */ /* 0x000e64000804017f */
[----:B-1----:R-:W-:Y:S05]  /*1640*/  @!P2 BRA `(.L_x_132) ;  /* 0x000000d40084a947 */ /* 0x002fea0003800000 */
.L_x_131:
        /* <DEDUP_REMOVED lines=26> */
[----:B------:R-:W-:Y:S01]  /*17f0*/  UMOV UR7, 0x80000020 ;  /* 0x8000002000077882 */ /* 0x000fe20000000000 */
[----:B------:R-:W-:Y:S01]  /*1800*/  HGMMA.64x16x16.F32.BF16 R96, gdesc[UR24], RZ, !UPT, gsb0 ;  /* 0x00200000186079f0 */ /* 0x000fe2000c0018ff */
        /* <DEDUP_REMOVED lines=121> */
[----:B------:R-:W-:Y:S01]  /*1fa0*/  UMOV UR8, UR10 ;  /* 0x0000000a00087c82 */ /* 0x000fe20008000000 */
[----:B------:R-:W-:Y:S01]  /*1fb0*/  UMOV UR10, UR12 ;  /* 0x0000000c000a7c82 */ /* 0x000fe20008000000 */
        /* <DEDUP_REMOVED lines=170> */
[----:B01----:R-:W-:Y:S01]  /*2a60*/  FMNMX.FTZ R3, R96, R97, !PT ;  /* 0x0000006160037209 */ /* 0x003fe20007810000 */
        /* <DEDUP_REMOVED lines=101> */
[----:B------:R-:W-:Y:S01]  /*30c0*/  FSEL R114, R49, -INF , P2 ;  /* 0xff80000031727808 */ /* 0x000fe20001000000 */
[----:B------:R-:W-:Y:S01]  /*30d0*/  ULDC UR6, c[0x0][0x988] ;  /* 0x0002620000067ab9 */ /* 0x000fe20000000800 */
[----:B------:R-:W-:-:S02]  /*30e0*/  FMNMX.FTZ R3, R120, R3, !PT ;  /* 0x0000000378037209 */ /* 0x000fc40007810000 */
[----:B------:R-:W-:Y:S02]  /*30f0*/  FSEL R116, R52, -INF , P6 ;  /* 0xff80000034747808 */ /* 0x000fe40003000000 */
[----:B------:R-:W-:Y:S02]  /*3100*/  FMNMX.FTZ R3, R114, R3, !PT ;  /* 0x0000000372037209 */ /* 0x000fe40007810000 */
[----:B------:R-:W-:Y:S02]  /*3110*/  FSEL R52, R63, -INF , P4 ;  /* 0xff8000003f347808 */ /* 0x000fe40002000000 */
[----:B------:R-:W-:Y:S02]  /*3120*/  ISETP.GT.AND P4, PT, R5, 0x60, PT ;  /* 0x000000600500780c */ /* 0x000fe40003f84270 */
[----:B------:R-:W-:Y:S02]  /*3130*/  FSEL R122, R53, -INF , P5 ;  /* 0xff800000357a7808 */ /* 0x000fe40002800000 */
[----:B------:R-:W-:-:S02]  /*3140*/  FMNMX.FTZ R3, R116, R3, !PT ;  /* 0x0000000374037209 */ /* 0x000fc40007810000 */
[----:B------:R-:W-:Y:S02]  /*3150*/  FSEL R50, R50, -INF , P3 ;  /* 0xff80000032327808 */ /* 0x000fe40001800000 */
[----:B------:R-:W-:Y:S02]  /*3160*/  ISETP.GT.AND P3, PT, R5, 0x61, PT ;  /* 0x000000610500780c */ /* 0x000fe40003f64270 */
[----:B------:R-:W-:Y:S02]  /*3170*/  FMNMX.FTZ R3, R122, R3, !PT ;  /* 0x000000037a037209 */ /* 0x000fe40007810000 */
[----:B------:R-:W-:Y:S02]  /*3180*/  FSEL R56, R51, -INF , P2 ;  /* 0xff80000033387808 */ /* 0x000fe40001000000 */
[----:B------:R-:W-:Y:S02]  /*3190*/  ISETP.GT.AND P2, PT, R5, 0x68, PT ;  /* 0x000000680500780c */ /* 0x000fe40003f44270 */
[----:B------:R-:W-:-:S02]  /*31a0*/  FSEL R54, R54, -INF , P6 ;  /* 0xff80000036367808 */ /* 0x000fc40003000000 */
        /* <DEDUP_REMOVED lines=13> */
[C---:B------:R-:W-:Y:S02]  /*3280*/  ISETP.GT.AND P1, PT, R5.reuse, 0x71, PT ;  /* 0x000000710500780c */ /* 0x040fe40003f24270 */
[----:B------:R-:W-:Y:S02]  /*3290*/  FMNMX.FTZ R3, R140, R3, !PT ;  /* 0x000000038c037209 */ /* 0x000fe40007810000 */
[----:B------:R-:W-:Y:S02]  /*32a0*/  FSEL R46, R46, -INF , P2 ;  /* 0xff8000002e2e7808 */ /* 0x000fe40001000000 */
[----:B------:R-:W-:-:S02]  /*32b0*/  ISETP.GT.AND P2, PT, R5, 0x79, PT ;  /* 0x000000790500780c */ /* 0x000fc40003f44270 */
[----:B------:R-:W-:Y:S02]  /*32c0*/  FSEL R42, R42, -INF , P4 ;  /* 0xff8000002a2a7808 */ /* 0x000fe40002000000 */
[----:B------:R-:W-:Y:S02]  /*32d0*/  ISETP.GT.AND P4, PT, R5, 0x81, PT ;  /* 0x000000810500780c */ /* 0x000fe40003f84270 */
[----:B------:R-:W-:Y:S02]  /*32e0*/  FSEL R40, R55, -INF , P5 ;  /* 0xff80000037287808 */ /* 0x000fe40002800000 */
[----:B------:R-:W-:Y:S02]  /*32f0*/  ISETP.GT.AND P5, PT, R5, 0x88, PT ;  /* 0x000000880500780c */ /* 0x000fe40003fa4270 */
        /* <DEDUP_REMOVED lines=9> */
[----:B------:R-:W-:Y:S01]  /*3390*/  FMNMX.FTZ R0, R156, R3, !PT ;  /* 0x000000039c007209 */ /* 0x000fe20007810000 */
[----:B------:R-:W-:Y:S01]  /*33a0*/  IMAD.U32 R3, RZ, RZ, UR6 ;  /* 0x00000006ff037e24 */ /* 0x000fe2000f8e00ff */
[----:B------:R-:W-:-:S02]  /*33b0*/  FSEL R32, R43, -INF , P3 ;  /* 0xff8000002b207808 */ /* 0x000fc40001800000 */
[----:B------:R-:W-:Y:S02]  /*33c0*/  FSEL R59, R37, -INF , P2 ;  /* 0xff800000253b7808 */ /* 0x000fe40001000000 */
[----:B------:R-:W-:Y:S02]  /*33d0*/  FMNMX.FTZ R0, R53, R0, !PT ;  /* 0x0000000035007209 */ /* 0x000fe40007810000 */
[----:B------:R-:W-:Y:S02]  /*33e0*/  ISETP.GT.AND P3, PT, R5, 0x80, PT ;  /* 0x000000800500780c */ /* 0x000fe40003f64270 */
[----:B------:R-:W-:Y:S02]  /*33f0*/  FMNMX.FTZ R0, R59, R0, !PT ;  /* 0x000000003b007209 */ /* 0x000fe40007810000 */
[----:B------:R-:W-:Y:S02]  /*3400*/  P2R R21, PR, RZ, 0x1 ;  /* 0x00000001ff157803 */ /* 0x000fe40000000000 */
[----:B------:R-:W-:-:S02]  /*3410*/  ISETP.GT.AND P0, PT, R5, 0x69, PT ;  /* 0x000000690500780c */ /* 0x000fc40003f04270 */
[----:B------:R-:W-:Y:S02]  /*3420*/  P2R R33, PR, RZ, 0x2 ;  /* 0x00000002ff217803 */ /* 0x000fe40000000000 */
        /* <DEDUP_REMOVED lines=12> */
[----:B------:R-:W-:Y:S02]  /*34f0*/  FMNMX.FTZ R11, R51, R0, !PT ;  /* 0x00000000330b7209 */ /* 0x000fe40007810000 */
[----:B------:R-:W-:-:S02]  /*3500*/  ISETP.NE.AND P0, PT, R21, RZ, PT ;  /* 0x000000ff1500720c */ /* 0x000fc40003f05270 */
[----:B------:R-:W-:Y:S01]  /*3510*/  FSEL R28, R35, -INF , P1 ;  /* 0xff800000231c7808 */ /* 0x000fe20000800000 */
[----:B------:R-:W0:Y:S01]  /*3520*/  SHFL.BFLY PT, R0, R11, 0x2, 0x1f ;  /* 0x0c401f000b007f89 */ /* 0x000e2200000e0000 */
[----:B------:R-:W-:Y:S02]  /*3530*/  FSEL R38, R38, -INF , P0 ;  /* 0xff80000026267808 */ /* 0x000fe40000000000 */
[----:B------:R-:W-:Y:S02]  /*3540*/  FSEL R26, R26, -INF , P3 ;  /* 0xff8000001a1a7808 */ /* 0x000fe40001800000 */
[----:B------:R-:W-:Y:S02]  /*3550*/  ISETP.NE.AND P0, PT, R7, RZ, PT ;  /* 0x000000ff0700720c */ /* 0x000fe40003f05270 */
[----:B------:R-:W-:-:S13]  /*3560*/  ISETP.NE.AND P1, PT, R9, RZ, PT ;  /* 0x000000ff0900720c */ /* 0x000fda0003f25270 */
[----:B------:R-:W-:Y:S01]  /*3570*/  @!P1 VIADD R4, R4, 0x31c40 ;  /* 0x00031c4004049836 */ /* 0x000fe20000000000 */
[----:B0-----:R-:W-:Y:S02]  /*3580*/  FMNMX.FTZ R13, R11, R0, !PT ;  /* 0x000000000b0d7209 */ /* 0x001fe40007810000 */
[----:B------:R-:W-:Y:S02]  /*3590*/  FMNMX.FTZ R11, R98, R99, !PT ;  /* 0x00000063620b7209 */ /* 0x000fe40007810000 */
[----:B------:R-:W-:Y:S01]  /*35a0*/  @!P1 PRMT R4, RZ, 0x654, R4 ;  /* 0x00000654ff049816 */ /* 0x000fe20000000004 */
[----:B------:R-:W0:Y:S01]  /*35b0*/  SHFL.BFLY PT, R0, R13, 0x1, 0x1f ;  /* 0x0c201f000d007f89 */ /* 0x000e2200000e0000 */
[----:B------:R-:W-:Y:S02]  /*35c0*/  FMNMX.FTZ R11, R102, R11, !PT ;  /* 0x0000000b660b7209 */ /* 0x000fe40007810000 */
[----:B------:R1:W-:Y:S01]  /*35d0*/  @!P1 SYNCS.ARRIVE.TRANS64.RED.A1T0 RZ, [R4+URZ], RZ ;  /* 0x000000ff04ff99a7 */ /* 0x0003e2000810043f */
[----:B0-----:R-:W-:-:S02]  /*35e0*/  FMNMX.FTZ R0, R13, R0, !PT ;  /* 0x000000000d007209 */ /* 0x001fc40007810000 */
        /* <DEDUP_REMOVED lines=23> */
[-CC-:B------:R-:W-:Y:S01]  /*3760*/  FFMA.FTZ R5, R96, R3.reuse, -R55.reuse ;  /* 0x0000000360057223 */ /* 0x180fe20000010837 */
[--C-:B------:R-:W-:Y:S01]  /*3770*/  FFMA.FTZ R106, R97, R3, -R55.reuse ;  /* 0x00000003616a7223 */ /* 0x100fe20000010837 */
[----:B------:R-:W-:Y:S01]  /*3780*/  FMNMX.FTZ R13, R14, R13, !PT ;  /* 0x0000000d0e0d7209 */ /* 0x000fe20007810000 */
[-CC-:B------:R-:W-:Y:S01]  /*3790*/  FFMA.FTZ R108, R66, R3.reuse, -R55.reuse ;  /* 0x00000003426c7223 */ /* 0x180fe20000010837 */
[----:B------:R-:W-:Y:S01]  /*37a0*/  MUFU.EX2 R7, R7 ;  /* 0x0000000700077308 */ /* 0x000fe20000000800 */
        /* <DEDUP_REMOVED lines=15> */
[----:B------:R0:W-:Y:S01]  /*38a0*/  MUFU.EX2 R13, R112 ;  /* 0x00000070000d7308 */ /* 0x0001e20000000800 */
[--C-:B------:R-:W-:Y:S01]  /*38b0*/  FFMA.FTZ R130, R130, R3, -R55.reuse ;  /* 0x0000000382827223 */ /* 0x100fe20000010837 */
[----:B------:R-:W-:Y:S01]  /*38c0*/  FMNMX.FTZ R15, R58, R15, !PT ;  /* 0x0000000f3a0f7209 */ /* 0x000fe20007810000 */
[-CC-:B------:R-:W-:Y:S01]  /*38d0*/  FFMA.FTZ R120, R120, R3.reuse, -R55.reuse ;  /* 0x0000000378787223 */ /* 0x180fe20000010837 */
[-CC-:B------:R-:W-:Y:S01]  /*38e0*/  FFMA.FTZ R43, R116, R3.reuse, -R55.reuse ;  /* 0x00000003742b7223 */ /* 0x180fe20000010837 */
[--C-:B------:R-:W-:Y:S01]  /*38f0*/  FFMA.FTZ R96, R122, R3, -R55.reuse ;  /* 0x000000037a607223 */ /* 0x100fe20000010837 */
[----:B------:R-:W-:Y:S01]  /*3900*/  FMNMX.FTZ R15, R48, R15, !PT ;  /* 0x0000000f300f7209 */ /* 0x000fe20007810000 */
[-CC-:B------:R-:W-:Y:S01]  /*3910*/  FFMA.FTZ R41, R126, R3.reuse, -R55.reuse ;  /* 0x000000037e297223 */ /* 0x180fe20000010837 */
[----:B------:R-:W1:Y:S01]  /*3920*/  MUFU.EX2 R106, R106 ;  /* 0x0000006a006a7308 */ /* 0x000e620000000800 */
[----:B0-----:R-:W-:Y:S01]  /*3930*/  FSEL R112, R27, -INF , P4 ;  /* 0xff8000001b707808 */ /* 0x001fe20002000000 */
[--C-:B------:R-:W-:Y:S01]  /*3940*/  FFMA.FTZ R84, R136, R3, -R55.reuse ;  /* 0x0000000388547223 */ /* 0x100fe20000010837 */
[----:B------:R-:W-:Y:S01]  /*3950*/  FMNMX.FTZ R15, R62, R15, !PT ;  /* 0x0000000f3e0f7209 */ /* 0x000fe20007810000 */
[-CC-:B------:R-:W-:Y:S01]  /*3960*/  FFMA.FTZ R39, R138, R3.reuse, -R55.reuse ;  /* 0x000000038a277223 */ /* 0x180fe20000010837 */
[-CC-:B------:R-:W-:Y:S01]  /*3970*/  FFMA.FTZ R88, R140, R3.reuse, -R55.reuse ;  /* 0x000000038c587223 */ /* 0x180fe20000010837 */
[----:B------:R-:W-:Y:S01]  /*3980*/  FFMA.FTZ R80, R59, R3, -R55 ;  /* 0x000000033b507223 */ /* 0x000fe20000010837 */
[----:B------:R-:W-:Y:S01]  /*3990*/  FMNMX.FTZ R21, R52, R15, !PT ;  /* 0x0000000f34157209 */ /* 0x000fe20007810000 */
[----:B------:R-:W-:Y:S03]  /*39a0*/  MUFU.EX2 R108, R108 ;  /* 0x0000006c006c7308 */ /* 0x000fe60000000800 */
[----:B------:R-:W-:-:S04]  /*39b0*/  FMNMX.FTZ R21, R50, R21, !PT ;  /* 0x0000001532157209 */ /* 0x000fc80007810000 */
[----:B------:R-:W-:Y:S01]  /*39c0*/  FMNMX.FTZ R21, R56, R21, !PT ;  /* 0x0000001538157209 */ /* 0x000fe20007810000 */
[----:B------:R-:W-:Y:S01]  /*39d0*/  MUFU.EX2 R9, R9 ;  /* 0x0000000900097308 */ /* 0x000fe20000000800 */
[----:B-1----:R-:W-:Y:S02]  /*39e0*/  F2FP.BF16.F32.PACK_AB R4, R106, R5 ;  /* 0x000000056a04723e */ /* 0x002fe400000010ff */
[----:B------:R-:W-:-:S04]  /*39f0*/  FMNMX.FTZ R21, R54, R21, !PT ;  /* 0x0000001536157209 */ /* 0x000fc80007810000 */
[----:B------:R-:W-:Y:S01]  /*3a00*/  FMNMX.FTZ R21, R40, R21, !PT ;  /* 0x0000001528157209 */ /* 0x000fe20007810000 */
[----:B------:R-:W-:Y:S03]  /*3a10*/  MUFU.EX2 R72, R72 ;  /* 0x0000004800487308 */ /* 0x000fe60000000800 */
[----:B------:R-:W-:-:S04]  /*3a20*/  FMNMX.FTZ R21, R42, R21, !PT ;  /* 0x000000152a157209 */ /* 0x000fc80007810000 */
[----:B------:R-:W-:Y:S01]  /*3a30*/  FMNMX.FTZ R21, R32, R21, !PT ;  /* 0x0000001520157209 */ /* 0x000fe20007810000 */
[----:B------:R0:W-:Y:S03]  /*3a40*/  MUFU.EX2 R11, R92 ;  /* 0x0000005c000b7308 */ /* 0x0001e60000000800 */
[----:B------:R-:W-:-:S04]  /*3a50*/  FMNMX.FTZ R21, R46, R21, !PT ;  /* 0x000000152e157209 */ /* 0x000fc80007810000 */
[----:B------:R-:W-:Y:S01]  /*3a60*/  FMNMX.FTZ R35, R24, R21, !PT ;  /* 0x0000001518237209 */ /* 0x000fe20007810000 */
[----:B------:R-:W-:Y:S01]  /*3a70*/  MUFU.EX2 R44, R44 ;  /* 0x0000002c002c7308 */ /* 0x000fe20000000800 */
[----:B0-----:R-:W-:Y:S02]  /*3a80*/  FFMA.FTZ R92, R156, R3, -R55 ;  /* 0x000000039c5c7223 */ /* 0x001fe40000010837 */
[----:B------:R-:W-:-:S04]  /*3a90*/  FMNMX.FTZ R35, R34, R35, !PT ;  /* 0x0000002322237209 */ /* 0x000fc80007810000 */
[----:B------:R-:W-:Y:S01]  /*3aa0*/  FMNMX.FTZ R35, R28, R35, !PT ;  /* 0x000000231c237209 */ /* 0x000fe20007810000 */
[----:B------:R-:W-:Y:S03]  /*3ab0*/  MUFU.EX2 R33, R33 ;  /* 0x0000002100217308 */ /* 0x000fe60000000800 */
        /* <DEDUP_REMOVED lines=9> */
[----:B0-----:R-:W-:-:S03]  /*3b50*/  FFMA.FTZ R76, R134, R3, -R55 ;  /* 0x00000003864c7223 */ /* 0x001fc60000010837 */
[----:B------:R-:W0:Y:S04]  /*3b60*/  SHFL.BFLY PT, R30, R37, 0x2, 0x1f ;  /* 0x0c401f00251e7f89 */ /* 0x000e2800000e0000 */
[----:B------:R-:W-:Y:S08]  /*3b70*/  MUFU.EX2 R68, R68 ;  /* 0x0000004400447308 */ /* 0x000ff00000000800 */
[----:B------:R-:W-:Y:S08]  /*3b80*/  MUFU.EX2 R60, R60 ;  /* 0x0000003c003c7308 */ /* 0x000ff00000000800 */
[----:B------:R-:W-:Y:S01]  /*3b90*/  MUFU.EX2 R36, R36 ;  /* 0x0000002400247308 */ /* 0x000fe20000000800 */
[----:B0-----:R-:W-:Y:S01]  /*3ba0*/  FMNMX.FTZ R27, R37, R30, !PT ;  /* 0x0000001e251b7209 */ /* 0x001fe20007810000 */
[-CC-:B------:R-:W-:Y:S01]  /*3bb0*/  FFMA.FTZ R30, R45, R3.reuse, -R55.reuse ;  /* 0x000000032d1e7223 */ /* 0x180fe20000010837 */
[-CC-:B------:R-:W-:Y:S01]  /*3bc0*/  FFMA.FTZ R37, R142, R3.reuse, -R55.reuse ;  /* 0x000000038e257223 */ /* 0x180fe20000010837 */
[----:B------:R-:W-:-:S04]  /*3bd0*/  FFMA.FTZ R45, R57, R3, -R55 ;  /* 0x00000003392d7223 */ /* 0x000fc80000010837 */
[----:B------:R-:W-:Y:S01]  /*3be0*/  MUFU.EX2 R25, R25 ;  /* 0x0000001900197308 */ /* 0x000fe20000000800 */
[----:B------:R-:W0:Y:S07]  /*3bf0*/  SHFL.BFLY PT, R104, R27, 0x1, 0x1f ;  /* 0x0c201f001b687f89 */ /* 0x000e2e00000e0000 */
[----:B------:R-:W-:Y:S08]  /*3c00*/  MUFU.EX2 R66, R66 ;  /* 0x0000004200427308 */ /* 0x000ff00000000800 */
[----:B------:R-:W-:Y:S08]  /*3c10*/  MUFU.EX2 R21, R130 ;  /* 0x0000008200157308 */ /* 0x000ff00000000800 */
[----:B------:R-:W-:Y:S01]  /*3c20*/  MUFU.EX2 R76, R76 ;  /* 0x0000004c004c7308 */ /* 0x000fe20000000800 */
[----:B0-----:R-:W-:Y:S01]  /*3c30*/  FMNMX.FTZ R73, R27, R104, !PT ;  /* 0x000000681b497209 */ /* 0x001fe20007810000 */
[----:B------:R-:W-:-:S03]  /*3c40*/  FFMA.FTZ R104, R51, R3, -R55 ;  /* 0x0000000333687223 */ /* 0x000fc60000010837 */
[C---:B------:R-:W-:Y:S01]  /*3c50*/  FSETP.NEU.FTZ.AND P2, PT, R73.reuse, -INF , PT ;  /* 0xff8000004900780b */ /* 0x040fe20003f5d000 */
[----:B------:R-:W-:Y:S02]  /*3c60*/  FMUL.FTZ R27, R73, R3 ;  /* 0x00000003491b7220 */ /* 0x000fe40000410000 */
[----:B------:R-:W-:Y:S03]  /*3c70*/  MUFU.EX2 R35, R120 ;  /* 0x0000007800237308 */ /* 0x000fe60000000800 */
[----:B------:R-:W-:Y:S02]  /*3c80*/  FSEL R27, R27, RZ, P2 ;  /* 0x000000ff1b1b7208 */ /* 0x000fe40001000000 */
[----:B------:R-:W-:-:S03]  /*3c90*/  ISETP.GE.AND P2, PT, R23, 0x91, PT ;  /* 0x000000911700780c */ /* 0x000fc60003f46270 */
        /* <DEDUP_REMOVED lines=14> */
[----:B------:R-:W0:Y:S01]  /*3d80*/  MUFU.EX2 R99, R99 ;  /* 0x0000006300637308 */ /* 0x000e220000000800 */
        /* <DEDUP_REMOVED lines=14> */
[-C--:B------:R-:W-:Y:S01]  /*3e70*/  FFMA.FTZ R24, R24, R3.reuse, -R27 ;  /* 0x0000000318187223 */ /* 0x080fe2000001081b */
[----:B------:R2:W3:Y:S01]  /*3e80*/  MUFU.EX2 R65, R6 ;  /* 0x0000000600417308 */ /* 0x0004e20000000800 */
[----:B0-----:R-:W-:Y:S01]  /*3e90*/  FADD.FTZ R67, R98, R99 ;  /* 0x0000006362437221 */ /* 0x001fe20000010000 */
[-CC-:B------:R-:W-:Y:S01]  /*3ea0*/  FFMA.FTZ R34, R34, R3.reuse, -R27.reuse ;  /* 0x0000000322227223 */ /* 0x180fe2000001081b */
[-CC-:B------:R-:W-:Y:S01]  /*3eb0*/  FFMA.FTZ R42, R28, R3.reuse, -R27.reuse ;  /* 0x000000031c2a7223 */ /* 0x180fe2000001081b */
[-CC-:B------:R-:W-:Y:S01]  /*3ec0*/  FFMA.FTZ R38, R38, R3.reuse, -R27.reuse ;  /* 0x0000000326267223 */ /* 0x180fe2000001081b */
[-CC-:B------:R-:W-:Y:S01]  /*3ed0*/  FFMA.FTZ R110, R110, R3.reuse, -R27.reuse ;  /* 0x000000036e6e7223 */ /* 0x180fe2000001081b */
[-CC-:B------:R-:W-:Y:S01]  /*3ee0*/  FFMA.FTZ R46, R26, R3.reuse, -R27.reuse ;  /* 0x000000031a2e7223 */ /* 0x180fe2000001081b */
[-C--:B------:R-:W-:Y:S01]  /*3ef0*/  FFMA.FTZ R112, R112, R3.reuse, -R27 ;  /* 0x0000000370707223 */ /* 0x080fe2000001081b */
[----:B------:R-:W0:Y:S01]  /*3f00*/  MUFU.EX2 R49, R49 ;  /* 0x0000003100317308 */ /* 0x000e220000000800 */
[----:B--2---:R-:W-:Y:S01]  /*3f10*/  FADD.FTZ R6, R5, R106 ;  /* 0x0000006a05067221 */ /* 0x004fe20000010000 */
[----:B-1----:R-:W-:Y:S01]  /*3f20*/  FADD.FTZ R8, R102, R67 ;  /* 0x0000004366087221 */ /* 0x002fe20000010000 */
[-CC-:B------:R-:W-:Y:S01]  /*3f30*/  FFMA.FTZ R118, R118, R3.reuse, -R27.reuse ;  /* 0x0000000376767223 */ /* 0x180fe2000001081b */
[----:B------:R-:W-:Y:S01]  /*3f40*/  FFMA.FTZ R114, R114, R3, -R27 ;  /* 0x0000000372727223 */ /* 0x000fe2000001081b */
[----:B------:R-:W-:Y:S01]  /*3f50*/  FADD.FTZ R69, R7, R6 ;  /* 0x0000000607457221 */ /* 0x000fe20000010000 */
[C---:B------:R-:W-:Y:S01]  /*3f60*/  F2FP.BF16.F32.PACK_AB R6, R108.reuse, R7 ;  /* 0x000000076c06723e */ /* 0x040fe200000010ff */
[----:B------:R-:W-:Y:S01]  /*3f70*/  IMAD.MOV.U32 R62, RZ, RZ, R71 ;  /* 0x000000ffff3e7224 */ /* 0x000fe200078e0047 */
[----:B------:R-:W1:Y:S01]  /*3f80*/  MUFU.EX2 R90, R90 ;  /* 0x0000005a005a7308 */ /* 0x000e620000000800 */
[----:B------:R-:W-:Y:S01]  /*3f90*/  FADD.FTZ R10, R108, R69 ;  /* 0x000000456c0a7221 */ /* 0x000fe20000010000 */
[C---:B---3--:R-:W-:Y:S01]  /*3fa0*/  FADD.FTZ R8, R65.reuse, R8 ;  /* 0x0000000841087221 */ /* 0x048fe20000010000 */
[----:B------:R-:W-:Y:S01]  /*3fb0*/  F2FP.BF16.F32.PACK_AB R7, R65, R102 ;  /* 0x000000664107723e */ /* 0x000fe200000010ff */
[----:B------:R-:W-:Y:S01]  /*3fc0*/  FFMA.FTZ R65, R40, R3, -R27 ;  /* 0x0000000328417223 */ /* 0x000fe2000001081b */
[----:B------:R-:W-:Y:S01]  /*3fd0*/  FADD.FTZ R67, R9, R10 ;  /* 0x0000000a09437221 */ /* 0x000fe20000010000 */
[----:B------:R-:W-:Y:S01]  /*3fe0*/  F2FP.BF16.F32.PACK_AB R5, R99, R98 ;  /* 0x000000626305723e */ /* 0x000fe200000010ff */
[----:B------:R-:W-:Y:S01]  /*3ff0*/  IMAD.MOV.U32 R58, RZ, RZ, R71 ;  /* 0x000000ffff3a7224 */ /* 0x000fe200078e0047 */
[----:B------:R-:W2:Y:S01]  /*4000*/  MUFU.EX2 R51, R51 ;  /* 0x0000003300337308 */ /* 0x000ea20000000800 */
[----:B0-----:R-:W-:Y:S01]  /*4010*/  FADD.FTZ R69, R49, R8 ;  /* 0x0000000831457221 */ /* 0x001fe20000010000 */
[----:B------:R-:W-:Y:S01]  /*4020*/  FADD.FTZ R8, R72, R67 ;  /* 0x0000004348087221 */ /* 0x000fe20000010000 */
[----:B------:R0:W-:Y:S01]  /*4030*/  STSM.16.M88.4 [R2+0x24300], R4 ;  /* 0x0243000402007844 */ /* 0x0001e20000000200 */
[----:B------:R-:W-:-:S02]  /*4040*/  IMAD.MOV.U32 R56, RZ, RZ, R71 ;  /* 0x000000ffff387224 */ /* 0x000fc400078e0047 */
[----:B------:R-:W-:Y:S02]  /*4050*/  FADD.FTZ R67, R11, R8 ;  /* 0x000000080b437221 */ /* 0x000fe40000010000 */
[----:B------:R-:W3:Y:S01]  /*4060*/  MUFU.EX2 R94, R94 ;  /* 0x0000005e005e7308 */ /* 0x000ee20000000800 */
[----:B-1----:R-:W-:Y:S01]  /*4070*/  FADD.FTZ R10, R90, R69 ;  /* 0x000000455a0a7221 */ /* 0x002fe20000010000 */
[----:B------:R-:W-:-:S04]  /*4080*/  FADD.FTZ R8, R44, R67 ;  /* 0x000000432c087221 */ /* 0x000fc80000010000 */
[----:B------:R-:W-:Y:S02]  /*4090*/  FADD.FTZ R67, R33, R8 ;  /* 0x0000000821437221 */ /* 0x000fe40000010000 */
[----:B------:R-:W1:Y:S01]  /*40a0*/  MUFU.EX2 R53, R53 ;  /* 0x0000003500357308 */ /* 0x000e620000000800 */
[----:B--2---:R-:W-:Y:S01]  /*40b0*/  FADD.FTZ R69, R51, R10 ;  /* 0x0000000a33457221 */ /* 0x004fe20000010000 */
[C---:B------:R-:W-:Y:S01]  /*40c0*/  FADD.FTZ R8, R70.reuse, R67 ;  /* 0x0000004346087221 */ /* 0x040fe20000010000 */
[----:B0-----:R-:W-:Y:S01]  /*40d0*/  F2FP.BF16.F32.PACK_AB R4, R70, R33 ;  /* 0x000000214604723e */ /* 0x001fe200000010ff */
[--C-:B------:R-:W-:Y:S02]  /*40e0*/  IMAD.MOV.U32 R70, RZ, RZ, R71.reuse ;  /* 0x000000ffff467224 */ /* 0x100fe400078e0047 */
[----:B------:R-:W-:Y:S01]  /*40f0*/  FADD.FTZ R67, R29, R8 ;  /* 0x000000081d437221 */ /* 0x000fe20000010000 */
[----:B------:R-:W-:Y:S01]  /*4100*/  IMAD.MOV.U32 R33, RZ, RZ, R71 ;  /* 0x000000ffff217224 */ /* 0x000fe200078e0047 */
[----:B------:R-:W0:Y:S01]  /*4110*/  MUFU.EX2 R82, R82 ;  /* 0x0000005200527308 */ /* 0x000e220000000800 */
[----:B---3--:R-:W-:-:S07]  /*4120*/  FADD.FTZ R10, R94, R69 ;  /* 0x000000455e0a7221 */ /* 0x008fce0000010000 */
[----:B------:R-:W2:Y:S01]  /*4130*/  MUFU.EX2 R12, R12 ;  /* 0x0000000c000c7308 */ /* 0x000ea20000000800 */
[----:B-1----:R-:W-:Y:S01]  /*4140*/  FADD.FTZ R69, R53, R10 ;  /* 0x0000000a35457221 */ /* 0x002fe20000010000 */
[----:B------:R-:W-:-:S04]  /*4150*/  FADD.FTZ R10, R68, R67 ;  /* 0x00000043440a7221 */ /* 0x000fc80000010000 */
[----:B------:R-:W-:Y:S01]  /*4160*/  FADD.FTZ R67, R13, R10 ;  /* 0x0000000a0d437221 */ /* 0x000fe20000010000 */
[----:B------:R-:W-:Y:S01]  /*4170*/  F2FP.BF16.F32.PACK_AB R10, R44, R11 ;  /* 0x0000000b2c0a723e */ /* 0x000fe200000010ff */
[----:B------:R-:W1:Y:S01]  /*4180*/  MUFU.EX2 R55, R55 ;  /* 0x0000003700377308 */ /* 0x000e620000000800 */
[----:B0-----:R-:W-:Y:S01]  /*4190*/  FADD.FTZ R69, R82, R69 ;  /* 0x0000004552457221 */ /* 0x001fe20000010000 */
[----:B------:R-:W-:Y:S01]  /*41a0*/  FADD.FTZ R52, R60, R67 ;  /* 0x000000433c347221 */ /* 0x000fe20000010000 */
[----:B------:R-:W-:Y:S01]  /*41b0*/  F2FP.BF16.F32.PACK_AB R11, R94, R51 ;  /* 0x000000335e0b723e */ /* 0x000fe200000010ff */
[--C-:B------:R-:W-:Y:S02]  /*41c0*/  IMAD.MOV.U32 R67, RZ, RZ, R71.reuse ;  /* 0x000000ffff437224 */ /* 0x100fe400078e0047 */
[----:B------:R-:W-:Y:S01]  /*41d0*/  FADD.FTZ R5, R15, R52 ;  /* 0x000000340f057221 */ /* 0x000fe20000010000 */
[----:B------:R-:W-:Y:S01]  /*41e0*/  IMAD.MOV.U32 R52, RZ, RZ, R71 ;  /* 0x000000ffff347224 */ /* 0x000fe200078e0047 */
[----:B------:R-:W0:Y:S01]  /*41f0*/  MUFU.EX2 R14, R14 ;  /* 0x0000000e000e7308 */ /* 0x000e220000000800 */
[----:B--2---:R-:W-:Y:S01]  /*4200*/  FADD.FTZ R8, R12, R69 ;  /* 0x000000450c087221 */ /* 0x004fe20000010000 */
[----:B------:R-:W-:Y:S01]  /*4210*/  FADD.FTZ R6, R36, R5 ;  /* 0x0000000524067221 */ /* 0x000fe20000010000 */
[----:B------:R-:W-:Y:S01]  /*4220*/  F2FP.BF16.F32.PACK_AB R5, R82, R53 ;  /* 0x000000355205723e */ /* 0x000fe200000010ff */
[----:B------:R-:W-:-:S02]  /*4230*/  IMAD.MOV.U32 R69, RZ, RZ, R71 ;  /* 0x000000ffff457224 */ /* 0x000fc400078e0047 */
[--C-:B------:R-:W-:Y:S02]  /*4240*/  IMAD.MOV.U32 R53, RZ, RZ, R71.reuse ;  /* 0x000000ffff357224 */ /* 0x100fe400078e0047 */
[----:B------:R-:W2:Y:S01]  /*4250*/  MUFU.EX2 R57, R57 ;  /* 0x0000003900397308 */ /* 0x000ea20000000800 */
[----:B-1----:R-:W-:Y:S01]  /*4260*/  FADD.FTZ R27, R55, R8 ;  /* 0x00000008371b7221 */ /* 0x002fe20000010000 */
[----:B------:R-:W-:Y:S01]  /*4270*/  F2FP.BF16.F32.PACK_AB R8, R72, R9 ;  /* 0x000000094808723e */ /* 0x000fe200000010ff */
[--C-:B------:R-:W-:Y:S01]  /*4280*/  IMAD.MOV.U32 R51, RZ, RZ, R71.reuse ;  /* 0x000000ffff337224 */ /* 0x100fe200078e0047 */
[----:B------:R-:W-:Y:S01]  /*4290*/  F2FP.BF16.F32.PACK_AB R9, R90, R49 ;  /* 0x000000315a09723e */ /* 0x000fe200000010ff */
[--C-:B------:R-:W-:Y:S02]  /*42a0*/  IMAD.MOV.U32 R49, RZ, RZ, R71.reuse ;  /* 0x000000ffff317224 */ /* 0x100fe400078e0047 */
[----:B------:R-:W-:Y:S01]  /*42b0*/  IMAD.MOV.U32 R44, RZ, RZ, R71 ;  /* 0x000000ffff2c7224 */ /* 0x000fe200078e0047 */
[----:B------:R-:W1:Y:S01]  /*42c0*/  MUFU.EX2 R59, R59 ;  /* 0x0000003b003b7308 */ /* 0x000e620000000800 */
[----:B0-----:R-:W-:Y:S01]  /*42d0*/  FADD.FTZ R26, R14, R27 ;  /* 0x0000001b0e1a7221 */ /* 0x001fe20000010000 */
[----:B------:R-:W-:Y:S01]  /*42e0*/  FADD.FTZ R27, R25, R6 ;  /* 0x00000006191b7221 */ /* 0x000fe20000010000 */
[----:B------:R-:W-:Y:S01]  /*42f0*/  F2FP.BF16.F32.PACK_AB R6, R68, R29 ;  /* 0x0000001d4406723e */ /* 0x000fe200000010ff */
[----:B------:R-:W-:Y:S01]  /*4300*/  STSM.16.M88.4 [R2+0x25b00], R8 ;  /* 0x025b000802007844 */ /* 0x000fe20000000200 */
[----:B------:R-:W-:-:S03]  /*4310*/  IMAD.MOV.U32 R68, RZ, RZ, R71 ;  /* 0x000000ffff447224 */ /* 0x000fc600078e0047 */
[----:B------:R-:W0:Y:S01]  /*4320*/  MUFU.EX2 R64, R64 ;  /* 0x0000004000407308 */ /* 0x000e220000000800 */
[----:B--2---:R-:W-:-:S07]  /*4330*/  FADD.FTZ R26, R57, R26 ;  /* 0x0000001a391a7221 */ /* 0x004fce0000010000 */
[----:B------:R-:W2:Y:S01]  /*4340*/  MUFU.EX2 R20, R20 ;  /* 0x0000001400147308 */ /* 0x000ea20000000800 */
[----:B-1----:R-:W-:Y:S01]  /*4350*/  FADD.FTZ R7, R59, R26 ;  /* 0x0000001a3b077221 */ /* 0x002fe20000010000 */
[----:B------:R-:W-:-:S04]  /*4360*/  FADD.FTZ R26, R66, R27 ;  /* 0x0000001b421a7221 */ /* 0x000fc80000010000 */
[----:B------:R-:W-:Y:S02]  /*4370*/  FADD.FTZ R29, R21, R26 ;  /* 0x0000001a151d7221 */ /* 0x000fe40000010000 */
[----:B------:R-:W1:Y:S01]  /*4380*/  MUFU.EX2 R61, R61 ;  /* 0x0000003d003d7308 */ /* 0x000e620000000800 */
[----:B0-----:R-:W-:Y:S01]  /*4390*/  FADD.FTZ R7, R64, R7 ;  /* 0x0000000740077221 */ /* 0x001fe20000010000 */
[----:B------:R-:W-:-:S04]  /*43a0*/  FADD.FTZ R26, R76, R29 ;  /* 0x0000001d4c1a7221 */ /* 0x000fc80000010000 */
[----:B------:R-:W-:Y:S02]  /*43b0*/  FADD.FTZ R29, R35, R26 ;  /* 0x0000001a231d7221 */ /* 0x000fe40000010000 */
[----:B------:R-:W0:Y:S08]  /*43c0*/  MUFU.EX2 R48, R48 ;  /* 0x0000003000307308 */ /* 0x000e300000000800 */
[----:B------:R-:W3:Y:S08]  /*43d0*/  MUFU.EX2 R63, R63 ;  /* 0x0000003f003f7308 */ /* 0x000ef00000000800 */
[----:B------:R-:W-:Y:S08]  /*43e0*/  MUFU.EX2 R28, R32 ;  /* 0x00000020001c7308 */ /* 0x000ff00000000800 */
[----:B------:R-:W4:Y:S08]  /*43f0*/  MUFU.EX2 R50, R50 ;  /* 0x0000003200327308 */ /* 0x000f300000000800 */
[----:B------:R2:W-:Y:S08]  /*4400*/  MUFU.EX2 R32, R24 ;  /* 0x0000001800207308 */ /* 0x0005f00000000800 */
[----:B------:R-:W5:Y:S01]  /*4410*/  MUFU.EX2 R100, R100 ;  /* 0x0000006400647308 */ /* 0x000f620000000800 */
[----:B--2---:R-:W-:Y:S01]  /*4420*/  FADD.FTZ R24, R20, R7 ;  /* 0x0000000714187221 */ /* 0x004fe20000010000 */
[----:B------:R-:W-:Y:S01]  /*4430*/  F2FP.BF16.F32.PACK_AB R7, R55, R12 ;  /* 0x0000000c3707723e */ /* 0x000fe200000010ff */
[----:B------:R-:W-:Y:S01]  /*4440*/  IMAD.MOV.U32 R55, RZ, RZ, R71 ;  /* 0x000000ffff377224 */ /* 0x000fe200078e0047 */
[----:B------:R-:W-:Y:S01]  /*4450*/  F2FP.BF16.F32.PACK_AB R12, R60, R13 ;  /* 0x0000000d3c0c723e */ /* 0x000fe200000010ff */
[----:B-1----:R-:W-:Y:S01]  /*4460*/  FADD.FTZ R27, R61, R24 ;  /* 0x000000183d1b7221 */ /* 0x002fe20000010000 */
[----:B------:R-:W-:Y:S01]  /*4470*/  F2FP.BF16.F32.PACK_AB R13, R57, R14 ;  /* 0x0000000e390d723e */ /* 0x000fe200000010ff */
[----:B------:R1:W-:Y:S01]  /*4480*/  STSM.16.M88.4 [R2+0x27300], R4 ;  /* 0x0273000402007844 */ /* 0x0003e20000000200 */
[----:B------:R-:W2:Y:S01]  /*4490*/  MUFU.EX2 R23, R23 ;  /* 0x0000001700177308 */ /* 0x000ea20000000800 */
[----:B0-----:R-:W-:Y:S01]  /*44a0*/  FADD.FTZ R24, R48, R27 ;  /* 0x0000001b30187221 */ /* 0x001fe20000010000 */
[----:B------:R-:W-:Y:S01]  /*44b0*/  F2FP.BF16.F32.PACK_AB R14, R36, R15 ;  /* 0x0000000f240e723e */ /* 0x000fe200000010ff */
[--C-:B------:R-:W-:Y:S01]  /*44c0*/  IMAD.MOV.U32 R60, RZ, RZ, R71.reuse ;  /* 0x000000ffff3c7224 */ /* 0x100fe200078e0047 */
[----:B------:R-:W-:Y:S01]  /*44d0*/  F2FP.BF16.F32.PACK_AB R15, R64, R59 ;  /* 0x0000003b400f723e */ /* 0x000fe200000010ff */
[----:B---3--:R-:W-:Y:S01]  /*44e0*/  FADD.FTZ R27, R63, R24 ;  /* 0x000000183f1b7221 */ /* 0x008fe20000010000 */
[----:B------:R-:W-:-:S02]  /*44f0*/  IMAD.MOV.U32 R64, RZ, RZ, R71 ;  /* 0x000000ffff407224 */ /* 0x000fc400078e0047 */
[----:B------:R-:W0:Y:S01]  /*4500*/  MUFU.EX2 R43, R43 ;  /* 0x0000002b002b7308 */ /* 0x000e220000000800 */
[----:B----4-:R-:W-:Y:S01]  /*4510*/  FADD.FTZ R24, R50, R27 ;  /* 0x0000001b32187221 */ /* 0x010fe20000010000 */
[C---:B-----5:R-:W-:Y:S01]  /*4520*/  FADD.FTZ R26, R100.reuse, R29 ;  /* 0x0000001d641a7221 */ /* 0x060fe20000010000 */
[----:B------:R-:W-:Y:S01]  /*4530*/  STSM.16.M88.4 [R2+0x28b00], R12 ;  /* 0x028b000c02007844 */ /* 0x000fe20000000200 */
[--C-:B------:R-:W-:Y:S02]  /*4540*/  IMAD.MOV.U32 R59, RZ, RZ, R71.reuse ;  /* 0x000000ffff3b7224 */ /* 0x100fe400078e0047 */
[--C-:B------:R-:W-:Y:S01]  /*4550*/  IMAD.MOV.U32 R57, RZ, RZ, R71.reuse ;  /* 0x000000ffff397224 */ /* 0x100fe200078e0047 */
[----:B-1----:R-:W-:Y:S01]  /*4560*/  F2FP.BF16.F32.PACK_AB R4, R100, R35 ;  /* 0x000000236404723e */ /* 0x002fe200000010ff */
[----:B------:R1:W3:Y:S01]  /*4570*/  MUFU.EX2 R40, R54 ;  /* 0x0000003600287308 */ /* 0x0002e20000000800 */
[----:B--2---:R-:W-:Y:S01]  /*4580*/  FADD.FTZ R27, R23, R24 ;  /* 0x00000018171b7221 */ /* 0x004fe20000010000 */
[----:B------:R-:W-:Y:S01]  /*4590*/  F2FP.BF16.F32.PACK_AB R24, R66, R25 ;  /* 0x000000194218723e */ /* 0x000fe200000010ff */
[--C-:B------:R-:W-:Y:S01]  /*45a0*/  IMAD.MOV.U32 R66, RZ, RZ, R71.reuse ;  /* 0x000000ffff427224 */ /* 0x100fe200078e0047 */
[----:B------:R-:W-:Y:S01]  /*45b0*/  F2FP.BF16.F32.PACK_AB R25, R61, R20 ;  /* 0x000000143d19723e */ /* 0x000fe200000010ff */
[----:B------:R-:W-:-:S02]  /*45c0*/  IMAD.MOV.U32 R61, RZ, RZ, R71 ;  /* 0x000000ffff3d7224 */ /* 0x000fc400078e0047 */
[--C-:B------:R-:W-:Y:S01]  /*45d0*/  IMAD.MOV.U32 R35, RZ, RZ, R71.reuse ;  /* 0x000000ffff237224 */ /* 0x100fe200078e0047 */
[----:B------:R-:W2:Y:S01]  /*45e0*/  MUFU.EX2 R96, R96 ;  /* 0x0000006000607308 */ /* 0x000ea20000000800 */
[----:B0-----:R-:W-:Y:S01]  /*45f0*/  FADD.FTZ R29, R43, R26 ;  /* 0x0000001a2b1d7221 */ /* 0x001fe20000010000 */
[----:B------:R-:W-:Y:S01]  /*4600*/  F2FP.BF16.F32.PACK_AB R26, R76, R21 ;  /* 0x000000154c1a723e */ /* 0x000fe200000010ff */
[----:B-1----:R-:W-:-:S05]  /*4610*/  IMAD.MOV.U32 R54, RZ, RZ, R71 ;  /* 0x000000ffff367224 */ /* 0x002fca00078e0047 */
[----:B------:R-:W0:Y:S01]  /*4620*/  MUFU.EX2 R65, R65 ;  /* 0x0000004100417308 */ /* 0x000e220000000800 */
[----:B---3--:R-:W-:Y:S01]  /*4630*/  FADD.FTZ R36, R40, R27 ;  /* 0x0000001b28247221 */ /* 0x008fe20000010000 */
[----:B------:R-:W-:Y:S01]  /*4640*/  F2FP.BF16.F32.PACK_AB R27, R63, R48 ;  /* 0x000000303f1b723e */ /* 0x000fe200000010ff */
[--C-:B------:R-:W-:Y:S02]  /*4650*/  IMAD.MOV.U32 R63, RZ, RZ, R71.reuse ;  /* 0x000000ffff3f7224 */ /* 0x100fe400078e0047 */
[----:B------:R-:W-:Y:S02]  /*4660*/  IMAD.MOV.U32 R48, RZ, RZ, R71 ;  /* 0x000000ffff307224 */ /* 0x000fe400078e0047 */
[----:B------:R1:W-:Y:S01]  /*4670*/  STSM.16.M88.4 [R2+0x2a300], R24 ;  /* 0x02a3001802007844 */ /* 0x0003e20000000200 */
[----:B------:R-:W3:Y:S01]  /*4680*/  MUFU.EX2 R41, R41 ;  /* 0x0000002900297308 */ /* 0x000ee20000000800 */
[----:B--2---:R-:W-:Y:S01]  /*4690*/  FADD.FTZ R8, R96, R29 ;  /* 0x0000001d60087221 */ /* 0x004fe20000010000 */
[----:B------:R-:W-:-:S06]  /*46a0*/  IMAD.MOV.U32 R29, RZ, RZ, R71 ;  /* 0x000000ffff1d7224 */ /* 0x000fcc00078e0047 */
[----:B------:R-:W2:Y:S01]  /*46b0*/  MUFU.EX2 R85, R85 ;  /* 0x0000005500557308 */ /* 0x000ea20000000800 */
[----:B0-----:R-:W-:Y:S01]  /*46c0*/  FADD.FTZ R36, R65, R36 ;  /* 0x0000002441247221 */ /* 0x001fe20000010000 */
[----:B-1----:R-:W-:-:S06]  /*46d0*/  IMAD.MOV.U32 R27, RZ, RZ, R71 ;  /* 0x000000ffff1b7224 */ /* 0x002fcc00078e0047 */
[----:B------:R-:W0:Y:S01]  /*46e0*/  MUFU.EX2 R84, R84 ;  /* 0x0000005400547308 */ /* 0x000e220000000800 */
[----:B---3--:R-:W-:Y:S01]  /*46f0*/  FADD.FTZ R5, R41, R8 ;  /* 0x0000000829057221 */ /* 0x008fe20000010000 */
[--C-:B------:R-:W-:Y:S02]  /*4700*/  IMAD.MOV.U32 R26, RZ, RZ, R71.reuse ;  /* 0x000000ffff1a7224 */ /* 0x100fe400078e0047 */
[--C-:B------:R-:W-:Y:S02]  /*4710*/  IMAD.MOV.U32 R25, RZ, RZ, R71.reuse ;  /* 0x000000ffff197224 */ /* 0x100fe400078e0047 */
[--C-:B------:R-:W-:Y:S02]  /*4720*/  IMAD.MOV.U32 R24, RZ, RZ, R71.reuse ;  /* 0x000000ffff187224 */ /* 0x100fe400078e0047 */
[----:B------:R-:W1:Y:S01]  /*4730*/  MUFU.EX2 R39, R39 ;  /* 0x0000002700277308 */ /* 0x000e620000000800 */
[----:B--2---:R-:W-:Y:S01]  /*4740*/  FADD.FTZ R7, R85, R36 ;  /* 0x0000002455077221 */ /* 0x004fe20000010000 */
[----:B------:R-:W-:Y:S01]  /*4750*/  F2FP.BF16.F32.PACK_AB R85, R28, R85 ;  /* 0x000000551c55723e */ /* 0x000fe200000010ff */
[----:B------:R-:W-:-:S02]  /*4760*/  IMAD.MOV.U32 R36, RZ, RZ, R71 ;  /* 0x000000ffff247224 */ /* 0x000fc400078e0047 */
[----:B------:R-:W-:Y:S01]  /*4770*/  FADD.FTZ R8, R28, R7 ;  /* 0x000000071c087221 */ /* 0x000fe20000010000 */
[----:B------:R-:W-:Y:S01]  /*4780*/  F2FP.BF16.F32.PACK_AB R7, R65, R40 ;  /* 0x000000284107723e */ /* 0x000fe200000010ff */
[----:B------:R-:W-:Y:S01]  /*4790*/  IMAD.MOV.U32 R65, RZ, RZ, R71 ;  /* 0x000000ffff417224 */ /* 0x000fe200078e0047 */
[----:B------:R-:W2:Y:S01]  /*47a0*/  MUFU.EX2 R87, R87 ;  /* 0x0000005700577308 */ /* 0x000ea20000000800 */
[C---:B0-----:R-:W-:Y:S01]  /*47b0*/  FADD.FTZ R6, R84.reuse, R5 ;  /* 0x0000000554067221 */ /* 0x041fe20000010000 */
[----:B------:R-:W-:Y:S01]  /*47c0*/  F2FP.BF16.F32.PACK_AB R5, R23, R50 ;  /* 0x000000321705723e */ /* 0x000fe200000010ff */
[--C-:B------:R-:W-:Y:S01]  /*47d0*/  IMAD.MOV.U32 R50, RZ, RZ, R71.reuse ;  /* 0x000000ffff327224 */ /* 0x100fe200078e0047 */
[----:B------:R-:W-:Y:S01]  /*47e0*/  F2FP.BF16.F32.PACK_AB R84, R84, R41 ;  /* 0x000000295454723e */ /* 0x000fe200000010ff */
[--C-:B------:R-:W-:Y:S02]  /*47f0*/  IMAD.MOV.U32 R41, RZ, RZ, R71.reuse ;  /* 0x000000ffff297224 */ /* 0x100fe400078e0047 */
[--C-:B------:R-:W-:Y:S01]  /*4800*/  IMAD.MOV.U32 R40, RZ, RZ, R71.reuse ;  /* 0x000000ffff287224 */ /* 0x100fe200078e0047 */
[----:B------:R-:W0:Y:S01]  /*4810*/  MUFU.EX2 R88, R88 ;  /* 0x0000005800587308 */ /* 0x000e220000000800 */
[----:B-1----:R-:W-:Y:S01]  /*4820*/  FADD.FTZ R11, R39, R6 ;  /* 0x00000006270b7221 */ /* 0x002fe20000010000 */
[----:B------:R-:W-:Y:S01]  /*4830*/  F2FP.BF16.F32.PACK_AB R6, R96, R43 ;  /* 0x0000002b6006723e */ /* 0x000fe200000010ff */
[----:B------:R-:W-:-:S02]  /*4840*/  IMAD.MOV.U32 R43, RZ, RZ, R71 ;  /* 0x000000ffff2b7224 */ /* 0x000fc400078e0047 */
[----:B------:R-:W-:Y:S02]  /*4850*/  IMAD.MOV.U32 R28, RZ, RZ, R71 ;  /* 0x000000ffff1c7224 */ /* 0x000fe400078e0047 */
[----:B------:R1:W-:Y:S01]  /*4860*/  STSM.16.M88.4 [R2+0x2bb00], R4 ;  /* 0x02bb000402007844 */ /* 0x0003e20000000200 */
[----:B------:R-:W3:Y:S01]  /*4870*/  MUFU.EX2 R37, R37 ;  /* 0x0000002500257308 */ /* 0x000ee20000000800 */
[----:B--2---:R-:W-:Y:S01]  /*4880*/  FADD.FTZ R13, R87, R8 ;  /* 0x00000008570d7221 */ /* 0x004fe20000010000 */
[----:B------:R-:W-:-:S03]  /*4890*/  F2FP.BF16.F32.PACK_AB R87, R32, R87 ;  /* 0x000000572057723e */ /* 0x000fc600000010ff */
[----:B------:R-:W-:Y:S01]  /*48a0*/  FADD.FTZ R13, R32, R13 ;  /* 0x0000000d200d7221 */ /* 0x000fe20000010000 */
[----:B------:R-:W-:Y:S02]  /*48b0*/  IMAD.MOV.U32 R32, RZ, RZ, R71 ;  /* 0x000000ffff207224 */ /* 0x000fe400078e0047 */
[----:B------:R-:W2:Y:S01]  /*48c0*/  MUFU.EX2 R92, R92 ;  /* 0x0000005c005c7308 */ /* 0x000ea20000000800 */
[C---:B0-----:R-:W-:Y:S01]  /*48d0*/  FADD.FTZ R8, R88.reuse, R11 ;  /* 0x0000000b58087221 */ /* 0x041fe20000010000 */
[----:B------:R-:W-:Y:S01]  /*48e0*/  F2FP.BF16.F32.PACK_AB R86, R88, R39 ;  /* 0x000000275856723e */ /* 0x000fe200000010ff */
[----:B------:R-:W-:-:S04]  /*48f0*/  IMAD.MOV.U32 R39, RZ, RZ, R71 ;  /* 0x000000ffff277224 */ /* 0x000fc800078e0047 */
[----:B------:R0:W-:Y:S01]  /*4900*/  STSM.16.M88.4 [R2+0x2d300], R84 ;  /* 0x02d3005402007844 */ /* 0x0001e20000000200 */
[----:B------:R-:W4:Y:S01]  /*4910*/  MUFU.EX2 R34, R34 ;  /* 0x0000002200227308 */ /* 0x000f220000000800 */
[----:B---3--:R-:W-:-:S07]  /*4920*/  FADD.FTZ R11, R37, R8 ;  /* 0x00000008250b7221 */ /* 0x008fce0000010000 */
[----:B------:R3:W5:Y:S01]  /*4930*/  MUFU.EX2 R93, R42 ;  /* 0x0000002a005d7308 */ /* 0x0007620000000800 */
[C---:B--2---:R-:W-:Y:S01]  /*4940*/  FADD.FTZ R10, R92.reuse, R11 ;  /* 0x0000000b5c0a7221 */ /* 0x044fe20000010000 */
[----:B------:R-:W-:Y:S01]  /*4950*/  F2FP.BF16.F32.PACK_AB R92, R92, R37 ;  /* 0x000000255c5c723e */ /* 0x000fe200000010ff */
[----:B------:R-:W-:-:S05]  /*4960*/  IMAD.MOV.U32 R37, RZ, RZ, R71 ;  /* 0x000000ffff257224 */ /* 0x000fca00078e0047 */
[----:B------:R-:W2:Y:S01]  /*4970*/  MUFU.EX2 R31, R31 ;  /* 0x0000001f001f7308 */ /* 0x000ea20000000800 */
[----:B----4-:R-:W-:Y:S01]  /*4980*/  FADD.FTZ R8, R34, R13 ;  /* 0x0000000d22087221 */ /* 0x010fe20000010000 */
[----:B---3--:R-:W-:-:S06]  /*4990*/  IMAD.MOV.U32 R42, RZ, RZ, R71 ;  /* 0x000000ffff2a7224 */ /* 0x008fcc00078e0047 */
[----:B------:R-:W3:Y:S01]  /*49a0*/  MUFU.EX2 R38, R38 ;  /* 0x0000002600267308 */ /* 0x000ee20000000800 */
[C---:B-----5:R-:W-:Y:S01]  /*49b0*/  FADD.FTZ R13, R93.reuse, R8 ;  /* 0x000000085d0d7221 */ /* 0x060fe20000010000 */
[----:B------:R-:W-:Y:S01]  /*49c0*/  F2FP.BF16.F32.PACK_AB R93, R93, R34 ;  /* 0x000000225d5d723e */ /* 0x000fe200000010ff */
[----:B------:R-:W-:-:S05]  /*49d0*/  IMAD.MOV.U32 R34, RZ, RZ, R71 ;  /* 0x000000ffff227224 */ /* 0x000fca00078e0047 */
[----:B------:R-:W4:Y:S01]  /*49e0*/  MUFU.EX2 R80, R80 ;  /* 0x0000005000507308 */ /* 0x000f220000000800 */
[----:B--2---:R-:W-:-:S07]  /*49f0*/  FADD.FTZ R15, R31, R10 ;  /* 0x0000000a1f0f7221 */ /* 0x004fce0000010000 */
[----:B------:R-:W1:Y:S01]  /*4a00*/  MUFU.EX2 R95, R110 ;  /* 0x0000006e005f7308 */ /* 0x000e620000000800 */
[----:B---3--:R-:W-:-:S07]  /*4a10*/  FADD.FTZ R8, R38, R13 ;  /* 0x0000000d26087221 */ /* 0x008fce0000010000 */
[----:B------:R-:W2:Y:S01]  /*4a20*/  MUFU.EX2 R30, R30 ;  /* 0x0000001e001e7308 */ /* 0x000ea20000000800 */
[C---:B----4-:R-:W-:Y:S01]  /*4a30*/  FADD.FTZ R15, R80.reuse, R15 ;  /* 0x0000000f500f7221 */ /* 0x050fe20000010000 */
[----:B------:R-:W-:Y:S01]  /*4a40*/  F2FP.BF16.F32.PACK_AB R94, R80, R31 ;  /* 0x0000001f505e723e */ /* 0x000fe200000010ff */
[----:B------:R-:W-:-:S05]  /*4a50*/  IMAD.MOV.U32 R31, RZ, RZ, R71 ;  /* 0x000000ffff1f7224 */ /* 0x000fca00078e0047 */
[----:B------:R-:W3:Y:S01]  /*4a60*/  MUFU.EX2 R45, R45 ;  /* 0x0000002d002d7308 */ /* 0x000ee20000000800 */
[C---:B-1----:R-:W-:Y:S01]  /*4a70*/  FADD.FTZ R5, R95.reuse, R8 ;  /* 0x000000085f057221 */ /* 0x042fe20000010000 */
[----:B------:R-:W-:Y:S01]  /*4a80*/  F2FP.BF16.F32.PACK_AB R95, R95, R38 ;  /* 0x000000265f5f723e */ /* 0x000fe200000010ff */
[----:B------:R-:W-:-:S04]  /*4a90*/  IMAD.MOV.U32 R38, RZ, RZ, R71 ;  /* 0x000000ffff267224 */ /* 0x000fc800078e0047 */
[----:B------:R0:W-:Y:S01]  /*4aa0*/  STSM.16.M88.4 [R2+0x2eb00], R92 ;  /* 0x02eb005c02007844 */ /* 0x0001e20000000200 */
[----:B------:R-:W1:Y:S01]  /*4ab0*/  MUFU.EX2 R47, R47 ;  /* 0x0000002f002f7308 */ /* 0x000e620000000800 */
[----:B--2---:R-:W-:-:S07]  /*4ac0*/  FADD.FTZ R4, R30, R15 ;  /* 0x0000000f1e047221 */ /* 0x004fce0000010000 */
[----:B------:R-:W2:Y:S01]  /*4ad0*/  MUFU.EX2 R104, R104 ;  /* 0x0000006800687308 */ /* 0x000ea20000000800 */
[C---:B---3--:R-:W-:Y:S01]  /*4ae0*/  F2FP.BF16.F32.PACK_AB R12, R45.reuse, R30 ;  /* 0x0000001e2d0c723e */ /* 0x048fe200000010ff */
[----:B------:R-:W-:Y:S01]  /*4af0*/  FADD.FTZ R4, R45, R4 ;  /* 0x000000042d047221 */ /* 0x000fe20000010000 */
[--C-:B------:R-:W-:Y:S02]  /*4b00*/  IMAD.MOV.U32 R45, RZ, RZ, R71.reuse ;  /* 0x000000ffff2d7224 */ /* 0x100fe400078e0047 */
[----:B------:R-:W-:-:S03]  /*4b10*/  IMAD.MOV.U32 R30, RZ, RZ, R71 ;  /* 0x000000ffff1e7224 */ /* 0x000fc600078e0047 */
[----:B------:R-:W3:Y:S01]  /*4b20*/  MUFU.EX2 R46, R46 ;  /* 0x0000002e002e7308 */ /* 0x000ee20000000800 */
[----:B-1----:R-:W-:-:S07]  /*4b30*/  FADD.FTZ R7, R47, R4 ;  /* 0x000000042f077221 */ /* 0x002fce0000010000 */
[----:B------:R-:W1:Y:S01]  /*4b40*/  MUFU.EX2 R9, R112 ;  /* 0x0000007000097308 */ /* 0x000e620000000800 */
[C---:B--2---:R-:W-:Y:S01]  /*4b50*/  F2FP.BF16.F32.PACK_AB R14, R104.reuse, R47 ;  /* 0x0000002f680e723e */ /* 0x044fe200000010ff */
[----:B------:R-:W-:Y:S01]  /*4b60*/  FADD.FTZ R7, R104, R7 ;  /* 0x0000000768077221 */ /* 0x000fe20000010000 */
[----:B------:R-:W-:-:S05]  /*4b70*/  IMAD.MOV.U32 R47, RZ, RZ, R71 ;  /* 0x000000ffff2f7224 */ /* 0x000fca00078e0047 */
[----:B------:R-:W2:Y:S01]  /*4b80*/  MUFU.EX2 R118, R118 ;  /* 0x0000007600767308 */ /* 0x000ea20000000800 */
[----:B---3--:R-:W-:-:S07]  /*4b90*/  FADD.FTZ R6, R46, R5 ;  /* 0x000000052e067221 */ /* 0x008fce0000010000 */
[----:B------:R-:W3:Y:S01]  /*4ba0*/  MUFU.EX2 R11, R114 ;  /* 0x00000072000b7308 */ /* 0x000ee20000000800 */
[C---:B-1----:R-:W-:Y:S01]  /*4bb0*/  F2FP.BF16.F32.PACK_AB R13, R9.reuse, R46 ;  /* 0x0000002e090d723e */ /* 0x042fe200000010ff */
[----:B------:R-:W-:Y:S01]  /*4bc0*/  FADD.FTZ R5, R9, R6 ;  /* 0x0000000609057221 */ /* 0x000fe20000010000 */
[----:B------:R-:W-:-:S03]  /*4bd0*/  IMAD.MOV.U32 R46, RZ, RZ, R71 ;  /* 0x000000ffff2e7224 */ /* 0x000fc600078e0047 */
[----:B--2---:R-:W-:Y:S01]  /*4be0*/  FADD.FTZ R6, R118, R5 ;  /* 0x0000000576067221 */ /* 0x004fe20000010000 */
[----:B---3--:R-:W-:-:S03]  /*4bf0*/  F2FP.BF16.F32.PACK_AB R15, R11, R118 ;  /* 0x000000760b0f723e */ /* 0x008fc600000010ff */
[----:B------:R-:W-:Y:S02]  /*4c00*/  FADD.FTZ R6, R11, R6 ;  /* 0x000000060b067221 */ /* 0x000fe40000010000 */
[----:B------:R0:W-:Y:S01]  /*4c10*/  STSM.16.M88.4 [R2+0x30300], R12 ;  /* 0x0303000c02007844 */ /* 0x0001e20000000200 */
        /* <DEDUP_REMOVED lines=9> */
[----:B------:R-:W-:Y:S01]  /*4cb0*/  CS2R R66, SRZ ;  /* 0x0000000000427805 */ /* 0x000fe2000001ff00 */
[----:B------:R-:W-:Y:S01]  /*4cc0*/  IMAD.MOV.U32 R9, RZ, RZ, R16 ;  /* 0x000000ffff097224 */ /* 0x000fe200078e0010 */
        /* <DEDUP_REMOVED lines=21> */
[----:B------:R-:W-:-:S06]  /*4e20*/  UMOV UR57, UR39 ;  /* 0x0000002700397c82 */ /* 0x000fcc0008000000 */
.L_x_142:
[----:B------:R-:W-:Y:S01]  /*4e30*/  UIADD3 UR39, UR57, 0x1, URZ ;  /* 0x0000000139277890 */ /* 0x000fe2000fffe03f */
[----:B------:R-:W-:-:S03]  /*4e40*/  ISETP.NE.AND P3, PT, RZ, UR38, PT ;  /* 0x00000026ff007c0c */ /* 0x000fc6000bf65270 */
[----:B------:R-:W-:-:S04]  /*4e50*/  UISETP.NE.AND UP0, UPT, UR39, 0x2, UPT ;  /* 0x000000022700788c */ /* 0x000fc8000bf05270 */
[----:B------:R-:W-:Y:S02]  /*4e60*/  USEL UR6, URZ, 0x1, UP0 ;  /* 0x000000013f067887 */ /* 0x000fe40008000000 */
[----:B------:R-:W-:-:S04]  /*4e70*/  USEL UR39, UR39, URZ, UP0 ;  /* 0x0000003f27277287 */ /* 0x000fc80008000000 */
[----:B------:R-:W-:Y:S01]  /*4e80*/  LOP3.LUT R16, R9, UR6, RZ, 0x3c, !PT ;  /* 0x0000000609107c12 */ /* 0x000fe2000f8e3cff */
[----:B------:R-:W-:Y:S07]  /*4e90*/  @P3 BRA `(.L_x_134) ;  /* 0x0000000000283947 */ /* 0x000fee0003800000 */
[----:B------:R-:W-:Y:S05]  /*4ea0*/  @!P0 BRA `(.L_x_135) ;  /* 0x0000000000048947 */ /* 0x000fea0003800000 */
[----:B------:R-:W-:Y:S01]  /*4eb0*/  BPT.TRAP 0x1 ;  /* 0x000000040000795c */ /* 0x000fe20000300000 */
.L_x_135:
[----:B------:R-:W-:Y:S01]  /*4ec0*/  ULEA UR6, UR39, UR36, 0x3 ;  /* 0x0000002427067291 */ /* 0x000fe2000f8e183f */
[----:B------:R-:W-:-:S08]  /*4ed0*/  SHF.L.U32 R0, R16, 0x1f, RZ ;  /* 0x0000001f10007819 */ /* 0x000fd000000006ff */
[----:B------:R1:W2:Y:S01]  /*4ee0*/  SYNCS.PHASECHK.TRANS64.TRYWAIT P2, [UR6+0x31c30], R0 ;  /* 0x031c3000ff0075a7 */ /* 0x0002a20008040146 */
[----:B------:R-:W-:Y:S05]  /*4ef0*/  @!P0 BRA `(.L_x_136) ;  /* 0x0000000000048947 */ /* 0x000fea0003800000 */
[----:B------:R-:W-:Y:S01]  /*4f00*/  BPT.TRAP 0x1 ;  /* 0x000000040000795c */ /* 0x000fe20000300000 */
.L_x_136:
[----:B--2---:R-:W-:Y:S05]  /*4f10*/  @P2 BRA `(.L_x_134) ;  /* 0x0000000000082947 */ /* 0x004fea0003800000 */
[----:B------:R-:W2:Y:S02]  /*4f20*/  SYNCS.PHASECHK.TRANS64.TRYWAIT P2, [UR6+0x31c30], R0 ;  /* 0x031c3000ff0075a7 */ /* 0x000ea40008040146 */
[----:B--2---:R-:W-:Y:S05]  /*4f30*/  @!P2 BRA `(.L_x_137) ;  /* 0x0000009c005ca947 */ /* 0x004fea0003800000 */
.L_x_134:
[----:B--2---:R-:W2:Y:S01]  /*4f40*/  S2R R3, SR_TID.X ;  /* 0x0000000000037919 */ /* 0x004ea20000002100 */
[----:B------:R-:W-:Y:S01]  /*4f50*/  UIMAD UR26, UR39, 0x6c0, UR56 ;  /* 0x000006c0271a78a4 */ /* 0x000fe2000f8e0238 */
[----:B------:R-:W-:Y:S01]  /*4f60*/  UMOV UR27, 0x80000020 ;  /* 0x80000020001b7882 */ /* 0x000fe20000000000 */
[----:B------:R-:W-:Y:S02]  /*4f70*/  UMOV UR28, UR24 ;  /* 0x00000018001c7c82 */ /* 0x000fe40008000000 */
[----:B------:R-:W-:Y:S01]  /*4f80*/  UIADD3 UR30, UR26, 0x40, URZ ;  /* 0x000000401a1e7890 */ /* 0x000fe2000fffe03f */
        /* <DEDUP_REMOVED lines=20> */
[----:B--2---:R-:W-:Y:S01]  /*50d0*/  SHF.R.U32.HI R3, RZ, 0x7, R3 ;  /* 0x00000007ff037819 */ /* 0x004fe20000011603 */
[----:B------:R-:W-:Y:S01]  /*50e0*/  UMOV UR53, UR25 ;  /* 0x0000001900357c82 */ /* 0x000fe20008000000 */
[----:B------:R-:W-:Y:S01]  /*50f0*/  UMOV UR55, 0x80000020 ;  /* 0x8000002000377882 */ /* 0x000fe20000000000 */
[----:B------:R-:W-:-:S02]  /*5100*/  UIADD3 UR6, UR26, 0x200, URZ ;  /* 0x000002001a067890 */ /* 0x000fc4000fffe03f */
[----:B-1----:R-:W-:Y:S01]  /*5110*/  VIADD R0, R3, 0x8 ;  /* 0x0000000803007836 */ /* 0x002fe20000000000 */
[----:B------:R-:W-:Y:S01]  /*5120*/  UMOV UR7, 0x80000020 ;  /* 0x8000002000077882 */ /* 0x000fe20000000000 */
[----:B------:R-:W-:Y:S01]  /*5130*/  UIADD3 UR10, UR26, 0x202, URZ ;  /* 0x000002021a0a7890 */ /* 0x000fe2000fffe03f */
[----:B------:R-:W-:Y:S02]  /*5140*/  UMOV UR11, 0x80000020 ;  /* 0x80000020000b7882 */ /* 0x000fe40000000000 */
        /* <DEDUP_REMOVED lines=8> */
[----:B------:R-:W-:Y:S03]  /*51d0*/  HGMMA.64x16x16.F32.BF16 R136, gdesc[UR24], RZ, !UPT, gsb0 ;  /* 0x00200000188879f0 */ /* 0x000fe6000c0018ff */
        /* <DEDUP_REMOVED lines=36> */
[----:B0-----:R-:W-:-:S06]  /*5420*/  WARPGROUP.ARRIVE ;  /* 0x00000000000079c5 */ /* 0x001fcc0000000000 */
        /* <DEDUP_REMOVED lines=280> */
.L_x_139:
[----:B------:R-:W-:Y:S01]  /*65b0*/  ULEA UR6, UR57, UR36, 0x3 ;  /* 0x0000002439067291 */ /* 0x000fe2000f8e183f */
[----:B------:R-:W-:-:S08]  /*65c0*/  SHF.L.U32 R0, R9, 0x1f, RZ ;  /* 0x0000001f09007819 */ /* 0x000fd000000006ff */
[----:B------:R0:W1:Y:S01]  /*65d0*/  SYNCS.PHASECHK.TRANS64.TRYWAIT P2, [UR6+0x31c50], R0 ;  /* 0x031c5000ff0075a7 */ /* 0x0000620008040146 */
[----:B------:R-:W-:Y:S05]  /*65e0*/  @!P0 BRA `(.L_x_140) ;  /* 0x0000000000048947 */ /* 0x000fea0003800000 */
[----:B------:R-:W-:Y:S01]  /*65f0*/  BPT.TRAP 0x1 ;  /* 0x000000040000795c */ /* 0x000fe20000300000 */
.L_x_140:
[----:B-1----:R-:W-:Y:S05]  /*6600*/  @P2 BRA `(.L_x_138) ;  /* 0x0000000000082947 */ /* 0x002fea0003800000 */
[----:B------:R-:W1:Y:S02]  /*6610*/  SYNCS.PHASECHK.TRANS64.TRYWAIT P2, [UR6+0x31c50], R0 ;  /* 0x031c5000ff0075a7 */ /* 0x000e640008040146 */
[----:B-1----:R-:W-:Y:S05]  /*6620*/  @!P2 BRA `(.L_x_141) ;  /* 0x0000008400b8a947 */ /* 0x002fea0003800000 */
.L_x_138:
[----:B------:R-:W-:Y:S01]  /*6630*/  UIADD3 UR6, UR36, 0x200, URZ ;  /* 0x0000020024067890 */ /* 0x000fe2000fffe03f */
[----:B------:R-:W-:Y:S01]  /*6640*/  WARPGROUP.ARRIVE ;  /* 0x00000000000079c5 */ /* 0x000fe20000000000 */
[----:B------:R-:W-:Y:S01]  /*6650*/  ULOP3.LUT UR7, UR37, 0x10000, URZ, 0xfc, !UPT ;  /* 0x0001000025077892 */ /* 0x000fe2000f8efc3f */
[----:B01----:R-:W-:Y:S01]  /*6660*/  FMNMX.FTZ R0, R136, R5, !PT ;  /* 0x0000000588007209 */ /* 0x003fe20007810000 */
[----:B------:R-:W-:Y:S01]  /*6670*/  USHF.R.U32.HI UR6, URZ, 0x4, UR6 ;  /* 0x000000043f067899 */ /* 0x000fe20008011606 */
[----:B------:R-:W-:Y:S01]  /*6680*/  FMNMX.FTZ R22, R138, R8, !PT ;  /* 0x000000088a167209 */ /* 0x000fe20007810000 */
[----:B------:R-:W-:Y:S01]  /*6690*/  UMOV UR29, 0xc0000010 ;  /* 0xc0000010001d7882 */ /* 0x000fe20000000000 */
[----:B------:R-:W-:Y:S01]  /*66a0*/  UMOV UR31, 0x80000020 ;  /* 0x80000020001f7882 */ /* 0x000fe20000000000 */
[----:B------:R-:W-:Y:S01]  /*66b0*/  ULOP3.LUT UR6, UR6, 0x3fff, URZ, 0xc0, !UPT ;  /* 0x00003fff06067892 */ /* 0x000fe2000f8ec03f */
[----:B------:R-:W-:Y:S01]  /*66c0*/  FMNMX.FTZ R3, R137, R0, !PT ;  /* 0x0000000089037209 */ /* 0x000fe20007810000 */
[----:B------:R-:W-:Y:S01]  /*66d0*/  UMOV UR28, UR7 ;  /* 0x00000007001c7c82 */ /* 0x000fe20008000000 */
[----:B------:R-:W-:Y:S01]  /*66e0*/  FMNMX.FTZ R23, R139, R22, !PT ;  /* 0x000000168b177209 */ /* 0x000fe20007810000 */
[----:B------:R-:W-:Y:S01]  /*66f0*/  ULOP3.LUT UR6, UR6, 0x2400000, URZ, 0xfc, !UPT ;  /* 0x0240000006067892 */ /* 0x000fe2000f8efc3f */
[----:B------:R-:W-:-:S03]  /*6700*/  FMNMX.FTZ R0, R140, R3, !PT ;  /* 0x000000038c007209 */ /* 0x000fc60007810000 */
[----:B------:R-:W-:Y:S01]  /*6710*/  UIMAD UR6, UR57, 0x6c0, UR6 ;  /* 0x000006c0390678a4 */ /* 0x000fe2000f8e0206 */
[----:B------:R-:W-:-:S04]  /*6720*/  FMNMX.FTZ R3, R141, R0, !PT ;  /* 0x000000008d037209 */ /* 0x000fc80007810000 */
[----:B------:R-:W-:Y:S02]  /*6730*/  FMNMX.FTZ R0, R128, R3, !PT ;  /* 0x0000000380007209 */ /* 0x000fe40007810000 */
[----:B------:R-:W-:Y:S02]  /*6740*/  UMOV UR30, UR6 ;  /* 0x00000006001e7c82 */ /* 0x000fe40008000000 */
[----:B------:R-:W-:Y:S01]  /*6750*/  HGMMA.64x96x16.F32.BF16 R24, gdesc[UR28].tnspB, R24, gsb0 ;  /* 0x416000001c1879f0 */ /* 0x000fe20008001818 */
[----:B------:R-:W-:Y:S01]  /*6760*/  UIADD3 UR28, UR7, 0x180, URZ ;  /* 0x00000180071c7890 */ /* 0x000fe2000fffe03f */
[----:B------:R-:W-:Y:S01]  /*6770*/  FMNMX.FTZ R3, R129, R0, !PT ;  /* 0x0000000081037209 */ /* 0x000fe20007810000 */
[----:B------:R-:W-:Y:S01]  /*6780*/  UIADD3 UR30, UR6, 0x40, URZ ;  /* 0x00000040061e7890 */ /* 0x000fe2000fffe03f */
[----:B------:R-:W-:Y:S01]  /*6790*/  UMOV UR29, 0xc0000010 ;  /* 0xc0000010001d7882 */ /* 0x000fe20000000000 */
[----:B------:R-:W-:Y:S01]  /*67a0*/  UMOV UR31, 0x80000020 ;  /* 0x80000020001f7882 */ /* 0x000fe20000000000 */
        /* <DEDUP_REMOVED lines=36> */
[----:B------:R-:W0:Y:S02]  /*69f0*/  LDC R3, c[0x0][0x988] ;  /* 0x00026200ff037b82 */ /* 0x000e240000000800 */
[----:B------:R-:W-:-:S05]  /*6a00*/  FMNMX.FTZ R9, R77, R0, !PT ;  /* 0x000000004d097209 */ /* 0x000fca0007810000 */
[----:B------:R-:W1:Y:S02]  /*6a10*/  SHFL.BFLY PT, R0, R9, 0x2, 0x1f ;  /* 0x0c401f0009007f89 */ /* 0x000e6400000e0000 */
[----:B-1----:R-:W-:-:S05]  /*6a20*/  FMNMX.FTZ R12, R9, R0, !PT ;  /* 0x00000000090c7209 */ /* 0x002fca0007810000 */
[----:B------:R-:W1:Y:S02]  /*6a30*/  SHFL.BFLY PT, R11, R12, 0x1, 0x1f ;  /* 0x0c201f000c0b7f89 */ /* 0x000e6400000e0000 */
[----:B-1----:R-:W-:-:S05]  /*6a40*/  FMNMX.FTZ R0, R12, R11, !PT ;  /* 0x0000000b0c007209 */ /* 0x002fca0007810000 */
[----:B------:R-:W-:-:S04]  /*6a50*/  FADD.FTZ R10, -R0, R5 ;  /* 0x00000005000a7221 */ /* 0x000fc80000010100 */
[-C--:B0-----:R-:W-:Y:S01]  /*6a60*/  FMUL.FTZ R5, R10, R3.reuse ;  /* 0x000000030a057220 */ /* 0x081fe20000410000 */
[----:B------:R-:W-:-:S04]  /*6a70*/  FMUL.FTZ R10, R0, R3 ;  /* 0x00000003000a7220 */ /* 0x000fc80000410000 */
        /* <DEDUP_REMOVED lines=10> */
[----:B------:R-:W0:Y:S01]  /*6b20*/  S2R R141, SR_TID.X ;  /* 0x00000000008d7919 */ /* 0x000e220000002100 */
[----:B------:R1:W-:Y:S01]  /*6b30*/  MUFU.EX2 R23, R128 ;  /* 0x0000008000177308 */ /* 0x0003e20000000800 */
[----:B------:R-:W-:Y:S01]  /*6b40*/  FFMA.FTZ R9, R136, R3, -R10 ;  /* 0x0000000388097223 */ /* 0x000fe2000001080a */
[----:B------:R-:W-:Y:S01]  /*6b50*/  FMNMX.FTZ R121, R131, R120, !PT ;  /* 0x0000007883797209 */ /* 0x000fe20007810000 */
[----:B------:R-:W-:-:S02]  /*6b60*/  WARPGROUP.DEPBAR.LE gsb0, 0x0 ;  /* 0x00008000000079c5 */ /* 0x000fc40000010000 */
[----:B------:R-:W-:Y:S01]  /*6b70*/  WARPGROUP.ARRIVE ;  /* 0x00000000000079c5 */ /* 0x000fe20000000000 */
[--C-:B------:R-:W-:Y:S01]  /*6b80*/  FFMA.FTZ R120, R124, R3, -R10.reuse ;  /* 0x000000037c787223 */ /* 0x100fe2000001080a */
[----:B------:R-:W-:Y:S01]  /*6b90*/  FMNMX.FTZ R124, R134, R121, !PT ;  /* 0x00000079867c7209 */ /* 0x000fe20007810000 */
[-CC-:B------:R-:W-:Y:S01]  /*6ba0*/  FFMA.FTZ R11, R137, R3.reuse, -R10.reuse ;  /* 0x00000003890b7223 */ /* 0x180fe2000001080a */
[-CC-:B------:R-:W-:Y:S01]  /*6bb0*/  FFMA.FTZ R20, R132, R3.reuse, -R10.reuse ;  /* 0x0000000384147223 */ /* 0x180fe2000001080a */
[-CC-:B------:R-:W-:Y:S01]  /*6bc0*/  FFMA.FTZ R21, R133, R3.reuse, -R10.reuse ;  /* 0x0000000385157223 */ /* 0x180fe2000001080a */
[----:B------:R-:W-:Y:S01]  /*6bd0*/  HGMMA.64x96x16.F32.BF16 R24, gdesc[UR28].tnspB, R24, gsb0 ;  /* 0x416000001c1879f0 */ /* 0x000fe20008001818 */
[----:B------:R-:W-:Y:S01]  /*6be0*/  UIADD3 UR28, UR7, 0x480, URZ ;  /* 0x00000480071c7890 */ /* 0x000fe2000fffe03f */
[----:B------:R-:W-:Y:S01]  /*6bf0*/  FMNMX.FTZ R121, R135, R124, !PT ;  /* 0x0000007c87797209 */ /* 0x000fe20007810000 */
[----:B------:R-:W-:Y:S01]  /*6c00*/  UIADD3 UR30, UR6, 0xc0, URZ ;  /* 0x000000c0061e7890 */ /* 0x000fe2000fffe03f */
[--C-:B------:R-:W-:Y:S01]  /*6c10*/  FFMA.FTZ R112, R112, R3, -R10.reuse ;  /* 0x0000000370707223 */ /* 0x100fe2000001080a */
[----:B------:R-:W-:Y:S01]  /*6c20*/  UMOV UR29, 0xc0000010 ;  /* 0xc0000010001d7882 */ /* 0x000fe20000000000 */
[----:B------:R-:W-:Y:S01]  /*6c30*/  UMOV UR31, 0x80000020 ;  /* 0x80000020001f7882 */ /* 0x000fe20000000000 */
        /* <DEDUP_REMOVED lines=14> */
[----:B0-----:R-:W-:Y:S01]  /*6d20*/  SHF.R.U32.HI R140, RZ, 0x7, R141 ;  /* 0x00000007ff8c7819 */ /* 0x001fe2000001168d */
[--C-:B------:R-:W-:Y:S01]  /*6d30*/  FFMA.FTZ R101, R101, R3, -R10.reuse ;  /* 0x0000000365657223 */ /* 0x100fe2000001080a */
[----:B------:R-:W-:Y:S01]  /*6d40*/  FMNMX.FTZ R124, R114, R125, !PT ;  /* 0x0000007d727c7209 */ /* 0x000fe20007810000 */
[-CC-:B------:R-:W-:Y:S01]  /*6d50*/  FFMA.FTZ R88, R88, R3.reuse, -R10.reuse ;  /* 0x0000000358587223 */ /* 0x180fe2000001080a */
[----:B------:R-:W-:Y:S01]  /*6d60*/  ISETP.GE.U32.AND P2, PT, R141, 0x180, PT ;  /* 0x000001808d00780c */ /* 0x000fe20003f46070 */
        /* <DEDUP_REMOVED lines=12> */
[----:B------:R-:W-:Y:S01]  /*6e30*/  FFMA.FTZ R77, R77, R3, -R10 ;  /* 0x000000034d4d7223 */ /* 0x000fe2000001080a */
[----:B------:R-:W-:Y:S01]  /*6e40*/  FMNMX.FTZ R124, R106, R125, !PT ;  /* 0x0000007d6a7c7209 */ /* 0x000fe20007810000 */
[----:B------:R-:W0:Y:S03]  /*6e50*/  MUFU.EX2 R5, R5 ;  /* 0x0000000500057308 */ /* 0x000e260000000800 */
[----:B------:R-:W-:-:S04]  /*6e60*/  FMNMX.FTZ R125, R107, R124, !PT ;  /* 0x0000007c6b7d7209 */ /* 0x000fc80007810000 */
[----:B------:R-:W-:Y:S01]  /*6e70*/  FMNMX.FTZ R124, R110, R125, !PT ;  /* 0x0000007d6e7c7209 */ /* 0x000fe20007810000 */
[----:B------:R-:W2:Y:S03]  /*6e80*/  MUFU.EX2 R9, R9 ;  /* 0x0000000900097308 */ /* 0x000ea60000000800 */
[----:B------:R-:W-:-:S04]  /*6e90*/  FMNMX.FTZ R125, R111, R124, !PT ;  /* 0x0000007c6f7d7209 */ /* 0x000fc80007810000 */
[----:B------:R-:W-:Y:S01]  /*6ea0*/  FMNMX.FTZ R124, R98, R125, !PT ;  /* 0x0000007d627c7209 */ /* 0x000fe20007810000 */
[----:B------:R3:W-:Y:S03]  /*6eb0*/  MUFU.EX2 R121, R129 ;  /* 0x0000008100797308 */ /* 0x0007e60000000800 */
        /* <DEDUP_REMOVED lines=17> */
[----:B------:R-:W-:Y:S01]  /*6fd0*/  WARPGROUP.ARRIVE ;  /* 0x00000000000079c5 */ /* 0x000fe20000000000 */
[----:B------:R-:W-:Y:S01]  /*6fe0*/  FMNMX.FTZ R124, R74, R125, !PT ;  /* 0x0000007d4a7c7209 */ /* 0x000fe20007810000 */
[----:B------:R-:W-:Y:S03]  /*6ff0*/  MUFU.EX2 R20, R20 ;  /* 0x0000001400147308 */ /* 0x000fe60000000800 */
[----:B------:R-:W-:Y:S01]  /*7000*/  FMNMX.FTZ R125, R75, R124, !PT ;  /* 0x0000007c4b7d7209 */ /* 0x000fe20007810000 */
[----:B------:R-:W-:Y:S01]  /*7010*/  HGMMA.64x96x16.F32.BF16 R24, gdesc[UR28].tnspB, R24, gsb0 ;  /* 0x416000001c1879f0 */ /* 0x000fe20008001818 */
[----:B------:R-:W-:-:S02]  /*7020*/  UIADD3 UR28, UR7, 0x600, URZ ;  /* 0x00000600071c7890 */ /* 0x000fc4000fffe03f */
[----:B------:R-:W-:Y:S01]  /*7030*/  UIADD3 UR30, UR6, 0x100, URZ ;  /* 0x00000100061e7890 */ /* 0x000fe2000fffe03f */
[----:B------:R-:W-:Y:S01]  /*7040*/  FMNMX.FTZ R124, R78, R125, !PT ;  /* 0x0000007d4e7c7209 */ /* 0x000fe20007810000 */
[----:B------:R-:W-:Y:S01]  /*7050*/  UMOV UR29, 0xc0000010 ;  /* 0xc0000010001d7882 */ /* 0x000fe20000000000 */
[----:B------:R-:W-:Y:S01]  /*7060*/  UMOV UR31, 0x80000020 ;  /* 0x80000020001f7882 */ /* 0x000fe20000000000 */
[----:B------:R-:W-:Y:S01]  /*7070*/  MUFU.EX2 R21, R21 ;  /* 0x0000001500157308 */ /* 0x000fe20000000800 */
[----:B------:R-:W-:-:S05]  /*7080*/  FMNMX.FTZ R124, R79, R124, !PT ;  /* 0x0000007c4f7c7209 */ /* 0x000fca0007810000 */
[----:B------:R-:W5:Y:S02]  /*7090*/  SHFL.BFLY PT, R125, R124, 0x2, 0x1f ;  /* 0x0c401f007c7d7f89 */ /* 0x000f6400000e0000 */
[----:B------:R-:W-:Y:S08]  /*70a0*/  MUFU.EX2 R22, R22 ;  /* 0x0000001600167308 */ /* 0x000ff00000000800 */
[----:B------:R-:W-:Y:S08]  /*70b0*/  MUFU.EX2 R120, R120 ;  /* 0x0000007800787308 */ /* 0x000ff00000000800 */
[----:B------:R-:W-:Y:S01]  /*70c0*/  MUFU.EX2 R112, R112 ;  /* 0x0000007000707308 */ /* 0x000fe20000000800 */
[----:B-----5:R-:W-:Y:S01]  /*70d0*/  FMNMX.FTZ R125, R124, R125, !PT ;  /* 0x0000007d7c7d7209 */ /* 0x020fe20007810000 */
[----:B------:R-:W-:Y:S01]  /*70e0*/  FFMA.FTZ R124, R73, R3, -R10 ;  /* 0x00000003497c7223 */ /* 0x000fe2000001080a */
[----:B------:R-:W-:-:S05]  /*70f0*/  IMAD.U32 R10, RZ, RZ, UR39 ;  /* 0x00000027ff0a7e24 */ /* 0x000fca000f8e00ff */
[----:B------:R-:W-:Y:S01]  /*7100*/  MUFU.EX2 R113, R113 ;  /* 0x0000007100717308 */ /* 0x000fe20000000800 */
[----:B-1----:R-:W1:Y:S01]  /*7110*/  SHFL.BFLY PT, R128, R125, 0x1, 0x1f ;  /* 0x0c201f007d807f89 */ /* 0x002e6200000e0000 */
[----:B------:R-:W-:-:S06]  /*7120*/  @!P1 LEA R10, R10, UR36, 0x3 ;  /* 0x000000240a0a9c11 */ /* 0x000fcc000f8e18ff */
[----:B------:R-:W-:Y:S01]  /*7130*/  MUFU.EX2 R116, R116 ;  /* 0x0000007400747308 */ /* 0x000fe20000000800 */
[----:B------:R-:W-:-:S05]  /*7140*/  @!P1 VIADD R10, R10, 0x31c40 ;  /* 0x00031c400a0a9836 */ /* 0x000fca0000000000 */
[----:B------:R-:W-:Y:S02]  /*7150*/  @!P1 PRMT R10, RZ, 0x654, R10 ;  /* 0x00000654ff0a9816 */ /* 0x000fe4000000000a */
[----:B------:R-:W-:Y:S08]  /*7160*/  MUFU.EX2 R117, R117 ;  /* 0x0000007500757308 */ /* 0x000ff00000000800 */
[----:B------:R-:W-:Y:S01]  /*7170*/  MUFU.EX2 R104, R104 ;  /* 0x0000006800687308 */ /* 0x000fe20000000800 */
[----:B-1----:R-:W-:-:S05]  /*7180*/  FMNMX.FTZ R73, R125, R128, !PT ;  /* 0x000000807d497209 */ /* 0x002fca0007810000 */
[C---:B------:R-:W-:Y:S01]  /*7190*/  FADD.FTZ R8, -R73.reuse, R8 ;  /* 0x0000000849087221 */ /* 0x040fe20000010100 */
[-C--:B------:R-:W-:Y:S01]  /*71a0*/  FMUL.FTZ R128, R73, R3.reuse ;  /* 0x0000000349807220 */ /* 0x080fe20000410000 */
[----:B------:R-:W-:Y:S02]  /*71b0*/  MUFU.EX2 R105, R105 ;  /* 0x0000006900697308 */ /* 0x000fe40000000800 */
[-C--:B------:R-:W-:Y:S01]  /*71c0*/  FMUL.FTZ R8, R8, R3.reuse ;  /* 0x0000000308087220 */ /* 0x080fe20000410000 */
[-CC-:B---3--:R-:W-:Y:S01]  /*71d0*/  FFMA.FTZ R129, R138, R3.reuse, -R128.reuse ;  /* 0x000000038a817223 */ /* 0x188fe20000010880 */
[-CC-:B------:R-:W-:Y:S01]  /*71e0*/  FFMA.FTZ R132, R139, R3.reuse, -R128.reuse ;  /* 0x000000038b847223 */ /* 0x180fe20000010880 */
[-CC-:B------:R-:W-:Y:S01]  /*71f0*/  FFMA.FTZ R136, R142, R3.reuse, -R128.reuse ;  /* 0x000000038e887223 */ /* 0x180fe20000010880 */
[-CC-:B------:R-:W-:Y:S01]  /*7200*/  FFMA.FTZ R137, R143, R3.reuse, -R128.reuse ;  /* 0x000000038f897223 */ /* 0x180fe20000010880 */
[-CC-:B------:R-:W-:Y:S01]  /*7210*/  FFMA.FTZ R133, R130, R3.reuse, -R128.reuse ;  /* 0x0000000382857223 */ /* 0x180fe20000010880 */
[----:B------:R1:W-:Y:S01]  /*7220*/  MUFU.EX2 R125, R8 ;  /* 0x00000008007d7308 */ /* 0x0003e20000000800 */
[-CC-:B------:R-:W-:Y:S01]  /*7230*/  FFMA.FTZ R138, R131, R3.reuse, -R128.reuse ;  /* 0x00000003838a7223 */ /* 0x180fe20000010880 */
[-CC-:B------:R-:W-:Y:S01]  /*7240*/  FFMA.FTZ R131, R134, R3.reuse, -R128.reuse ;  /* 0x0000000386837223 */ /* 0x180fe20000010880 */
[-CC-:B------:R-:W-:Y:S01]  /*7250*/  FFMA.FTZ R134, R135, R3.reuse, -R128.reuse ;  /* 0x0000000387867223 */ /* 0x180fe20000010880 */
[-CC-:B------:R-:W-:Y:S01]  /*7260*/  FFMA.FTZ R130, R122, R3.reuse, -R128.reuse ;  /* 0x000000037a827223 */ /* 0x180fe20000010880 */
[-CC-:B------:R-:W-:Y:S01]  /*7270*/  FFMA.FTZ R122, R126, R3.reuse, -R128.reuse ;  /* 0x000000037e7a7223 */ /* 0x180fe20000010880 */
[-CC-:B------:R-:W-:Y:S01]  /*7280*/  FFMA.FTZ R126, R127, R3.reuse, -R128.reuse ;  /* 0x000000037f7e7223 */ /* 0x180fe20000010880 */
[----:B------:R-:W-:Y:S01]  /*7290*/  FFMA.FTZ R127, R115, R3, -R128 ;  /* 0x00000003737f7223 */ /* 0x000fe20000010880 */
[----:B------:R-:W3:Y:S01]  /*72a0*/  MUFU.EX2 R129, R129 ;  /* 0x0000008100817308 */ /* 0x000ee20000000800 */
[----:B-1----:R-:W-:-:S02]  /*72b0*/  VIADD R8, R140, 0x9 ;  /* 0x000000098c087836 */ /* 0x002fc40000000000 */
[-CC-:B------:R-:W-:Y:S01]  /*72c0*/  FFMA.FTZ R123, R123, R3.reuse, -R128.reuse ;  /* 0x000000037b7b7223 */ /* 0x180fe20000010880 */
[-CC-:B------:R-:W-:Y:S01]  /*72d0*/  FFMA.FTZ R115, R118, R3.reuse, -R128.reuse ;  /* 0x0000000376737223 */ /* 0x180fe20000010880 */
[-CC-:B------:R-:W-:Y:S01]  /*72e0*/  FFMA.FTZ R118, R119, R3.reuse, -R128.reuse ;  /* 0x0000000377767223 */ /* 0x180fe20000010880 */
[-CC-:B------:R-:W-:Y:S01]  /*72f0*/  FFMA.FTZ R119, R107, R3.reuse, -R128.reuse ;  /* 0x000000036b777223 */ /* 0x180fe20000010880 */
[----:B------:R-:W-:Y:S01]  /*7300*/  SEL R8, R8, 0x9, !P2 ;  /* 0x0000000908087807 */ /* 0x000fe20005000000 */
[-CC-:B------:R-:W-:Y:S01]  /*7310*/  FFMA.FTZ R107, R110, R3.reuse, -R128.reuse ;  /* 0x000000036e6b7223 */ /* 0x180fe20000010880 */
[----:B------:R-:W1:Y:S01]  /*7320*/  MUFU.EX2 R132, R132 ;  /* 0x0000008400847308 */ /* 0x000e620000000800 */
[-CC-:B------:R-:W-:Y:S01]  /*7330*/  FFMA.FTZ R103, R103, R3.reuse, -R128.reuse ;  /* 0x0000000367677223 */ /* 0x180fe20000010880 */
[-CC-:B------:R-:W-:Y:S01]  /*7340*/  FFMA.FTZ R114, R114, R3.reuse, -R128.reuse ;  /* 0x0000000372727223 */ /* 0x180fe20000010880 */
[-CC-:B------:R-:W-:Y:S01]  /*7350*/  FFMA.FTZ R106, R106, R3.reuse, -R128.reuse ;  /* 0x000000036a6a7223 */ /* 0x180fe20000010880 */
[----:B------:R-:W-:Y:S01]  /*7360*/  FFMA.FTZ R98, R98, R3, -R128 ;  /* 0x0000000362627223 */ /* 0x000fe20000010880 */
[----:B------:R-:W-:-:S02]  /*7370*/  WARPGROUP.DEPBAR.LE gsb0, 0x0 ;  /* 0x00008000000079c5 */ /* 0x000fc40000010000 */
[----:B------:R-:W-:Y:S01]  /*7380*/  WARPGROUP.ARRIVE ;  /* 0x00000000000079c5 */ /* 0x000fe20000000000 */
[----:B------:R-:W5:Y:S01]  /*7390*/  MUFU.EX2 R136, R136 ;  /* 0x0000008800887308 */ /* 0x000f620000000800 */
[-CC-:B------:R-:W-:Y:S01]  /*73a0*/  FFMA.FTZ R86, R86, R3.reuse, -R128.reuse ;  /* 0x0000000356567223 */ /* 0x180fe20000010880 */
[-CC-:B------:R-:W-:Y:S01]  /*73b0*/  FFMA.FTZ R87, R87, R3.reuse, -R128.reuse ;  /* 0x0000000357577223 */ /* 0x180fe20000010880 */
[-CC-:B------:R-:W-:Y:S01]  /*73c0*/  FFMA.FTZ R75, R75, R3.reuse, -R128.reuse ;  /* 0x000000034b4b7223 */ /* 0x180fe20000010880 */
[-CC-:B------:R-:W-:Y:S01]  /*73d0*/  FFMA.FTZ R78, R78, R3.reuse, -R128.reuse ;  /* 0x000000034e4e7223 */ /* 0x180fe20000010880 */
[----:B------:R-:W-:Y:S01]  /*73e0*/  HGMMA.64x96x16.F32.BF16 R24, gdesc[UR28].tnspB, R24, gsb0 ;  /* 0x416000001c1879f0 */ /* 0x000fe20008001818 */
[----:B------:R-:W-:Y:S01]  /*73f0*/  UIADD3 UR28, UR7, 0x780, URZ ;  /* 0x00000780071c7890 */ /* 0x000fe2000fffe03f */
[----:B------:R-:W-:Y:S01]  /*7400*/  FFMA.FTZ R79, R79, R3, -R128 ;  /* 0x000000034f4f7223 */ /* 0x000fe20000010880 */
[----:B------:R-:W-:Y:S01]  /*7410*/  UIADD3 UR30, UR6, 0x140, URZ ;  /* 0x00000140061e7890 */ /* 0x000fe2000fffe03f */
[----:B------:R-:W5:Y:S01]  /*7420*/  MUFU.EX2 R137, R137 ;  /* 0x0000008900897308 */ /* 0x000f620000000800 */
[----:B------:R-:W-:Y:S01]  /*7430*/  UMOV UR29, 0xc0000010 ;  /* 0xc0000010001d7882 */ /* 0x000fe20000000000 */
[----:B------:R-:W-:Y:S01]  /*7440*/  UMOV UR31, 0x80000020 ;  /* 0x80000020001f7882 */ /* 0x000fe20000000000 */
[C---:B------:R-:W-:Y:S01]  /*7450*/  ISETP.GT.AND P2, PT, R4.reuse, RZ, PT ;  /* 0x000000ff0400720c */ /* 0x040fe20003f44270 */
[----:B------:R-:W-:-:S04]  /*7460*/  VIADD R4, R4, 0xffffffff ;  /* 0xffffffff04047836 */ /* 0x000fc80000000000 */
[----:B------:R-:W5:Y:S08]  /*7470*/  MUFU.EX2 R133, R133 ;  /* 0x0000008500857308 */ /* 0x000f700000000800 */
        /* <DEDUP_REMOVED lines=10> */
[----:B------:R-:W5:Y:S01]  /*7520*/  MUFU.EX2 R118, R118 ;  /* 0x0000007600767308 */ /* 0x000f620000000800 */
[----:B------:R-:W-:-:S02]  /*7530*/  WARPGROUP.DEPBAR.LE gsb0, 0x0 ;  /* 0x00008000000079c5 */ /* 0x000fc40000010000 */
[----:B------:R-:W-:-:S05]  /*7540*/  WARPGROUP.ARRIVE ;  /* 0x00000000000079c5 */ /* 0x000fca0000000000 */
[----:B------:R-:W5:Y:S01]  /*7550*/  MUFU.EX2 R106, R106 ;  /* 0x0000006a006a7308 */ /* 0x000f620000000800 */
[----:B------:R-:W-:Y:S01]  /*7560*/  HGMMA.64x96x16.F32.BF16 R24, gdesc[UR28].tnspB, R24, gsb0 ;  /* 0x416000001c1879f0 */ /* 0x000fe20008001818 */
[----:B------:R-:W-:Y:S02]  /*7570*/  UIADD3 UR28, UR7, 0x900, URZ ;  /* 0x00000900071c7890 */ /* 0x000fe4000fffe03f */
[----:B------:R-:W-:Y:S01]  /*7580*/  UIADD3 UR30, UR6, 0x180, URZ ;  /* 0x00000180061e7890 */ /* 0x000fe2000fffe03f */
[----:B------:R-:W-:Y:S01]  /*7590*/  UMOV UR29, 0xc0000010 ;  /* 0xc0000010001d7882 */ /* 0x000fe20000000000 */
[----:B------:R-:W-:Y:S02]  /*75a0*/  UMOV UR31, 0x80000020 ;  /* 0x80000020001f7882 */ /* 0x000fe40000000000 */
[----:B------:R-:W5:Y:S08]  /*75b0*/  MUFU.EX2 R108, R108 ;  /* 0x0000006c006c7308 */ /* 0x000f700000000800 */
[----:B------:R-:W5:Y:S08]  /*75c0*/  MUFU.EX2 R119, R119 ;  /* 0x0000007700777308 */ /* 0x000f700000000800 */
[----:B------:R-:W5:Y:S08]  /*75d0*/  MUFU.EX2 R109, R109 ;  /* 0x0000006d006d7308 */ /* 0x000f700000000800 */
[----:B------:R-:W5:Y:S08]  /*75e0*/  MUFU.EX2 R107, R107 ;  /* 0x0000006b006b7308 */ /* 0x000f700000000800 */
        /* <DEDUP_REMOVED lines=38> */
[----:B------:R-:W-:Y:S03]  /*7850*/  HGMMA.64x96x16.F32.BF16 R24, gdesc[UR28].tnspB, R24, gsb0 ;  /* 0x416000001c1879f0 */ /* 0x000fe60008001818 */
[----:B------:R-:W-:Y:S02]  /*7860*/  WARPGROUP.DEPBAR.LE gsb0, 0x0 ;  /* 0x00008000000079c5 */ /* 0x000fe40000010000 */
[----:B------:R2:W-:Y:S06]  /*7870*/  BAR.ARV R8, 0x100 ;  /* 0x000400080000751d */ /* 0x0005ec0000002000 */
[----:B------:R-:W-:Y:S01]  /*7880*/  @!P1 SYNCS.ARRIVE.TRANS64.RED.A1T0 RZ, [R10+URZ], RZ ;  /* 0x000000ff0aff99a7 */ /* 0x000fe2000810043f */
[-C--:B0-----:R-:W-:Y:S01]  /*7890*/  FMUL.FTZ R24, R24, R5.reuse ;  /* 0x0000000518187220 */ /* 0x081fe20000410000 */
[----:B--2---:R-:W-:Y:S01]  /*78a0*/  IMAD.U32 R8, RZ, RZ, UR57 ;  /* 0x00000039ff087e24 */ /* 0x004fe2000f8e00ff */
[----:B------:R-:W-:Y:S01]  /*78b0*/  UMOV UR57, UR39 ;  /* 0x0000002700397c82 */ /* 0x000fe20008000000 */
[-C--:B------:R-:W-:Y:S01]  /*78c0*/  FMUL.FTZ R25, R25, R5.reuse ;  /* 0x0000000519197220 */ /* 0x080fe20000410000 */
[-C--:B------:R-:W-:Y:S01]  /*78d0*/  FMUL.FTZ R28, R28, R5.reuse ;  /* 0x000000051c1c7220 */ /* 0x080fe20000410000 */
[-C--:B------:R-:W-:Y:S01]  /*78e0*/  FMUL.FTZ R29, R29, R5.reuse ;  /* 0x000000051d1d7220 */ /* 0x080fe20000410000 */
[----:B------:R-:W-:Y:S01]  /*78f0*/  @!P1 LEA R8, R8, UR36, 0x3 ;  /* 0x0000002408089c11 */ /* 0x000fe2000f8e18ff */
[-C--:B------:R-:W-:Y:S01]  /*7900*/  FMUL.FTZ R32, R32, R5.reuse ;  /* 0x0000000520207220 */ /* 0x080fe20000410000 */
[-C--:B------:R-:W-:Y:S01]  /*7910*/  FMUL.FTZ R33, R33, R5.reuse ;  /* 0x0000000521217220 */ /* 0x080fe20000410000 */
[-C--:B------:R-:W-:Y:S01]  /*7920*/  FMUL.FTZ R36, R36, R5.reuse ;  /* 0x0000000524247220 */ /* 0x080fe20000410000 */
[----:B------:R-:W-:Y:S01]  /*7930*/  FMUL.FTZ R37, R37, R5 ;  /* 0x0000000525257220 */ /* 0x000fe20000410000 */
[----:B------:R-:W-:-:S02]  /*7940*/  @!P1 VIADD R8, R8, 0x31c60 ;  /* 0x00031c6008089836 */ /* 0x000fc40000000000 */
[-C--:B------:R-:W-:Y:S01]  /*7950*/  FMUL.FTZ R40, R40, R5.reuse ;  /* 0x0000000528287220 */ /* 0x080fe20000410000 */
[-C--:B------:R-:W-:Y:S01]  /*7960*/  FMUL.FTZ R41, R41, R5.reuse ;  /* 0x0000000529297220 */ /* 0x080fe20000410000 */
[-C--:B------:R-:W-:Y:S01]  /*7970*/  FMUL.FTZ R44, R44, R5.reuse ;  /* 0x000000052c2c7220 */ /* 0x080fe20000410000 */
[-C--:B------:R-:W-:Y:S01]  /*7980*/  FMUL.FTZ R45, R45, R5.reuse ;  /* 0x000000052d2d7220 */ /* 0x080fe20000410000 */
[----:B------:R-:W-:Y:S01]  /*7990*/  @!P1 PRMT R8, RZ, 0x654, R8 ;  /* 0x00000654ff089816 */ /* 0x000fe20000000008 */
[-C--:B------:R-:W-:Y:S01]  /*79a0*/  FMUL.FTZ R48, R48, R5.reuse ;  /* 0x0000000530307220 */ /* 0x080fe20000410000 */
[-C--:B------:R-:W-:Y:S01]  /*79b0*/  FMUL.FTZ R49, R49, R5.reuse ;  /* 0x0000000531317220 */ /* 0x080fe20000410000 */
[-C--:B------:R-:W-:Y:S01]  /*79c0*/  FMUL.FTZ R52, R52, R5.reuse ;  /* 0x0000000534347220 */ /* 0x080fe20000410000 */
[----:B------:R0:W-:Y:S01]  /*79d0*/  @!P1 SYNCS.ARRIVE.TRANS64.RED.A1T0 RZ, [R8+URZ], RZ ;  /* 0x000000ff08ff99a7 */ /* 0x0001e2000810043f */
[-C--:B------:R-:W-:Y:S01]  /*79e0*/  FMUL.FTZ R53, R53, R5.reuse ;  /* 0x0000000535357220 */ /* 0x080fe20000410000 */
[-C--:B------:R-:W-:Y:S01]  /*79f0*/  FMUL.FTZ R56, R56, R5.reuse ;  /* 0x0000000538387220 */ /* 0x080fe20000410000 */
[-C--:B------:R-:W-:Y:S01]  /*7a00*/  FMUL.FTZ R57, R57, R5.reuse ;  /* 0x0000000539397220 */ /* 0x080fe20000410000 */
[-C--:B------:R-:W-:Y:S01]  /*7a10*/  FMUL.FTZ R60, R60, R5.reuse ;  /* 0x000000053c3c7220 */ /* 0x080fe20000410000 */
[-C--:B------:R-:W-:Y:S01]  /*7a20*/  FMUL.FTZ R61, R61, R5.reuse ;  /* 0x000000053d3d7220 */ /* 0x080fe20000410000 */
[-C--:B------:R-:W-:Y:S01]  /*7a30*/  FMUL.FTZ R64, R64, R5.reuse ;  /* 0x0000000540407220 */ /* 0x080fe20000410000 */
[----:B------:R-:W-:Y:S01]  /*7a40*/  FMUL.FTZ R65, R65, R5 ;  /* 0x0000000541417220 */ /* 0x000fe20000410000 */
[----:B0-----:R-:W-:Y:S01]  /*7a50*/  FFMA.FTZ R8, R5, R7, R9 ;  /* 0x0000000705087223 */ /* 0x001fe20000010009 */
[----:B------:R-:W-:Y:S01]  /*7a60*/  FFMA.FTZ R7, R111, R3, -R128 ;  /* 0x000000036f077223 */ /* 0x000fe20000010880 */
[-C--:B------:R-:W-:Y:S01]  /*7a70*/  FMUL.FTZ R68, R68, R5.reuse ;  /* 0x0000000544447220 */ /* 0x080fe20000410000 */
[----:B------:R-:W-:Y:S01]  /*7a80*/  FMUL.FTZ R69, R69, R5 ;  /* 0x0000000545457220 */ /* 0x000fe20000410000 */
[C---:B----4-:R-:W-:Y:S01]  /*7a90*/  FADD.FTZ R111, R11.reuse, R8 ;  /* 0x000000080b6f7221 */ /* 0x050fe20000010000 */
[----:B------:R-:W-:Y:S01]  /*7aa0*/  F2FP.BF16.F32.PACK_AB R8, R11, R9 ;  /* 0x000000090b08723e */ /* 0x000fe200000010ff */
[----:B---3--:R-:W-:Y:S01]  /*7ab0*/  FFMA.FTZ R9, R125, R6, R129 ;  /* 0x000000067d097223 */ /* 0x008fe20000010081 */
[-CC-:B------:R-:W-:Y:S01]  /*7ac0*/  FFMA.FTZ R6, R99, R3.reuse, -R128.reuse ;  /* 0x0000000363067223 */ /* 0x180fe20000010880 */
[----:B------:R-:W-:Y:S01]  /*7ad0*/  FADD.FTZ R10, R12, R111 ;  /* 0x0000006f0c0a7221 */ /* 0x000fe20000010000 */
[----:B------:R-:W-:Y:S01]  /*7ae0*/  FFMA.FTZ R99, R102, R3, -R128 ;  /* 0x0000000366637223 */ /* 0x000fe20000010880 */
[----:B------:R-:W0:Y:S01]  /*7af0*/  MUFU.EX2 R7, R7 ;  /* 0x0000000700077308 */ /* 0x000e220000000800 */
[----:B------:R-:W-:Y:S01]  /*7b00*/  FMUL.FTZ R26, R26, R125 ;  /* 0x0000007d1a1a7220 */ /* 0x000fe20000410000 */
[C---:B------:R-:W-:Y:S01]  /*7b10*/  FADD.FTZ R11, R13.reuse, R10 ;  /* 0x0000000a0d0b7221 */ /* 0x040fe20000010000 */
[----:B------:R-:W-:Y:S01]  /*7b20*/  F2FP.BF16.F32.PACK_AB R10, R13, R12 ;  /* 0x0000000c0d0a723e */ /* 0x000fe200000010ff */
[C---:B-1----:R-:W-:Y:S01]  /*7b30*/  FADD.FTZ R13, R132.reuse, R9 ;  /* 0x00000009840d7221 */ /* 0x042fe20000010000 */
[----:B------:R-:W-:Y:S01]  /*7b40*/  F2FP.BF16.F32.PACK_AB R9, R132, R129 ;  /* 0x000000818409723e */ /* 0x000fe200000010ff */
[-CC-:B------:R-:W-:Y:S01]  /*7b50*/  FFMA.FTZ R12, R91, R3.reuse, -R128.reuse ;  /* 0x000000035b0c7223 */ /* 0x180fe20000010880 */
[-CC-:B------:R-:W-:Y:S01]  /*7b60*/  FFMA.FTZ R91, R94, R3.reuse, -R128.reuse ;  /* 0x000000035e5b7223 */ /* 0x180fe20000010880 */
[----:B-----5:R-:W-:Y:S01]  /*7b70*/  FADD.FTZ R102, R136, R13 ;  /* 0x0000000d88667221 */ /* 0x020fe20000010000 */
[-CC-:B------:R-:W-:Y:S01]  /*7b80*/  FFMA.FTZ R13, R90, R3.reuse, -R128.reuse ;  /* 0x000000035a0d7223 */ /* 0x180fe20000010880 */
[----:B------:R-:W-:Y:S01]  /*7b90*/  FADD.FTZ R90, R14, R11 ;  /* 0x0000000b0e5a7221 */ /* 0x000fe20000010000 */
[----:B------:R-:W-:Y:S01]  /*7ba0*/  FFMA.FTZ R94, R83, R3, -R128 ;  /* 0x00000003535e7223 */ /* 0x000fe20000010880 */
[----:B------:R-:W-:Y:S01]  /*7bb0*/  FADD.FTZ R102, R137, R102 ;  /* 0x0000006689667221 */ /* 0x000fe20000010000 */
[----:B------:R-:W-:Y:S01]  /*7bc0*/  MUFU.EX2 R83, R13 ;  /* 0x0000000d00537308 */ /* 0x000fe20000000800 */
[----:B------:R-:W-:Y:S01]  /*7bd0*/  FADD.FTZ R111, R15, R90 ;  /* 0x0000005a0f6f7221 */ /* 0x000fe20000010000 */
[----:B------:R-:W-:Y:S01]  /*7be0*/  FMUL.FTZ R27, R27, R125 ;  /* 0x0000007d1b1b7220 */ /* 0x000fe20000410000 */
[----:B------:R-:W-:Y:S01]  /*7bf0*/  FADD.FTZ R11, R133, R102 ;  /* 0x00000066850b7221 */ /* 0x000fe20000010000 */
[-CC-:B------:R-:W-:Y:S01]  /*7c00*/  FFMA.FTZ R102, R95, R3.reuse, -R128.reuse ;  /* 0x000000035f667223 */ /* 0x180fe20000010880 */
[----:B------:R-:W-:Y:S01]  /*7c10*/  FADD.FTZ R110, R20, R111 ;  /* 0x0000006f146e7221 */ /* 0x000fe20000010000 */
[----:B------:R-:W-:Y:S01]  /*7c20*/  FFMA.FTZ R95, R82, R3, -R128 ;  /* 0x00000003525f7223 */ /* 0x000fe20000010880 */
[----:B------:R-:W-:Y:S01]  /*7c30*/  FADD.FTZ R90, R138, R11 ;  /* 0x0000000b8a5a7221 */ /* 0x000fe20000010000 */
[----:B------:R1:W-:Y:S01]  /*7c40*/  MUFU.EX2 R82, R103 ;  /* 0x0000006700527308 */ /* 0x0003e20000000800 */
[----:B------:R-:W-:Y:S01]  /*7c50*/  FADD.FTZ R111, R21, R110 ;  /* 0x0000006e156f7221 */ /* 0x000fe20000010000 */
[----:B------:R-:W-:Y:S01]  /*7c60*/  FMUL.FTZ R30, R30, R125 ;  /* 0x0000007d1e1e7220 */ /* 0x000fe20000410000 */
[----:B------:R-:W-:Y:S01]  /*7c70*/  FADD.FTZ R11, R131, R90 ;  /* 0x0000005a830b7221 */ /* 0x000fe20000010000 */
[----:B------:R-:W-:Y:S01]  /*7c80*/  FFMA.FTZ R90, R74, R3, -R128 ;  /* 0x000000034a5a7223 */ /* 0x000fe20000010880 */
[----:B------:R-:W-:Y:S01]  /*7c90*/  FADD.FTZ R110, R22, R111 ;  /* 0x0000006f166e7221 */ /* 0x000fe20000010000 */
[-C--:B------:R-:W-:Y:S01]  /*7ca0*/  FMUL.FTZ R31, R31, R125.reuse ;  /* 0x0000007d1f1f7220 */ /* 0x080fe20000410000 */
[----:B------:R-:W-:Y:S01]  /*7cb0*/  FADD.FTZ R129, R134, R11 ;  /* 0x0000000b86817221 */ /* 0x000fe20000010000 */
[----:B------:R-:W-:Y:S01]  /*7cc0*/  F2FP.BF16.F32.PACK_AB R11, R137, R136 ;  /* 0x00000088890b723e */ /* 0x000fe200000010ff */
[----:B-1----:R-:W-:Y:S01]  /*7cd0*/  FADD.FTZ R103, R23, R110 ;  /* 0x0000006e17677221 */ /* 0x002fe20000010000 */
[----:B------:R1:W-:Y:S01]  /*7ce0*/  MUFU.EX2 R74, R12 ;  /* 0x0000000c004a7308 */ /* 0x0003e20000000800 */
[----:B------:R-:W-:Y:S01]  /*7cf0*/  FADD.FTZ R132, R130, R129 ;  /* 0x0000008182847221 */ /* 0x000fe20000010000 */
[-C--:B------:R-:W-:Y:S01]  /*7d00*/  FMUL.FTZ R34, R34, R125.reuse ;  /* 0x0000007d22227220 */ /* 0x080fe20000410000 */
[----:B------:R-:W-:Y:S01]  /*7d10*/  FADD.FTZ R110, R120, R103 ;  /* 0x00000067786e7221 */ /* 0x000fe20000010000 */
[----:B------:R2:W-:Y:S01]  /*7d20*/  STSM.16.M88.4 [R2+0x24300], R8 ;  /* 0x0243000802007844 */ /* 0x0005e20000000200 */
[----:B------:R-:W-:Y:S01]  /*7d30*/  FADD.FTZ R111, R123, R132 ;  /* 0x000000847b6f7221 */ /* 0x000fe20000010000 */
[-C--:B------:R-:W-:Y:S01]  /*7d40*/  FMUL.FTZ R35, R35, R125.reuse ;  /* 0x0000007d23237220 */ /* 0x080fe20000410000 */
[----:B------:R-:W-:Y:S01]  /*7d50*/  FADD.FTZ R13, R121, R110 ;  /* 0x0000006e790d7221 */ /* 0x000fe20000010000 */
[----:B------:R-:W3:Y:S01]  /*7d60*/  MUFU.EX2 R6, R6 ;  /* 0x0000000600067308 */ /* 0x000ee20000000800 */
[----:B------:R-:W-:Y:S01]  /*7d70*/  FADD.FTZ R111, R122, R111 ;  /* 0x0000006f7a6f7221 */ /* 0x000fe20000010000 */
[-C--:B------:R-:W-:Y:S01]  /*7d80*/  FMUL.FTZ R38, R38, R125.reuse ;  /* 0x0000007d26267220 */ /* 0x080fe20000410000 */
[----:B------:R-:W-:Y:S01]  /*7d90*/  FADD.FTZ R110, R112, R13 ;  /* 0x0000000d706e7221 */ /* 0x000fe20000010000 */
[----:B------:R-:W-:Y:S01]  /*7da0*/  F2FP.BF16.F32.PACK_AB R112, R113, R112 ;  /* 0x000000707170723e */ /* 0x000fe200000010ff */
[----:B------:R-:W-:Y:S01]  /*7db0*/  FADD.FTZ R111, R126, R111 ;  /* 0x0000006f7e6f7221 */ /* 0x000fe20000010000 */
[-C--:B------:R-:W-:Y:S01]  /*7dc0*/  FMUL.FTZ R39, R39, R125.reuse ;  /* 0x0000007d27277220 */ /* 0x080fe20000410000 */
[----:B------:R-:W-:Y:S01]  /*7dd0*/  FADD.FTZ R13, R113, R110 ;  /* 0x0000006e710d7221 */ /* 0x000fe20000010000 */
[----:B------:R-:W4:Y:S01]  /*7de0*/  MUFU.EX2 R99, R99 ;  /* 0x0000006300637308 */ /* 0x000f220000000800 */
[----:B-1----:R-:W-:Y:S01]  /*7df0*/  FADD.FTZ R12, R114, R111 ;  /* 0x0000006f720c7221 */ /* 0x002fe20000010000 */
[----:B------:R-:W-:Y:S01]  /*7e00*/  F2FP.BF16.F32.PACK_AB R113, R127, R114 ;  /* 0x000000727f71723e */ /* 0x000fe200000010ff */
[----:B------:R-:W-:Y:S01]  /*7e10*/  FMUL.FTZ R42, R42, R125 ;  /* 0x0000007d2a2a7220 */ /* 0x000fe20000410000 */
[----:B--2---:R-:W-:Y:S01]  /*7e20*/  F2FP.BF16.F32.PACK_AB R8, R15, R14 ;  /* 0x0000000e0f08723e */ /* 0x004fe200000010ff */
[----:B------:R-:W-:Y:S01]  /*7e30*/  FADD.FTZ R14, R116, R13 ;  /* 0x0000000d740e7221 */ /* 0x000fe20000010000 */
[----:B------:R-:W-:Y:S01]  /*7e40*/  F2FP.BF16.F32.PACK_AB R10, R21, R20 ;  /* 0x00000014150a723e */ /* 0x000fe200000010ff */
[----:B------:R-:W-:Y:S01]  /*7e50*/  FADD.FTZ R12, R127, R12 ;  /* 0x0000000c7f0c7221 */ /* 0x000fe20000010000 */
[----:B------:R-:W-:Y:S01]  /*7e60*/  F2FP.BF16.F32.PACK_AB R9, R138, R133 ;  /* 0x000000858a09723e */ /* 0x000fe200000010ff */
[----:B------:R-:W-:Y:S01]  /*7e70*/  FADD.FTZ R21, R117, R14 ;  /* 0x0000000e75157221 */ /* 0x000fe20000010000 */
[----:B------:R-:W-:Y:S01]  /*7e80*/  F2FP.BF16.F32.PACK_AB R11, R134, R131 ;  /* 0x00000083860b723e */ /* 0x000fe200000010ff */
[----:B------:R-:W-:Y:S01]  /*7e90*/  FADD.FTZ R15, R115, R12 ;  /* 0x0000000c730f7221 */ /* 0x000fe20000010000 */
[----:B------:R-:W-:Y:S01]  /*7ea0*/  F2FP.BF16.F32.PACK_AB R12, R23, R22 ;  /* 0x00000016170c723e */ /* 0x000fe200000010ff */
[----:B------:R-:W-:Y:S01]  /*7eb0*/  FADD.FTZ R20, R104, R21 ;  /* 0x0000001568147221 */ /* 0x000fe20000010000 */
[----:B------:R-:W1:Y:S01]  /*7ec0*/  MUFU.EX2 R91, R91 ;  /* 0x0000005b005b7308 */ /* 0x000e620000000800 */
[----:B------:R-:W-:Y:S01]  /*7ed0*/  FADD.FTZ R15, R118, R15 ;  /* 0x0000000f760f7221 */ /* 0x000fe20000010000 */
[----:B------:R2:W-:Y:S01]  /*7ee0*/  STSM.16.M88.4 [R2+0x25b00], R8 ;  /* 0x025b000802007844 */ /* 0x0005e20000000200 */
[----:B------:R-:W-:Y:S01]  /*7ef0*/  FADD.FTZ R21, R105, R20 ;  /* 0x0000001469157221 */ /* 0x000fe20000010000 */
[----:B------:R-:W-:Y:S01]  /*7f00*/  F2FP.BF16.F32.PACK_AB R13, R123, R130 ;  /* 0x000000827b0d723e */ /* 0x000fe200000010ff */
[----:B------:R-:W-:Y:S01]  /*7f10*/  FADD.FTZ R22, R106, R15 ;  /* 0x0000000f6a167221 */ /* 0x000fe20000010000 */
[----:B------:R-:W-:Y:S01]  /*7f20*/  F2FP.BF16.F32.PACK_AB R14, R121, R120 ;  /* 0x00000078790e723e */ /* 0x000fe200000010ff */
[----:B------:R-:W-:Y:S01]  /*7f30*/  FADD.FTZ R20, R108, R21 ;  /* 0x000000156c147221 */ /* 0x000fe20000010000 */
[----:B------:R-:W5:Y:S01]  /*7f40*/  MUFU.EX2 R102, R102 ;  /* 0x0000006600667308 */ /* 0x000f620000000800 */
[----:B------:R-:W-:Y:S01]  /*7f50*/  FADD.FTZ R22, R119, R22 ;  /* 0x0000001677167221 */ /* 0x000fe20000010000 */
[----:B------:R-:W-:Y:S01]  /*7f60*/  F2FP.BF16.F32.PACK_AB R15, R126, R122 ;  /* 0x0000007a7e0f723e */ /* 0x000fe200000010ff */
[----:B------:R-:W-:Y:S01]  /*7f70*/  FADD.FTZ R21, R109, R20 ;  /* 0x000000146d157221 */ /* 0x000fe20000010000 */
[----:B------:R-:W-:Y:S01]  /*7f80*/  F2FP.BF16.F32.PACK_AB R104, R105, R104 ;  /* 0x000000686968723e */ /* 0x000fe200000010ff */
[----:B------:R-:W-:Y:S01]  /*7f90*/  FADD.FTZ R22, R107, R22 ;  /* 0x000000166b167221 */ /* 0x000fe20000010000 */
[C---:B0-----:R-:W-:Y:S01]  /*7fa0*/  F2FP.BF16.F32.PACK_AB R107, R7.reuse, R107 ;  /* 0x0000006b076b723e */ /* 0x041fe200000010ff */
[----:B------:R-:W-:Y:S01]  /*7fb0*/  FADD.FTZ R20, R96, R21 ;  /* 0x0000001560147221 */ /* 0x000fe20000010000 */
[----:B------:R-:W-:Y:S01]  /*7fc0*/  MUFU.EX2 R95, R95 ;  /* 0x0000005f005f7308 */ /* 0x000fe20000000800 */
[----:B------:R-:W-:Y:S01]  /*7fd0*/  FADD.FTZ R23, R7, R22 ;  /* 0x0000001607177221 */ /* 0x000fe20000010000 */
[C---:B------:R-:W-:Y:S01]  /*7fe0*/  F2FP.BF16.F32.PACK_AB R96, R97.reuse, R96 ;  /* 0x000000606160723e */ /* 0x040fe200000010ff */
[----:B------:R-:W-:Y:S01]  /*7ff0*/  FADD.FTZ R21, R97, R20 ;  /* 0x0000001461157221 */ /* 0x000fe20000010000 */
[----:B---3--:R-:W-:Y:S01]  /*8000*/  F2FP.BF16.F32.PACK_AB R97, R6, R98 ;  /* 0x000000620661723e */ /* 0x008fe200000010ff */
[----:B------:R-:W-:Y:S01]  /*8010*/  FADD.FTZ R23, R98, R23 ;  /* 0x0000001762177221 */ /* 0x000fe20000010000 */
[----:B------:R0:W-:Y:S01]  /*8020*/  STSM.16.M88.4 [R2+0x27300], R12 ;  /* 0x0273000c02007844 */ /* 0x0001e20000000200 */
[----:B------:R-:W-:Y:S01]  /*8030*/  FADD.FTZ R22, R100, R21 ;  /* 0x0000001564167221 */ /* 0x000fe20000010000 */
[----:B------:R-:W3:Y:S01]  /*8040*/  MUFU.EX2 R94, R94 ;  /* 0x0000005e005e7308 */ /* 0x000ee20000000800 */
[----:B------:R-:W-:Y:S01]  /*8050*/  FADD.FTZ R20, R6, R23 ;  /* 0x0000001706147221 */ /* 0x000fe20000010000 */
[----:B------:R-:W-:Y:S01]  /*8060*/  F2FP.BF16.F32.PACK_AB R114, R117, R116 ;  /* 0x000000747572723e */ /* 0x000fe200000010ff */
[----:B--2---:R-:W-:Y:S01]  /*8070*/  FADD.FTZ R9, R101, R22 ;  /* 0x0000001665097221 */ /* 0x004fe20000010000 */
[----:B------:R-:W-:Y:S01]  /*8080*/  F2FP.BF16.F32.PACK_AB R115, R118, R115 ;  /* 0x000000737673723e */ /* 0x000fe200000010ff */
[----:B----4-:R-:W-:Y:S01]  /*8090*/  FADD.FTZ R21, R99, R20 ;  /* 0x0000001463157221 */ /* 0x010fe20000010000 */
[----:B------:R-:W-:Y:S01]  /*80a0*/  F2FP.BF16.F32.PACK_AB R105, R119, R106 ;  /* 0x0000006a7769723e */ /* 0x000fe200000010ff */
[----:B------:R-:W-:Y:S01]  /*80b0*/  FADD.FTZ R10, R88, R9 ;  /* 0x00000009580a7221 */ /* 0x000fe20000010000 */
[----:B------:R-:W-:Y:S01]  /*80c0*/  F2FP.BF16.F32.PACK_AB R106, R109, R108 ;  /* 0x0000006c6d6a723e */ /* 0x000fe200000010ff */
[C---:B------:R-:W-:Y:S01]  /*80d0*/  FADD.FTZ R8, R82.reuse, R21 ;  /* 0x0000001552087221 */ /* 0x040fe20000010000 */
[----:B------:R-:W-:Y:S01]  /*80e0*/  F2FP.BF16.F32.PACK_AB R98, R101, R100 ;  /* 0x000000646562723e */ /* 0x000fe200000010ff */
[----:B------:R-:W-:Y:S01]  /*80f0*/  FADD.FTZ R9, R89, R10 ;  /* 0x0000000a59097221 */ /* 0x000fe20000010000 */
[----:B------:R-:W-:Y:S01]  /*8100*/  F2FP.BF16.F32.PACK_AB R99, R82, R99 ;  /* 0x000000635263723e */ /* 0x000fe200000010ff */
[----:B------:R-:W-:Y:S01]  /*8110*/  FADD.FTZ R7, R83, R8 ;  /* 0x0000000853077221 */ /* 0x000fe20000010000 */
[----:B0-----:R0:W2:Y:S01]  /*8120*/  MUFU.EX2 R12, R90 ;  /* 0x0000005a000c7308 */ /* 0x0010a20000000800 */
[----:B------:R-:W-:Y:S01]  /*8130*/  FADD.FTZ R8, R92, R9 ;  /* 0x000000095c087221 */ /* 0x000fe20000010000 */
[----:B------:R-:W-:Y:S01]  /*8140*/  F2FP.BF16.F32.PACK_AB R88, R89, R88 ;  /* 0x000000585958723e */ /* 0x000fe200000010ff */
[C---:B------:R-:W-:Y:S01]  /*8150*/  FADD.FTZ R6, R74.reuse, R7 ;  /* 0x000000074a067221 */ /* 0x040fe20000010000 */
[----:B------:R-:W-:Y:S01]  /*8160*/  F2FP.BF16.F32.PACK_AB R89, R74, R83 ;  /* 0x000000534a59723e */ /* 0x000fe200000010ff */
[----:B------:R-:W-:Y:S01]  /*8170*/  FADD.FTZ R9, R93, R8 ;  /* 0x000000085d097221 */ /* 0x000fe20000010000 */
[----:B------:R-:W-:Y:S01]  /*8180*/  F2FP.BF16.F32.PACK_AB R82, R85, R84 ;  /* 0x000000545552723e */ /* 0x000fe200000010ff */
[----:B-1----:R-:W-:Y:S01]  /*8190*/  FADD.FTZ R7, R91, R6 ;  /* 0x000000065b077221 */ /* 0x002fe20000010000 */
[----:B-----5:R-:W-:Y:S01]  /*81a0*/  F2FP.BF16.F32.PACK_AB R91, R102, R91 ;  /* 0x0000005b665b723e */ /* 0x020fe200000010ff */
[----:B------:R-:W-:Y:S01]  /*81b0*/  FADD.FTZ R8, R80, R9 ;  /* 0x0000000950087221 */ /* 0x000fe20000010000 */
[----:B0-----:R-:W-:Y:S01]  /*81c0*/  F2FP.BF16.F32.PACK_AB R90, R93, R92 ;  /* 0x0000005c5d5a723e */ /* 0x001fe200000010ff */
[----:B------:R-:W-:Y:S01]  /*81d0*/  FADD.FTZ R6, R102, R7 ;  /* 0x0000000766067221 */ /* 0x000fe20000010000 */
[C---:B------:R-:W-:Y:S01]  /*81e0*/  F2FP.BF16.F32.PACK_AB R80, R81.reuse, R80 ;  /* 0x000000505150723e */ /* 0x040fe200000010ff */
[----:B------:R-:W-:Y:S01]  /*81f0*/  FADD.FTZ R9, R81, R8 ;  /* 0x0000000851097221 */ /* 0x000fe20000010000 */
[----:B---3--:R-:W-:Y:S01]  /*8200*/  F2FP.BF16.F32.PACK_AB R81, R94, R95 ;  /* 0x0000005f5e51723e */ /* 0x008fe200000010ff */
[----:B------:R-:W-:Y:S01]  /*8210*/  FADD.FTZ R7, R95, R6 ;  /* 0x000000065f077221 */ /* 0x000fe20000010000 */
[----:B------:R-:W-:Y:S01]  /*8220*/  F2FP.BF16.F32.PACK_AB R83, R87, R86 ;  /* 0x000000565753723e */ /* 0x000fe200000010ff */
[----:B------:R-:W-:Y:S01]  /*8230*/  FADD.FTZ R6, R84, R9 ;  /* 0x0000000954067221 */ /* 0x000fe20000010000 */
[----:B------:R-:W-:Y:S01]  /*8240*/  STSM.16.M88.4 [R2+0x28b00], R112 ;  /* 0x028b007002007844 */ /* 0x000fe20000000200 */
[----:B------:R-:W-:Y:S01]  /*8250*/  F2FP.BF16.F32.PACK_AB R8, R124, R72 ;  /* 0x000000487c08723e */ /* 0x000fe200000010ff */
[----:B------:R-:W-:Y:S01]  /*8260*/  FADD.FTZ R7, R94, R7 ;  /* 0x000000075e077221 */ /* 0x000fe20000010000 */
[----:B------:R-:W-:Y:S01]  /*8270*/  FADD.FTZ R9, R85, R6 ;  /* 0x0000000655097221 */ /* 0x000fe20000010000 */
[----:B------:R-:W-:Y:S01]  /*8280*/  F2FP.BF16.F32.PACK_AB R10, R77, R76 ;  /* 0x0000004c4d0a723e */ /* 0x000fe200000010ff */
[----:B------:R-:W-:Y:S01]  /*8290*/  STSM.16.M88.4 [R2+0x2a300], R104 ;  /* 0x02a3006802007844 */ /* 0x000fe20000000200 */
[----:B------:R-:W-:Y:S01]  /*82a0*/  F2FP.BF16.F32.PACK_AB R11, R79, R78 ;  /* 0x0000004e4f0b723e */ /* 0x000fe200000010ff */
[----:B------:R-:W-:Y:S01]  /*82b0*/  FADD.FTZ R9, R72, R9 ;  /* 0x0000000948097221 */ /* 0x000fe20000010000 */
[----:B------:R-:W-:Y:S01]  /*82c0*/  FADD.FTZ R7, R86, R7 ;  /* 0x0000000756077221 */ /* 0x000fe20000010000 */
[----:B------:R-:W-:Y:S01]  /*82d0*/  STSM.16.M88.4 [R2+0x2bb00], R96 ;  /* 0x02bb006002007844 */ /* 0x000fe20000000200 */
[-C--:B------:R-:W-:Y:S01]  /*82e0*/  FMUL.FTZ R43, R43, R125.reuse ;  /* 0x0000007d2b2b7220 */ /* 0x080fe20000410000 */
[----:B------:R-:W-:Y:S01]  /*82f0*/  FADD.FTZ R13, R124, R9 ;  /* 0x000000097c0d7221 */ /* 0x000fe20000010000 */
[----:B--2---:R-:W-:Y:S01]  /*8300*/  F2FP.BF16.F32.PACK_AB R9, R75, R12 ;  /* 0x0000000c4b09723e */ /* 0x004fe200000010ff */
[----:B------:R-:W-:Y:S01]  /*8310*/  STSM.16.M88.4 [R2+0x2d300], R88 ;  /* 0x02d3005802007844 */ /* 0x000fe20000000200 */
[----:B------:R-:W-:Y:S01]  /*8320*/  FADD.FTZ R7, R87, R7 ;  /* 0x0000000757077221 */ /* 0x000fe20000010000 */
[----:B------:R-:W-:Y:S01]  /*8330*/  FADD.FTZ R76, R76, R13 ;  /* 0x0000000d4c4c7221 */ /* 0x000fe20000010000 */
[-C--:B------:R-:W-:Y:S01]  /*8340*/  FMUL.FTZ R46, R46, R125.reuse ;  /* 0x0000007d2e2e7220 */ /* 0x080fe20000410000 */
[----:B------:R-:W-:Y:S01]  /*8350*/  STSM.16.M88.4 [R2+0x2eb00], R80 ;  /* 0x02eb005002007844 */ /* 0x000fe20000000200 */
[----:B------:R-:W-:Y:S01]  /*8360*/  FADD.FTZ R7, R12, R7 ;  /* 0x000000070c077221 */ /* 0x000fe20000010000 */
[-C--:B------:R-:W-:Y:S01]  /*8370*/  FMUL.FTZ R47, R47, R125.reuse ;  /* 0x0000007d2f2f7220 */ /* 0x080fe20000410000 */
[-C--:B------:R-:W-:Y:S01]  /*8380*/  FMUL.FTZ R50, R50, R125.reuse ;  /* 0x0000007d32327220 */ /* 0x080fe20000410000 */
[----:B------:R0:W-:Y:S01]  /*8390*/  STSM.16.M88.4 [R2+0x30300], R8 ;  /* 0x0303000802007844 */ /* 0x0001e20000000200 */
[----:B------:R-:W-:Y:S01]  /*83a0*/  FADD.FTZ R7, R75, R7 ;  /* 0x000000074b077221 */ /* 0x000fe20000010000 */
[-C--:B------:R-:W-:Y:S01]  /*83b0*/  FMUL.FTZ R51, R51, R125.reuse ;  /* 0x0000007d33337220 */ /* 0x080fe20000410000 */
[-C--:B------:R-:W-:Y:S01]  /*83c0*/  FMUL.FTZ R54, R54, R125.reuse ;  /* 0x0000007d36367220 */ /* 0x080fe20000410000 */
[----:B------:R-:W-:Y:S01]  /*83d0*/  @!PT LDS RZ, [RZ] ;  /* 0x00000000fffff984 */ /* 0x000fe20000000800 */
[----:B------:R-:W-:Y:S01]  /*83e0*/  @!PT LDS RZ, [RZ] ;  /* 0x00000000fffff984 */ /* 0x000fe20000000800 */
[----:B------:R-:W-:Y:S01]  /*83f0*/  @!PT LDS RZ, [RZ] ;  /* 0x00000000fffff984 */ /* 0x000fe20000000800 */
[----:B------:R-:W-:Y:S01]  /*8400*/  @!PT LDS RZ, [RZ] ;  /* 0x00000000fffff984 */ /* 0x000fe20000000800 */
[----:B------:R1:W-:Y:S06]  /*8410*/  MEMBAR.ALL.CTA ;  /* 0x0000000000007992 */ /* 0x0003ec0000008000 */
[----:B-1----:R-:W1:Y:S01]  /*8420*/  FENCE.VIEW.ASYNC.S ;  /* 0x00000000000073c6 */ /* 0x002e620000000000 */
[----:B------:R-:W-:Y:S01]  /*8430*/  FADD.FTZ R6, R78, R7 ;  /* 0x000000074e067221 */ /* 0x000fe20000010000 */
[----:B------:R-:W-:Y:S01]  /*8440*/  FADD.FTZ R7, R77, R76 ;  /* 0x0000004c4d077221 */ /* 0x000fe20000010000 */
[-C--:B------:R-:W-:Y:S01]  /*8450*/  FMUL.FTZ R55, R55, R125.reuse ;  /* 0x0000007d37377220 */ /* 0x080fe20000410000 */
[-C--:B------:R-:W-:Y:S01]  /*8460*/  FMUL.FTZ R58, R58, R125.reuse ;  /* 0x0000007d3a3a7220 */ /* 0x080fe20000410000 */
[----:B------:R-:W-:Y:S01]  /*8470*/  FADD.FTZ R6, R79, R6 ;  /* 0x000000064f067221 */ /* 0x000fe20000010000 */
[-C--:B------:R-:W-:Y:S01]  /*8480*/  FMUL.FTZ R59, R59, R125.reuse ;  /* 0x0000007d3b3b7220 */ /* 0x080fe20000410000 */
[-C--:B------:R-:W-:Y:S01]  /*8490*/  FMUL.FTZ R62, R62, R125.reuse ;  /* 0x0000007d3e3e7220 */ /* 0x080fe20000410000 */
[-C--:B------:R-:W-:Y:S01]  /*84a0*/  FMUL.FTZ R63, R63, R125.reuse ;  /* 0x0000007d3f3f7220 */ /* 0x080fe20000410000 */
[-C--:B------:R-:W-:Y:S01]  /*84b0*/  FMUL.FTZ R66, R66, R125.reuse ;  /* 0x0000007d42427220 */ /* 0x080fe20000410000 */
[-C--:B------:R-:W-:Y:S01]  /*84c0*/  FMUL.FTZ R67, R67, R125.reuse ;  /* 0x0000007d43437220 */ /* 0x080fe20000410000 */
[-C--:B------:R-:W-:Y:S01]  /*84d0*/  FMUL.FTZ R70, R70, R125.reuse ;  /* 0x0000007d46467220 */ /* 0x080fe20000410000 */
[----:B------:R-:W-:Y:S01]  /*84e0*/  FMUL.FTZ R71, R71, R125 ;  /* 0x0000007d47477220 */ /* 0x000fe20000410000 */
[----:B0-----:R-:W-:-:S02]  /*84f0*/  IMAD.MOV.U32 R9, RZ, RZ, R16 ;  /* 0x000000ffff097224 */ /* 0x001fc400078e0010 */
[----:B------:R-:W-:Y:S02]  /*8500*/  IMAD.MOV.U32 R8, RZ, RZ, R73 ;  /* 0x000000ffff087224 */ /* 0x000fe400078e0049 */
[----:B------:R-:W-:Y:S01]  /*8510*/  IMAD.MOV.U32 R5, RZ, RZ, R0 ;  /* 0x000000ffff057224 */ /* 0x000fe200078e0000 */
[----:B-1----:R-:W-:Y:S01]  /*8520*/  NOP ;  /* 0x0000000000007918 */ /* 0x002fe20000000000 */
[----:B------:R-:W-:Y:S05]  /*8530*/  @P2 BRA `(.L_x_142) ;  /* 0xffffffc8003c2947 */ /* 0x000fea000383ffff */
.L_x_133:
[----:B------:R-:W-:Y:S06]  /*8540*/  BAR.ARV 0x8, 0x1a0 ;  /* 0x0206800000007b1d */ /* 0x000fec0000002000 */
[----:B------:R-:W-:Y:S05]  /*8550*/  @!P0 BRA `(.L_x_143) ;  /* 0x0000000000048947 */ /* 0x000fea0003800000 */
[----:B------:R-:W-:Y:S01]  /*8560*/  BPT.TRAP 0x1 ;  /* 0x000000040000795c */ /* 0x000fe20000300000 */
.L_x_143:
[----:B------:R-:W-:Y:S01]  /*8570*/  ULEA UR9, UR39, UR36, 0x3 ;  /* 0x0000002427097291 */ /* 0x000fe2000f8e183f */
[----:B------:R-:W-:-:S08]  /*8580*/  SHF.L.U32 R4, R16, 0x1f, RZ ;  /* 0x0000001f10047819 */ /* 0x000fd000000006ff */
[----:B------:R1:W2:Y:S01]  /*8590*/  SYNCS.PHASECHK.TRANS64.TRYWAIT P2, [UR9+0x31c50], R4 ;  /* 0x031c5004ff0075a7 */ /* 0x0002a20008040149 */
[----:B------:R-:W-:Y:S05]  /*85a0*/  @!P0 BRA `(.L_x_144) ;  /* 0x0000000000048947 */ /* 0x000fea0003800000 */
[----:B------:R-:W-:Y:S01]  /*85b0*/  BPT.TRAP 0x1 ;  /* 0x000000040000795c */ /* 0x000fe20000300000 */
.L_x_144:
[----:B--2---:R-:W-:Y:S05]  /*85c0*/  @P2 BRA `(.L_x_145) ;  /* 0x0000000000082947 */ /* 0x004fea0003800000 */
[----:B------:R-:W2:Y:S02]  /*85d0*/  SYNCS.PHASECHK.TRANS64.TRYWAIT P0, [UR9+0x31c50], R4 ;  /* 0x031c5004ff0075a7 */ /* 0x000ea40008000149 */
[----:B--2---:R-:W-:Y:S05]  /*85e0*/  @!P0 BRA `(.L_x_146) ;  /* 0x0000006400e08947 */ /* 0x004fea0003800000 */
.L_x_145:
[----:B------:R-:W-:Y:S01]  /*85f0*/  UIADD3 UR36, UR36, 0x200, URZ ;  /* 0x0000020024247890 */ /* 0x000fe2000fffe03f */
[----:B------:R-:W-:Y:S01]  /*8600*/  WARPGROUP.ARRIVE ;  /* 0x00000000000079c5 */ /* 0x000fe20000000000 */
[----:B------:R-:W-:Y:S01]  /*8610*/  ULOP3.LUT UR37, UR37, 0x10000, URZ, 0xfc, !UPT ;  /* 0x0001000025257892 */ /* 0x000fe2000f8efc3f */
[----:B-12---:R-:W1:Y:S01]  /*8620*/  SHFL.BFLY PT, R4, R7, 0x2, 0x1f ;  /* 0x0c401f0007047f89 */ /* 0x006e6200000e0000 */
[----:B------:R-:W-:Y:S01]  /*8630*/  USHF.R.U32.HI UR36, URZ, 0x4, UR36 ;  /* 0x000000043f247899 */ /* 0x000fe20008011624 */
[----:B------:R-:W-:Y:S01]  /*8640*/  IMAD.MOV.U32 R20, RZ, RZ, -0x800000 ;  /* 0xff800000ff147424 */ /* 0x000fe200078e00ff */
[----:B------:R-:W-:Y:S01]  /*8650*/  UMOV UR5, 0xc0000010 ;  /* 0xc000001000057882 */ /* 0x000fe20000000000 */
[----:B------:R-:W-:Y:S01]  /*8660*/  UMOV UR7, 0x80000020 ;  /* 0x8000002000077882 */ /* 0x000fe20000000000 */
[----:B------:R-:W-:Y:S01]  /*8670*/  ULOP3.LUT UR36, UR36, 0x3fff, URZ, 0xc0, !UPT ;  /* 0x00003fff24247892 */ /* 0x000fe2000f8ec03f */
[----:B------:R-:W2:Y:S01]  /*8680*/  SHFL.BFLY PT, R5, R6, 0x2, 0x1f ;  /* 0x0c401f0006057f89 */ /* 0x000ea200000e0000 */
[----:B------:R-:W-:Y:S01]  /*8690*/  UMOV UR4, UR37 ;  /* 0x0000002500047c82 */ /* 0x000fe20008000000 */
[----:B------:R-:W-:Y:S01]  /*86a0*/  IMAD.MOV.U32 R21, RZ, RZ, -0x800000 ;  /* 0xff800000ff157424 */ /* 0x000fe200078e00ff */
[----:B------:R-:W-:Y:S01]  /*86b0*/  ULOP3.LUT UR8, UR36, 0x2400000, URZ, 0xfc, !UPT ;  /* 0x0240000024087892 */ /* 0x000fe2000f8efc3f */
[----:B------:R-:W-:-:S03]  /*86c0*/  VIADD R149, R149, 0x1 ;  /* 0x0000000195957836 */ /* 0x000fc60000000000 */
[----:B------:R-:W-:Y:S02]  /*86d0*/  UIMAD UR8, UR39, 0x6c0, UR8 ;  /* 0x000006c0270878a4 */ /* 0x000fe4000f8e0208 */
[----:B------:R-:W-:-:S04]  /*86e0*/  UIADD3 UR39, UR39, 0x1, URZ ;  /* 0x0000000127277890 */ /* 0x000fc8000fffe03f */
[----:B------:R-:W-:Y:S01]  /*86f0*/  UISETP.NE.AND UP0, UPT, UR39, 0x2, UPT ;  /* 0x000000022700788c */ /* 0x000fe2000bf05270 */
[----:B------:R-:W-:Y:S02]  /*8700*/  UMOV UR6, UR8 ;  /* 0x0000000800067c82 */ /* 0x000fe40008000000 */
[----:B------:R-:W-:Y:S01]  /*8710*/  HGMMA.64x96x16.F32.BF16 R24, gdesc[UR4].tnspB, R24, gsb0 ;  /* 0x41600000041879f0 */ /* 0x000fe20008001818 */
[----:B------:R-:W-:Y:S01]  /*8720*/  UIADD3 UR4, UR37, 0x180, URZ ;  /* 0x0000018025047890 */ /* 0x000fe2000fffe03f */
[----:B-1----:R-:W-:Y:S01]  /*8730*/  FADD.FTZ R4, R4, R7 ;  /* 0x0000000704047221 */ /* 0x002fe20000010000 */
[----:B------:R-:W-:Y:S01]  /*8740*/  UIADD3 UR6, UR8, 0x40, URZ ;  /* 0x0000004008067890 */ /* 0x000fe2000fffe03f */
[----:B------:R-:W-:Y:S01]  /*8750*/  UMOV UR5, 0xc0000010 ;  /* 0xc000001000057882 */ /* 0x000fe20000000000 */
[----:B------:R-:W-:Y:S01]  /*8760*/  UMOV UR7, 0x80000020 ;  /* 0x8000002000077882 */ /* 0x000fe20000000000 */
[----:B--2---:R-:W-:Y:S01]  /*8770*/  FADD.FTZ R8, R5, R6 ;  /* 0x0000000605087221 */ /* 0x004fe20000010000 */
[----:B------:R-:W-:Y:S01]  /*8780*/  USEL UR39, UR39, URZ, UP0 ;  /* 0x0000003f27277287 */ /* 0x000fe20008000000 */
[----:B------:R-:W1:Y:S04]  /*8790*/  SHFL.BFLY PT, R5, R4, 0x1, 0x1f ;  /* 0x0c201f0004057f89 */ /* 0x000e6800000e0000 */
[----:B------:R-:W0:Y:S01]  /*87a0*/  SHFL.BFLY PT, R9, R8, 0x1, 0x1f ;  /* 0x0c201f0008097f89 */ /* 0x000e2200000e0000 */
[----:B-1----:R-:W-:Y:S01]  /*87b0*/  FADD.FTZ R11, R4, R5 ;  /* 0x00000005040b7221 */ /* 0x002fe20000010000 */
[----:B------:R-:W-:-:S02]  /*87c0*/  IMAD.U32 R4, RZ, RZ, UR9 ;  /* 0x00000009ff047e24 */ /* 0x000fc4000f8e00ff */
[----:B------:R-:W-:Y:S02]  /*87d0*/  IMAD.MOV.U32 R5, RZ, RZ, RZ ;  /* 0x000000ffff057224 */ /* 0x000fe400078e00ff */
[----:B0-----:R-:W-:Y:S01]  /*87e0*/  FADD.FTZ R12, R8, R9 ;  /* 0x00000009080c7221 */ /* 0x001fe20000010000 */
[----:B------:R-:W-:Y:S01]  /*87f0*/  FSETP.NE.FTZ.AND P0, PT, R11, RZ, PT ;  /* 0x000000ff0b00720b */ /* 0x000fe20003f15000 */
[----:B------:R-:W-:-:S03]  /*8800*/  IMAD.MOV.U32 R9, RZ, RZ, RZ ;  /* 0x000000ffff097224 */ /* 0x000fc600078e00ff */
[----:B------:R-:W-:-:S09]  /*8810*/  FSETP.NE.FTZ.AND P2, PT, R12, RZ, PT ;  /* 0x000000ff0c00720b */ /* 0x000fd20003f55000 */
[C---:B------:R-:W-:Y:S01]  /*8820*/  @P0 FMUL.FTZ R7, R3.reuse, 0.69314718246459960938 ;  /* 0x3f31721803070820 */ /* 0x040fe20000410000 */
[----:B------:R-:W0:Y:S03]  /*8830*/  @P0 MUFU.LG2 R6, R11 ;  /* 0x0000000b00060308 */ /* 0x000e260000000c00 */
[----:B------:R-:W-:Y:S01]  /*8840*/  @P2 FMUL.FTZ R13, R3, 0.69314718246459960938 ;  /* 0x3f317218030d2820 */ /* 0x000fe20000410000 */
[----:B------:R-:W-:-:S04]  /*8850*/  @!P1 VIADD R3, R4, 0x31c60 ;  /* 0x00031c6004039836 */ /* 0x000fc80000000000 */
[----:B------:R-:W1:Y:S01]  /*8860*/  @P2 MUFU.LG2 R10, R12 ;  /* 0x0000000c000a2308 */ /* 0x000e620000000c00 */
[----:B------:R-:W-:-:S07]  /*8870*/  @!P1 PRMT R4, RZ, 0x654, R3 ;  /* 0x00000654ff049816 */ /* 0x000fce0000000003 */
[----:B------:R-:W2:Y:S01]  /*8880*/  @P0 MUFU.RCP R5, R11 ;  /* 0x0000000b00050308 */ /* 0x000ea20000001000 */
[----:B0-----:R-:W-:-:S04]  /*8890*/  @P0 FMUL.FTZ R6, R6, 0.69314718246459960938 ;  /* 0x3f31721806060820 */ /* 0x001fc80000410000 */
[----:B------:R-:W-:Y:S01]  /*88a0*/  @P0 FFMA.FTZ R21, R7, R0, R6 ;  /* 0x0000000007150223 */ /* 0x000fe20000010006 */
[----:B------:R-:W-:Y:S02]  /*88b0*/  PLOP3.LUT P0, PT, PT, PT, PT, 0x8, 0x0 ;  /* 0x000000000000781c */ /* 0x000fe40003f0e170 */
[----:B------:R-:W0:Y:S01]  /*88c0*/  @P2 MUFU.RCP R9, R12 ;  /* 0x0000000c00092308 */ /* 0x000e220000001000 */
[----:B-1----:R-:W-:-:S04]  /*88d0*/  @P2 FMUL.FTZ R10, R10, 0.69314718246459960938 ;  /* 0x3f3172180a0a2820 */ /* 0x002fc80000410000 */
[----:B------:R-:W-:Y:S01]  /*88e0*/  @P2 FFMA.FTZ R20, R13, R73, R10 ;  /* 0x000000490d142223 */ /* 0x000fe2000001000a */
        /* <DEDUP_REMOVED lines=52> */
[----:B------:R-:W-:-:S06]  /*8c30*/  USEL UR4, URZ, 0x1, UP0 ;  /* 0x000000013f047887 */ /* 0x000fcc0008000000 */
[----:B------:R-:W-:Y:S01]  /*8c40*/  LOP3.LUT R16, R16, UR4, RZ, 0x3c, !PT ;  /* 0x0000000410107c12 */ /* 0x000fe2000f8e3cff */
[----:B------:R-:W-:Y:S02]  /*8c50*/  WARPGROUP.DEPBAR.LE gsb0, 0x0 ;  /* 0x00008000000079c5 */ /* 0x000fe40000010000 */
[----:B------:R1:W-:Y:S01]  /*8c60*/  @!P1 SYNCS.ARRIVE.TRANS64.RED.A1T0 RZ, [R4+URZ], RZ ;  /* 0x000000ff04ff99a7 */ /* 0x0003e2000810043f */
        /* <DEDUP_REMOVED lines=20> */
[-C--:B0-----:R-:W-:Y:S01]  /*8db0*/  FMUL.FTZ R78, R34, R9.reuse ;  /* 0x00000009224e7220 */ /* 0x081fe20000410000 */
        /* <DEDUP_REMOVED lines=9> */
[-C--:B------:R-:W-:Y:S01]  /*8e50*/  FMUL.FTZ R80, R25, R5.reuse ;  /* 0x0000000519507220 */ /* 0x080fe20000410000 */
[-C--:B------:R-:W-:Y:S01]  /*8e60*/  FMUL.FTZ R81, R28, R5.reuse ;  /* 0x000000051c517220 */ /* 0x080fe20000410000 */
[-C--:B------:R-:W-:Y:S01]  /*8e70*/  FMUL.FTZ R6, R29, R5.reuse ;  /* 0x000000051d067220 */ /* 0x080fe20000410000 */
[----:B------:R-:W-:Y:S01]  /*8e80*/  FMUL.FTZ R14, R32, R5 ;  /* 0x00000005200e7220 */ /* 0x000fe20000410000 */
        /* <DEDUP_REMOVED lines=13> */
[----:B-1----:R-:W-:-:S07]  /*8f60*/  FMUL.FTZ R39, R71, R9 ;  /* 0x0000000947277220 */ /* 0x002fce0000410000 */
.L_x_126:
[----:B------:R-:W0:Y:S08]  /*8f70*/  S2UR UR4, SR_CgaCtaId ;  /* 0x00000000000479c3 */ /* 0x000e300000008800 */
[----:B------:R-:W-:Y:S06]  /*8f80*/  BAR.SYNC.DEFER_BLOCKING 0x5, 0x1a0 ;  /* 0x0146800000007b1d */ /* 0x000fec0000010000 */
[----:B------:R-:W-:Y:S01]  /*8f90*/  UMOV UR36, 0x400 ;  /* 0x0000040000247882 */ /* 0x000fe20000000000 */
[----:B------:R-:W-:Y:S01]  /*8fa0*/  BSSY B0, `(.L_x_147) ;  /* 0x0000166000007945 */ /* 0x000fe20003800000 */
[----:B0-----:R-:W-:-:S09]  /*8fb0*/  ULEA UR36, UR4, UR36, 0x18 ;  /* 0x0000002404247291 */ /* 0x001fd2000f8ec03f */
[----:B------:R-:W0:Y:S01]  /*8fc0*/  LDS.128 R28, [UR36+0x31cd0] ;  /* 0x031cd024ff1c7984 */ /* 0x000e220008000c00 */
[----:B------:R-:W-:Y:S06]  /*8fd0*/  BAR.ARV 0x4, 0x1a0 ;  /* 0x0106800000007b1d */ /* 0x000fec0000002000 */
[----:B------:R-:W-:Y:S05]  /*8fe0*/  @P0 BRA `(.L_x_148) ;  /* 0x0000000c00a40947 */ /* 0x000fea0003800000 */
[----:B------:R-:W1:Y:S08]  /*8ff0*/  S2UR UR6, SR_SWINHI ;  /* 0x00000000000679c3 */ /* 0x000e700000002f00 */
[----:B------:R-:W-:Y:S01]  /*9000*/  BAR.SYNC.DEFER_BLOCKING 0x1, 0x180 ;  /* 0x0046000000007b1d */ /* 0x000fe20000010000 */
[----:B------:R-:W-:Y:S02]  /*9010*/  F2FP.BF16.F32.PACK_AB R7, R7, R8 ;  /* 0x000000080707723e */ /* 0x000fe400000010ff */
[----:B------:R-:W-:-:S02]  /*9020*/  F2FP.BF16.F32.PACK_AB R6, R6, R81 ;  /* 0x000000510606723e */ /* 0x000fc400000010ff */
[----:B------:R-:W-:Y:S02]  /*9030*/  F2FP.BF16.F32.PACK_AB R36, R45, R36 ;  /* 0x000000242d24723e */ /* 0x000fe400000010ff */
[----:B------:R-:W-:Y:S01]  /*9040*/  F2FP.BF16.F32.PACK_AB R39, R39, R34 ;  /* 0x000000222727723e */ /* 0x000fe200000010ff */
[----:B------:R-:W-:Y:S01]  /*9050*/  UMOV UR4, UR36 ;  /* 0x0000002400047c82 */ /* 0x000fe20008000000 */
[----:B-1----:R-:W-:Y:S01]  /*9060*/  UMOV UR5, UR6 ;  /* 0x0000000600057c82 */ /* 0x002fe20008000000 */
[----:B------:R-:W-:Y:S02]  /*9070*/  IMAD.U32 R22, RZ, RZ, UR4 ;  /* 0x00000004ff167e24 */ /* 0x000fe4000f8e00ff */
[----:B------:R-:W-:Y:S01]  /*9080*/  IMAD.U32 R23, RZ, RZ, UR5 ;  /* 0x00000005ff177e24 */ /* 0x000fe2000f8e00ff */
[----:B------:R-:W-:Y:S01]  /*9090*/  ULDC.64 UR4, c[0x0][0xbe0] ;  /* 0x0002f80000047ab9 */ /* 0x000fe20000000a00 */
[----:B------:R-:W-:-:S03]  /*90a0*/  IMAD.WIDE R4, R154, 0x2, R22 ;  /* 0x000000029a047825 */ /* 0x000fc600078e0216 */
[C---:B------:R-:W-:Y:S02]  /*90b0*/  LOP3.LUT R25, R4.reuse, 0x180, RZ, 0xc0, !PT ;  /* 0x0000018004197812 */ /* 0x040fe400078ec0ff */
[C---:B------:R-:W-:Y:S02]  /*90c0*/  IADD3 R55, P4, R4.reuse, 0x20, RZ ;  /* 0x0000002004377810 */ /* 0x040fe40007f9e0ff */
[----:B------:R-:W-:Y:S02]  /*90d0*/  SHF.R.U64 R25, R25, 0x3, RZ ;  /* 0x0000000319197819 */ /* 0x000fe400000012ff */
[C---:B------:R-:W-:Y:S01]  /*90e0*/  IADD3 R59, P3, R4.reuse, 0x3000, RZ ;  /* 0x00003000043b7810 */ /* 0x040fe20007f7e0ff */
[--C-:B------:R-:W-:Y:S01]  /*90f0*/  IMAD.X R11, RZ, RZ, R5.reuse, P4 ;  /* 0x000000ffff0b7224 */ /* 0x100fe200020e0605 */
[C---:B------:R-:W-:Y:S02]  /*9100*/  IADD3 R63, P2, R4.reuse, 0x3020, RZ ;  /* 0x00003020043f7810 */ /* 0x040fe40007f5e0ff */
[C---:B------:R-:W-:Y:S01]  /*9110*/  IADD3 R67, P1, R4.reuse, 0x6000, RZ ;  /* 0x0000600004437810 */ /* 0x040fe20007f3e0ff */
[--C-:B------:R-:W-:Y:S01]  /*9120*/  IMAD.X R13, RZ, RZ, R5.reuse, P3 ;  /* 0x000000ffff0d7224 */ /* 0x100fe200018e0605 */
[----:B------:R-:W-:Y:S01]  /*9130*/  IADD3 R71, P0, R4, 0x6020, RZ ;  /* 0x0000602004477810 */ /* 0x000fe20007f1e0ff */
[--C-:B------:R-:W-:Y:S01]  /*9140*/  IMAD.X R9, RZ, RZ, R5.reuse, P2 ;  /* 0x000000ffff097224 */ /* 0x100fe200010e0605 */
[----:B------:R-:W-:Y:S01]  /*9150*/  LOP3.LUT R4, R25, R4, RZ, 0x3c, !PT ;  /* 0x0000000419047212 */ /* 0x000fe200078e3cff */
[--C-:B------:R-:W-:Y:S01]  /*9160*/  IMAD.X R25, RZ, RZ, R5.reuse, P1 ;  /* 0x000000ffff197224 */ /* 0x100fe200008e0605 */
[----:B------:R-:W-:Y:S01]  /*9170*/  LOP3.LUT R26, R67, 0x180, RZ, 0xc0, !PT ;  /* 0x00000180431a7812 */ /* 0x000fe200078ec0ff */
[----:B------:R-:W-:Y:S01]  /*9180*/  IMAD.X R27, RZ, RZ, R5, P0 ;  /* 0x000000ffff1b7224 */ /* 0x000fe200000e0605 */
[----:B0-----:R-:W-:-:S02]  /*9190*/  MOV R28, R4 ;  /* 0x00000004001c7202 */ /* 0x001fc40000000f00 */
[----:B------:R-:W-:Y:S02]  /*91a0*/  F2FP.BF16.F32.PACK_AB R5, R24, R33 ;  /* 0x000000211805723e */ /* 0x000fe400000010ff */
[----:B------:R-:W-:Y:S02]  /*91b0*/  LOP3.LUT R24, R63, 0x180, RZ, 0xc0, !PT ;  /* 0x000001803f187812 */ /* 0x000fe400078ec0ff */
[----:B------:R-:W-:Y:S02]  /*91c0*/  LOP3.LUT R32, R71, 0x180, RZ, 0xc0, !PT ;  /* 0x0000018047207812 */ /* 0x000fe400078ec0ff */
[----:B------:R-:W-:Y:S02]  /*91d0*/  SHF.R.U64 R24, R24, 0x3, RZ ;  /* 0x0000000318187819 */ /* 0x000fe400000012ff */
[----:B------:R-:W-:Y:S02]  /*91e0*/  SHF.R.U64 R26, R26, 0x3, RZ ;  /* 0x000000031a1a7819 */ /* 0x000fe400000012ff */
[----:B------:R-:W-:-:S02]  /*91f0*/  SHF.R.U64 R32, R32, 0x3, RZ ;  /* 0x0000000320207819 */ /* 0x000fc400000012ff */
[----:B------:R-:W-:Y:S02]  /*9200*/  LOP3.LUT R8, R24, R63, RZ, 0x3c, !PT ;  /* 0x0000003f18087212 */ /* 0x000fe400078e3cff */
[----:B------:R-:W-:Y:S02]  /*9210*/  LOP3.LUT R24, R26, R67, RZ, 0x3c, !PT ;  /* 0x000000431a187212 */ /* 0x000fe400078e3cff */
[----:B------:R-:W-:Y:S02]  /*9220*/  LOP3.LUT R26, R32, R71, RZ, 0x3c, !PT ;  /* 0x00000047201a7212 */ /* 0x000fe400078e3cff */
[----:B------:R-:W0:Y:S01]  /*9230*/  LDC.64 R32, c[0x0][0xbd8] ;  /* 0x0002f600ff207b82 */ /* 0x000e220000000a00 */
[----:B------:R-:W-:Y:S02]  /*9240*/  LOP3.LUT R10, R55, 0x180, RZ, 0xc0, !PT ;  /* 0x00000180370a7812 */ /* 0x000fe400078ec0ff */
[----:B------:R-:W-:Y:S02]  /*9250*/  LOP3.LUT R12, R59, 0x180, RZ, 0xc0, !PT ;  /* 0x000001803b0c7812 */ /* 0x000fe400078ec0ff */
[----:B------:R-:W-:-:S02]  /*9260*/  SHF.R.U64 R10, R10, 0x3, RZ ;  /* 0x000000030a0a7819 */ /* 0x000fc400000012ff */
[----:B------:R-:W-:Y:S02]  /*9270*/  SHF.R.U64 R12, R12, 0x3, RZ ;  /* 0x000000030c0c7819 */ /* 0x000fe400000012ff */
[----:B------:R-:W-:Y:S02]  /*9280*/  LOP3.LUT R10, R10, R55, RZ, 0x3c, !PT ;  /* 0x000000370a0a7212 */ /* 0x000fe400078e3cff */
[----:B------:R-:W-:Y:S02]  /*9290*/  LOP3.LUT R12, R12, R59, RZ, 0x3c, !PT ;  /* 0x0000003b0c0c7212 */ /* 0x000fe400078e3cff */
[----:B------:R-:W-:Y:S02]  /*92a0*/  F2FP.BF16.F32.PACK_AB R4, R80, R83 ;  /* 0x000000535004723e */ /* 0x000fe400000010ff */
[----:B------:R-:W-:Y:S02]  /*92b0*/  MOV R59, R10 ;  /* 0x0000000a003b7202 */ /* 0x000fe40000000f00 */
[----:B------:R-:W-:Y:S01]  /*92c0*/  MOV R55, R8 ;  /* 0x0000000800377202 */ /* 0x000fe20000000f00 */
[----:B------:R1:W-:Y:S01]  /*92d0*/  STSM.16.M88.4 [R28], R4 ;  /* 0x000000041c007844 */ /* 0x0003e20000000200 */
[----:B------:R-:W-:-:S02]  /*92e0*/  F2FP.BF16.F32.PACK_AB R8, R75, R14 ;  /* 0x0000000e4b08723e */ /* 0x000fc400000010ff */
[----:B------:R-:W-:Y:S02]  /*92f0*/  F2FP.BF16.F32.PACK_AB R9, R69, R78 ;  /* 0x0000004e4509723e */ /* 0x000fe400000010ff */
[----:B------:R-:W-:Y:S02]  /*9300*/  F2FP.BF16.F32.PACK_AB R10, R77, R74 ;  /* 0x0000004a4d0a723e */ /* 0x000fe400000010ff */
[----:B------:R-:W-:Y:S02]  /*9310*/  F2FP.BF16.F32.PACK_AB R11, R65, R68 ;  /* 0x00000044410b723e */ /* 0x000fe400000010ff */
[----:B------:R-:W-:Y:S02]  /*9320*/  MOV R58, R12 ;  /* 0x0000000c003a7202 */ /* 0x000fe40000000f00 */
[----:B------:R-:W-:Y:S01]  /*9330*/  F2FP.BF16.F32.PACK_AB R14, R76, R15 ;  /* 0x0000000f4c0e723e */ /* 0x000fe200000010ff */
[----:B------:R2:W-:Y:S01]  /*9340*/  STSM.16.M88.4 [R59], R8 ;  /* 0x000000083b007844 */ /* 0x0005e20000000200 */
[----:B------:R-:W-:-:S02]  /*9350*/  F2FP.BF16.F32.PACK_AB R12, R79, R72 ;  /* 0x000000484f0c723e */ /* 0x000fc400000010ff */
[----:B------:R-:W-:Y:S02]  /*9360*/  F2FP.BF16.F32.PACK_AB R13, R61, R64 ;  /* 0x000000403d0d723e */ /* 0x000fe400000010ff */
[----:B------:R-:W-:Y:S02]  /*9370*/  F2FP.BF16.F32.PACK_AB R15, R57, R60 ;  /* 0x0000003c390f723e */ /* 0x000fe400000010ff */
[----:B-1----:R-:W-:Y:S02]  /*9380*/  MOV R28, R26 ;  /* 0x0000001a001c7202 */ /* 0x002fe40000000f00 */
[----:B0-----:R-:W-:Y:S01]  /*9390*/  ISETP.NE.U32.AND P0, PT, R32, RZ, PT ;  /* 0x000000ff2000720c */ /* 0x001fe20003f05070 */
[----:B------:R-:W-:Y:S01]  /*93a0*/  STSM.16.M88.4 [R58], R12 ;  /* 0x0000000c3a007844 */ /* 0x000fe20000000200 */
[----:B------:R-:W-:Y:S02]  /*93b0*/  MOV R54, R24 ;  /* 0x0000001800367202 */ /* 0x000fe40000000f00 */
[----:B------:R-:W-:-:S02]  /*93c0*/  F2FP.BF16.F32.PACK_AB R4, R73, R44 ;  /* 0x0000002c4904723e */ /* 0x000fc400000010ff */
[----:B------:R-:W-:Y:S01]  /*93d0*/  F2FP.BF16.F32.PACK_AB R5, R53, R56 ;  /* 0x000000383505723e */ /* 0x000fe200000010ff */
[C---:B--2---:R-:W-:Y:S01]  /*93e0*/  IMAD.SHL.U32 R9, R145.reuse, 0x4, RZ ;  /* 0x0000000491097824 */ /* 0x044fe200078e00ff */
[----:B------:R-:W-:Y:S02]  /*93f0*/  F2FP.BF16.F32.PACK_AB R6, R52, R41 ;  /* 0x000000293406723e */ /* 0x000fe400000010ff */
[----:B------:R-:W-:Y:S02]  /*9400*/  F2FP.BF16.F32.PACK_AB R7, R50, R51 ;  /* 0x000000333207723e */ /* 0x000fe400000010ff */
[----:B------:R-:W-:Y:S02]  /*9410*/  F2FP.BF16.F32.PACK_AB R26, R48, R37 ;  /* 0x00000025301a723e */ /* 0x000fe400000010ff */
[----:B------:R-:W-:Y:S01]  /*9420*/  SHF.L.U64.HI R10, R145, 0x2, R148 ;  /* 0x00000002910a7819 */ /* 0x000fe20000010294 */
[----:B------:R-:W-:Y:S01]  /*9430*/  STSM.16.M88.4 [R55], R4 ;  /* 0x0000000437007844 */ /* 0x000fe20000000200 */
[----:B------:R-:W-:-:S02]  /*9440*/  IADD3 R32, P1, R9, R32, RZ ;  /* 0x0000002009207210 */ /* 0x000fc40007f3e0ff */
[----:B------:R-:W-:Y:S01]  /*9450*/  F2FP.BF16.F32.PACK_AB R24, R49, R40 ;  /* 0x000000283118723e */ /* 0x000fe200000010ff */
[----:B------:R-:W-:Y:S01]  /*9460*/  IMAD.MOV.U32 R40, RZ, RZ, RZ ;  /* 0x000000ffff287224 */ /* 0x000fe200078e00ff */
[----:B------:R-:W-:Y:S02]  /*9470*/  F2FP.BF16.F32.PACK_AB R25, R46, R47 ;  /* 0x0000002f2e19723e */ /* 0x000fe400000010ff */
[----:B------:R-:W-:Y:S02]  /*9480*/  F2FP.BF16.F32.PACK_AB R27, R42, R43 ;  /* 0x0000002b2a1b723e */ /* 0x000fe400000010ff */
[----:B------:R-:W-:Y:S02]  /*9490*/  F2FP.BF16.F32.PACK_AB R37, R35, R38 ;  /* 0x000000262325723e */ /* 0x000fe400000010ff */
[----:B------:R-:W-:Y:S01]  /*94a0*/  F2FP.BF16.F32.PACK_AB R38, R3, R0 ;  /* 0x000000000326723e */ /* 0x000fe200000010ff */
[----:B------:R-:W-:Y:S01]  /*94b0*/  STSM.16.M88.4 [R54], R24 ;  /* 0x0000001836007844 */ /* 0x000fe20000000200 */
[----:B------:R-:W-:Y:S01]  /*94c0*/  ISETP.NE.AND.EX P0, PT, R33, RZ, PT, P0 ;  /* 0x000000ff2100720c */ /* 0x000fe20003f05300 */
[----:B------:R-:W-:Y:S01]  /*94d0*/  IMAD.X R33, R10, 0x1, R33, P1 ;  /* 0x000000010a217824 */ /* 0x000fe200008e0621 */
[----:B------:R-:W-:Y:S01]  /*94e0*/  ISETP.NE.U32.AND P1, PT, RZ, UR4, PT ;  /* 0x00000004ff007c0c */ /* 0x000fe2000bf25070 */
[----:B------:R0:W-:Y:S01]  /*94f0*/  STSM.16.M88.4 [R28], R36 ;  /* 0x000000241c007844 */ /* 0x0001e20000000200 */
[----:B------:R-:W1:Y:S08]  /*9500*/  LDC R0, c[0x0][0xa88] ;  /* 0x0002a200ff007b82 */ /* 0x000e700000000800 */
[----:B------:R-:W-:Y:S01]  /*9510*/  BAR.SYNC.DEFER_BLOCKING 0x1, 0x180 ;  /* 0x0046000000007b1d */ /* 0x000fe20000010000 */
[----:B------:R-:W-:-:S13]  /*9520*/  ISETP.NE.AND.EX P1, PT, RZ, UR5, PT, P1 ;  /* 0x00000005ff007c0c */ /* 0x000fda000bf25310 */
[----:B------:R-:W-:-:S04]  /*9530*/  @P1 IADD3 R8, P2, R9, UR4, RZ ;  /* 0x0000000409081c10 */ /* 0x000fc8000ff5e0ff */
[----:B------:R-:W-:Y:S01]  /*9540*/  @P1 IADD3.X R9, R10, UR5, RZ, P2, !PT ;  /* 0x000000050a091c10 */ /* 0x000fe200097fe4ff */
[----:B------:R2:W5:Y:S01]  /*9550*/  @P0 LDG.E R40, desc[UR58][R32.64] ;  /* 0x0000003a20280981 */ /* 0x000562000c1e1900 */
[----:B------:R-:W-:Y:S01]  /*9560*/  IMAD R3, R18, 0x20, R17 ;  /* 0x0000002012037824 */ /* 0x000fe200078e0211 */
[----:B0-----:R-:W-:Y:S02]  /*9570*/  SHF.R.S32.HI R28, RZ, 0x1f, R146 ;  /* 0x0000001fff1c7819 */ /* 0x001fe40000011492 */
[----:B-1----:R2:W5:Y:S01]  /*9580*/  @P1 LDG.E R0, desc[UR58][R8.64] ;  /* 0x0000003a08001981 */ /* 0x002562000c1e1900 */
[----:B------:R-:W-:Y:S01]  /*9590*/  IMAD.WIDE R22, R3, 0x2, R22 ;  /* 0x0000000203167825 */ /* 0x000fe200078e0216 */
[----:B------:R-:W-:Y:S06]  /*95a0*/  @P1 BRA `(.L_x_149) ;  /* 0x0000000000101947 */ /* 0x000fec0003800000 */
[----:B------:R-:W-:Y:S05]  /*95b0*/  @!P0 BRA `(.L_x_149) ;  /* 0x00000000000c8947 */ /* 0x000fea0003800000 */
[----:B------:R-:W3:Y:S04]  /*95c0*/  LDG.E R3, desc[UR58][R32.64] ;  /* 0x0000003a20037981 */ /* 0x000ee8000c1e1900 */
[----:B-----5:R-:W3:Y:S02]  /*95d0*/  LDG.E R0, desc[UR58][R32.64+0x4] ;  /* 0x0000043a20007981 */ /* 0x020ee4000c1e1900 */
[----:B---3--:R-:W-:-:S07]  /*95e0*/  IMAD.IADD R0, R0, 0x1, -R3 ;  /* 0x0000000100007824 */ /* 0x008fce00078e0a03 */
.L_x_149:
[----:B------:R-:W-:Y:S01]  /*95f0*/  ULDC.64 UR4, c[0x0][0xb70] ;  /* 0x0002dc0000047ab9 */ /* 0x000fe20000000a00 */
[--C-:B-----5:R-:W-:Y:S01]  /*9600*/  SHF.R.S32.HI R41, RZ, 0x1f, R40.reuse ;  /* 0x0000001fff297819 */ /* 0x120fe20000011428 */
[----:B------:R-:W-:Y:S01]  /*9610*/  IMAD R3, R28, UR4, RZ ;  /* 0x000000041c037c24 */ /* 0x000fe2000f8e02ff */
[----:B------:R-:W-:Y:S01]  /*9620*/  IADD3 R7, P1, R22, 0x1800, RZ ;  /* 0x0000180016077810 */ /* 0x000fe20007f3e0ff */
[----:B--2---:R-:W-:Y:S01]  /*9630*/  IMAD R9, R147, 0xc0, R153 ;  /* 0x000000c093097824 */ /* 0x004fe200078e0299 */
[----:B------:R-:W-:Y:S01]  /*9640*/  SEL R148, R148, RZ, !P0 ;  /* 0x000000ff94947207 */ /* 0x000fe20004000000 */
[C---:B------:R-:W-:Y:S01]  /*9650*/  IMAD R3, R146.reuse, UR5, R3 ;  /* 0x0000000592037c24 */ /* 0x040fe2000f8e0203 */
[----:B------:R-:W-:Y:S01]  /*9660*/  LOP3.LUT R6, R7, 0x180, RZ, 0xc0, !PT ;  /* 0x0000018007067812 */ /* 0x000fe200078ec0ff */
[----:B------:R-:W-:Y:S01]  /*9670*/  IMAD.WIDE.U32 R4, R146, UR4, R40 ;  /* 0x0000000492047c25 */ /* 0x000fe2000f8e0028 */
[----:B------:R-:W-:Y:S01]  /*9680*/  SEL R145, R145, RZ, !P0 ;  /* 0x000000ff91917207 */ /* 0x000fe20004000000 */
[----:B------:R-:W-:Y:S01]  /*9690*/  ULDC.64 UR4, c[0x0][0xb78] ;  /* 0x0002de0000047ab9 */ /* 0x000fe20000000a00 */
[----:B------:R-:W-:Y:S01]  /*96a0*/  SHF.R.U64 R6, R6, 0x3, RZ ;  /* 0x0000000306067819 */ /* 0x000fe200000012ff */
[----:B------:R-:W-:Y:S01]  /*96b0*/  IMAD.IADD R5, R5, 0x1, R3 ;  /* 0x0000000105057824 */ /* 0x000fe200078e0203 */
[----:B------:R-:W-:Y:S01]  /*96c0*/  LOP3.LUT P0, RZ, R150, 0x3, RZ, 0xc0, !PT ;  /* 0x0000000396ff7812 */ /* 0x000fe2000780c0ff */
[----:B------:R-:W-:Y:S01]  /*96d0*/  IMAD R3, R148, UR4, RZ ;  /* 0x0000000494037c24 */ /* 0x000fe2000f8e02ff */
[----:B------:R-:W-:Y:S01]  /*96e0*/  LOP3.LUT R6, R6, R7, RZ, 0x3c, !PT ;  /* 0x0000000706067212 */ /* 0x000fe200078e3cff */
[C---:B------:R-:W-:Y:S01]  /*96f0*/  IMAD.WIDE.U32 R4, R145.reuse, UR4, R4 ;  /* 0x0000000491047c25 */ /* 0x040fe2000f8e0004 */
[C---:B------:R-:W-:Y:S01]  /*9700*/  IADD3 R25, P4, R22.reuse, 0x3000, RZ ;  /* 0x0000300016197810 */ /* 0x040fe20007f9e0ff */
[----:B------:R-:W-:Y:S01]  /*9710*/  ULDC.64 UR6, c[0x0][0xae0] ;  /* 0x0002b80000067ab9 */ /* 0x000fe20000000a00 */
[----:B------:R-:W-:Y:S01]  /*9720*/  IADD3 R13, P3, R22, 0x4800, RZ ;  /* 0x00004800160d7810 */ /* 0x000fe20007f7e0ff */
[----:B------:R-:W-:Y:S01]  /*9730*/  IMAD R7, R145, UR5, R3 ;  /* 0x0000000591077c24 */ /* 0x000fe2000f8e0203 */
[----:B------:R-:W-:Y:S01]  /*9740*/  SHF.R.S32.HI R3, RZ, 0x1f, R9 ;  /* 0x0000001fff037819 */ /* 0x000fe20000011409 */
[----:B------:R-:W-:Y:S01]  /*9750*/  ULDC.64 UR4, c[0x0][0xb40] ;  /* 0x0002d00000047ab9 */ /* 0x000fe20000000a00 */
[----:B------:R-:W-:-:S02]  /*9760*/  IADD3 R4, P5, R9, R4, RZ ;  /* 0x0000000409047210 */ /* 0x000fc40007fbe0ff */
[----:B------:R-:W-:Y:S02]  /*9770*/  IADD3 R37, P2, R22, 0x6000, RZ ;  /* 0x0000600016257810 */ /* 0x000fe40007f5e0ff */
[----:B------:R-:W-:Y:S01]  /*9780*/  IADD3.X R7, R3, R5, R7, P5, !PT ;  /* 0x0000000503077210 */ /* 0x000fe20002ffe407 */
[C---:B------:R-:W-:Y:S01]  /*9790*/  VIADD R3, R9.reuse, 0x8 ;  /* 0x0000000809037836 */ /* 0x040fe20000000000 */
[C---:B------:R-:W-:Y:S02]  /*97a0*/  LEA R44, P6, R4.reuse, UR4, 0x2 ;  /* 0x00000004042c7c11 */ /* 0x040fe4000f8c10ff */
[----:B------:R-:W-:Y:S02]  /*97b0*/  ISETP.GE.OR P5, PT, R9, R0, P0 ;  /* 0x000000000900720c */ /* 0x000fe400007a6670 */
[----:B------:R-:W-:Y:S01]  /*97c0*/  LEA.HI.X R45, R4, UR5, R7, 0x2, P6 ;  /* 0x00000005042d7c11 */ /* 0x000fe2000b0f1407 */
[----:B------:R-:W-:Y:S01]  /*97d0*/  IMAD.X R7, RZ, RZ, R23, P1 ;  /* 0x000000ffff077224 */ /* 0x000fe200008e0617 */
[----:B------:R-:W-:Y:S01]  /*97e0*/  IADD3 R4, P6, R22, 0x7800, RZ ;  /* 0x0000780016047810 */ /* 0x000fe20007fde0ff */
[----:B------:R-:W-:Y:S01]  /*97f0*/  ULDC.64 UR4, c[0x0][0xaa0] ;  /* 0x0002a80000047ab9 */ /* 0x000fe20000000a00 */
[----:B------:R-:W-:-:S02]  /*9800*/  LOP3.LUT R24, R25, 0x180, RZ, 0xc0, !PT ;  /* 0x0000018019187812 */ /* 0x000fc400078ec0ff */
[----:B------:R-:W-:Y:S01]  /*9810*/  LOP3.LUT R12, R13, 0x180, RZ, 0xc0, !PT ;  /* 0x000001800d0c7812 */ /* 0x000fe200078ec0ff */
[----:B------:R-:W-:Y:S01]  /*9820*/  IMAD.X R33, RZ, RZ, R23, P6 ;  /* 0x000000ffff217224 */ /* 0x000fe200030e0617 */
[----:B------:R-:W-:Y:S02]  /*9830*/  LOP3.LUT R36, R37, 0x180, RZ, 0xc0, !PT ;  /* 0x0000018025247812 */ /* 0x000fe400078ec0ff */
[----:B------:R-:W-:Y:S01]  /*9840*/  ISETP.GE.OR P0, PT, R3, R0, P0 ;  /* 0x000000000300720c */ /* 0x000fe20000706670 */
[----:B------:R-:W-:Y:S01]  /*9850*/  @!P5 STG.E desc[UR58][R44.64], R21 ;  /* 0x000000152c00d986 */ /* 0x000fe2000c10193a */
[----:B------:R-:W-:Y:S02]  /*9860*/  LOP3.LUT R3, R4, 0x180, RZ, 0xc0, !PT ;  /* 0x0000018004037812 */ /* 0x000fe400078ec0ff */
[----:B------:R-:W-:Y:S02]  /*9870*/  LOP3.LUT R5, R22, 0x180, RZ, 0xc0, !PT ;  /* 0x0000018016057812 */ /* 0x000fe400078ec0ff */
[----:B------:R-:W-:-:S02]  /*9880*/  SHF.R.U64 R24, R24, 0x3, RZ ;  /* 0x0000000318187819 */ /* 0x000fc400000012ff */
[----:B------:R-:W-:Y:S02]  /*9890*/  SHF.R.U64 R12, R12, 0x3, RZ ;  /* 0x000000030c0c7819 */ /* 0x000fe400000012ff */
[----:B------:R-:W-:Y:S02]  /*98a0*/  SHF.R.U64 R36, R36, 0x3, RZ ;  /* 0x0000000324247819 */ /* 0x000fe400000012ff */
[----:B------:R-:W-:Y:S01]  /*98b0*/  SHF.R.U64 R3, R3, 0x3, RZ ;  /* 0x0000000303037819 */ /* 0x000fe200000012ff */
[----:B------:R0:W-:Y:S01]  /*98c0*/  @!P0 STG.E desc[UR58][R44.64+0x20], R20 ;  /* 0x000020142c008986 */ /* 0x0001e2000c10193a */
[----:B------:R-:W-:Y:S02]  /*98d0*/  SHF.R.U64 R5, R5, 0x3, RZ ;  /* 0x0000000305057819 */ /* 0x000fe400000012ff */
[----:B------:R-:W-:Y:S01]  /*98e0*/  LOP3.LUT R24, R24, R25, RZ, 0x3c, !PT ;  /* 0x0000001918187212 */ /* 0x000fe200078e3cff */
[--C-:B------:R-:W-:Y:S01]  /*98f0*/  IMAD.X R25, RZ, RZ, R23.reuse, P4 ;  /* 0x000000ffff197224 */ /* 0x100fe200020e0617 */
[----:B------:R-:W-:Y:S01]  /*9900*/  LOP3.LUT R12, R12, R13, RZ, 0x3c, !PT ;  /* 0x0000000d0c0c7212 */ /* 0x000fe200078e3cff */
[--C-:B------:R-:W-:Y:S01]  /*9910*/  IMAD.X R13, RZ, RZ, R23.reuse, P3 ;  /* 0x000000ffff0d7224 */ /* 0x100fe200018e0617 */
[----:B------:R-:W-:Y:S01]  /*9920*/  LOP3.LUT R36, R36, R37, RZ, 0x3c, !PT ;  /* 0x0000002524247212 */ /* 0x000fe200078e3cff */
[----:B------:R-:W-:Y:S01]  /*9930*/  IMAD.X R37, RZ, RZ, R23, P2 ;  /* 0x000000ffff257224 */ /* 0x000fe200010e0617 */
[----:B------:R-:W-:Y:S01]  /*9940*/  LOP3.LUT R32, R3, R4, RZ, 0x3c, !PT ;  /* 0x0000000403207212 */ /* 0x000fe200078e3cff */
[----:B------:R-:W5:Y:S01]  /*9950*/  LD.E.128 R24, desc[UR58][R24.64] ;  /* 0x0000003a18187980 */ /* 0x000f62000c101d00 */
[----:B------:R-:W-:-:S03]  /*9960*/  LOP3.LUT R22, R5, R22, RZ, 0x3c, !PT ;  /* 0x0000001605167212 */ /* 0x000fc600078e3cff */
[----:B------:R-:W5:Y:S01]  /*9970*/  LD.E.128 R4, desc[UR58][R6.64] ;  /* 0x0000003a06047980 */ /* 0x000f62000c101d00 */
[----:B------:R-:W-:-:S03]  /*9980*/  SHF.R.S32.HI R43, RZ, 0x1f, R17 ;  /* 0x0000001fff2b7819 */ /* 0x000fc60000011411 */
[----:B------:R1:W5:Y:S01]  /*9990*/  LD.E.128 R8, desc[UR58][R22.64] ;  /* 0x0000003a16087980 */ /* 0x000362000c101d00 */
[----:B------:R-:W-:-:S03]  /*99a0*/  IMAD R3, R41, UR4, RZ ;  /* 0x0000000429037c24 */ /* 0x000fc6000f8e02ff */
[----:B------:R-:W5:Y:S01]  /*99b0*/  LD.E.128 R12, desc[UR58][R12.64] ;  /* 0x0000003a0c0c7980 */ /* 0x000f62000c101d00 */
[----:B------:R-:W-:-:S03]  /*99c0*/  IMAD.MOV.U32 R42, RZ, RZ, R17 ;  /* 0x000000ffff2a7224 */ /* 0x000fc600078e0011 */
[----:B------:R-:W5:Y:S04]  /*99d0*/  LD.E.128 R36, desc[UR58][R36.64] ;  /* 0x0000003a24247980 */ /* 0x000f68000c101d00 */
[----:B------:R-:W5:Y:S01]  /*99e0*/  LD.E.128 R32, desc[UR58][R32.64] ;  /* 0x0000003a20207980 */ /* 0x000f62000c101d00 */
[----:B------:R-:W-:Y:S01]  /*99f0*/  @!PT LDS RZ, [RZ] ;  /* 0x00000000fffff984 */ /* 0x000fe20000000800 */
[----:B------:R-:W-:Y:S01]  /*9a00*/  @!PT LDS RZ, [RZ] ;  /* 0x00000000fffff984 */ /* 0x000fe20000000800 */
[----:B------:R-:W-:Y:S01]  /*9a10*/  @!PT LDS RZ, [RZ] ;  /* 0x00000000fffff984 */ /* 0x000fe20000000800 */
[----:B------:R-:W-:Y:S01]  /*9a20*/  @!PT LDS RZ, [RZ] ;  /* 0x00000000fffff984 */ /* 0x000fe20000000800 */
[----:B------:R2:W-:Y:S06]  /*9a30*/  MEMBAR.ALL.CTA ;  /* 0x0000000000007992 */ /* 0x0005ec0000008000 */
[----:B--2---:R-:W2:Y:S01]  /*9a40*/  FENCE.VIEW.ASYNC.S ;  /* 0x00000000000073c6 */ /* 0x004ea20000000000 */
[----:B0-----:R-:W-:-:S04]  /*9a50*/  IMAD.WIDE.U32 R20, R40, UR4, R42 ;  /* 0x0000000428147c25 */ /* 0x001fc8000f8e002a */
[----:B------:R-:W-:Y:S02]  /*9a60*/  IMAD R3, R40, UR5, R3 ;  /* 0x0000000528037c24 */ /* 0x000fe4000f8e0203 */
[----:B------:R-:W-:Y:S01]  /*9a70*/  IMAD R19, R147, -0xc0, R0 ;  /* 0xffffff4093137824 */ /* 0x000fe200078e0200 */
[----:B------:R-:W-:Y:S01]  /*9a80*/  UIADD3 UR4, UR36, 0x31c20, URZ ;  /* 0x00031c2024047890 */ /* 0x000fe2000fffe03f */
[----:B------:R-:W-:Y:S02]  /*9a90*/  IMAD.IADD R21, R21, 0x1, R3 ;  /* 0x0000000115157824 */ /* 0x000fe400078e0203 */
[----:B------:R-:W-:Y:S01]  /*9aa0*/  IMAD R3, R28, UR6, RZ ;  /* 0x000000061c037c24 */ /* 0x000fe2000f8e02ff */
[C---:B------:R-:W-:Y:S01]  /*9ab0*/  ISETP.GE.AND P0, PT, R18.reuse, R19, PT ;  /* 0x000000131200720c */ /* 0x040fe20003f06270 */
[----:B------:R-:W-:Y:S01]  /*9ac0*/  VIADD R0, R18, 0x60 ;  /* 0x0000006012007836 */ /* 0x000fe20000000000 */
[----:B------:R-:W-:Y:S01]  /*9ad0*/  UPRMT UR4, URZ, 0x654, UR4 ;  /* 0x000006543f047896 */ /* 0x000fe20008000004 */
[----:B------:R-:W-:-:S02]  /*9ae0*/  IMAD R3, R146, UR7, R3 ;  /* 0x0000000792037c24 */ /* 0x000fc4000f8e0203 */
[----:B------:R-:W-:Y:S01]  /*9af0*/  IMAD.WIDE.U32 R20, R146, UR6, R20 ;  /* 0x0000000692147c25 */ /* 0x000fe2000f8e0014 */
[----:B------:R-:W-:Y:S01]  /*9b00*/  ULDC.64 UR6, c[0x0][0xae8] ;  /* 0x0002ba0000067ab9 */ /* 0x000fe20000000a00 */
[----:B------:R-:W-:Y:S02]  /*9b10*/  ISETP.GE.AND P3, PT, R0, R19, PT ;  /* 0x000000130000720c */ /* 0x000fe40003f66270 */
[----:B------:R-:W-:Y:S02]  /*9b20*/  IMAD.IADD R21, R21, 0x1, R3 ;  /* 0x0000000115157824 */ /* 0x000fe400078e0203 */
[----:B------:R-:W-:Y:S01]  /*9b30*/  IMAD R0, R148, UR6, RZ ;  /* 0x0000000694007c24 */ /* 0x000fe2000f8e02ff */
[----:B------:R-:W-:Y:S01]  /*9b40*/  SHF.R.S32.HI R19, RZ, 0x1f, R18 ;  /* 0x0000001fff137819 */ /* 0x000fe20000011412 */
[C---:B------:R-:W-:Y:S01]  /*9b50*/  IMAD.WIDE.U32 R40, R145.reuse, UR6, R20 ;  /* 0x0000000691287c25 */ /* 0x040fe2000f8e0014 */
[----:B--2---:R-:W-:Y:S01]  /*9b60*/  SYNCS.ARRIVE.TRANS64.RED.A1T0 RZ, [UR4], RZ ;  /* 0x000000ffffff79a7 */ /* 0x004fe20008100404 */
[----:B------:R-:W-:Y:S02]  /*9b70*/  BSSY B1, `(.L_x_150) ;  /* 0x0000018000017945 */ /* 0x000fe40003800000 */
[----:B------:R-:W-:-:S02]  /*9b80*/  IMAD R3, R145, UR7, R0 ;  /* 0x0000000791037c24 */ /* 0x000fc4000f8e0200 */
[----:B-1----:R-:W-:-:S04]  /*9b90*/  IMAD.WIDE R22, R147, 0xc0, R18 ;  /* 0x000000c093167825 */ /* 0x002fc800078e0212 */
[----:B------:R-:W-:Y:S01]  /*9ba0*/  IMAD.IADD R45, R41, 0x1, R3 ;  /* 0x00000001292d7824 */ /* 0x000fe200078e0203 */
[----:B------:R-:W-:Y:S06]  /*9bb0*/  @P0 BRA `(.L_x_151) ;  /* 0x00000000004c0947 */ /* 0x000fec0003800000 */
[----:B------:R-:W-:Y:S01]  /*9bc0*/  ULDC.64 UR6, c[0x0][0xad8] ;  /* 0x0002b60000067ab9 */ /* 0x000fe20000000a00 */
[C---:B------:R-:W-:Y:S01]  /*9bd0*/  VIADD R0, R17.reuse, 0x20 ;  /* 0x0000002011007836 */ /* 0x040fe20000000000 */
[----:B------:R-:W-:Y:S01]  /*9be0*/  ULDC UR4, c[0x0][0xa8c] ;  /* 0x0002a30000047ab9 */ /* 0x000fe20000000800 */
[C---:B------:R-:W-:Y:S01]  /*9bf0*/  VIADD R28, R17.reuse, 0x40 ;  /* 0x00000040111c7836 */ /* 0x040fe20000000000 */
[----:B------:R-:W-:Y:S01]  /*9c00*/  ISETP.GE.AND P0, PT, R17, UR4, PT ;  /* 0x0000000411007c0c */ /* 0x000fe2000bf06270 */
[----:B------:R-:W-:Y:S01]  /*9c10*/  IMAD R3, R23, UR6, RZ ;  /* 0x0000000617037c24 */ /* 0x000fe2000f8e02ff */
[----:B------:R-:W-:Y:S01]  /*9c20*/  ISETP.GE.AND P1, PT, R0, UR4, PT ;  /* 0x0000000400007c0c */ /* 0x000fe2000bf26270 */
[----:B------:R-:W-:Y:S01]  /*9c30*/  IMAD.MOV.U32 R20, RZ, RZ, R40 ;  /* 0x000000ffff147224 */ /* 0x000fe200078e0028 */
[----:B------:R-:W-:Y:S01]  /*9c40*/  ISETP.GE.AND P2, PT, R28, UR4, PT ;  /* 0x000000041c007c0c */ /* 0x000fe2000bf46270 */
[----:B------:R-:W-:Y:S02]  /*9c50*/  IMAD.MOV.U32 R21, RZ, RZ, R45 ;  /* 0x000000ffff157224 */ /* 0x000fe400078e002d */
[----:B------:R-:W-:-:S02]  /*9c60*/  IMAD R3, R22, UR7, R3 ;  /* 0x0000000716037c24 */ /* 0x000fc4000f8e0203 */
[----:B------:R-:W-:Y:S01]  /*9c70*/  IMAD.WIDE.U32 R20, R22, UR6, R20 ;  /* 0x0000000616147c25 */ /* 0x000fe2000f8e0014 */
[----:B------:R-:W-:-:S03]  /*9c80*/  ULDC.64 UR6, c[0x0][0xa80] ;  /* 0x0002a00000067ab9 */ /* 0x000fc60000000a00 */
[----:B------:R-:W-:Y:S01]  /*9c90*/  IMAD.IADD R3, R21, 0x1, R3 ;  /* 0x0000000115037824 */ /* 0x000fe200078e0203 */
[----:B------:R-:W-:-:S04]  /*9ca0*/  LEA R42, P4, R20, UR6, 0x1 ;  /* 0x00000006142a7c11 */ /* 0x000fc8000f8808ff */
[----:B------:R-:W-:-:S05]  /*9cb0*/  LEA.HI.X R43, R20, UR7, R3, 0x1, P4 ;  /* 0x00000007142b7c11 */ /* 0x000fca000a0f0c03 */
[----:B-----5:R0:W-:Y:S04]  /*9cc0*/  @!P0 STG.E.128 desc[UR58][R42.64], R8 ;  /* 0x000000082a008986 */ /* 0x0201e8000c101d3a */
[----:B------:R0:W-:Y:S04]  /*9cd0*/  @!P1 STG.E.128 desc[UR58][R42.64+0x40], R24 ;  /* 0x000040182a009986 */ /* 0x0001e8000c101d3a */
[----:B------:R0:W-:Y:S02]  /*9ce0*/  @!P2 STG.E.128 desc[UR58][R42.64+0x80], R36 ;  /* 0x000080242a00a986 */ /* 0x0001e4000c101d3a */
.L_x_151:
[----:B------:R-:W-:Y:S05]  /*9cf0*/  BSYNC B1 ;  /* 0x0000000000017941 */ /* 0x000fea0003800000 */
.L_x_150:
[----:B------:R-:W-:Y:S05]  /*9d00*/  @P3 BRA `(.L_x_152) ;  /* 0x00000008003c3947 */ /* 0x000fea0003800000 */
[----:B------:R-:W-:Y:S01]  /*9d10*/  IADD3 R3, P0, R22, 0x60, RZ ;  /* 0x0000006016037810 */ /* 0x000fe20007f1e0ff */
[----:B------:R-:W-:Y:S01]  /*9d20*/  ULDC.64 UR4, c[0x0][0xad8] ;  /* 0x0002b60000047ab9 */ /* 0x000fe20000000a00 */
[----:B0----5:R-:W-:Y:S01]  /*9d30*/  IMAD.MOV.U32 R8, RZ, RZ, R40 ;  /* 0x000000ffff087224 */ /* 0x021fe200078e0028 */
[----:B------:R-:W-:Y:S01]  /*9d40*/  ULDC.64 UR6, c[0x0][0xa80] ;  /* 0x0002a00000067ab9 */ /* 0x000fe20000000a00 */
[----:B------:R-:W-:Y:S02]  /*9d50*/  IMAD.MOV.U32 R9, RZ, RZ, R45 ;  /* 0x000000ffff097224 */ /* 0x000fe400078e002d */
[----:B------:R-:W-:Y:S02]  /*9d60*/  IMAD.X R22, RZ, RZ, R23, P0 ;  /* 0x000000ffff167224 */ /* 0x000fe400000e0617 */
[----:B------:R-:W-:Y:S02]  /*9d70*/  VIADD R0, R17, 0x20 ;  /* 0x0000002011007836 */ /* 0x000fe40000000000 */
[----:B------:R-:W-:-:S02]  /*9d80*/  IMAD R22, R22, UR4, RZ ;  /* 0x0000000416167c24 */ /* 0x000fc4000f8e02ff */
[----:B------:R-:W-:Y:S01]  /*9d90*/  IMAD.WIDE.U32 R8, R3, UR4, R8 ;  /* 0x0000000403087c25 */ /* 0x000fe2000f8e0008 */
[----:B------:R-:W-:Y:S02]  /*9da0*/  ULDC UR4, c[0x0][0xa8c] ;  /* 0x0002a30000047ab9 */ /* 0x000fe40000000800 */
[----:B------:R-:W-:Y:S01]  /*9db0*/  ISETP.GE.AND P1, PT, R17, UR4, PT ;  /* 0x0000000411007c0c */ /* 0x000fe2000bf26270 */
[----:B------:R-:W-:Y:S01]  /*9dc0*/  IMAD R3, R3, UR5, R22 ;  /* 0x0000000503037c24 */ /* 0x000fe2000f8e0216 */
[----:B------:R-:W-:Y:S01]  /*9dd0*/  ISETP.GE.AND P2, PT, R0, UR4, PT ;  /* 0x0000000400007c0c */ /* 0x000fe2000bf46270 */
[----:B------:R-:W-:Y:S01]  /*9de0*/  VIADD R0, R17, 0x40 ;  /* 0x0000004011007836 */ /* 0x000fe20000000000 */
[----:B------:R-:W-:Y:S01]  /*9df0*/  LEA R10, P0, R8, UR6, 0x1 ;  /* 0x00000006080a7c11 */ /* 0x000fe2000f8008ff */
[----:B------:R-:W-:-:S05]  /*9e00*/  IMAD.IADD R3, R9, 0x1, R3 ;  /* 0x0000000109037824 */ /* 0x000fca00078e0203 */
[----:B------:R-:W-:Y:S02]  /*9e10*/  LEA.HI.X R11, R8, UR7, R3, 0x1, P0 ;  /* 0x00000007080b7c11 */ /* 0x000fe400080f0c03 */
[----:B------:R-:W-:-:S03]  /*9e20*/  ISETP.GE.AND P0, PT, R0, UR4, PT ;  /* 0x0000000400007c0c */ /* 0x000fc6000bf06270 */
[----:B------:R3:W-:Y:S04]  /*9e30*/  @!P1 STG.E.128 desc[UR58][R10.64], R4 ;  /* 0x000000040a009986 */ /* 0x0007e8000c101d3a */
[----:B------:R3:W-:Y:S06]  /*9e40*/  @!P2 STG.E.128 desc[UR58][R10.64+0x40], R12 ;  /* 0x0000400c0a00a986 */ /* 0x0007ec000c101d3a */
[----:B------:R-:W-:Y:S05]  /*9e50*/  @P0 BRA `(.L_x_152) ;  /* 0x0000000400e80947 */ /* 0x000fea0003800000 */
[----:B------:R4:W-:Y:S01]  /*9e60*/  STG.E.128 desc[UR58][R10.64+0x80], R32 ;  /* 0x000080200a007986 */ /* 0x0009e2000c101d3a */
[----:B------:R-:W-:Y:S05]  /*9e70*/  BRA `(.L_x_152) ;  /* 0x0000000400e07947 */ /* 0x000fea0003800000 */
.L_x_148:
[----:B------:R-:W1:Y:S01]  /*9e80*/  LDC.64 R6, c[0x0][0xbd8] ;  /* 0x0002f600ff067b82 */ /* 0x000e620000000a00 */
[C---:B------:R-:W-:Y:S01]  /*9e90*/  IMAD.SHL.U32 R5, R145.reuse, 0x4, RZ ;  /* 0x0000000491057824 */ /* 0x040fe200078e00ff */
[----:B------:R-:W-:Y:S01]  /*9ea0*/  SHF.L.U64.HI R8, R145, 0x2, R148 ;  /* 0x0000000291087819 */ /* 0x000fe20000010294 */
[----:B------:R-:W-:Y:S01]  /*9eb0*/  ULDC.64 UR4, c[0x0][0xbe0] ;  /* 0x0002f80000047ab9 */ /* 0x000fe20000000a00 */
[----:B------:R-:W-:-:S04]  /*9ec0*/  IMAD.MOV.U32 R3, RZ, RZ, RZ ;  /* 0x000000ffff037224 */ /* 0x000fc800078e00ff */
[----:B------:R-:W2:Y:S01]  /*9ed0*/  LDC R0, c[0x0][0xa88] ;  /* 0x0002a200ff007b82 */ /* 0x000ea20000000800 */
[----:B-1----:R-:W-:Y:S02]  /*9ee0*/  ISETP.NE.U32.AND P0, PT, R6, RZ, PT ;  /* 0x000000ff0600720c */ /* 0x002fe40003f05070 */
[----:B------:R-:W-:Y:S02]  /*9ef0*/  IADD3 R6, P1, R5, R6, RZ ;  /* 0x0000000605067210 */ /* 0x000fe40007f3e0ff */
[----:B------:R-:W-:-:S03]  /*9f00*/  ISETP.NE.AND.EX P0, PT, R7, RZ, PT, P0 ;  /* 0x000000ff0700720c */ /* 0x000fc60003f05300 */
[----:B------:R-:W-:Y:S01]  /*9f10*/  IMAD.X R7, R8, 0x1, R7, P1 ;  /* 0x0000000108077824 */ /* 0x000fe200008e0607 */
[----:B------:R-:W-:-:S04]  /*9f20*/  ISETP.NE.U32.AND P1, PT, RZ, UR4, PT ;  /* 0x00000004ff007c0c */ /* 0x000fc8000bf25070 */
[----:B------:R-:W-:-:S05]  /*9f30*/  ISETP.NE.AND.EX P1, PT, RZ, UR5, PT, P1 ;  /* 0x00000005ff007c0c */ /* 0x000fca000bf25310 */
[----:B------:R1:W5:Y:S08]  /*9f40*/  @P0 LDG.E R3, desc[UR58][R6.64] ;  /* 0x0000003a06030981 */ /* 0x000370000c1e1900 */
[----:B------:R-:W-:-:S04]  /*9f50*/  @P1 IADD3 R4, P2, R5, UR4, RZ ;  /* 0x0000000405041c10 */ /* 0x000fc8000ff5e0ff */
[----:B------:R-:W-:-:S05]  /*9f60*/  @P1 IADD3.X R5, R8, UR5, RZ, P2, !PT ;  /* 0x0000000508051c10 */ /* 0x000fca00097fe4ff */
[----:B--2---:R1:W5:Y:S01]  /*9f70*/  @P1 LDG.E R0, desc[UR58][R4.64] ;  /* 0x0000003a04001981 */ /* 0x004362000c1e1900 */
[----:B------:R-:W-:Y:S01]  /*9f80*/  ISETP.GT.AND P2, PT, R155, 0xbf, PT ;  /* 0x000000bf9b00780c */ /* 0x000fe20003f44270 */
[----:B------:R-:W-:-:S12]  /*9f90*/  @P1 BRA `(.L_x_153) ;  /* 0x0000000000101947 */ /* 0x000fd80003800000 */
[----:B------:R-:W-:Y:S05]  /*9fa0*/  @!P0 BRA `(.L_x_153) ;  /* 0x00000000000c8947 */ /* 0x000fea0003800000 */
[----:B-1----:R-:W2:Y:S04]  /*9fb0*/  LDG.E R5, desc[UR58][R6.64] ;  /* 0x0000003a06057981 */ /* 0x002ea8000c1e1900 */
[----:B-----5:R-:W2:Y:S02]  /*9fc0*/  LDG.E R0, desc[UR58][R6.64+0x4] ;  /* 0x0000043a06007981 */ /* 0x020ea4000c1e1900 */
[----:B--2---:R-:W-:-:S07]  /*9fd0*/  IMAD.IADD R0, R0, 0x1, -R5 ;  /* 0x0000000100007824 */ /* 0x004fce00078e0a05 */
.L_x_153:
[----:B------:R-:W-:Y:S01]  /*9fe0*/  BSSY B1, `(.L_x_154) ;  /* 0x000001d000017945 */ /* 0x000fe20003800000 */
[----:B------:R-:W-:Y:S02]  /*9ff0*/  SHF.R.S32.HI R9, RZ, 0x1f, R146 ;  /* 0x0000001fff097819 */ /* 0x000fe40000011492 */
[----:B------:R-:W-:Y:S02]  /*a000*/  SHF.R.S32.HI R10, RZ, 0x1f, R17 ;  /* 0x0000001fff0a7819 */ /* 0x000fe40000011411 */
[----:B------:R-:W-:Y:S02]  /*a010*/  SEL R145, R145, RZ, !P0 ;  /* 0x000000ff91917207 */ /* 0x000fe40004000000 */
[----:B------:R-:W-:Y:S02]  /*a020*/  SEL R148, R148, RZ, !P0 ;  /* 0x000000ff94947207 */ /* 0x000fe40004000000 */
[----:B-----5:R-:W-:Y:S01]  /*a030*/  SHF.R.S32.HI R8, RZ, 0x1f, R3 ;  /* 0x0000001fff087819 */ /* 0x020fe20000011403 */
[----:B------:R-:W-:Y:S06]  /*a040*/  @P2 BRA `(.L_x_155) ;  /* 0x0000000000582947 */ /* 0x000fec0003800000 */
[----:B-1----:R-:W1:Y:S02]  /*a050*/  S2R R4, SR_TID.X ;  /* 0x0000000000047919 */ /* 0x002e640000002100 */
[----:B-1----:R-:W-:-:S04]  /*a060*/  IMAD R4, R147, 0xc0, R4 ;  /* 0x000000c093047824 */ /* 0x002fc800078e0204 */
[----:B------:R-:W-:-:S05]  /*a070*/  VIADD R5, R4, 0xffffff80 ;  /* 0xffffff8004057836 */ /* 0x000fca0000000000 */
[----:B------:R-:W-:-:S13]  /*a080*/  ISETP.GE.AND P0, PT, R5, R0, PT ;  /* 0x000000000500720c */ /* 0x000fda0003f06270 */
[----:B------:R-:W-:Y:S05]  /*a090*/  @P0 BRA `(.L_x_155) ;  /* 0x0000000000440947 */ /* 0x000fea0003800000 */
[----:B------:R-:W-:Y:S01]  /*a0a0*/  IADD3 R4, P0, R5, R3, RZ ;  /* 0x0000000305047210 */ /* 0x000fe20007f1e0ff */
[----:B------:R-:W-:Y:S02]  /*a0b0*/  ULDC.64 UR4, c[0x0][0xb70] ;  /* 0x0002dc0000047ab9 */ /* 0x000fe40000000a00 */
[----:B------:R-:W-:Y:S01]  /*a0c0*/  IMAD R7, R9, UR4, RZ ;  /* 0x0000000409077c24 */ /* 0x000fe2000f8e02ff */
[----:B------:R-:W-:-:S03]  /*a0d0*/  LEA.HI.X.SX32 R5, R5, R8, 0x1, P0 ;  /* 0x0000000805057211 */ /* 0x000fc600000f0eff */
[C---:B------:R-:W-:Y:S02]  /*a0e0*/  IMAD R7, R146.reuse, UR5, R7 ;  /* 0x0000000592077c24 */ /* 0x040fe4000f8e0207 */
[----:B------:R-:W-:Y:S01]  /*a0f0*/  IMAD.WIDE.U32 R4, R146, UR4, R4 ;  /* 0x0000000492047c25 */ /* 0x000fe2000f8e0004 */
[----:B------:R-:W-:-:S03]  /*a100*/  ULDC.64 UR4, c[0x0][0xb78] ;  /* 0x0002de0000047ab9 */ /* 0x000fc60000000a00 */
[----:B------:R-:W-:Y:S02]  /*a110*/  IMAD R6, R148, UR4, RZ ;  /* 0x0000000494067c24 */ /* 0x000fe4000f8e02ff */
[----:B------:R-:W-:Y:S02]  /*a120*/  IMAD.IADD R5, R5, 0x1, R7 ;  /* 0x0000000105057824 */ /* 0x000fe400078e0207 */
[C---:B------:R-:W-:Y:S02]  /*a130*/  IMAD R7, R145.reuse, UR5, R6 ;  /* 0x0000000591077c24 */ /* 0x040fe4000f8e0206 */
[----:B------:R-:W-:Y:S01]  /*a140*/  IMAD.WIDE.U32 R4, R145, UR4, R4 ;  /* 0x0000000491047c25 */ /* 0x000fe2000f8e0004 */
[----:B------:R-:W-:-:S03]  /*a150*/  ULDC.64 UR4, c[0x0][0xb40] ;  /* 0x0002d00000047ab9 */ /* 0x000fc60000000a00 */
[----:B------:R-:W-:Y:S01]  /*a160*/  IMAD.IADD R5, R5, 0x1, R7 ;  /* 0x0000000105057824 */ /* 0x000fe200078e0207 */
[----:B------:R-:W-:-:S04]  /*a170*/  LEA R6, P0, R4, UR4, 0x2 ;  /* 0x0000000404067c11 */ /* 0x000fc8000f8010ff */
[----:B------:R-:W-:Y:S01]  /*a180*/  LEA.HI.X R7, R4, UR5, R5, 0x2, P0 ;  /* 0x0000000504077c11 */ /* 0x000fe200080f1405 */
[----:B------:R-:W-:-:S05]  /*a190*/  IMAD.MOV.U32 R5, RZ, RZ, -0x800000 ;  /* 0xff800000ff057424 */ /* 0x000fca00078e00ff */
[----:B------:R2:W-:Y:S03]  /*a1a0*/  STG.E desc[UR58][R6.64], R5 ;  /* 0x0000000506007986 */ /* 0x0005e6000c10193a */
.L_x_155:
[----:B------:R-:W-:Y:S05]  /*a1b0*/  BSYNC B1 ;  /* 0x0000000000017941 */ /* 0x000fea0003800000 */
.L_x_154:
[----:B------:R-:W-:Y:S01]  /*a1c0*/  ULDC.64 UR4, c[0x0][0xaa0] ;  /* 0x0002a80000047ab9 */ /* 0x000fe20000000a00 */
[----:B-1----:R-:W-:Y:S01]  /*a1d0*/  IMAD.MOV.U32 R4, RZ, RZ, R17 ;  /* 0x000000ffff047224 */ /* 0x002fe200078e0011 */
[----:B------:R-:W-:Y:S01]  /*a1e0*/  BSSY B1, `(.L_x_156) ;  /* 0x000002b000017945 */ /* 0x000fe20003800000 */
[----:B--2---:R-:W-:Y:S02]  /*a1f0*/  IMAD.MOV.U32 R5, RZ, RZ, R10 ;  /* 0x000000ffff057224 */ /* 0x004fe400078e000a */
[----:B------:R-:W-:Y:S02]  /*a200*/  IMAD R6, R8, UR4, RZ ;  /* 0x0000000408067c24 */ /* 0x000fe4000f8e02ff */
[----:B------:R-:W-:-:S04]  /*a210*/  IMAD.WIDE.U32 R4, R3, UR4, R4 ;  /* 0x0000000403047c25 */ /* 0x000fc8000f8e0004 */
[----:B------:R-:W-:Y:S01]  /*a220*/  IMAD R3, R3, UR5, R6 ;  /* 0x0000000503037c24 */ /* 0x000fe2000f8e0206 */
[----:B------:R-:W-:Y:S01]  /*a230*/  ULDC.64 UR4, c[0x0][0xae0] ;  /* 0x0002b80000047ab9 */ /* 0x000fe20000000a00 */
[----:B------:R-:W-:Y:S02]  /*a240*/  IMAD.MOV.U32 R8, RZ, RZ, R18 ;  /* 0x000000ffff087224 */ /* 0x000fe400078e0012 */
[----:B------:R-:W-:Y:S02]  /*a250*/  IMAD.IADD R5, R5, 0x1, R3 ;  /* 0x0000000105057824 */ /* 0x000fe400078e0203 */
[----:B------:R-:W-:Y:S02]  /*a260*/  IMAD R3, R147, -0xc0, R0 ;  /* 0xffffff4093037824 */ /* 0x000fe400078e0200 */
[----:B------:R-:W-:Y:S01]  /*a270*/  IMAD R7, R9, UR4, RZ ;  /* 0x0000000409077c24 */ /* 0x000fe2000f8e02ff */
[----:B------:R-:W-:Y:S01]  /*a280*/  SHF.R.S32.HI R9, RZ, 0x1f, R18 ;  /* 0x0000001fff097819 */ /* 0x000fe20000011412 */
[C---:B------:R-:W-:Y:S01]  /*a290*/  VIADD R0, R18.reuse, 0x60 ;  /* 0x0000006012007836 */ /* 0x040fe20000000000 */
[----:B------:R-:W-:Y:S01]  /*a2a0*/  ISETP.GE.AND P0, PT, R18, R3, PT ;  /* 0x000000031200720c */ /* 0x000fe20003f06270 */
[----:B------:R-:W-:-:S02]  /*a2b0*/  IMAD R7, R146, UR5, R7 ;  /* 0x0000000592077c24 */ /* 0x000fc4000f8e0207 */
[----:B------:R-:W-:Y:S01]  /*a2c0*/  IMAD.WIDE.U32 R4, R146, UR4, R4 ;  /* 0x0000000492047c25 */ /* 0x000fe2000f8e0004 */
[----:B------:R-:W-:Y:S01]  /*a2d0*/  ULDC.64 UR4, c[0x0][0xae8] ;  /* 0x0002ba0000047ab9 */ /* 0x000fe20000000a00 */
[----:B------:R-:W-:Y:S02]  /*a2e0*/  ISETP.GE.AND P1, PT, R0, R3, PT ;  /* 0x000000030000720c */ /* 0x000fe40003f26270 */
[----:B------:R-:W-:Y:S02]  /*a2f0*/  IMAD.IADD R5, R5, 0x1, R7 ;  /* 0x0000000105057824 */ /* 0x000fe400078e0207 */
[----:B------:R-:W-:Y:S02]  /*a300*/  IMAD R0, R148, UR4, RZ ;  /* 0x0000000494007c24 */ /* 0x000fe4000f8e02ff */
[----:B------:R-:W-:-:S04]  /*a310*/  IMAD.WIDE.U32 R6, R145, UR4, R4 ;  /* 0x0000000491067c25 */ /* 0x000fc8000f8e0004 */
[----:B------:R-:W-:Y:S02]  /*a320*/  IMAD R3, R145, UR5, R0 ;  /* 0x0000000591037c24 */ /* 0x000fe4000f8e0200 */
[----:B------:R-:W-:-:S04]  /*a330*/  IMAD.WIDE R8, R147, 0xc0, R8 ;  /* 0x000000c093087825 */ /* 0x000fc800078e0208 */
        /* <DEDUP_REMOVED lines=18> */
[----:B------:R1:W-:Y:S04]  /*a460*/  @!P2 STG.E.128 desc[UR58][R12.64], RZ ;  /* 0x000000ff0c00a986 */ /* 0x0003e8000c101d3a */
[----:B------:R1:W-:Y:S04]  /*a470*/  @!P3 STG.E.128 desc[UR58][R12.64+0x40], RZ ;  /* 0x000040ff0c00b986 */ /* 0x0003e8000c101d3a */
[----:B------:R1:W-:Y:S02]  /*a480*/  @!P4 STG.E.128 desc[UR58][R12.64+0x80], RZ ;  /* 0x000080ff0c00c986 */ /* 0x0003e4000c101d3a */
.L_x_157:
[----:B------:R-:W-:Y:S05]  /*a490*/  BSYNC B1 ;  /* 0x0000000000017941 */ /* 0x000fea0003800000 */
.L_x_156:
[----:B------:R-:W-:Y:S05]  /*a4a0*/  @P1 BRA `(.L_x_152) ;  /* 0x0000000000541947 */ /* 0x000fea0003800000 */
[----:B------:R-:W-:Y:S01]  /*a4b0*/  IADD3 R3, P0, R8, 0x60, RZ ;  /* 0x0000006008037810 */ /* 0x000fe20007f1e0ff */
[C---:B------:R-:W-:Y:S01]  /*a4c0*/  VIADD R0, R17.reuse, 0x20 ;  /* 0x0000002011007836 */ /* 0x040fe20000000000 */
[----:B------:R-:W-:Y:S01]  /*a4d0*/  ULDC UR4, c[0x0][0xa8c] ;  /* 0x0002a30000047ab9 */ /* 0x000fe20000000800 */
[----:B------:R-:W-:Y:S01]  /*a4e0*/  ULDC.64 UR6, c[0x0][0xad8] ;  /* 0x0002b60000067ab9 */ /* 0x000fe20000000a00 */
[----:B------:R-:W-:Y:S01]  /*a4f0*/  IMAD.MOV.U32 R4, RZ, RZ, R6 ;  /* 0x000000ffff047224 */ /* 0x000fe200078e0006 */
[----:B------:R-:W-:Y:S01]  /*a500*/  ISETP.GE.AND P1, PT, R17, UR4, PT ;  /* 0x0000000411007c0c */ /* 0x000fe2000bf26270 */
[----:B------:R-:W-:Y:S01]  /*a510*/  IMAD.X R8, RZ, RZ, R9, P0 ;  /* 0x000000ffff087224 */ /* 0x000fe200000e0609 */
[----:B------:R-:W-:Y:S01]  /*a520*/  ISETP.GE.AND P2, PT, R0, UR4, PT ;  /* 0x0000000400007c0c */ /* 0x000fe2000bf46270 */
[----:B------:R-:W-:Y:S02]  /*a530*/  IMAD.MOV.U32 R5, RZ, RZ, R11 ;  /* 0x000000ffff057224 */ /* 0x000fe400078e000b */
[----:B------:R-:W-:-:S02]  /*a540*/  IMAD R8, R8, UR6, RZ ;  /* 0x0000000608087c24 */ /* 0x000fc4000f8e02ff */
[----:B------:R-:W-:Y:S02]  /*a550*/  VIADD R0, R17, 0x40 ;  /* 0x0000004011007836 */ /* 0x000fe40000000000 */
[----:B------:R-:W-:-:S03]  /*a560*/  IMAD.WIDE.U32 R4, R3, UR6, R4 ;  /* 0x0000000603047c25 */ /* 0x000fc6000f8e0004 */
[----:B------:R-:W-:Y:S01]  /*a570*/  ISETP.GE.AND P3, PT, R0, UR4, PT ;  /* 0x0000000400007c0c */ /* 0x000fe2000bf66270 */
[----:B------:R-:W-:Y:S01]  /*a580*/  IMAD R3, R3, UR7, R8 ;  /* 0x0000000703037c24 */ /* 0x000fe2000f8e0208 */
[----:B------:R-:W-:Y:S02]  /*a590*/  ULDC.64 UR6, c[0x0][0xa80] ;  /* 0x0002a00000067ab9 */ /* 0x000fe40000000a00 */
[----:B------:R-:W-:Y:S01]  /*a5a0*/  LEA R6, P0, R4, UR6, 0x1 ;  /* 0x0000000604067c11 */ /* 0x000fe2000f8008ff */
[----:B------:R-:W-:-:S05]  /*a5b0*/  IMAD.IADD R3, R5, 0x1, R3 ;  /* 0x0000000105037824 */ /* 0x000fca00078e0203 */
[----:B------:R-:W-:-:S05]  /*a5c0*/  LEA.HI.X R7, R4, UR7, R3, 0x1, P0 ;  /* 0x0000000704077c11 */ /* 0x000fca00080f0c03 */
[----:B------:R2:W-:Y:S04]  /*a5d0*/  @!P1 STG.E.128 desc[UR58][R6.64], RZ ;  /* 0x000000ff06009986 */ /* 0x0005e8000c101d3a */
[----:B------:R2:W-:Y:S04]  /*a5e0*/  @!P2 STG.E.128 desc[UR58][R6.64+0x40], RZ ;  /* 0x000040ff0600a986 */ /* 0x0005e8000c101d3a */
[----:B------:R2:W-:Y:S02]  /*a5f0*/  @!P3 STG.E.128 desc[UR58][R6.64+0x80], RZ ;  /* 0x000080ff0600b986 */ /* 0x0005e4000c101d3a */
.L_x_152:
[----:B------:R-:W-:Y:S05]  /*a600*/  BSYNC B0 ;  /* 0x0000000000007941 */ /* 0x000fea0003800000 */
.L_x_147:
[----:B------:R-:W-:Y:S02]  /*a610*/  ULDC UR4, c[0x0][0xc14] ;  /* 0x0003050000047ab9 */ /* 0x000fe40000000800 */
[----:B0-----:R-:W-:-:S13]  /*a620*/  ISETP.GE.AND P0, PT, R31, UR4, PT ;  /* 0x000000041f007c0c */ /* 0x001fda000bf06270 */
[----:B------:R-:W-:Y:S05]  /*a630*/  @!P0 BRA `(.L_x_158) ;  /* 0xffffff68001c8947 */ /* 0x000fea000383ffff */
[----:B------:R-:W-:Y:S05]  /*a640*/  EXIT ;  /* 0x000000000000794d */ /* 0x000fea0003800000 */
.L_x_123:
[----:B------:R-:W-:-:S08]  /*a650*/  NOP ;  /* 0x0000000000007918 */ /* 0x000fd00000000000 */
[----:B--2---:R-:W0:-:S00]  /*a660*/  USETMAXREG.DEALLOC.CTAPOOL 0x20 ;  /* 0x00000020000079c8 */ /* 0x004e0000080e0500 */
[----:B0-----:R-:W-:-:S06]  /*a670*/  LOP3.LUT R0, R0, 0x3, RZ, 0xc0, !PT ;  /* 0x0000000300007812 */ /* 0x001fcc00078ec0ff */
[----:B------:R-:W0:Y:S02]  /*a680*/  SHFL.IDX PT, R0, R0, RZ, 0x1f ;  /* 0x00001fff00007589 */ /* 0x000e2400000e0000 */
[----:B0-----:R-:W-:-:S13]  /*a690*/  ISETP.NE.AND P0, PT, R0, RZ, PT ;  /* 0x000000ff0000720c */ /* 0x001fda0003f05270 */
[----:B------:R-:W-:Y:S05]  /*a6a0*/  @P0 EXIT ;  /* 0x000000000000094d */ /* 0x000fea0003800000 */
[----:B------:R-:W0:Y:S01]  /*a6b0*/  S2R R2, SR_TID.X ;  /* 0x0000000000027919 */ /* 0x000e220000002100 */
[----:B------:R-:W-:Y:S01]  /*a6c0*/  LOP3.LUT R6, R6, 0xffffffdf, RZ, 0xc0, !PT ;  /* 0xffffffdf06067812 */ /* 0x000fe200078ec0ff */
[----:B------:R-:W-:Y:S01]  /*a6d0*/  ULDC UR5, c[0x0][0xc14] ;  /* 0x0003050000057ab9 */ /* 0x000fe20000000800 */
[----:B------:R-:W-:Y:S01]  /*a6e0*/  IMAD.MOV.U32 R0, RZ, RZ, RZ ;  /* 0x000000ffff007224 */ /* 0x000fe200078e00ff */
[----:B------:R-:W1:Y:S01]  /*a6f0*/  S2UR UR6, SR_CTAID.X ;  /* 0x00000000000679c3 */ /* 0x000e620000002500 */
[----:B------:R-:W-:Y:S01]  /*a700*/  ULDC UR4, c[0x0][0xc10] ;  /* 0x0003040000047ab9 */ /* 0x000fe20000000800 */
[----:B0-----:R-:W-:-:S04]  /*a710*/  LOP3.LUT R27, R2, 0x1f, RZ, 0xc0, !PT ;  /* 0x0000001f021b7812 */ /* 0x001fc800078ec0ff */
[----:B------:R-:W-:-:S13]  /*a720*/  ISETP.NE.AND P0, PT, R27, 0x1f, PT ;  /* 0x0000001f1b00780c */ /* 0x000fda0003f05270 */
[----:B------:R-:W-:Y:S02]  /*a730*/  @P0 LOP3.LUT R6, R6, 0x20, RZ, 0xfc, !PT ;  /* 0x0000002006060812 */ /* 0x000fe400078efcff */
[----:B------:R-:W-:-:S13]  /*a740*/  ISETP.GE.OR P0, PT, R27, UR5, !P0 ;  /* 0x000000051b007c0c */ /* 0x000fda000c706670 */
[----:B------:R-:W0:Y:S02]  /*a750*/  @!P0 LDC.64 R2, c[0x0][0xc58] ;  /* 0x00031600ff028b82 */ /* 0x000e240000000a00 */
[----:B0-----:R-:W-:-:S05]  /*a760*/  @!P0 IMAD.WIDE.U32 R2, R27, 0x4, R2 ;  /* 0x000000041b028825 */ /* 0x001fca00078e0002 */
[----:B------:R-:W2:Y:S01]  /*a770*/  @!P0 LDG.E R0, desc[UR58][R2.64] ;  /* 0x0000003a02008981 */ /* 0x000ea2000c1e1900 */
[C---:B------:R-:W-:Y:S01]  /*a780*/  ISETP.NE.AND P1, PT, R27.reuse, RZ, PT ;  /* 0x000000ff1b00720c */ /* 0x040fe20003f25270 */
[----:B------:R-:W-:Y:S01]  /*a790*/  IMAD.MOV.U32 R16, RZ, RZ, RZ ;  /* 0x000000ffff107224 */ /* 0x000fe200078e00ff */
[----:B------:R-:W-:Y:S02]  /*a7a0*/  ISETP.GE.U32.AND P0, PT, R27, 0x2, PT ;  /* 0x000000021b00780c */ /* 0x000fe40003f06070 */
[----:B------:R-:W-:-:S09]  /*a7b0*/  LOP3.LUT R6, R6, 0xfffffffe, RZ, 0xc0, !PT ;  /* 0xfffffffe06067812 */ /* 0x000fd200078ec0ff */
[----:B------:R-:W-:-:S04]  /*a7c0*/  @P1 LOP3.LUT R6, R6, 0x1, RZ, 0xfc, !PT ;  /* 0x0000000106061812 */ /* 0x000fc800078efcff */
[----:B------:R-:W-:-:S04]  /*a7d0*/  LOP3.LUT R6, R6, 0xffffffef, RZ, 0xc0, !PT ;  /* 0xffffffef06067812 */ /* 0x000fc800078ec0ff */
[----:B------:R-:W-:-:S04]  /*a7e0*/  @P0 LOP3.LUT R6, R6, 0x10, RZ, 0xfc, !PT ;  /* 0x0000001006060812 */ /* 0x000fc800078efcff */
[----:B------:R-:W-:Y:S01]  /*a7f0*/  LOP3.LUT R6, R6, 0xfffffff7, RZ, 0xc0, !PT ;  /* 0xfffffff706067812 */ /* 0x000fe200078ec0ff */
[----:B--2---:R-:W0:Y:S02]  /*a800*/  SHFL.UP PT, R4, R0, 0x1, RZ ;  /* 0x0420000000047989 */ /* 0x004e2400000e00ff */
[----:B0-----:R-:W-:-:S05]  /*a810*/  SEL R5, R4, RZ, P1 ;  /* 0x000000ff04057207 */ /* 0x001fca0000800000 */
[----:B------:R-:W-:-:S05]  /*a820*/  IMAD.IADD R5, R0, 0x1, R5 ;  /* 0x0000000100057824 */ /* 0x000fca00078e0205 */
[----:B------:R-:W0:Y:S02]  /*a830*/  SHFL.UP PT, R4, R5, 0x2, RZ ;  /* 0x0440000005047989 */ /* 0x000e2400000e00ff */
[----:B0-----:R-:W-:Y:S02]  /*a840*/  SEL R4, R4, RZ, P0 ;  /* 0x000000ff04047207 */ /* 0x001fe40000000000 */
[----:B------:R-:W-:-:S03]  /*a850*/  ISETP.GE.U32.AND P0, PT, R27, 0x4, PT ;  /* 0x000000041b00780c */ /* 0x000fc60003f06070 */
[----:B------:R-:W-:-:S05]  /*a860*/  IMAD.IADD R4, R5, 0x1, R4 ;  /* 0x0000000105047824 */ /* 0x000fca00078e0204 */
[----:B------:R-:W0:Y:S05]  /*a870*/  SHFL.UP PT, R7, R4, 0x4, RZ ;  /* 0x0480000004077989 */ /* 0x000e2a00000e00ff */
[----:B------:R-:W-:-:S04]  /*a880*/  @P0 LOP3.LUT R6, R6, 0x8, RZ, 0xfc, !PT ;  /* 0x0000000806060812 */ /* 0x000fc800078efcff */
[----:B------:R-:W-:Y:S02]  /*a890*/  LOP3.LUT R6, R6, 0xfffffffb, RZ, 0xc0, !PT ;  /* 0xfffffffb06067812 */ /* 0x000fe400078ec0ff */
[----:B0-----:R-:W-:Y:S02]  /*a8a0*/  SEL R7, R7, RZ, P0 ;  /* 0x000000ff07077207 */ /* 0x001fe40000000000 */
[----:B------:R-:W-:-:S03]  /*a8b0*/  ISETP.GE.U32.AND P0, PT, R27, 0x8, PT ;  /* 0x000000081b00780c */ /* 0x000fc60003f06070 */
[----:B------:R-:W-:Y:S02]  /*a8c0*/  IMAD.IADD R7, R4, 0x1, R7 ;  /* 0x0000000104077824 */ /* 0x000fe400078e0207 */
[----:B------:R-:W-:-:S03]  /*a8d0*/  IMAD.MOV.U32 R4, RZ, RZ, RZ ;  /* 0x000000ffff047224 */ /* 0x000fc600078e00ff */
[----:B------:R-:W0:Y:S05]  /*a8e0*/  SHFL.UP PT, R2, R7, 0x8, RZ ;  /* 0x0500000007027989 */ /* 0x000e2a00000e00ff */
[----:B------:R-:W-:-:S04]  /*a8f0*/  @P0 LOP3.LUT R6, R6, 0x4, RZ, 0xfc, !PT ;  /* 0x0000000406060812 */ /* 0x000fc800078efcff */
[----:B------:R-:W-:Y:S02]  /*a900*/  LOP3.LUT R6, R6, 0xfffffffd, RZ, 0xc0, !PT ;  /* 0xfffffffd06067812 */ /* 0x000fe400078ec0ff */
[----:B0-----:R-:W-:Y:S02]  /*a910*/  SEL R2, R2, RZ, P0 ;  /* 0x000000ff02027207 */ /* 0x001fe40000000000 */
[----:B------:R-:W-:-:S03]  /*a920*/  ISETP.GE.U32.AND P0, PT, R27, 0x10, PT ;  /* 0x000000101b00780c */ /* 0x000fc60003f06070 */
[----:B------:R-:W-:-:S05]  /*a930*/  IMAD.IADD R2, R7, 0x1, R2 ;  /* 0x0000000107027824 */ /* 0x000fca00078e0202 */
[----:B------:R-:W0:Y:S05]  /*a940*/  SHFL.UP PT, R3, R2, 0x10, RZ ;  /* 0x0600000002037989 */ /* 0x000e2a00000e00ff */
[----:B------:R-:W-:Y:S02]  /*a950*/  @P0 LOP3.LUT R6, R6, 0x2, RZ, 0xfc, !PT ;  /* 0x0000000206060812 */ /* 0x000fe400078efcff */
[----:B0-----:R-:W-:-:S05]  /*a960*/  SEL R3, R3, RZ, P0 ;  /* 0x000000ff03037207 */ /* 0x001fca0000000000 */
[----:B------:R-:W-:-:S05]  /*a970*/  IMAD.IADD R8, R2, 0x1, R3 ;  /* 0x0000000102087824 */ /* 0x000fca00078e0203 */
[----:B------:R-:W0:Y:S02]  /*a980*/  SHFL.IDX PT, R5, R8, 0x1f, 0x1f ;  /* 0x03e01f0008057f89 */ /* 0x000e2400000e0000 */
[----:B0-----:R-:W-:-:S04]  /*a990*/  IMAD R5, R5, UR4, RZ ;  /* 0x0000000405057c24 */ /* 0x001fc8000f8e02ff */
[----:B------:R-:W-:Y:S01]  /*a9a0*/  IMAD.MOV.U32 R2, RZ, RZ, R5 ;  /* 0x000000ffff027224 */ /* 0x000fe200078e0005 */
[----:B-1----:R-:W-:-:S13]  /*a9b0*/  ISETP.GT.AND P0, PT, R5, UR6, PT ;  /* 0x0000000605007c0c */ /* 0x002fda000bf04270 */
[----:B------:R-:W-:Y:S05]  /*a9c0*/  @P0 BRA `(.L_x_159) ;  /* 0x0000000000b00947 */ /* 0x000fea0003800000 */
[----:B------:R-:W-:Y:S01]  /*a9d0*/  IMAD.MOV.U32 R5, RZ, RZ, R2 ;  /* 0x000000ffff057224 */ /* 0x000fe200078e0002 */
[----:B------:R-:W-:Y:S01]  /*a9e0*/  ULDC UR5, c[0x0][0xc14] ;  /* 0x0003050000057ab9 */ /* 0x000fe20000000800 */
[----:B------:R-:W-:Y:S01]  /*a9f0*/  IMAD.MOV.U32 R4, RZ, RZ, RZ ;  /* 0x000000ffff047224 */ /* 0x000fe200078e00ff */
[----:B------:R-:W-:Y:S01]  /*aa00*/  ULDC UR7, c[0x0][0xc14] ;  /* 0x0003050000077ab9 */ /* 0x000fe20000000800 */
[----:B------:R-:W-:-:S05]  /*aa10*/  ULDC UR4, c[0x0][0xc10] ;  /* 0x0003040000047ab9 */ /* 0x000fca0000000800 */
.L_x_163:
[----:B------:R-:W-:Y:S02]  /*aa20*/  VIADD R4, R4, 0x1f ;  /* 0x0000001f04047836 */ /* 0x000fe40000000000 */
[----:B------:R-:W-:-:S03]  /*aa30*/  IMAD.U32 R19, RZ, RZ, UR7 ;  /* 0x00000007ff137e24 */ /* 0x000fc6000f8e00ff */
[----:B------:R-:W-:-:S13]  /*aa40*/  ISETP.GE.AND P0, PT, R4, UR5, PT ;  /* 0x0000000504007c0c */ /* 0x000fda000bf06270 */
[----:B------:R-:W-:Y:S05]  /*aa50*/  @P0 BRA `(.L_x_160) ;  /* 0x0000000400380947 */ /* 0x000fea0003800000 */
[C---:B------:R-:W-:Y:S01]  /*aa60*/  IMAD.IADD R7, R27.reuse, 0x1, R4 ;  /* 0x000000011b077824 */ /* 0x040fe200078e0204 */
[----:B------:R-:W-:Y:S01]  /*aa70*/  ISETP.NE.AND P1, PT, R27, 0x1f, PT ;  /* 0x0000001f1b00780c */ /* 0x000fe20003f25270 */
[----:B------:R-:W-:Y:S01]  /*aa80*/  BSSY B0, `(.L_x_161) ;  /* 0x0000007000007945 */ /* 0x000fe20003800000 */
[----:B------:R-:W-:Y:S02]  /*aa90*/  IMAD.MOV.U32 R0, RZ, RZ, RZ ;  /* 0x000000ffff007224 */ /* 0x000fe400078e00ff */
[----:B------:R-:W-:-:S13]  /*aaa0*/  ISETP.GE.OR P0, PT, R7, UR5, !P1 ;  /* 0x0000000507007c0c */ /* 0x000fda000cf06670 */
[----:B------:R-:W-:Y:S05]  /*aab0*/  @P0 BRA `(.L_x_162) ;  /* 0x00000000000c0947 */ /* 0x000fea0003800000 */
[----:B------:R-:W0:Y:S02]  /*aac0*/  LDC.64 R2, c[0x0][0xc58] ;  /* 0x00031600ff027b82 */ /* 0x000e240000000a00 */
[----:B0-----:R-:W-:-:S05]  /*aad0*/  IMAD.WIDE R2, R7, 0x4, R2 ;  /* 0x0000000407027825 */ /* 0x001fca00078e0202 */
[----:B------:R0:W5:Y:S02]  /*aae0*/  LDG.E R0, desc[UR58][R2.64] ;  /* 0x0000003a02007981 */ /* 0x000164000c1e1900 */
.L_x_162:
[----:B------:R-:W-:Y:S05]  /*aaf0*/  BSYNC B0 ;  /* 0x0000000000007941 */ /* 0x000fea0003800000 */
.L_x_161:
[----:B0----5:R-:W0:Y:S01]  /*ab00*/  SHFL.UP PT, R2, R0, 0x1, RZ ;  /* 0x0420000000027989 */ /* 0x021e2200000e00ff */
[C---:B------:R-:W-:Y:S02]  /*ab10*/  ISETP.NE.AND P0, PT, R27.reuse, RZ, PT ;  /* 0x000000ff1b00720c */ /* 0x040fe40003f05270 */
[C---:B------:R-:W-:Y:S02]  /*ab20*/  ISETP.GE.U32.AND P1, PT, R27.reuse, 0x2, PT ;  /* 0x000000021b00780c */ /* 0x040fe40003f26070 */
[----:B0-----:R-:W-:Y:S02]  /*ab30*/  SEL R3, R2, RZ, P0 ;  /* 0x000000ff02037207 */ /* 0x001fe40000000000 */
[----:B------:R-:W-:-:S03]  /*ab40*/  ISETP.GE.U32.AND P0, PT, R27, 0x4, PT ;  /* 0x000000041b00780c */ /* 0x000fc60003f06070 */
[----:B------:R-:W-:-:S05]  /*ab50*/  IMAD.IADD R3, R0, 0x1, R3 ;  /* 0x0000000100037824 */ /* 0x000fca00078e0203 */
[----:B------:R-:W0:Y:S02]  /*ab60*/  SHFL.UP PT, R2, R3, 0x2, RZ ;  /* 0x0440000003027989 */ /* 0x000e2400000e00ff */
        /* <DEDUP_REMOVED lines=8> */
[----:B0-----:R-:W-:-:S05]  /*abf0*/  SEL R8, R8, RZ, P1 ;  /* 0x000000ff08087207 */ /* 0x001fca0000800000 */
[----:B------:R-:W-:-:S05]  /*ac00*/  IMAD.IADD R8, R7, 0x1, R8 ;  /* 0x0000000107087824 */ /* 0x000fca00078e0208 */
[----:B------:R-:W0:Y:S02]  /*ac10*/  SHFL.UP PT, R9, R8, 0x10, RZ ;  /* 0x0600000008097989 */ /* 0x000e2400000e00ff */
[----:B0-----:R-:W-:-:S05]  /*ac20*/  SEL R9, R9, RZ, P0 ;  /* 0x000000ff09097207 */ /* 0x001fca0000000000 */
[----:B------:R-:W-:-:S05]  /*ac30*/  IMAD.IADD R8, R8, 0x1, R9 ;  /* 0x0000000108087824 */ /* 0x000fca00078e0209 */
[----:B------:R-:W0:Y:S02]  /*ac40*/  SHFL.IDX PT, R3, R8, 0x1f, 0x1f ;  /* 0x03e01f0008037f89 */ /* 0x000e2400000e0000 */
[----:B0-----:R-:W-:-:S04]  /*ac50*/  IMAD R2, R3, UR4, RZ ;  /* 0x0000000403027c24 */ /* 0x001fc8000f8e02ff */
[----:B------:R-:W-:-:S05]  /*ac60*/  IMAD.IADD R5, R2, 0x1, R5 ;  /* 0x0000000102057824 */ /* 0x000fca00078e0205 */
[----:B------:R-:W-:-:S13]  /*ac70*/  ISETP.GT.AND P0, PT, R5, UR6, PT ;  /* 0x0000000605007c0c */ /* 0x000fda000bf04270 */
[----:B------:R-:W-:Y:S05]  /*ac80*/  @!P0 BRA `(.L_x_163) ;  /* 0xfffffffc00648947 */ /* 0x000fea000383ffff */
.L_x_159:
[----:B------:R-:W-:-:S04]  /*ac90*/  IMAD.IADD R11, R5, 0x1, -R2 ;  /* 0x00000001050b7824 */ /* 0x000fc800078e0a02 */
[----:B------:R-:W-:-:S05]  /*aca0*/  IMAD R2, R8, UR4, R11 ;  /* 0x0000000408027c24 */ /* 0x000fca000f8e020b */
[----:B------:R-:W-:-:S13]  /*acb0*/  ISETP.GT.AND P0, PT, R2, UR6, PT ;  /* 0x0000000602007c0c */ /* 0x000fda000bf04270 */
[----:B------:R-:W-:-:S04]  /*acc0*/  VOTE.ANY R7, PT, !P0 ;  /* 0x0000000000077806 */ /* 0x000fc800040e0100 */
[----:B------:R-:W0:Y:S01]  /*acd0*/  POPC R19, R7 ;  /* 0x0000000700137309 */ /* 0x000e220000000000 */
[----:B------:R-:W-:Y:S01]  /*ace0*/  ISETP.NE.AND P0, PT, R7, RZ, PT ;  /* 0x000000ff0700720c */ /* 0x000fe20003f05270 */
[----:B0-----:R-:W0:Y:S02]  /*acf0*/  SHFL.IDX PT, R0, R0, R19, 0x1f ;  /* 0x00001f1300007589 */ /* 0x001e2400000e0000 */
[----:B0-----:R-:W-:-:S04]  /*ad00*/  IABS R5, R0 ;  /* 0x0000000000057213 */ /* 0x001fc80000000000 */
[----:B------:R-:W0:Y:S08]  /*ad10*/  I2F.RP R9, R5 ;  /* 0x0000000500097306 */ /* 0x000e300000209400 */
[----:B0-----:R-:W0:Y:S02]  /*ad20*/  MUFU.RCP R9, R9 ;  /* 0x0000000900097308 */ /* 0x001e240000001000 */
[----:B0-----:R-:W-:-:S06]  /*ad30*/  VIADD R2, R9, 0xffffffe ;  /* 0x0ffffffe09027836 */ /* 0x001fcc0000000000 */
[----:B------:R0:W1:Y:S01]  /*ad40*/  F2I.FTZ.U32.TRUNC.NTZ R3, R2 ;  /* 0x0000000200037305 */ /* 0x000062000021f000 */
[----:B------:R-:W-:Y:S05]  /*ad50*/  @!P0 BRA `(.L_x_164) ;  /* 0x0000000000088947 */ /* 0x000fea0003800000 */
[----:B------:R-:W-:-:S05]  /*ad60*/  VIADD R7, R19, 0xffffffff ;  /* 0xffffffff13077836 */ /* 0x000fca0000000000 */
[----:B------:R2:W3:Y:S02]  /*ad70*/  SHFL.IDX PT, R16, R8, R7, 0x1f ;  /* 0x00001f0708107589 */ /* 0x0004e400000e0000 */
.L_x_164:
[----:B---3--:R-:W-:Y:S01]  /*ad80*/  IMAD R16, R16, UR4, R11 ;  /* 0x0000000410107c24 */ /* 0x008fe2000f8e020b */
[----:B------:R-:W-:Y:S01]  /*ad90*/  IABS R10, R0 ;  /* 0x00000000000a7213 */ /* 0x000fe20000000000 */
[----:B01----:R-:W-:Y:S02]  /*ada0*/  IMAD.MOV R2, RZ, RZ, -R3 ;  /* 0x000000ffff027224 */ /* 0x003fe400078e0a03 */
[----:B------:R-:W-:Y:S01]  /*adb0*/  IMAD.IADD R19, R19, 0x1, R4 ;  /* 0x0000000113137824 */ /* 0x000fe200078e0204 */
[----:B------:R-:W-:Y:S01]  /*adc0*/  IADD3 R9, -R16, UR6, RZ ;  /* 0x0000000610097c10 */ /* 0x000fe2000fffe1ff */
[----:B--2---:R-:W-:Y:S02]  /*add0*/  IMAD R7, R2, R5, RZ ;  /* 0x0000000502077224 */ /* 0x004fe400078e02ff */
[----:B------:R-:W-:Y:S01]  /*ade0*/  IMAD.MOV.U32 R2, RZ, RZ, RZ ;  /* 0x000000ffff027224 */ /* 0x000fe200078e00ff */
[----:B------:R-:W-:Y:S01]  /*adf0*/  IABS R8, R9 ;  /* 0x0000000900087213 */ /* 0x000fe20000000000 */
[----:B------:R-:W-:-:S02]  /*ae00*/  IMAD.MOV R10, RZ, RZ, -R10 ;  /* 0x000000ffff0a7224 */ /* 0x000fc400078e0a0a */
[----:B------:R-:W-:-:S04]  /*ae10*/  IMAD.HI.U32 R2, R3, R7, R2 ;  /* 0x0000000703027227 */ /* 0x000fc800078e0002 */
[----:B------:R-:W-:Y:S02]  /*ae20*/  IMAD.MOV.U32 R3, RZ, RZ, R8 ;  /* 0x000000ffff037224 */ /* 0x000fe400078e0008 */
[----:B------:R-:W-:Y:S02]  /*ae30*/  IMAD.MOV.U32 R8, RZ, RZ, R10 ;  /* 0x000000ffff087224 */ /* 0x000fe400078e000a */
[----:B------:R-:W-:-:S04]  /*ae40*/  IMAD.HI.U32 R2, R2, R3, RZ ;  /* 0x0000000302027227 */ /* 0x000fc800078e00ff */
[----:B------:R-:W-:Y:S01]  /*ae50*/  IMAD R8, R2, R8, R3 ;  /* 0x0000000802087224 */ /* 0x000fe200078e0203 */
[----:B------:R-:W-:-:S04]  /*ae60*/  LOP3.LUT R3, R9, R0, RZ, 0x3c, !PT ;  /* 0x0000000009037212 */ /* 0x000fc800078e3cff */
[----:B------:R-:W-:-:S13]  /*ae70*/  ISETP.GT.U32.AND P0, PT, R5, R8, PT ;  /* 0x000000080500720c */ /* 0x000fda0003f04070 */
[----:B------:R-:W-:Y:S02]  /*ae80*/  @!P0 IMAD.IADD R8, R8, 0x1, -R5 ;  /* 0x0000000108088824 */ /* 0x000fe400078e0a05 */
[----:B------:R-:W-:-:S03]  /*ae90*/  @!P0 VIADD R2, R2, 0x1 ;  /* 0x0000000102028836 */ /* 0x000fc60000000000 */
[----:B------:R-:W-:-:S13]  /*aea0*/  ISETP.GE.U32.AND P0, PT, R8, R5, PT ;  /* 0x000000050800720c */ /* 0x000fda0003f06070 */
[----:B------:R-:W-:Y:S01]  /*aeb0*/  @P0 VIADD R2, R2, 0x1 ;  /* 0x0000000102020836 */ /* 0x000fe20000000000 */
[----:B------:R-:W-:-:S13]  /*aec0*/  ISETP.GE.AND P0, PT, R3, RZ, PT ;  /* 0x000000ff0300720c */ /* 0x000fda0003f06270 */
[----:B------:R-:W-:Y:S01]  /*aed0*/  @!P0 IMAD.MOV R2, RZ, RZ, -R2 ;  /* 0x000000ffff028224 */ /* 0x000fe200078e0a02 */
[----:B------:R-:W-:-:S13]  /*aee0*/  ISETP.NE.AND P0, PT, R0, RZ, PT ;  /* 0x000000ff0000720c */ /* 0x000fda0003f05270 */
[----:B------:R-:W-:-:S05]  /*aef0*/  @!P0 LOP3.LUT R2, RZ, R0, RZ, 0x33, !PT ;  /* 0x00000000ff028212 */ /* 0x000fca00078e33ff */
[--C-:B------:R-:W-:Y:S02]  /*af00*/  IMAD.MOV R17, RZ, RZ, -R2.reuse ;  /* 0x000000ffff117224 */ /* 0x100fe400078e0a02 */
[----:B------:R-:W-:Y:S02]  /*af10*/  IMAD.MOV.U32 R18, RZ, RZ, R2 ;  /* 0x000000ffff127224 */ /* 0x000fe400078e0002 */
[----:B------:R-:W-:Y:S01]  /*af20*/  IMAD R17, R0, R17, R9 ;  /* 0x0000001100117224 */ /* 0x000fe200078e0209 */
[----:B------:R-:W-:Y:S06]  /*af30*/  BRA `(.L_x_165) ;  /* 0x00000000000c7947 */ /* 0x000fec0003800000 */
.L_x_160:
[----:B------:R-:W-:Y:S02]  /*af40*/  IMAD.MOV.U32 R17, RZ, RZ, RZ ;  /* 0x000000ffff117224 */ /* 0x000fe400078e00ff */
[----:B------:R-:W-:Y:S02]  /*af50*/  IMAD.U32 R16, RZ, RZ, UR6 ;  /* 0x00000006ff107e24 */ /* 0x000fe4000f8e00ff */
[----:B------:R-:W-:-:S07]  /*af60*/  IMAD.MOV.U32 R18, RZ, RZ, RZ ;  /* 0x000000ffff127224 */ /* 0x000fce00078e00ff */
.L_x_165:
[----:B------:R-:W-:Y:S01]  /*af70*/  ISETP.NE.AND P0, PT, R27, RZ, PT ;  /* 0x000000ff1b00720c */ /* 0x000fe20003f05270 */
[----:B------:R0:W-:Y:S01]  /*af80*/  STL [R1+0xc], RZ ;  /* 0x00000cff01007387 */ /* 0x0001e20000100800 */
[----:B------:R-:W-:Y:S02]  /*af90*/  IMAD.MOV.U32 R24, RZ, RZ, 0x1 ;  /* 0x00000001ff187424 */ /* 0x000fe400078e00ff */
[----:B------:R-:W-:-:S09]  /*afa0*/  IMAD.MOV.U32 R22, RZ, RZ, RZ ;  /* 0x000000ffff167224 */ /* 0x000fd200078e00ff */
[----:B------:R-:W1:Y:S01]  /*afb0*/  @!P0 S2R R3, SR_CgaCtaId ;  /* 0x0000000000038919 */ /* 0x000e620000008800 */
[----:B------:R-:W-:-:S04]  /*afc0*/  @!P0 MOV R0, 0x400 ;  /* 0x0000040000008802 */ /* 0x000fc80000000f00 */
[----:B-1----:R-:W-:-:S05]  /*afd0*/  @!P0 LEA R0, R3, R0, 0x18 ;  /* 0x0000000003008211 */ /* 0x002fca00078ec0ff */
[----:B------:R0:W-:Y:S01]  /*afe0*/  @!P0 STS.128 [R0+0x31cd0], R16 ;  /* 0x031cd01000008388 */ /* 0x0001e20000000c00 */
[----:B------:R-:W-:Y:S06]  /*aff0*/  BAR.ARV 0x5, 0x1a0 ;  /* 0x0146800000007b1d */ /* 0x000fec0000002000 */
[----:B------:R-:W-:-:S13]  /*b000*/  ISETP.GE.AND P0, PT, R19, UR5, PT ;  /* 0x0000000513007c0c */ /* 0x000fda000bf06270 */
[----:B------:R-:W-:Y:S05]  /*b010*/  @P0 BRA `(.L_x_166) ;  /* 0x0000003800100947 */ /* 0x000fea0003800000 */
[----:B------:R1:W-:Y:S01]  /*b020*/  STL [R1+0xc], RZ ;  /* 0x00000cff01007387 */ /* 0x0003e20000100800 */
[----:B------:R-:W-:Y:S01]  /*b030*/  IMAD.MOV.U32 R24, RZ, RZ, 0x1 ;  /* 0x00000001ff187424 */ /* 0x000fe200078e00ff */
[----:B------:R-:W-:Y:S01]  /*b040*/  ULDC UR36, c[0x0][0xc] ;  /* 0x0000030000247ab9 */ /* 0x000fe20000000800 */
[----:B------:R-:W-:Y:S01]  /*b050*/  IMAD.MOV.U32 R22, RZ, RZ, RZ ;  /* 0x000000ffff167224 */ /* 0x000fe200078e00ff */
[----:B------:R-:W-:-:S06]  /*b060*/  ULDC.64 UR38, c[0x0][0x198] ;  /* 0x0000660000267ab9 */ /* 0x000fcc0000000a00 */
.L_x_231:
[----:B--2---:R-:W2:Y:S02]  /*b070*/  LDC.64 R28, c[0x0][0xc60] ;  /* 0x00031800ff1c7b82 */ /* 0x004ea40000000a00 */
[----:B--2---:R-:W-:-:S06]  /*b080*/  IMAD.WIDE R28, R19, 0x4, R28 ;  /* 0x00000004131c7825 */ /* 0x004fcc00078e021c */
[----:B------:R-:W2:Y:S01]  /*b090*/  LDG.E R28, desc[UR58][R28.64] ;  /* 0x0000003a1c1c7981 */ /* 0x000ea2000c1e1900 */
[----:B------:R-:W-:Y:S05]  /*b0a0*/  YIELD ;  /* 0x0000000000007946 */ /* 0x000fea0003800000 */
[----:B------:R-:W-:Y:S01]  /*b0b0*/  ULDC.64 UR4, c[0x0][0xa28] ;  /* 0x00028a0000047ab9 */ /* 0x000fe20000000a00 */
[----:B------:R-:W-:Y:S01]  /*b0c0*/  IMAD.MOV.U32 R23, RZ, RZ, RZ ;  /* 0x000000ffff177224 */ /* 0x000fe200078e00ff */
[----:B------:R-:W-:-:S04]  /*b0d0*/  ISETP.NE.U32.AND P0, PT, RZ, UR4, PT ;  /* 0x00000004ff007c0c */ /* 0x000fc8000bf05070 */
[----:B------:R-:W-:Y:S01]  /*b0e0*/  ISETP.NE.AND.EX P0, PT, RZ, UR5, PT, P0 ;  /* 0x00000005ff007c0c */ /* 0x000fe2000bf05300 */
[----:B0-----:R-:W-:Y:S01]  /*b0f0*/  IMAD.MOV.U32 R0, RZ, RZ, RZ ;  /* 0x000000ffff007224 */ /* 0x001fe200078e00ff */
[----:B--2---:R-:W-:-:S11]  /*b100*/  SHF.R.S32.HI R5, RZ, 0x1f, R28 ;  /* 0x0000001fff057819 */ /* 0x004fd6000001141c */
[----:B------:R-:W-:-:S04]  /*b110*/  @P0 LEA R2, P1, R28, UR4, 0x2 ;  /* 0x000000041c020c11 */ /* 0x000fc8000f8210ff */
[----:B------:R-:W-:Y:S01]  /*b120*/  @P0 LEA.HI.X R3, R28, UR5, R5, 0x2, P1 ;  /* 0x000000051c030c11 */ /* 0x000fe200088f1405 */
[----:B------:R-:W-:-:S04]  /*b130*/  ULDC.64 UR4, c[0x0][0xa00] ;  /* 0x0002800000047ab9 */ /* 0x000fc80000000a00 */
[----:B------:R0:W5:Y:S01]  /*b140*/  @P0 LDG.E R23, desc[UR58][R2.64] ;  /* 0x0000003a02170981 */ /* 0x000162000c1e1900 */
[----:B------:R-:W-:-:S04]  /*b150*/  ISETP.NE.U32.AND P0, PT, RZ, UR4, PT ;  /* 0x00000004ff007c0c */ /* 0x000fc8000bf05070 */
[----:B------:R-:W-:-:S13]  /*b160*/  ISETP.NE.AND.EX P0, PT, RZ, UR5, PT, P0 ;  /* 0x00000005ff007c0c */ /* 0x000fda000bf05300 */
[----:B0-----:R-:W-:-:S04]  /*b170*/  @P0 LEA R2, P1, R28, UR4, 0x2 ;  /* 0x000000041c020c11 */ /* 0x001fc8000f8210ff */
[----:B------:R-:W-:Y:S01]  /*b180*/  @P0 LEA.HI.X R3, R28, UR5, R5, 0x2, P1 ;  /* 0x000000051c030c11 */ /* 0x000fe200088f1405 */
[----:B------:R-:W-:-:S04]  /*b190*/  ULDC.64 UR4, c[0x0][0xa20] ;  /* 0x0002880000047ab9 */ /* 0x000fc80000000a00 */
[----:B------:R-:W2:Y:S01]  /*b1a0*/  @P0 LDG.E R0, desc[UR58][R2.64] ;  /* 0x0000003a02000981 */ /* 0x000ea2000c1e1900 */
[----:B------:R-:W-:Y:S01]  /*b1b0*/  ISETP.NE.U32.AND P0, PT, RZ, UR4, PT ;  /* 0x00000004ff007c0c */ /* 0x000fe2000bf05070 */
[----:B------:R-:W-:-:S03]  /*b1c0*/  IMAD.SHL.U32 R6, R28, 0x4, RZ ;  /* 0x000000041c067824 */ /* 0x000fc600078e00ff */
[----:B------:R-:W-:-:S13]  /*b1d0*/  ISETP.NE.AND.EX P0, PT, RZ, UR5, PT, P0 ;  /* 0x00000005ff007c0c */ /* 0x000fda000bf05300 */
[----:B------:R-:W-:Y:S01]  /*b1e0*/  @P0 IADD3 R4, P1, R6, UR4, RZ ;  /* 0x0000000406040c10 */ /* 0x000fe2000ff3e0ff */
[----:B--2---:R0:W-:Y:S04]  /*b1f0*/  STL [R1+0x10], R0 ;  /* 0x0000100001007387 */ /* 0x0041e80000100800 */
[----:B------:R2:W-:Y:S01]  /*b200*/  STL [R1], R6 ;  /* 0x0000000601007387 */ /* 0x0005e20000100800 */
[----:B0-----:R-:W-:-:S04]  /*b210*/  SHF.L.U64.HI R0, R28, 0x2, R5 ;  /* 0x000000021c007819 */ /* 0x001fc80000010205 */
[----:B------:R-:W-:Y:S01]  /*b220*/  @P0 IADD3.X R5, R0, UR5, RZ, P1, !PT ;  /* 0x0000000500050c10 */ /* 0x000fe20008ffe4ff */
[----:B------:R-:W-:Y:S01]  /*b230*/  ULDC.64 UR4, c[0x0][0xa08] ;  /* 0x0002820000047ab9 */ /* 0x000fe20000000a00 */
[----:B------:R0:W-:Y:S01]  /*b240*/  STL [R1+0x4], R0 ;  /* 0x0000040001007387 */ /* 0x0001e20000100800 */
[----:B------:R-:W-:Y:S01]  /*b250*/  IADD3 R2, P1, R6, UR4, RZ ;  /* 0x0000000406027c10 */ /* 0x000fe2000ff3e0ff */
[----:B--2---:R-:W-:-:S03]  /*b260*/  IMAD.MOV.U32 R6, RZ, RZ, RZ ;  /* 0x000000ffff067224 */ /* 0x004fc600078e00ff */
[----:B------:R-:W-:Y:S02]  /*b270*/  IADD3.X R3, R0, UR5, RZ, P1, !PT ;  /* 0x0000000500037c10 */ /* 0x000fe40008ffe4ff */
[----:B------:R-:W-:-:S04]  /*b280*/  ISETP.NE.U32.AND P1, PT, RZ, UR4, PT ;  /* 0x00000004ff007c0c */ /* 0x000fc8000bf25070 */
[----:B------:R-:W-:Y:S01]  /*b290*/  ISETP.NE.AND.EX P1, PT, RZ, UR5, PT, P1 ;  /* 0x00000005ff007c0c */ /* 0x000fe2000bf25310 */
[----:B------:R-:W-:Y:S02]  /*b2a0*/  ULDC.64 UR4, c[0x0][0x3f8] ;  /* 0x0000fe0000047ab9 */ /* 0x000fe40000000a00 */
[----:B------:R-:W-:-:S03]  /*b2b0*/  UISETP.NE.U32.AND UP0, UPT, UR4, URZ, UPT ;  /* 0x0000003f0400728c */ /* 0x000fc6000bf05070 */
[----:B------:R-:W-:Y:S01]  /*b2c0*/  ULDC UR4, c[0x0][0x404] ;  /* 0x0001010000047ab9 */ /* 0x000fe20000000800 */
[----:B------:R-:W-:-:S03]  /*b2d0*/  UISETP.NE.AND.EX UP0, UPT, UR5, URZ, UPT, UP0 ;  /* 0x0000003f0500728c */ /* 0x000fc6000bf05300 */
[----:B------:R-:W-:Y:S01]  /*b2e0*/  ULDC UR5, c[0x0][0x2e0] ;  /* 0x0000b80000057ab9 */ /* 0x000fe20000000800 */
[----:B------:R-:W-:Y:S02]  /*b2f0*/  USEL UR4, UR4, 0x1, UP0 ;  /* 0x0000000104047887 */ /* 0x000fe40008000000 */
[----:B------:R2:W5:Y:S02]  /*b300*/  @P1 LDG.E R6, desc[UR58][R2.64] ;  /* 0x0000003a02061981 */ /* 0x000564000c1e1900 */
[----:B------:R-:W-:-:S06]  /*b310*/  UIMAD UR4, UR4, UR5, URZ ;  /* 0x00000005040472a4 */ /* 0x000fcc000f8e023f */
[----:B0-----:R-:W-:-:S06]  /*b320*/  IMAD.U32 R0, RZ, RZ, UR4 ;  /* 0x00000004ff007e24 */ /* 0x001fcc000f8e00ff */
[----:B------:R2:W5:Y:S01]  /*b330*/  @P0 LDG.E R0, desc[UR58][R4.64] ;  /* 0x0000003a04000981 */ /* 0x000562000c1e1900 */
[----:B------:R-:W-:Y:S05]  /*b340*/  @P0 BRA `(.L_x_167) ;  /* 0x0000000000100947 */ /* 0x000fea0003800000 */
[----:B------:R-:W-:Y:S05]  /*b350*/  @!P1 BRA `(.L_x_167) ;  /* 0x00000000000c9947 */ /* 0x000fea0003800000 */
[----:B--2---:R-:W2:Y:S04]  /*b360*/  LDG.E R5, desc[UR58][R2.64] ;  /* 0x0000003a02057981 */ /* 0x004ea8000c1e1900 */
[----:B-----5:R-:W2:Y:S02]  /*b370*/  LDG.E R0, desc[UR58][R2.64+0x4] ;  /* 0x0000043a02007981 */ /* 0x020ea4000c1e1900 */
[----:B--2---:R-:W-:-:S07]  /*b380*/  IMAD.IADD R0, R0, 0x1, -R5 ;  /* 0x0000000100007824 */ /* 0x004fce00078e0a05 */
.L_x_167:
[--C-:B--2--5:R-:W-:Y:S01]  /*b390*/  IMAD.IADD R2, R0, 0x1, -R23.reuse ;  /* 0x0000000100027824 */ /* 0x124fe200078e0a17 */
[----:B------:R-:W-:Y:S01]  /*b3a0*/  BSSY B6, `(.L_x_168) ;  /* 0x00002b4000067945 */ /* 0x000fe20003800000 */
[----:B------:R-:W-:Y:S02]  /*b3b0*/  IMAD.IADD R23, R6, 0x1, R23 ;  /* 0x0000000106177824 */ /* 0x000fe400078e0217 */
[C---:B------:R-:W-:Y:S01]  /*b3c0*/  VIADD R0, R2.reuse, 0x8f ;  /* 0x0000008f02007836 */ /* 0x040fe20000000000 */
[----:B------:R0:W-:Y:S01]  /*b3d0*/  STL [R1+0x8], R2 ;  /* 0x0000080201007387 */ /* 0x0001e20000100800 */
[----:B------:R-:W-:Y:S02]  /*b3e0*/  ISETP.GT.AND P0, PT, R2, RZ, PT ;  /* 0x000000ff0200720c */ /* 0x000fe40003f04270 */
[----:B------:R-:W-:-:S05]  /*b3f0*/  IMAD.HI R0, R0, 0x38e38e39, RZ ;  /* 0x38e38e3900007827 */ /* 0x000fca00078e02ff */
[----:B------:R-:W-:-:S04]  /*b400*/  SHF.R.U32.HI R29, RZ, 0x1f, R0 ;  /* 0x0000001fff1d7819 */ /* 0x000fc80000011600 */
[----:B------:R-:W-:Y:S02]  /*b410*/  LEA.HI.SX32 R29, R0, R29, 0x1b ;  /* 0x0000001d001d7211 */ /* 0x000fe400078fdaff */
[----:B0-----:R-:W-:Y:S05]  /*b420*/  @P0 BRA `(.L_x_169) ;  /* 0x00000000003c0947 */ /* 0x001fea0003800000 */
[----:B------:R-:W-:-:S13]  /*b430*/  ISETP.NE.AND P1, PT, R27, RZ, PT ;  /* 0x000000ff1b00720c */ /* 0x000fda0003f25270 */
[----:B------:R-:W-:Y:S05]  /*b440*/  @P1 BRA `(.L_x_170) ;  /* 0x0000002800a41947 */ /* 0x000fea0003800000 */
[----:B------:R-:W0:Y:S01]  /*b450*/  S2R R7, SR_LANEID ;  /* 0x0000000000077919 */ /* 0x000e220000000000 */
[----:B------:R-:W-:Y:S01]  /*b460*/  VOTEU.ANY UR4, UPT, PT ;  /* 0x0000000000047886 */ /* 0x000fe200038e0100 */
[----:B------:R-:W2:Y:S01]  /*b470*/  LDC.64 R2, c[0x0][0xc38] ;  /* 0x00030e00ff027b82 */ /* 0x000ea20000000a00 */
[----:B------:R-:W0:Y:S08]  /*b480*/  FLO.U32 R0, UR4 ;  /* 0x0000000400007d00 */ /* 0x000e3000080e0000 */
[----:B------:R-:W2:Y:S01]  /*b490*/  POPC R5, UR4 ;  /* 0x0000000400057d09 */ /* 0x000ea20008000000 */
[----:B0-----:R-:W-:-:S13]  /*b4a0*/  ISETP.EQ.U32.AND P0, PT, R0, R7, PT ;  /* 0x000000070000720c */ /* 0x001fda0003f02070 */
[----:B--2---:R-:W2:Y:S01]  /*b4b0*/  @P0 ATOMG.E.ADD.STRONG.GPU PT, R3, desc[UR58][R2.64], R5 ;  /* 0x00000005020309a8 */ /* 0x004ea200081ee1fa */
[----:B------:R-:W0:Y:S02]  /*b4c0*/  S2R R4, SR_LTMASK ;  /* 0x0000000000047919 */ /* 0x000e240000003900 */
[----:B0-----:R-:W-:-:S04]  /*b4d0*/  LOP3.LUT R4, R4, UR4, RZ, 0xc0, !PT ;  /* 0x0000000404047c12 */ /* 0x001fc8000f8ec0ff */
[----:B------:R-:W0:Y:S01]  /*b4e0*/  POPC R7, R4 ;  /* 0x0000000400077309 */ /* 0x000e220000000000 */
[----:B--2---:R-:W0:Y:S02]  /*b4f0*/  SHFL.IDX PT, R0, R3, R0, 0x1f ;  /* 0x00001f0003007589 */ /* 0x004e2400000e0000 */
[----:B0-----:R-:W-:Y:S01]  /*b500*/  IADD3 R16, R0, UR36, R7 ;  /* 0x0000002400107c10 */ /* 0x001fe2000fffe007 */
[----:B------:R-:W-:Y:S06]  /*b510*/  BRA `(.L_x_170) ;  /* 0x0000002800707947 */ /* 0x000fec0003800000 */
.L_x_169:
[----:B------:R-:W0:Y:S01]  /*b520*/  S2R R3, SR_CgaCtaId ;  /* 0x0000000000037919 */ /* 0x000e220000008800 */
[----:B------:R-:W-:-:S04]  /*b530*/  MOV R26, 0x400 ;  /* 0x00000400001a7802 */ /* 0x000fc80000000f00 */
[----:B0-----:R-:W-:-:S05]  /*b540*/  LEA R26, R3, R26, 0x18 ;  /* 0x0000001a031a7211 */ /* 0x001fca00078ec0ff */
[----:B------:R-:W-:-:S05]  /*b550*/  VIADD R0, R26, 0x16a00 ;  /* 0x00016a001a007836 */ /* 0x000fca0000000000 */
[----:B------:R-:W-:-:S13]  /*b560*/  LOP3.LUT P0, RZ, R0, 0x1bf, RZ, 0xc0, !PT ;  /* 0x000001bf00ff7812 */ /* 0x000fda000780c0ff */
[----:B------:R-:W-:Y:S05]  /*b570*/  @!P0 BRA `(.L_x_171) ;  /* 0x0000000000408947 */ /* 0x000fea0003800000 */
[----:B------:R-:W-:Y:S01]  /*b580*/  MOV R2, 0x0 ;  /* 0x0000000000027802 */ /* 0x000fe20000000f00 */
[----:B------:R-:W-:Y:S01]  /*b590*/  ULDC.64 UR6, c[0x4][0xa8] ;  /* 0x01002a0000067ab9 */ /* 0x000fe20000000a00 */
[----:B------:R-:W-:Y:S01]  /*b5a0*/  ULDC.64 UR8, c[0x4][0xb0] ;  /* 0x01002c0000087ab9 */ /* 0x000fe20000000a00 */
[----:B------:R-:W-:Y:S01]  /*b5b0*/  ULDC.64 UR4, c[0x4][0x8] ;  /* 0x0100020000047ab9 */ /* 0x000fe20000000a00 */
[----:B------:R-:W-:Y:S02]  /*b5c0*/  IMAD.U32 R4, RZ, RZ, UR6 ;  /* 0x00000006ff047e24 */ /* 0x000fe4000f8e00ff */
[----:B------:R-:W0:Y:S01]  /*b5d0*/  LDC.64 R2, c[0x4][R2] ;  /* 0x0100000002027b82 */ /* 0x000e220000000a00 */
        /* <DEDUP_REMOVED lines=9> */
[----:B01----:R-:W-:Y:S05]  /*b670*/  CALL.ABS.NOINC R2 ;  /* 0x0000000002007343 */ /* 0x003fea0003c00000 */
.L_x_171:
        /* <DEDUP_REMOVED lines=16> */
[----:B0-----:R-:W-:-:S07]  /*b780*/  IMAD.MOV.U32 R13, RZ, RZ, RZ ;  /* 0x000000ffff0d7224 */ /* 0x001fce00078e00ff */
[----:B------:R-:W-:-:S07]  /*b790*/  LEPC R20, `(.L_x_173) ;  /* 0x000000001014794e */ /* 0x000fce0000000000 */
[----:B-12---:R-:W-:Y:S05]  /*b7a0*/  CALL.ABS.NOINC R2 ;  /* 0x0000000002007343 */ /* 0x006fea0003c00000 */
.L_x_173:
        /* <DEDUP_REMOVED lines=15> */
[----:B0-----:R-:W-:Y:S05]  /*b8a0*/  CALL.ABS.NOINC R2 ;  /* 0x0000000002007343 */ /* 0x001fea0003c00000 */
.L_x_172:
[----:B------:R-:W2:Y:S01]  /*b8b0*/  LDL.LU R2, [R1] ;  /* 0x0000000001027983 */ /* 0x000ea20000300800 */
[----:B------:R-:W-:Y:S01]  /*b8c0*/  ULDC.64 UR4, c[0x0][0x9f8] ;  /* 0x00027e0000047ab9 */ /* 0x000fe20000000a00 */
[----:B------:R-:W0:Y:S02]  /*b8d0*/  LDC R0, c[0x0][0x428] ;  /* 0x00010a00ff007b82 */ /* 0x000e240000000800 */
[----:B------:R-:W3:Y:S04]  /*b8e0*/  LDL.LU R21, [R1+0x4] ;  /* 0x0000040001157983 */ /* 0x000ee80000300800 */
[----:B------:R-:W4:Y:S01]  /*b8f0*/  LDL.LU R20, [R1+0x10] ;  /* 0x0000100001147983 */ /* 0x000f220000300800 */
[----:B------:R-:W-:Y:S01]  /*b900*/  ISETP.NE.U32.AND P0, PT, RZ, UR4, PT ;  /* 0x00000004ff007c0c */ /* 0x000fe2000bf05070 */
[----:B------:R-:W-:-:S03]  /*b910*/  IMAD.MOV.U32 R6, RZ, RZ, R28 ;  /* 0x000000ffff067224 */ /* 0x000fc600078e001c */
[----:B------:R-:W-:Y:S02]  /*b920*/  ISETP.NE.AND.EX P0, PT, RZ, UR5, PT, P0 ;  /* 0x00000005ff007c0c */ /* 0x000fe4000bf05300 */
[----:B------:R-:W-:-:S13]  /*b930*/  ISETP.NE.AND P6, PT, R27, RZ, PT ;  /* 0x000000ff1b00720c */ /* 0x000fda0003fc5270 */
[----:B------:R-:W-:-:S05]  /*b940*/  VOTEU.ALL UP1, P6 ;  /* 0x00000000003f7886 */ /* 0x000fca0003020000 */
[----:B------:R-:W-:-:S04]  /*b950*/  @!UP1 UIADD3 UR8, UP0, UR38, 0x270, URZ ;  /* 0x0000027026089890 */ /* 0x000fc8000ff1e03f */
[----:B------:R-:W-:-:S03]  /*b960*/  @!UP1 UIADD3.X UR9, URZ, UR39, URZ, UP0, !UPT ;  /* 0x000000273f099290 */ /* 0x000fc600087fe43f */
[----:B------:R-:W-:Y:S01]  /*b970*/  VOTEU.ALL UP0, P6 ;  /* 0x00000000003f7886 */ /* 0x000fe20003000000 */
[----:B--2---:R-:W-:-:S04]  /*b980*/  @P0 IADD3 R2, P1, R2, UR4, RZ ;  /* 0x0000000402020c10 */ /* 0x004fc8000ff3e0ff */
[----:B---3--:R-:W-:Y:S01]  /*b990*/  @P0 IADD3.X R3, R21, UR5, RZ, P1, !PT ;  /* 0x0000000515030c10 */ /* 0x008fe20008ffe4ff */
[----:B------:R-:W-:-:S04]  /*b9a0*/  ULDC.64 UR4, c[0x0][0xa00] ;  /* 0x0002800000047ab9 */ /* 0x000fc80000000a00 */
[----:B------:R2:W5:Y:S01]  /*b9b0*/  @P0 LDG.E R6, desc[UR58][R2.64] ;  /* 0x0000003a02060981 */ /* 0x000562000c1e1900 */
[----:B0-----:R-:W-:Y:S01]  /*b9c0*/  ISETP.NE.AND P0, PT, R0, 0x1, PT ;  /* 0x000000010000780c */ /* 0x001fe20003f05270 */
[----:B------:R-:W-:Y:S01]  /*b9d0*/  IMAD.MOV.U32 R0, RZ, RZ, R18 ;  /* 0x000000ffff007224 */ /* 0x000fe200078e0012 */
[----:B------:R-:W-:Y:S01]  /*b9e0*/  PLOP3.LUT P1, PT, P6, PT, PT, 0x8, 0x0 ;  /* 0x000000000000781c */ /* 0x000fe2000372e170 */
[----:B----4-:R-:W-:-:S10]  /*b9f0*/  IMAD R17, R17, 0xc0, R20 ;  /* 0x000000c011117824 */ /* 0x010fd400078e0214 */
[----:B------:R-:W0:Y:S08]  /*ba00*/  @P0 LDC R5, c[0x0][0x42c] ;  /* 0x00010b00ff050b82 */ /* 0x000e300000000800 */
[----:B------:R-:W3:Y:S01]  /*ba10*/  @P0 LDC R7, c[0x0][0x430] ;  /* 0x00010c00ff070b82 */ /* 0x000ee20000000800 */
[----:B0-----:R-:W-:-:S05]  /*ba20*/  @P0 IMAD.HI.U32 R4, R18, R5, RZ ;  /* 0x0000000512040227 */ /* 0x001fca00078e00ff */
[----:B---3--:R-:W-:Y:S02]  /*ba30*/  @P0 SHF.R.U32.HI R0, RZ, R7, R4 ;  /* 0x00000007ff000219 */ /* 0x008fe40000011604 */
[----:B------:R-:W-:-:S04]  /*ba40*/  ISETP.NE.U32.AND P0, PT, RZ, UR4, PT ;  /* 0x00000004ff007c0c */ /* 0x000fc8000bf05070 */
[----:B------:R-:W-:-:S04]  /*ba50*/  ISETP.NE.AND.EX P0, PT, RZ, UR5, PT, P0 ;  /* 0x00000005ff007c0c */ /* 0x000fc8000bf05300 */
[----:B--2---:R-:W-:-:S09]  /*ba60*/  SEL R9, R28, RZ, !P0 ;  /* 0x000000ff1c097207 */ /* 0x004fd20004000000 */
.L_x_174:
        /* <DEDUP_REMOVED lines=9> */
[----:B0-----:R-:W-:Y:S05]  /*bb00*/  @P1 BRA.U.ANY `(.L_x_174) ;  /* 0xfffffffd00d81947 */ /* 0x001fea000393ffff */
[----:B------:R-:W-:Y:S01]  /*bb10*/  ISETP.NE.AND P2, PT, R27, RZ, PT ;  /* 0x000000ff1b00720c */ /* 0x000fe20003f45270 */
[----:B------:R-:W-:-:S03]  /*bb20*/  UMOV UR4, 0x20 ;  /* 0x0000002000047882 */ /* 0x000fc60000000000 */
[----:B------:R-:W-:-:S09]  /*bb30*/  PLOP3.LUT P1, PT, P2, PT, PT, 0x8, 0x0 ;  /* 0x000000000000781c */ /* 0x000fd2000172e170 */
[----:B------:R-:W-:-:S05]  /*bb40*/  VOTEU.ALL UP0, P2 ;  /* 0x00000000003f7886 */ /* 0x000fca0001000000 */
.L_x_175:
        /* <DEDUP_REMOVED lines=13> */
.L_x_176:
        /* <DEDUP_REMOVED lines=9> */
[----:B------:R-:W0:Y:S01]  /*bcb0*/  LDC.64 R2, c[0x0][0x3f8] ;  /* 0x0000fe00ff027b82 */ /* 0x000e220000000a00 */
[----:B------:R-:W-:Y:S02]  /*bcc0*/  ULDC.64 UR4, c[0x0][0xa08] ;  /* 0x0002820000047ab9 */ /* 0x000fe40000000a00 */
[----:B0-----:R-:W-:Y:S01]  /*bcd0*/  LOP3.LUT P0, RZ, R2, UR4, RZ, 0xfc, !PT ;  /* 0x0000000402ff7c12 */ /* 0x001fe2000f80fcff */
[----:B------:R-:W-:-:S03]  /*bce0*/  UMOV UR4, 0xffffffff ;  /* 0xffffffff00047882 */ /* 0x000fc60000000000 */
[----:B------:R-:W-:-:S04]  /*bcf0*/  LOP3.LUT P0, RZ, R3, UR5, RZ, 0xfc, P0 ;  /* 0x0000000503ff7c12 */ /* 0x000fc8000800fcff */
[----:B-----5:R-:W-:Y:S01]  /*bd00*/  SEL R7, R6, RZ, !P0 ;  /* 0x000000ff06077207 */ /* 0x020fe20004000000 */
[----:B------:R-:W-:Y:S08]  /*bd10*/  BRA.DIV UR4, `(.L_x_177) ;  /* 0x00000032042c7947 */ /* 0x000ff0000b800000 */
.L_x_247:
[----:B------:R-:W-:Y:S01]  /*bd20*/  UMOV UR4, 0xffffffff ;  /* 0xffffffff00047882 */ /* 0x000fe20000000000 */
[----:B------:R-:W-:Y:S01]  /*bd30*/  SHF.R.S32.HI R8, RZ, 0x1f, R6 ;  /* 0x0000001fff087819 */ /* 0x000fe20000011406 */
[----:B------:R-:W-:Y:S01]  /*bd40*/  VIADD R10, R29, 0xffffffff ;  /* 0xffffffff1d0a7836 */ /* 0x000fe20000000000 */
[----:B------:R-:W-:Y:S06]  /*bd50*/  BRA.DIV UR4, `(.L_x_178) ;  /* 0x0000003204507947 */ /* 0x000fec000b800000 */
[----:B------:R-:W-:-:S13]  /*bd60*/  ELECT P6, URZ, PT ;  /* 0x00000000003f782f */ /* 0x000fda00038c0000 */
.L_x_250:
[----:B------:R-:W-:Y:S05]  /*bd70*/  @!P6 BRA `(.L_x_179) ;  /* 0x0000000000fce947 */ /* 0x000fea0003800000 */
[----:B------:R-:W-:Y:S01]  /*bd80*/  ISETP.NE.U32.AND P0, PT, R2, RZ, PT ;  /* 0x000000ff0200720c */ /* 0x000fe20003f05070 */
[----:B------:R-:W-:-:S03]  /*bd90*/  IMAD.MOV.U32 R25, RZ, RZ, R10 ;  /* 0x000000ffff197224 */ /* 0x000fc600078e000a */
[----:B------:R-:W-:-:S13]  /*bda0*/  ISETP.NE.AND.EX P0, PT, R3, RZ, PT, P0 ;  /* 0x000000ff0300720c */ /* 0x000fda0003f05300 */
[----:B------:R-:W-:Y:S05]  /*bdb0*/  @!P0 BRA `(.L_x_180) ;  /* 0x0000000000488947 */ /* 0x000fea0003800000 */
[----:B------:R-:W0:Y:S01]  /*bdc0*/  LDC R25, c[0x0][0x41c] ;  /* 0x00010700ff197b82 */ /* 0x000e220000000800 */
[----:B------:R-:W-:Y:S01]  /*bdd0*/  IMAD.MOV.U32 R7, RZ, RZ, R10 ;  /* 0x000000ffff077224 */ /* 0x000fe200078e000a */
[----:B------:R-:W-:Y:S02]  /*bde0*/  ULDC.64 UR4, c[0x0][0x408] ;  /* 0x0001020000047ab9 */ /* 0x000fe40000000a00 */
[----:B------:R-:W-:-:S04]  /*bdf0*/  IMAD R11, R8, UR4, RZ ;  /* 0x00000004080b7c24 */ /* 0x000fc8000f8e02ff */
[----:B------:R-:W-:Y:S01]  /*be00*/  IMAD R11, R6, UR5, R11 ;  /* 0x00000005060b7c24 */ /* 0x000fe2000f8e020b */
[----:B0-----:R-:W-:-:S13]  /*be10*/  ISETP.NE.AND P0, PT, R25, 0x1, PT ;  /* 0x000000011900780c */ /* 0x001fda0003f05270 */
[----:B------:R-:W0:Y:S02]  /*be20*/  @P0 LDC.64 R4, c[0x0][0x420] ;  /* 0x00010800ff040b82 */ /* 0x000e240000000a00 */
[----:B0-----:R-:W-:-:S05]  /*be30*/  @P0 IMAD.HI.U32 R4, R10, R4, RZ ;  /* 0x000000040a040227 */ /* 0x001fca00078e00ff */
[----:B------:R-:W-:-:S04]  /*be40*/  @P0 SHF.R.U32.HI R7, RZ, R5, R4 ;  /* 0x00000005ff070219 */ /* 0x000fc80000011604 */
[--C-:B------:R-:W-:Y:S01]  /*be50*/  SHF.R.S32.HI R5, RZ, 0x1f, R7.reuse ;  /* 0x0000001fff057819 */ /* 0x100fe20000011407 */
[----:B------:R-:W-:-:S04]  /*be60*/  IMAD.MOV.U32 R4, RZ, RZ, R7 ;  /* 0x000000ffff047224 */ /* 0x000fc800078e0007 */
[----:B------:R-:W-:-:S04]  /*be70*/  IMAD.WIDE.U32 R4, R6, UR4, R4 ;  /* 0x0000000406047c25 */ /* 0x000fc8000f8e0004 */
[----:B------:R-:W-:Y:S01]  /*be80*/  IMAD.IADD R5, R5, 0x1, R11 ;  /* 0x0000000105057824 */ /* 0x000fe200078e020b */
[----:B------:R-:W-:-:S04]  /*be90*/  LEA R12, P0, R4, R2, 0x2 ;  /* 0x00000002040c7211 */ /* 0x000fc800078010ff */
[----:B------:R-:W-:Y:S01]  /*bea0*/  LEA.HI.X R13, R4, R3, R5, 0x2, P0 ;  /* 0x00000003040d7211 */ /* 0x000fe200000f1405 */
[----:B------:R-:W-:-:S04]  /*beb0*/  IMAD.MOV R4, RZ, RZ, -R7 ;  /* 0x000000ffff047224 */ /* 0x000fc800078e0a07 */
[----:B------:R0:W5:Y:S01]  /*bec0*/  LDG.E R7, desc[UR58][R12.64] ;  /* 0x0000003a0c077981 */ /* 0x000162000c1e1900 */
[----:B------:R-:W-:-:S07]  /*bed0*/  IMAD R25, R25, R4, R10 ;  /* 0x0000000419197224 */ /* 0x000fce00078e020a */
.L_x_180:
[----:B------:R-:W-:Y:S01]  /*bee0*/  IMAD R5, R22, 0x8, R26 ;  /* 0x0000000816057824 */ /* 0x000fe200078e021a */
[----:B------:R-:W-:-:S04]  /*bef0*/  SHF.L.U32 R4, R24, 0x1f, RZ ;  /* 0x0000001f18047819 */ /* 0x000fc800000006ff */
[----:B------:R-:W2:Y:S02]  /*bf00*/  SYNCS.PHASECHK.TRANS64.TRYWAIT P0, [R5+URZ+0x31c40], R4 ;  /* 0x031c4004050075a7 */ /* 0x000ea4000800017f */
[----:B--2---:R-:W-:Y:S05]  /*bf10*/  @!P0 BRA `(.L_x_181) ;  /* 0x0000003000008947 */ /* 0x004fea0003800000 */
.L_x_251:
[----:B------:R-:W3:Y:S02]  /*bf20*/  S2R R11, SR_TID.X ;  /* 0x00000000000b7919 */ /* 0x000ee40000002100 */
[----:B---3--:R-:W-:-:S04]  /*bf30*/  LOP3.LUT R11, R11, 0x7f, RZ, 0xc0, !PT ;  /* 0x0000007f0b0b7812 */ /* 0x008fc800078ec0ff */
[----:B------:R-:W-:-:S13]  /*bf40*/  ISETP.NE.AND P0, PT, R11, RZ, PT ;  /* 0x000000ff0b00720c */ /* 0x000fda0003f05270 */
[----:B------:R-:W-:Y:S05]  /*bf50*/  @P0 BRA `(.L_x_182) ;  /* 0x0000000000140947 */ /* 0x000fea0003800000 */
[----:B------:R-:W-:Y:S01]  /*bf60*/  ISETP.NE.AND P1, PT, R27, RZ, PT ;  /* 0x000000ff1b00720c */ /* 0x000fe20003f25270 */
[----:B--2---:R-:W-:-:S04]  /*bf70*/  IMAD.MOV.U32 R4, RZ, RZ, 0x6c00 ;  /* 0x00006c00ff047424 */ /* 0x004fc800078e00ff */
[----:B------:R3:W-:Y:S08]  /*bf80*/  SYNCS.ARRIVE.TRANS64 RZ, [R5+URZ+0x31c30], R4 ;  /* 0x031c300405ff79a7 */ /* 0x0007f0000800003f */
[----:B------:R-:W-:Y:S05]  /*bf90*/  @!P1 BRA `(.L_x_182) ;  /* 0x0000000000049947 */ /* 0x000fea0003800000 */
[----:B------:R-:W-:Y:S01]  /*bfa0*/  BPT.TRAP 0x1 ;  /* 0x000000040000795c */ /* 0x000fe20000300000 */
.L_x_182:
[----:B--23--:R-:W-:Y:S01]  /*bfb0*/  IMAD R4, R22, 0x6c00, R26 ;  /* 0x00006c0016047824 */ /* 0x00cfe200078e021a */
[----:B------:R-:W-:Y:S01]  /*bfc0*/  R2UR UR11, R25 ;  /* 0x00000000190b72ca */ /* 0x000fe200000e0000 */
[----:B------:R-:W-:Y:S01]  /*bfd0*/  UIADD3 UR4, UP0, UR38, 0x370, URZ ;  /* 0x0000037026047890 */ /* 0x000fe2000ff1e03f */
[----:B------:R-:W-:Y:S01]  /*bfe0*/  R2UR UR5, R23 ;  /* 0x00000000170572ca */ /* 0x000fe200000e0000 */
[----:B------:R-:W-:Y:S01]  /*bff0*/  UMOV UR10, URZ ;  /* 0x0000003f000a7c82 */ /* 0x000fe20008000000 */
[----:B------:R-:W-:Y:S01]  /*c000*/  R2UR UR9, R5 ;  /* 0x00000000050972ca */ /* 0x000fe200000e0000 */
[----:B------:R-:W-:Y:S01]  /*c010*/  UMOV UR6, 0x0 ;  /* 0x0000000000067882 */ /* 0x000fe20000000000 */
[----:B------:R-:W-:Y:S01]  /*c020*/  R2UR UR8, R4 ;  /* 0x00000000040872ca */ /* 0x000fe200000e0000 */
[----:B------:R-:W-:Y:S01]  /*c030*/  UMOV UR7, 0x14f00000 ;  /* 0x14f0000000077882 */ /* 0x000fe20000000000 */
[----:B------:R-:W-:Y:S01]  /*c040*/  R2UR UR12, R0 ;  /* 0x00000000000c72ca */ /* 0x000fe200000e0000 */
[----:B------:R-:W-:Y:S01]  /*c050*/  UMOV UR16, 0x20 ;  /* 0x0000002000107882 */ /* 0x000fe20000000000 */
[----:B-----5:R-:W-:-:S05]  /*c060*/  R2UR UR13, R7 ;  /* 0x00000000070d72ca */ /* 0x020fca00000e0000 */
[----:B------:R-:W-:Y:S02]  /*c070*/  UIMAD UR11, UR11, 0x90, UR5 ;  /* 0x000000900b0b78a4 */ /* 0x000fe4000f8e0205 */
[----:B------:R-:W-:Y:S02]  /*c080*/  UIADD3 UR9, UR9, 0x31c30, URZ ;  /* 0x00031c3009097890 */ /* 0x000fe4000fffe03f */
[----:B------:R-:W-:Y:S02]  /*c090*/  UIADD3 UR14, UR8, 0x16a00, URZ ;  /* 0x00016a00080e7890 */ /* 0x000fe4000fffe03f */
[----:B------:R-:W-:Y:S02]  /*c0a0*/  UIADD3.X UR5, URZ, UR39, URZ, UP0, !UPT ;  /* 0x000000273f057290 */ /* 0x000fe400087fe43f */
        /* <DEDUP_REMOVED lines=12> */
.L_x_179:
[----:B------:R-:W2:Y:S01]  /*c170*/  LDL.LU R11, [R1+0xc] ;  /* 0x00000c00010b7983 */ /* 0x000ea20000300800 */
[----:B------:R-:W-:Y:S05]  /*c180*/  WARPSYNC.ALL ;  /* 0x0000000000007948 */ /* 0x000fea0003800000 */
        /* <DEDUP_REMOVED lines=15> */
[----:B------:R-:W-:Y:S01]  /*c280*/  BAR.SYNC.DEFER_BLOCKING 0x8, 0x1a0 ;  /* 0x0206800000007b1d */ /* 0x000fe20000010000 */
[----:B------:R-:W-:Y:S01]  /*c290*/  UIADD3 UR9, UR24, 0x31c00, URZ ;  /* 0x00031c0018097890 */ /* 0x000fe2000fffe03f */
[----:B------:R-:W-:Y:S01]  /*c2a0*/  @P0 R2UR UR19, R17 ;  /* 0x00000000111302ca */ /* 0x000fe200000e0000 */
[----:B------:R-:W-:-:S03]  /*c2b0*/  UIADD3 UR16, UR24, 0x10a00, URZ ;  /* 0x00010a0018107890 */ /* 0x000fc6000fffe03f */
[----:B------:R-:W-:Y:S01]  /*c2c0*/  UMOV UR15, 0x12f00000 ;  /* 0x12f00000000f7882 */ /* 0x000fe20000000000 */
[----:B------:R-:W-:Y:S01]  /*c2d0*/  UMOV UR18, 0x20 ;  /* 0x0000002000127882 */ /* 0x000fe20000000000 */
[----:B------:R-:W-:Y:S01]  /*c2e0*/  UMOV UR17, UR9 ;  /* 0x0000000900117c82 */ /* 0x000fe20008000000 */
[----:B------:R-:W-:Y:S01]  /*c2f0*/  UMOV UR22, 0x0 ;  /* 0x0000000000167882 */ /* 0x000fe20000000000 */
[----:B------:R-:W-:Y:S01]  /*c300*/  UMOV UR23, 0x12f00000 ;  /* 0x12f0000000177882 */ /* 0x000fe20000000000 */
[----:B------:R-:W-:Y:S01]  /*c310*/  BSSY B0, `(.L_x_183) ;  /* 0x0000012000007945 */ /* 0x000fe20003800000 */
[----:B------:R3:W-:Y:S01]  /*c320*/  @P0 SYNCS.ARRIVE.TRANS64 RZ, [R26+URZ+0x31c00], R5 ;  /* 0x031c00051aff09a7 */ /* 0x0007e2000800003f */
[----:B------:R4:W-:Y:S02]  /*c330*/  UTMALDG.4D [UR8], [UR4], desc[UR6] ;  /* 0x00000608040075b4 */ /* 0x0009e40008019000 */
[----:B------:R0:W-:Y:S01]  /*c340*/  UTMALDG.4D [UR16], [UR4], desc[UR14] ;  /* 0x00000e10040075b4 */ /* 0x0001e20008019000 */
[----:B----4-:R-:W-:Y:S01]  /*c350*/  @P0 R2UR UR13, R9 ;  /* 0x00000000090d02ca */ /* 0x010fe200000e0000 */
[----:B------:R-:W-:Y:S01]  /*c360*/  UIADD3 UR8, UR24, 0x13a00, URZ ;  /* 0x00013a0018087890 */ /* 0x000fe2000fffe03f */
[----:B------:R-:W-:Y:S01]  /*c370*/  @P0 R2UR UR12, R18 ;  /* 0x00000000120c02ca */ /* 0x000fe200000e0000 */
[----:B------:R-:W-:Y:S01]  /*c380*/  UMOV UR10, 0x40 ;  /* 0x00000040000a7882 */ /* 0x000fe20000000000 */
[----:B------:R-:W-:-:S13]  /*c390*/  @P0 R2UR UR11, R17 ;  /* 0x00000000110b02ca */ /* 0x000fda00000e0000 */
[----:B------:R0:W-:Y:S01]  /*c3a0*/  UTMALDG.4D [UR8], [UR4], desc[UR22] ;  /* 0x00001608040075b4 */ /* 0x0001e20008019000 */
[----:B--2---:R-:W-:-:S05]  /*c3b0*/  VIADD R11, R11, 0x1 ;  /* 0x000000010b0b7836 */ /* 0x004fca0000000000 */
[----:B------:R-:W-:Y:S01]  /*c3c0*/  LEA.HI R4, R11, R11, RZ, 0x1 ;  /* 0x0000000b0b047211 */ /* 0x000fe200078f08ff */
[----:B------:R0:W-:Y:S03]  /*c3d0*/  STL [R1+0xc], R11 ;  /* 0x00000c0b01007387 */ /* 0x0001e60000100800 */
[----:B------:R-:W-:-:S05]  /*c3e0*/  LOP3.LUT R4, R4, 0xfffffffe, RZ, 0xc0, !PT ;  /* 0xfffffffe04047812 */ /* 0x000fca00078ec0ff */
[----:B------:R-:W-:-:S05]  /*c3f0*/  IMAD.IADD R4, R11, 0x1, -R4 ;  /* 0x000000010b047824 */ /* 0x000fca00078e0a04 */
[----:B---3--:R-:W-:-:S04]  /*c400*/  SHF.L.U32 R5, R4, 0x1f, RZ ;  /* 0x0000001f04057819 */ /* 0x008fc800000006ff */
[----:B------:R-:W2:Y:S02]  /*c410*/  SYNCS.PHASECHK.TRANS64.TRYWAIT P0, [R26+URZ+0x31c20], R5 ;  /* 0x031c20051a0075a7 */ /* 0x000ea4000800017f */
[----:B0-2---:R-:W-:Y:S05]  /*c420*/  @!P0 BRA `(.L_x_184) ;  /* 0x0000002800d08947 */ /* 0x005fea0003800000 */
.L_x_252:
[----:B------:R-:W-:Y:S05]  /*c430*/  BSYNC B0 ;  /* 0x0000000000007941 */ /* 0x000fea0003800000 */
.L_x_183:
[----:B------:R-:W2:Y:S01]  /*c440*/  LDL.LU R4, [R1+0x8] ;  /* 0x0000080001047983 */ /* 0x000ea20000300800 */
[----:B------:R-:W-:Y:S01]  /*c450*/  BSSY B0, `(.L_x_185) ;  /* 0x0000167000007945 */ /* 0x000fe20003800000 */
[----:B--2---:R-:W-:-:S13]  /*c460*/  ISETP.GE.AND P0, PT, R4, 0x91, PT ;  /* 0x000000910400780c */ /* 0x004fda0003f06270 */
[----:B------:R-:W-:Y:S05]  /*c470*/  @!P0 BRA `(.L_x_186) ;  /* 0x0000001400908947 */ /* 0x000fea0003800000 */
[----:B------:R-:W-:Y:S01]  /*c480*/  IMAD.MOV R11, RZ, RZ, -R29 ;  /* 0x000000ffff0b7224 */ /* 0x000fe200078e0a1d */
[----:B------:R-:W-:Y:S01]  /*c490*/  BSSY B1, `(.L_x_187) ;  /* 0x000007a000017945 */ /* 0x000fe20003800000 */
[----:B------:R-:W-:Y:S02]  /*c4a0*/  IMAD.MOV.U32 R4, RZ, RZ, 0x1 ;  /* 0x00000001ff047424 */ /* 0x000fe400078e00ff */
[----:B------:R-:W-:-:S03]  /*c4b0*/  VIADD R9, R29, 0xfffffffe ;  /* 0xfffffffe1d097836 */ /* 0x000fc60000000000 */
[----:B------:R-:W-:-:S05]  /*c4c0*/  VIADDMNMX R11, R11, R4, 0xffffffff, !PT ;  /* 0xffffffff0b0b7446 */ /* 0x000fca0007800104 */
[----:B------:R-:W-:-:S05]  /*c4d0*/  IMAD.IADD R4, R29, 0x1, R11 ;  /* 0x000000011d047824 */ /* 0x000fca00078e020b */
[----:B------:R-:W-:-:S04]  /*c4e0*/  LOP3.LUT R4, R4, 0x1, RZ, 0xc0, !PT ;  /* 0x0000000104047812 */ /* 0x000fc800078ec0ff */
[----:B------:R-:W-:-:S13]  /*c4f0*/  ISETP.NE.U32.AND P0, PT, R4, 0x1, PT ;  /* 0x000000010400780c */ /* 0x000fda0003f05070 */
[----:B------:R-:W-:Y:S05]  /*c500*/  @P0 BRA `(.L_x_188) ;  /* 0x0000000400c80947 */ /* 0x000fea0003800000 */
[----:B------:R-:W-:Y:S01]  /*c510*/  VIADD R12, R22, 0x1 ;  /* 0x00000001160c7836 */ /* 0x000fe20000000000 */
[----:B------:R-:W-:Y:S04]  /*c520*/  BSSY B2, `(.L_x_189) ;  /* 0x000006d000027945 */ /* 0x000fe80003800000 */
[----:B------:R-:W-:-:S04]  /*c530*/  ISETP.NE.AND P0, PT, R12, 0x2, PT ;  /* 0x000000020c00780c */ /* 0x000fc80003f05270 */
[----:B------:R-:W-:Y:S02]  /*c540*/  SEL R13, RZ, 0x1, P0 ;  /* 0x00000001ff0d7807 */ /* 0x000fe40000000000 */
[----:B------:R-:W-:Y:S02]  /*c550*/  SEL R12, R12, RZ, P0 ;  /* 0x000000ff0c0c7207 */ /* 0x000fe40000000000 */
[----:B------:R-:W-:Y:S01]  /*c560*/  LOP3.LUT R13, R24, R13, RZ, 0x3c, !PT ;  /* 0x0000000d180d7212 */ /* 0x000fe200078e3cff */
[----:B------:R-:W-:Y:S06]  /*c570*/  @!P6 BRA `(.L_x_190) ;  /* 0x00000004009ce947 */ /* 0x000fec0003800000 */
[----:B------:R-:W-:Y:S01]  /*c580*/  ISETP.NE.U32.AND P0, PT, R2, RZ, PT ;  /* 0x000000ff0200720c */ /* 0x000fe20003f05070 */
[----:B------:R-:W-:-:S03]  /*c590*/  IMAD.MOV.U32 R4, RZ, RZ, R7 ;  /* 0x000000ffff047224 */ /* 0x000fc600078e0007 */
[----:B------:R-:W-:-:S13]  /*c5a0*/  ISETP.NE.AND.EX P0, PT, R3, RZ, PT, P0 ;  /* 0x000000ff0300720c */ /* 0x000fda0003f05300 */
[----:B------:R-:W-:Y:S05]  /*c5b0*/  @!P0 BRA `(.L_x_191) ;  /* 0x0000000000488947 */ /* 0x000fea0003800000 */
[----:B------:R-:W2:Y:S01]  /*c5c0*/  LDC R17, c[0x0][0x41c] ;  /* 0x00010700ff117b82 */ /* 0x000ea20000000800 */
[----:B------:R-:W-:Y:S01]  /*c5d0*/  IMAD.MOV.U32 R14, RZ, RZ, R9 ;  /* 0x000000ffff0e7224 */ /* 0x000fe200078e0009 */
[----:B------:R-:W-:Y:S02]  /*c5e0*/  ULDC.64 UR4, c[0x0][0x408] ;  /* 0x0001020000047ab9 */ /* 0x000fe40000000a00 */
[----:B------:R-:W-:-:S04]  /*c5f0*/  IMAD R15, R8, UR4, RZ ;  /* 0x00000004080f7c24 */ /* 0x000fc8000f8e02ff */
[----:B------:R-:W-:Y:S01]  /*c600*/  IMAD R15, R6, UR5, R15 ;  /* 0x00000005060f7c24 */ /* 0x000fe2000f8e020f */
[----:B--2---:R-:W-:-:S13]  /*c610*/  ISETP.NE.AND P0, PT, R17, 0x1, PT ;  /* 0x000000011100780c */ /* 0x004fda0003f05270 */
[----:B0-----:R-:W0:Y:S02]  /*c620*/  @P0 LDC.64 R4, c[0x0][0x420] ;  /* 0x00010800ff040b82 */ /* 0x001e240000000a00 */
        /* <DEDUP_REMOVED lines=9> */
[----:B------:R-:W-:Y:S02]  /*c6c0*/  IMAD R9, R17, R4, R9 ;  /* 0x0000000411097224 */ /* 0x000fe400078e0209 */
[----:B------:R2:W5:Y:S05]  /*c6d0*/  LDG.E R4, desc[UR58][R2.64] ;  /* 0x0000003a02047981 */ /* 0x00056a000c1e1900 */
.L_x_191:
[----:B--2---:R-:W-:Y:S01]  /*c6e0*/  IMAD R3, R12, 0x8, R26 ;  /* 0x000000080c037824 */ /* 0x004fe200078e021a */
[----:B------:R-:W-:-:S04]  /*c6f0*/  SHF.L.U32 R2, R13, 0x1f, RZ ;  /* 0x0000001f0d027819 */ /* 0x000fc800000006ff */
[----:B------:R-:W2:Y:S02]  /*c700*/  SYNCS.PHASECHK.TRANS64.TRYWAIT P0, [R3+URZ+0x31c40], R2 ;  /* 0x031c4002030075a7 */ /* 0x000ea4000800017f */
[----:B--2---:R-:W-:Y:S05]  /*c710*/  @!P0 BRA `(.L_x_192) ;  /* 0x0000002800288947 */ /* 0x004fea0003800000 */
.L_x_253:
[----:B0-----:R-:W0:Y:S02]  /*c720*/  S2R R5, SR_TID.X ;  /* 0x0000000000057919 */ /* 0x001e240000002100 */
[----:B0-----:R-:W-:-:S04]  /*c730*/  LOP3.LUT R5, R5, 0x7f, RZ, 0xc0, !PT ;  /* 0x0000007f05057812 */ /* 0x001fc800078ec0ff */
[----:B------:R-:W-:-:S13]  /*c740*/  ISETP.NE.AND P1, PT, R5, RZ, PT ;  /* 0x000000ff0500720c */ /* 0x000fda0003f25270 */
[----:B------:R-:W-:Y:S05]  /*c750*/  @P1 BRA `(.L_x_193) ;  /* 0x0000000000141947 */ /* 0x000fea0003800000 */
[----:B------:R-:W-:Y:S01]  /*c760*/  ISETP.NE.AND P0, PT, R27, RZ, PT ;  /* 0x000000ff1b00720c */ /* 0x000fe20003f05270 */
[----:B--2---:R-:W-:-:S04]  /*c770*/  IMAD.MOV.U32 R2, RZ, RZ, 0x6c00 ;  /* 0x00006c00ff027424 */ /* 0x004fc800078e00ff */
[----:B------:R0:W-:Y:S08]  /*c780*/  SYNCS.ARRIVE.TRANS64 RZ, [R3+URZ+0x31c30], R2 ;  /* 0x031c300203ff79a7 */ /* 0x0001f0000800003f */
[----:B------:R-:W-:Y:S05]  /*c790*/  @!P0 BRA `(.L_x_193) ;  /* 0x0000000000048947 */ /* 0x000fea0003800000 */
[----:B------:R-:W-:Y:S01]  /*c7a0*/  BPT.TRAP 0x1 ;  /* 0x000000040000795c */ /* 0x000fe20000300000 */
.L_x_193:
[----:B0-2---:R-:W-:Y:S01]  /*c7b0*/  IMAD R2, R12, 0x6c00, R26 ;  /* 0x00006c000c027824 */ /* 0x005fe200078e021a */
        /* <DEDUP_REMOVED lines=10> */
[----:B-----5:R-:W-:Y:S01]  /*c860*/  R2UR UR13, R4 ;  /* 0x00000000040d72ca */ /* 0x020fe200000e0000 */
[----:B------:R-:W-:Y:S01]  /*c870*/  VIADD R3, R26, 0x31c00 ;  /* 0x00031c001a037836 */ /* 0x000fe20000000000 */
[----:B------:R-:W-:Y:S01]  /*c880*/  UMOV UR17, 0x40 ;  /* 0x0000004000117882 */ /* 0x000fe20000000000 */
[----:B------:R-:W-:-:S02]  /*c890*/  SHF.L.U32 R5, R24, 0x1f, RZ ;  /* 0x0000001f18057819 */ /* 0x000fc400000006ff */
[----:B------:R-:W-:Y:S01]  /*c8a0*/  UIMAD UR11, UR11, 0x90, UR5 ;  /* 0x000000900b0b78a4 */ /* 0x000fe2000f8e0205 */
[----:B------:R-:W-:Y:S01]  /*c8b0*/  IMAD R2, R22, 0x8, R3 ;  /* 0x0000000816027824 */ /* 0x000fe200078e0203 */
[----:B------:R-:W-:Y:S02]  /*c8c0*/  UIADD3 UR9, UR9, 0x31c30, URZ ;  /* 0x00031c3009097890 */ /* 0x000fe4000fffe03f */
[----:B------:R-:W-:Y:S02]  /*c8d0*/  UIADD3 UR8, UR14, 0x16a00, URZ ;  /* 0x00016a000e087890 */ /* 0x000fe4000fffe03f */
[----:B------:R-:W-:Y:S02]  /*c8e0*/  UIADD3.X UR5, URZ, UR39, URZ, UP0, !UPT ;  /* 0x000000273f057290 */ /* 0x000fe400087fe43f */
[----:B------:R-:W-:Y:S02]  /*c8f0*/  UIADD3 UR15, UR14, 0x18e00, URZ ;  /* 0x00018e000e0f7890 */ /* 0x000fe4000fffe03f */
[----:B------:R-:W-:-:S05]  /*c900*/  UIADD3 UR14, UR14, 0x1b200, URZ ;  /* 0x0001b2000e0e7890 */ /* 0x000fca000fffe03f */
[----:B------:R0:W-:Y:S02]  /*c910*/  UTMALDG.4D [UR8], [UR4], desc[UR6] ;  /* 0x00000608040075b4 */ /* 0x0001e40008019000 */
[----:B0-----:R-:W-:Y:S01]  /*c920*/  UMOV UR8, UR15 ;  /* 0x0000000f00087c82 */ /* 0x001fe20008000000 */
[----:B------:R-:W-:Y:S02]  /*c930*/  UMOV UR10, UR16 ;  /* 0x00000010000a7c82 */ /* 0x000fe40008000000 */
[----:B------:R0:W-:Y:S02]  /*c940*/  UTMALDG.4D [UR8], [UR4], desc[UR6] ;  /* 0x00000608040075b4 */ /* 0x0001e40008019000 */
[----:B0-----:R-:W-:Y:S01]  /*c950*/  UMOV UR8, UR14 ;  /* 0x0000000e00087c82 */ /* 0x001fe20008000000 */
[----:B------:R-:W-:Y:S02]  /*c960*/  UMOV UR10, UR17 ;  /* 0x00000011000a7c82 */ /* 0x000fe40008000000 */
[----:B------:R0:W-:Y:S01]  /*c970*/  UTMALDG.4D [UR8], [UR4], desc[UR6] ;  /* 0x00000608040075b4 */ /* 0x0001e20008019000 */
[----:B------:R-:W2:Y:S02]  /*c980*/  SYNCS.PHASECHK.TRANS64.TRYWAIT P0, [R2+URZ+0x60], R5 ;  /* 0x00006005020075a7 */ /* 0x000ea4000800017f */
[----:B0-2---:R-:W-:Y:S05]  /*c990*/  @!P0 BRA `(.L_x_194) ;  /* 0x00000024009c8947 */ /* 0x005fea0003800000 */
.L_x_254:
[----:B------:R-:W-:Y:S05]  /*c9a0*/  @P1 BRA `(.L_x_195) ;  /* 0x0000000000181947 */ /* 0x000fea0003800000 */
[----:B------:R-:W-:Y:S01]  /*c9b0*/  ISETP.NE.AND P0, PT, R27, RZ, PT ;  /* 0x000000ff1b00720c */ /* 0x000fe20003f05270 */
[----:B0-----:R-:W-:Y:S02]  /*c9c0*/  IMAD R2, R22, 0x8, R26 ;  /* 0x0000000816027824 */ /* 0x001fe400078e021a */
[----:B------:R-:W-:-:S04]  /*c9d0*/  IMAD.MOV.U32 R3, RZ, RZ, 0x6c00 ;  /* 0x00006c00ff037424 */ /* 0x000fc800078e00ff */
[----:B------:R2:W-:Y:S06]  /*c9e0*/  SYNCS.ARRIVE.TRANS64 RZ, [R2+URZ+0x31c50], R3 ;  /* 0x031c500302ff79a7 */ /* 0x0005ec000800003f */
[----:B------:R-:W-:Y:S05]  /*c9f0*/  @!P0 BRA `(.L_x_195) ;  /* 0x0000000000048947 */ /* 0x000fea0003800000 */
[----:B------:R-:W-:Y:S01]  /*ca00*/  BPT.TRAP 0x1 ;  /* 0x000000040000795c */ /* 0x000fe20000300000 */
.L_x_195:
[C-C-:B0-2---:R-:W-:Y:S01]  /*ca10*/  IMAD R2, R22.reuse, 0x8, R26.reuse ;  /* 0x0000000816027824 */ /* 0x145fe200078e021a */
[----:B------:R-:W-:Y:S01]  /*ca20*/  R2UR UR11, R25 ;  /* 0x00000000190b72ca */ /* 0x000fe200000e0000 */
[----:B------:R-:W-:Y:S01]  /*ca30*/  IMAD R3, R22, 0x6c00, R26 ;  /* 0x00006c0016037824 */ /* 0x000fe200078e021a */
        /* <DEDUP_REMOVED lines=10> */
[----:B------:R-:W-:-:S02]  /*cae0*/  IMAD.MOV.U32 R7, RZ, RZ, R4 ;  /* 0x000000ffff077224 */ /* 0x000fc400078e0004 */
[----:B------:R-:W-:Y:S01]  /*caf0*/  IMAD.MOV.U32 R25, RZ, RZ, R9 ;  /* 0x000000ffff197224 */ /* 0x000fe200078e0009 */
[----:B------:R-:W-:Y:S02]  /*cb00*/  UIMAD UR11, UR11, 0x90, UR5 ;  /* 0x000000900b0b78a4 */ /* 0x000fe4000f8e0205 */
[----:B------:R-:W-:Y:S02]  /*cb10*/  UIADD3 UR9, UR9, 0x31c50, URZ ;  /* 0x00031c5009097890 */ /* 0x000fe4000fffe03f */
[----:B------:R-:W-:Y:S02]  /*cb20*/  UIADD3 UR8, UR15, 0x200, URZ ;  /* 0x000002000f087890 */ /* 0x000fe4000fffe03f */
[----:B------:R-:W-:Y:S02]  /*cb30*/  UIADD3.X UR5, URZ, UR39, URZ, UP0, !UPT ;  /* 0x000000273f057290 */ /* 0x000fe400087fe43f */
[----:B------:R-:W-:Y:S02]  /*cb40*/  UIADD3 UR14, UR15, 0x2600, URZ ;  /* 0x000026000f0e7890 */ /* 0x000fe4000fffe03f */
[----:B------:R-:W-:-:S05]  /*cb50*/  UIADD3 UR15, UR15, 0x4a00, URZ ;  /* 0x00004a000f0f7890 */ /* 0x000fca000fffe03f */
[----:B------:R0:W-:Y:S02]  /*cb60*/  UTMALDG.4D [UR8], [UR4], desc[UR6] ;  /* 0x00000608040075b4 */ /* 0x0001e40008019000 */
[----:B0-----:R-:W-:Y:S01]  /*cb70*/  UMOV UR8, UR14 ;  /* 0x0000000e00087c82 */ /* 0x001fe20008000000 */
[----:B------:R-:W-:Y:S01]  /*cb80*/  UMOV UR10, UR16 ;  /* 0x00000010000a7c82 */ /* 0x000fe20008000000 */
[----:B------:R-:W-:Y:S01]  /*cb90*/  UMOV UR14, 0x40 ;  /* 0x00000040000e7882 */ /* 0x000fe20000000000 */
[----:B------:R0:W-:Y:S02]  /*cba0*/  UTMALDG.4D [UR8], [UR4], desc[UR6] ;  /* 0x00000608040075b4 */ /* 0x0001e40008019000 */
[----:B0-----:R-:W-:Y:S01]  /*cbb0*/  UMOV UR8, UR15 ;  /* 0x0000000f00087c82 */ /* 0x001fe20008000000 */
[----:B------:R-:W-:Y:S02]  /*cbc0*/  UMOV UR10, UR14 ;  /* 0x0000000e000a7c82 */ /* 0x000fe40008000000 */
[----:B------:R2:W-:Y:S02]  /*cbd0*/  UTMALDG.4D [UR8], [UR4], desc[UR6] ;  /* 0x00000608040075b4 */ /* 0x0005e40008019000 */
[----:B--2---:R-:W-:Y:S01]  /*cbe0*/  NOP ;  /* 0x0000000000007918 */ /* 0x004fe20000000000 */
.L_x_190:
[----:B------:R-:W-:Y:S05]  /*cbf0*/  BSYNC B2 ;  /* 0x0000000000027941 */ /* 0x000fea0003800000 */
.L_x_189:
[----:B------:R-:W-:Y:S02]  /*cc00*/  VIADD R9, R29, 0xfffffffd ;  /* 0xfffffffd1d097836 */ /* 0x000fe40000000000 */
[----:B------:R-:W-:Y:S02]  /*cc10*/  IMAD.MOV.U32 R22, RZ, RZ, R12 ;  /* 0x000000ffff167224 */ /* 0x000fe400078e000c */
[----:B------:R-:W-:-:S07]  /*cc20*/  IMAD.MOV.U32 R24, RZ, RZ, R13 ;  /* 0x000000ffff187224 */ /* 0x000fce00078e000d */
.L_x_188:
[----:B------:R-:W-:Y:S05]  /*cc30*/  BSYNC B1 ;  /* 0x0000000000017941 */ /* 0x000fea0003800000 */
.L_x_187:
[----:B------:R-:W-:-:S05]  /*cc40*/  IMAD.MOV R11, RZ, RZ, -R11 ;  /* 0x000000ffff0b7224 */ /* 0x000fca00078e0a0b */
[----:B------:R-:W-:-:S13]  /*cc50*/  ISETP.NE.AND P0, PT, R10, R11, PT ;  /* 0x0000000b0a00720c */ /* 0x000fda0003f05270 */
[----:B------:R-:W-:Y:S05]  /*cc60*/  @!P0 BRA `(.L_x_186) ;  /* 0x0000000c00948947 */ /* 0x000fea0003800000 */
[----:B------:R-:W-:-:S07]  /*cc70*/  IMAD.MOV.U32 R4, RZ, RZ, R7 ;  /* 0x000000ffff047224 */ /* 0x000fce00078e0007 */
.L_x_210:
[----:B------:R-:W-:Y:S01]  /*cc80*/  VIADD R10, R22, 0x1 ;  /* 0x00000001160a7836 */ /* 0x000fe20000000000 */
[----:B------:R-:W-:Y:S05]  /*cc90*/  YIELD ;  /* 0x0000000000007946 */ /* 0x000fea0003800000 */
[----:B------:R-:W-:Y:S01]  /*cca0*/  ISETP.NE.AND P0, PT, R10, 0x2, PT ;  /* 0x000000020a00780c */ /* 0x000fe20003f05270 */
[----:B------:R-:W-:Y:S03]  /*ccb0*/  BSSY B1, `(.L_x_196) ;  /* 0x000006c000017945 */ /* 0x000fe60003800000 */
[----:B------:R-:W-:-:S02]  /*ccc0*/  SEL R11, RZ, 0x1, P0 ;  /* 0x00000001ff0b7807 */ /* 0x000fc40000000000 */
[----:B------:R-:W-:Y:S02]  /*ccd0*/  SEL R10, R10, RZ, P0 ;  /* 0x000000ff0a0a7207 */ /* 0x000fe40000000000 */
[----:B------:R-:W-:Y:S01]  /*cce0*/  LOP3.LUT R11, R24, R11, RZ, 0x3c, !PT ;  /* 0x0000000b180b7212 */ /* 0x000fe200078e3cff */
[----:B------:R-:W-:Y:S06]  /*ccf0*/  @!P6 BRA `(.L_x_197) ;  /* 0x00000004009ce947 */ /* 0x000fec0003800000 */
[----:B------:R-:W-:Y:S01]  /*cd00*/  ULDC.64 UR4, c[0x0][0x3f8] ;  /* 0x0000fe0000047ab9 */ /* 0x000fe20000000a00 */
[----:B------:R-:W-:Y:S01]  /*cd10*/  IMAD.MOV.U32 R12, RZ, RZ, R9 ;  /* 0x000000ffff0c7224 */ /* 0x000fe200078e0009 */
[----:B------:R-:W-:-:S04]  /*cd20*/  ISETP.NE.U32.AND P0, PT, RZ, UR4, PT ;  /* 0x00000004ff007c0c */ /* 0x000fc8000bf05070 */
[----:B------:R-:W-:-:S13]  /*cd30*/  ISETP.NE.AND.EX P0, PT, RZ, UR5, PT, P0 ;  /* 0x00000005ff007c0c */ /* 0x000fda000bf05300 */
[----:B------:R-:W-:Y:S05]  /*cd40*/  @!P0 BRA `(.L_x_198) ;  /* 0x0000000000488947 */ /* 0x000fea0003800000 */
[----:B------:R-:W2:Y:S01]  /*cd50*/  LDC R12, c[0x0][0x41c] ;  /* 0x00010700ff0c7b82 */ /* 0x000ea20000000800 */
[----:B------:R-:W-:Y:S01]  /*cd60*/  IMAD.MOV.U32 R13, RZ, RZ, R9 ;  /* 0x000000ffff0d7224 */ /* 0x000fe200078e0009 */
[----:B------:R-:W-:Y:S02]  /*cd70*/  ULDC.64 UR6, c[0x0][0x408] ;  /* 0x0001020000067ab9 */ /* 0x000fe40000000a00 */
[----:B0-----:R-:W-:-:S04]  /*cd80*/  IMAD R5, R8, UR6, RZ ;  /* 0x0000000608057c24 */ /* 0x001fc8000f8e02ff */
[----:B------:R-:W-:Y:S01]  /*cd90*/  IMAD R5, R6, UR7, R5 ;  /* 0x0000000706057c24 */ /* 0x000fe2000f8e0205 */
[----:B--2---:R-:W-:-:S13]  /*cda0*/  ISETP.NE.AND P0, PT, R12, 0x1, PT ;  /* 0x000000010c00780c */ /* 0x004fda0003f05270 */
[----:B------:R-:W0:Y:S02]  /*cdb0*/  @P0 LDC.64 R2, c[0x0][0x420] ;  /* 0x00010800ff020b82 */ /* 0x000e240000000a00 */
[----:B0-----:R-:W-:-:S05]  /*cdc0*/  @P0 IMAD.HI.U32 R2, R9, R2, RZ ;  /* 0x0000000209020227 */ /* 0x001fca00078e00ff */
[----:B------:R-:W-:-:S04]  /*cdd0*/  @P0 SHF.R.U32.HI R13, RZ, R3, R2 ;  /* 0x00000003ff0d0219 */ /* 0x000fc80000011602 */
[--C-:B------:R-:W-:Y:S01]  /*cde0*/  SHF.R.S32.HI R3, RZ, 0x1f, R13.reuse ;  /* 0x0000001fff037819 */ /* 0x100fe2000001140d */
[----:B------:R-:W-:-:S04]  /*cdf0*/  IMAD.MOV.U32 R2, RZ, RZ, R13 ;  /* 0x000000ffff027224 */ /* 0x000fc800078e000d */
[----:B------:R-:W-:-:S04]  /*ce00*/  IMAD.WIDE.U32 R2, R6, UR6, R2 ;  /* 0x0000000606027c25 */ /* 0x000fc8000f8e0002 */
[----:B------:R-:W-:Y:S01]  /*ce10*/  IMAD.IADD R3, R5, 0x1, R3 ;  /* 0x0000000105037824 */ /* 0x000fe200078e0203 */
[----:B------:R-:W-:-:S04]  /*ce20*/  LEA R4, P0, R2, UR4, 0x2 ;  /* 0x0000000402047c11 */ /* 0x000fc8000f8010ff */
[----:B------:R-:W-:-:S05]  /*ce30*/  LEA.HI.X R5, R2, UR5, R3, 0x2, P0 ;  /* 0x0000000502057c11 */ /* 0x000fca00080f1403 */
[----:B------:R2:W5:Y:S01]  /*ce40*/  LDG.E R4, desc[UR58][R4.64] ;  /* 0x0000003a04047981 */ /* 0x000562000c1e1900 */
[----:B------:R-:W-:-:S04]  /*ce50*/  IMAD.MOV R2, RZ, RZ, -R13 ;  /* 0x000000ffff027224 */ /* 0x000fc800078e0a0d */
[----:B------:R-:W-:-:S07]  /*ce60*/  IMAD R12, R12, R2, R9 ;  /* 0x000000020c0c7224 */ /* 0x000fce00078e0209 */
.L_x_198:
[----:B------:R-:W-:Y:S01]  /*ce70*/  IMAD R3, R10, 0x8, R26 ;  /* 0x000000080a037824 */ /* 0x000fe200078e021a */
[----:B------:R-:W-:-:S04]  /*ce80*/  SHF.L.U32 R2, R11, 0x1f, RZ ;  /* 0x0000001f0b027819 */ /* 0x000fc800000006ff */
[----:B------:R-:W3:Y:S02]  /*ce90*/  SYNCS.PHASECHK.TRANS64.TRYWAIT P0, [R3+URZ+0x31c40], R2 ;  /* 0x031c4002030075a7 */ /* 0x000ee4000800017f */
[----:B---3--:R-:W-:Y:S05]  /*cea0*/  @!P0 BRA `(.L_x_199) ;  /* 0x00000020006c8947 */ /* 0x008fea0003800000 */
.L_x_255:
[----:B0-2---:R-:W0:Y:S02]  /*ceb0*/  S2R R5, SR_TID.X ;  /* 0x0000000000057919 */ /* 0x005e240000002100 */
[----:B0-----:R-:W-:-:S04]  /*cec0*/  LOP3.LUT R5, R5, 0x7f, RZ, 0xc0, !PT ;  /* 0x0000007f05057812 */ /* 0x001fc800078ec0ff */
[----:B------:R-:W-:-:S13]  /*ced0*/  ISETP.NE.AND P0, PT, R5, RZ, PT ;  /* 0x000000ff0500720c */ /* 0x000fda0003f05270 */
[----:B------:R-:W-:Y:S05]  /*cee0*/  @P0 BRA `(.L_x_200) ;  /* 0x0000000000140947 */ /* 0x000fea0003800000 */
[----:B------:R-:W-:Y:S01]  /*cef0*/  ISETP.NE.AND P1, PT, R27, RZ, PT ;  /* 0x000000ff1b00720c */ /* 0x000fe20003f25270 */
[----:B---3--:R-:W-:-:S04]  /*cf00*/  IMAD.MOV.U32 R2, RZ, RZ, 0x6c00 ;  /* 0x00006c00ff027424 */ /* 0x008fc800078e00ff */
[----:B------:R0:W-:Y:S08]  /*cf10*/  SYNCS.ARRIVE.TRANS64 RZ, [R3+URZ+0x31c30], R2 ;  /* 0x031c300203ff79a7 */ /* 0x0001f0000800003f */
[----:B------:R-:W-:Y:S05]  /*cf20*/  @!P1 BRA `(.L_x_200) ;  /* 0x0000000000049947 */ /* 0x000fea0003800000 */
[----:B------:R-:W-:Y:S01]  /*cf30*/  BPT.TRAP 0x1 ;  /* 0x000000040000795c */ /* 0x000fe20000300000 */
.L_x_200:
[----:B0--3--:R-:W-:Y:S01]  /*cf40*/  IMAD R2, R10, 0x6c00, R26 ;  /* 0x00006c000a027824 */ /* 0x009fe200078e021a */
        /* <DEDUP_REMOVED lines=30> */
.L_x_256:
[----:B------:R-:W-:Y:S05]  /*d130*/  @P0 BRA `(.L_x_202) ;  /* 0x0000000000140947 */ /* 0x000fea0003800000 */
[----:B------:R-:W-:Y:S01]  /*d140*/  ISETP.NE.AND P1, PT, R27, RZ, PT ;  /* 0x000000ff1b00720c */ /* 0x000fe20003f25270 */
[----:B------:R-:W-:-:S04]  /*d150*/  IMAD.MOV.U32 R2, RZ, RZ, 0x6c00 ;  /* 0x00006c00ff027424 */ /* 0x000fc800078e00ff */
[----:B------:R2:W-:Y:S08]  /*d160*/  SYNCS.ARRIVE.TRANS64 RZ, [R3+URZ+0x50], R2 ;  /* 0x0000500203ff79a7 */ /* 0x0005f0000800003f */
[----:B------:R-:W-:Y:S05]  /*d170*/  @!P1 BRA `(.L_x_202) ;  /* 0x0000000000049947 */ /* 0x000fea0003800000 */
[----:B------:R-:W-:Y:S01]  /*d180*/  BPT.TRAP 0x1 ;  /* 0x000000040000795c */ /* 0x000fe20000300000 */
.L_x_202:
        /* <DEDUP_REMOVED lines=11> */
[----:B------:R-:W-:Y:S01]  /*d240*/  R2UR UR12, R0 ;  /* 0x00000000000c72ca */ /* 0x000fe200000e0000 */
[----:B------:R-:W-:-:S02]  /*d250*/  IMAD.MOV.U32 R25, RZ, RZ, R12 ;  /* 0x000000ffff197224 */ /* 0x000fc400078e000c */
[----:B------:R-:W-:Y:S02]  /*d260*/  IMAD.MOV.U32 R7, RZ, RZ, R4 ;  /* 0x000000ffff077224 */ /* 0x000fe400078e0004 */
[----:B------:R-:W-:Y:S02]  /*d270*/  UIMAD UR11, UR11, 0x90, UR5 ;  /* 0x000000900b0b78a4 */ /* 0x000fe4000f8e0205 */
[----:B------:R-:W-:Y:S02]  /*d280*/  UIADD3 UR9, UR9, 0x50, URZ ;  /* 0x0000005009097890 */ /* 0x000fe4000fffe03f */
[----:B------:R-:W-:Y:S02]  /*d290*/  UIADD3 UR14, UR8, 0x200, URZ ;  /* 0x00000200080e7890 */ /* 0x000fe4000fffe03f */
[----:B------:R-:W-:Y:S02]  /*d2a0*/  UIADD3.X UR5, URZ, UR39, URZ, UP0, !UPT ;  /* 0x000000273f057290 */ /* 0x000fe400087fe43f */
[----:B------:R-:W-:-:S02]  /*d2b0*/  UIADD3 UR15, UR8, 0x2600, URZ ;  /* 0x00002600080f7890 */ /* 0x000fc4000fffe03f */
        /* <DEDUP_REMOVED lines=11> */
.L_x_197:
[----:B------:R-:W-:Y:S05]  /*d370*/  BSYNC B1 ;  /* 0x0000000000017941 */ /* 0x000fea0003800000 */
.L_x_196:
[----:B------:R-:W-:Y:S01]  /*d380*/  VIADD R22, R10, 0x1 ;  /* 0x000000010a167836 */ /* 0x000fe20000000000 */
[----:B------:R-:W-:Y:S04]  /*d390*/  BSSY B1, `(.L_x_203) ;  /* 0x000006e000017945 */ /* 0x000fe80003800000 */
[----:B------:R-:W-:-:S04]  /*d3a0*/  ISETP.NE.AND P0, PT, R22, 0x2, PT ;  /* 0x000000021600780c */ /* 0x000fc80003f05270 */
[----:B0-----:R-:W-:Y:S02]  /*d3b0*/  SEL R24, RZ, 0x1, P0 ;  /* 0x00000001ff187807 */ /* 0x001fe40000000000 */
[----:B------:R-:W-:Y:S02]  /*d3c0*/  SEL R22, R22, RZ, P0 ;  /* 0x000000ff16167207 */ /* 0x000fe40000000000 */
[----:B------:R-:W-:Y:S01]  /*d3d0*/  LOP3.LUT R24, R11, R24, RZ, 0x3c, !PT ;  /* 0x000000180b187212 */ /* 0x000fe200078e3cff */
[----:B------:R-:W-:Y:S06]  /*d3e0*/  @!P6 BRA `(.L_x_204) ;  /* 0x0000000400a0e947 */ /* 0x000fec0003800000 */
[----:B------:R-:W-:Y:S01]  /*d3f0*/  ULDC.64 UR4, c[0x0][0x3f8] ;  /* 0x0000fe0000047ab9 */ /* 0x000fe20000000a00 */
[----:B------:R-:W-:Y:S01]  /*d400*/  VIADD R13, R9, 0xffffffff ;  /* 0xffffffff090d7836 */ /* 0x000fe20000000000 */
[----:B------:R-:W-:-:S04]  /*d410*/  ISETP.NE.U32.AND P0, PT, RZ, UR4, PT ;  /* 0x00000004ff007c0c */ /* 0x000fc8000bf05070 */
[----:B------:R-:W-:-:S13]  /*d420*/  ISETP.NE.AND.EX P0, PT, RZ, UR5, PT, P0 ;  /* 0x00000005ff007c0c */ /* 0x000fda000bf05300 */
[----:B------:R-:W-:Y:S05]  /*d430*/  @!P0 BRA `(.L_x_205) ;  /* 0x0000000000488947 */ /* 0x000fea0003800000 */
[----:B------:R-:W0:Y:S01]  /*d440*/  LDC R12, c[0x0][0x41c] ;  /* 0x00010700ff0c7b82 */ /* 0x000e220000000800 */
[----:B------:R-:W-:Y:S01]  /*d450*/  IMAD.MOV.U32 R15, RZ, RZ, R13 ;  /* 0x000000ffff0f7224 */ /* 0x000fe200078e000d */
[----:B------:R-:W-:Y:S02]  /*d460*/  ULDC.64 UR6, c[0x0][0x408] ;  /* 0x0001020000067ab9 */ /* 0x000fe40000000a00 */
[----:B------:R-:W-:-:S04]  /*d470*/  IMAD R5, R8, UR6, RZ ;  /* 0x0000000608057c24 */ /* 0x000fc8000f8e02ff */
[----:B------:R-:W-:Y:S01]  /*d480*/  IMAD R5, R6, UR7, R5 ;  /* 0x0000000706057c24 */ /* 0x000fe2000f8e0205 */
[----:B0-----:R-:W-:-:S13]  /*d490*/  ISETP.NE.AND P0, PT, R12, 0x1, PT ;  /* 0x000000010c00780c */ /* 0x001fda0003f05270 */
[----:B--2---:R-:W0:Y:S02]  /*d4a0*/  @P0 LDC.64 R2, c[0x0][0x420] ;  /* 0x00010800ff020b82 */ /* 0x004e240000000a00 */
        /* <DEDUP_REMOVED lines=11> */
.L_x_205:
[----:B--2---:R-:W-:Y:S01]  /*d560*/  IMAD R2, R22, 0x8, R26 ;  /* 0x0000000816027824 */ /* 0x004fe200078e021a */
[----:B------:R-:W-:-:S04]  /*d570*/  SHF.L.U32 R3, R24, 0x1f, RZ ;  /* 0x0000001f18037819 */ /* 0x000fc800000006ff */
[----:B------:R-:W2:Y:S02]  /*d580*/  SYNCS.PHASECHK.TRANS64.TRYWAIT P0, [R2+URZ+0x31c40], R3 ;  /* 0x031c4003020075a7 */ /* 0x000ea4000800017f */
[----:B--2---:R-:W-:Y:S05]  /*d590*/  @!P0 BRA `(.L_x_206) ;  /* 0x0000001800d88947 */ /* 0x004fea0003800000 */
.L_x_257:
        /* <DEDUP_REMOVED lines=9> */
.L_x_207:
[----:B0-2---:R-:W-:Y:S01]  /*d630*/  IMAD R2, R22, 0x6c00, R26 ;  /* 0x00006c0016027824 */ /* 0x005fe200078e021a */
[----:B------:R-:W-:Y:S01]  /*d640*/  R2UR UR11, R13 ;  /* 0x000000000d0b72ca */ /* 0x000fe200000e0000 */
[----:B------:R-:W-:Y:S01]  /*d650*/  VIADD R3, R26, 0x31c00 ;  /* 0x00031c001a037836 */ /* 0x000fe20000000000 */
[----:B------:R-:W-:Y:S01]  /*d660*/  R2UR UR5, R23 ;  /* 0x00000000170572ca */ /* 0x000fe200000e0000 */
[----:B------:R-:W-:Y:S01]  /*d670*/  UIADD3 UR4, UP0, UR38, 0x370, URZ ;  /* 0x0000037026047890 */ /* 0x000fe2000ff1e03f */
[----:B------:R-:W-:Y:S01]  /*d680*/  R2UR UR8, R2 ;  /* 0x00000000020872ca */ /* 0x000fe200000e0000 */
[--C-:B------:R-:W-:Y:S01]  /*d690*/  IMAD R2, R22, 0x8, R3.reuse ;  /* 0x0000000816027824 */ /* 0x100fe200078e0203 */
[----:B------:R-:W-:Y:S01]  /*d6a0*/  R2UR UR12, R0 ;  /* 0x00000000000c72ca */ /* 0x000fe200000e0000 */
[----:B------:R-:W-:Y:S01]  /*d6b0*/  UMOV UR10, URZ ;  /* 0x0000003f000a7c82 */ /* 0x000fe20008000000 */
[----:B-----5:R-:W-:Y:S01]  /*d6c0*/  R2UR UR13, R4 ;  /* 0x00000000040d72ca */ /* 0x020fe200000e0000 */
[----:B------:R-:W-:Y:S01]  /*d6d0*/  UMOV UR6, 0x0 ;  /* 0x0000000000067882 */ /* 0x000fe20000000000 */
[----:B------:R-:W-:Y:S01]  /*d6e0*/  R2UR UR9, R2 ;  /* 0x00000000020972ca */ /* 0x000fe200000e0000 */
[----:B------:R-:W-:Y:S01]  /*d6f0*/  UMOV UR7, 0x14f00000 ;  /* 0x14f0000000077882 */ /* 0x000fe20000000000 */
[----:B------:R-:W-:Y:S01]  /*d700*/  UMOV UR17, 0x20 ;  /* 0x0000002000117882 */ /* 0x000fe20000000000 */
[----:B------:R-:W-:Y:S01]  /*d710*/  UMOV UR18, 0x40 ;  /* 0x0000004000127882 */ /* 0x000fe20000000000 */
[----:B------:R-:W-:Y:S01]  /*d720*/  SHF.L.U32 R11, R11, 0x1f, RZ ;  /* 0x0000001f0b0b7819 */ /* 0x000fe200000006ff */
[----:B------:R-:W-:Y:S01]  /*d730*/  UIMAD UR11, UR11, 0x90, UR5 ;  /* 0x000000900b0b78a4 */ /* 0x000fe2000f8e0205 */
[----:B------:R-:W-:Y:S01]  /*d740*/  IMAD R2, R10, 0x8, R3 ;  /* 0x000000080a027824 */ /* 0x000fe200078e0203 */
[----:B------:R-:W-:-:S02]  /*d750*/  UIADD3 UR14, UR8, 0x16a00, URZ ;  /* 0x00016a00080e7890 */ /* 0x000fc4000fffe03f */
[----:B------:R-:W-:Y:S02]  /*d760*/  UIADD3.X UR5, URZ, UR39, URZ, UP0, !UPT ;  /* 0x000000273f057290 */ /* 0x000fe400087fe43f */
[----:B------:R-:W-:Y:S02]  /*d770*/  UIADD3 UR15, UR8, 0x18e00, URZ ;  /* 0x00018e00080f7890 */ /* 0x000fe4000fffe03f */
[----:B------:R-:W-:Y:S02]  /*d780*/  UIADD3 UR9, UR9, 0x30, URZ ;  /* 0x0000003009097890 */ /* 0x000fe4000fffe03f */
[----:B------:R-:W-:-:S03]  /*d790*/  UIADD3 UR16, UR8, 0x1b200, URZ ;  /* 0x0001b20008107890 */ /* 0x000fc6000fffe03f */
[----:B------:R-:W-:-:S04]  /*d7a0*/  UMOV UR8, UR14 ;  /* 0x0000000e00087c82 */ /* 0x000fc80008000000 */
        /* <DEDUP_REMOVED lines=9> */
.L_x_258:
[----:B------:R-:W-:Y:S05]  /*d840*/  @P0 BRA `(.L_x_209) ;  /* 0x0000000000140947 */ /* 0x000fea0003800000 */
[----:B------:R-:W-:Y:S01]  /*d850*/  ISETP.NE.AND P1, PT, R27, RZ, PT ;  /* 0x000000ff1b00720c */ /* 0x000fe20003f25270 */
[----:B------:R-:W-:-:S04]  /*d860*/  IMAD.MOV.U32 R3, RZ, RZ, 0x6c00 ;  /* 0x00006c00ff037424 */ /* 0x000fc800078e00ff */
[----:B------:R2:W-:Y:S08]  /*d870*/  SYNCS.ARRIVE.TRANS64 RZ, [R2+URZ+0x50], R3 ;  /* 0x0000500302ff79a7 */ /* 0x0005f0000800003f */
[----:B------:R-:W-:Y:S05]  /*d880*/  @!P1 BRA `(.L_x_209) ;  /* 0x0000000000049947 */ /* 0x000fea0003800000 */
[----:B------:R-:W-:Y:S01]  /*d890*/  BPT.TRAP 0x1 ;  /* 0x000000040000795c */ /* 0x000fe20000300000 */
.L_x_209:
        /* <DEDUP_REMOVED lines=29> */
.L_x_204:
[----:B------:R-:W-:Y:S05]  /*da70*/  BSYNC B1 ;  /* 0x0000000000017941 */ /* 0x000fea0003800000 */
.L_x_203:
[C---:B------:R-:W-:Y:S01]  /*da80*/  ISETP.GT.AND P0, PT, R9.reuse, 0x1, PT ;  /* 0x000000010900780c */ /* 0x040fe20003f04270 */
[----:B0-2---:R-:W-:-:S04]  /*da90*/  VIADD R2, R9, 0xfffffffe ;  /* 0xfffffffe09027836 */ /* 0x005fc80000000000 */
[----:B------:R-:W-:-:S08]  /*daa0*/  IMAD.MOV.U32 R9, RZ, RZ, R2 ;  /* 0x000000ffff097224 */ /* 0x000fd000078e0002 */
[----:B------:R-:W-:Y:S05]  /*dab0*/  @P0 BRA `(.L_x_210) ;  /* 0xfffffff000700947 */ /* 0x000fea000383ffff */
.L_x_186:
[----:B------:R-:W-:Y:S05]  /*dac0*/  BSYNC B0 ;  /* 0x0000000000007941 */ /* 0x000fea0003800000 */
.L_x_185:
[----:B------:R-:W-:Y:S01]  /*dad0*/  ISETP.NE.AND P0, PT, R27, RZ, PT ;  /* 0x000000ff1b00720c */ /* 0x000fe20003f05270 */
[----:B------:R-:W-:-:S12]  /*dae0*/  BSSY B0, `(.L_x_211) ;  /* 0x000000e000007945 */ /* 0x000fd80003800000 */
[----:B------:R-:W-:Y:S05]  /*daf0*/  @P0 BRA `(.L_x_212) ;  /* 0x0000000000300947 */ /* 0x000fea0003800000 */
[----:B------:R-:W2:Y:S01]  /*db00*/  S2R R9, SR_LANEID ;  /* 0x0000000000097919 */ /* 0x000ea20000000000 */
[----:B------:R-:W-:Y:S01]  /*db10*/  VOTEU.ANY UR4, UPT, PT ;  /* 0x0000000000047886 */ /* 0x000fe200038e0100 */
[----:B------:R-:W3:Y:S01]  /*db20*/  LDC.64 R2, c[0x0][0xc38] ;  /* 0x00030e00ff027b82 */ /* 0x000ee20000000a00 */
[----:B------:R-:W2:Y:S08]  /*db30*/  FLO.U32 R4, UR4 ;  /* 0x0000000400047d00 */ /* 0x000eb000080e0000 */
[----:B0-----:R-:W3:Y:S01]  /*db40*/  POPC R5, UR4 ;  /* 0x0000000400057d09 */ /* 0x001ee20008000000 */
[----:B--2---:R-:W-:-:S13]  /*db50*/  ISETP.EQ.U32.AND P0, PT, R4, R9, PT ;  /* 0x000000090400720c */ /* 0x004fda0003f02070 */
[----:B---3--:R-:W2:Y:S01]  /*db60*/  @P0 ATOMG.E.ADD.STRONG.GPU PT, R3, desc[UR58][R2.64], R5 ;  /* 0x00000005020309a8 */ /* 0x008ea200081ee1fa */
[----:B------:R-:W0:Y:S02]  /*db70*/  S2R R6, SR_LTMASK ;  /* 0x0000000000067919 */ /* 0x000e240000003900 */
[----:B0-----:R-:W-:-:S04]  /*db80*/  LOP3.LUT R6, R6, UR4, RZ, 0xc0, !PT ;  /* 0x0000000406067c12 */ /* 0x001fc8000f8ec0ff */
[----:B------:R-:W0:Y:S01]  /*db90*/  POPC R9, R6 ;  /* 0x0000000600097309 */ /* 0x000e220000000000 */
[----:B--2---:R-:W0:Y:S02]  /*dba0*/  SHFL.IDX PT, R4, R3, R4, 0x1f ;  /* 0x00001f0403047589 */ /* 0x004e2400000e0000 */
[----:B0-----:R-:W-:-:S07]  /*dbb0*/  IADD3 R16, R4, UR36, R9 ;  /* 0x0000002404107c10 */ /* 0x001fce000fffe009 */
.L_x_212:
[----:B------:R-:W-:Y:S05]  /*dbc0*/  BSYNC B0 ;  /* 0x0000000000007941 */ /* 0x000fea0003800000 */
.L_x_211:
[----:B------:R-:W-:Y:S04]  /*dbd0*/  BSSY B0, `(.L_x_213) ;  /* 0x000002b000007945 */ /* 0x000fe80003800000 */
[----:B------:R-:W-:Y:S05]  /*dbe0*/  @!P6 BRA `(.L_x_214) ;  /* 0x0000000000a4e947 */ /* 0x000fea0003800000 */
[----:B------:R-:W-:Y:S01]  /*dbf0*/  IMAD R3, R22, 0x8, R26 ;  /* 0x0000000816037824 */ /* 0x000fe200078e021a */
[----:B------:R-:W-:-:S04]  /*dc00*/  SHF.L.U32 R2, R24, 0x1f, RZ ;  /* 0x0000001f18027819 */ /* 0x000fc800000006ff */
[----:B------:R-:W2:Y:S02]  /*dc10*/  SYNCS.PHASECHK.TRANS64.TRYWAIT P0, [R3+URZ+0x31c60], R2 ;  /* 0x031c6002030075a7 */ /* 0x000ea4000800017f */
[----:B--2---:R-:W-:Y:S05]  /*dc20*/  @!P0 BRA `(.L_x_215) ;  /* 0x00000014005c8947 */ /* 0x004fea0003800000 */
.L_x_259:
        /* <DEDUP_REMOVED lines=9> */
.L_x_216:
[----:B0-----:R-:W-:Y:S01]  /*dcc0*/  IMAD R26, R22, 0x6c00, R26 ;  /* 0x00006c00161a7824 */ /* 0x001fe200078e021a */
        /* <DEDUP_REMOVED lines=10> */
[----:B------:R-:W-:-:S05]  /*dd70*/  R2UR UR13, R7 ;  /* 0x00000000070d72ca */ /* 0x000fca00000e0000 */
        /* <DEDUP_REMOVED lines=9> */
[----:B0-----:R-:W-:Y:S01]  /*de10*/  UMOV UR8, UR15 ;  /* 0x0000000f00087c82 */ /* 0x001fe20008000000 */
[----:B------:R-:W-:Y:S02]  /*de20*/  UMOV UR10, UR17 ;  /* 0x00000011000a7c82 */ /* 0x000fe40008000000 */
[----:B------:R0:W-:Y:S02]  /*de30*/  UTMALDG.4D [UR8], [UR4], desc[UR6] ;  /* 0x00000608040075b4 */ /* 0x0001e40008019000 */
[----:B0-----:R-:W-:Y:S01]  /*de40*/  UMOV UR8, UR16 ;  /* 0x0000001000087c82 */ /* 0x001fe20008000000 */
[----:B------:R-:W-:-:S02]  /*de50*/  UMOV UR10, UR14 ;  /* 0x0000000e000a7c82 */ /* 0x000fc40008000000 */
[----:B------:R4:W-:Y:S02]  /*de60*/  UTMALDG.4D [UR8], [UR4], desc[UR6] ;  /* 0x00000608040075b4 */ /* 0x0009e40008019000 */
[----:B----4-:R-:W-:Y:S01]  /*de70*/  NOP ;  /* 0x0000000000007918 */ /* 0x010fe20000000000 */
.L_x_214:
[----:B------:R-:W-:Y:S05]  /*de80*/  BSYNC B0 ;  /* 0x0000000000007941 */ /* 0x000fea0003800000 */
.L_x_213:
[----:B------:R-:W-:-:S05]  /*de90*/  VIADD R22, R22, 0x1 ;  /* 0x0000000116167836 */ /* 0x000fca0000000000 */
[----:B------:R-:W-:-:S04]  /*dea0*/  ISETP.NE.AND P0, PT, R22, 0x2, PT ;  /* 0x000000021600780c */ /* 0x000fc80003f05270 */
[----:B--23--:R-:W-:Y:S02]  /*deb0*/  SEL R3, RZ, 0x1, P0 ;  /* 0x00000001ff037807 */ /* 0x00cfe40000000000 */
[----:B------:R-:W-:Y:S02]  /*dec0*/  SEL R22, R22, RZ, P0 ;  /* 0x000000ff16167207 */ /* 0x000fe40000000000 */
[----:B------:R-:W-:-:S07]  /*ded0*/  LOP3.LUT R24, R24, R3, RZ, 0x3c, !PT ;  /* 0x0000000318187212 */ /* 0x000fce00078e3cff */
.L_x_170:
[----:B------:R-:W-:Y:S05]  /*dee0*/  BSYNC B6 ;  /* 0x0000000000067941 */ /* 0x000fea0003800000 */
.L_x_168:
[----:B------:R-:W-:-:S03]  /*def0*/  UMOV UR4, 0xffffffff ;  /* 0xffffffff00047882 */ /* 0x000fc60000000000 */
[----:B------:R-:W-:Y:S05]  /*df00*/  BRA.DIV UR4, `(.L_x_217) ;  /* 0x0000001204b87947 */ /* 0x000fea000b800000 */
[----:B0-----:R0:W2:Y:S04]  /*df10*/  SHFL.IDX PT, R5, R16, RZ, 0x1f ;  /* 0x00001fff10057589 */ /* 0x0010a800000e0000 */
[----:B------:R0:W3:Y:S02]  /*df20*/  SHFL.IDX PT, R4, R16, 0x1, 0x1f ;  /* 0x00201f0010047f89 */ /* 0x0000e400000e0000 */
.L_x_263:
[----:B------:R-:W-:Y:S01]  /*df30*/  ULDC UR4, c[0x0][0xc14] ;  /* 0x0003050000047ab9 */ /* 0x000fe20000000800 */
[C---:B------:R-:W-:Y:S01]  /*df40*/  IMAD.IADD R7, R27.reuse, 0x1, R19 ;  /* 0x000000011b077824 */ /* 0x040fe200078e0213 */
[----:B------:R-:W-:Y:S01]  /*df50*/  ISETP.NE.AND P0, PT, R27, 0x1f, PT ;  /* 0x0000001f1b00780c */ /* 0x000fe20003f05270 */
[----:B------:R-:W-:Y:S01]  /*df60*/  IMAD.U32 R0, RZ, RZ, UR4 ;  /* 0x00000004ff007e24 */ /* 0x000fe2000f8e00ff */
[----:B------:R-:W-:Y:S01]  /*df70*/  BSSY B0, `(.L_x_218) ;  /* 0x0000007000007945 */ /* 0x000fe20003800000 */
[----:B------:R-:W-:-:S03]  /*df80*/  IMAD.MOV.U32 R2, RZ, RZ, RZ ;  /* 0x000000ffff027224 */ /* 0x000fc600078e00ff */
[----:B------:R-:W-:-:S13]  /*df90*/  ISETP.GE.OR P0, PT, R7, R0, !P0 ;  /* 0x000000000700720c */ /* 0x000fda0004706670 */
[----:B------:R-:W-:Y:S05]  /*dfa0*/  @P0 BRA `(.L_x_219) ;  /* 0x00000000000c0947 */ /* 0x000fea0003800000 */
[----:B------:R-:W4:Y:S02]  /*dfb0*/  LDC.64 R2, c[0x0][0xc58] ;  /* 0x00031600ff027b82 */ /* 0x000f240000000a00 */
[----:B----4-:R-:W-:-:S06]  /*dfc0*/  IMAD.WIDE R2, R7, 0x4, R2 ;  /* 0x0000000407027825 */ /* 0x010fcc00078e0202 */
[----:B------:R4:W5:Y:S02]  /*dfd0*/  LDG.E R2, desc[UR58][R2.64] ;  /* 0x0000003a02027981 */ /* 0x000964000c1e1900 */
.L_x_219:
[----:B------:R-:W-:Y:S05]  /*dfe0*/  BSYNC B0 ;  /* 0x0000000000007941 */ /* 0x000fea0003800000 */
.L_x_218:
[----:B------:R-:W-:-:S03]  /*dff0*/  UMOV UR4, 0xffffffff ;  /* 0xffffffff00047882 */ /* 0x000fc60000000000 */
[----:B------:R-:W-:Y:S05]  /*e000*/  BRA.DIV UR4, `(.L_x_220) ;  /* 0x0000001204c47947 */ /* 0x000fea000b800000 */
[----:B-----5:R-:W0:Y:S01]  /*e010*/  SHFL.UP PT, R14, R2, 0x1, RZ ;  /* 0x04200000020e7989 */ /* 0x020e2200000e00ff */
        /* <DEDUP_REMOVED lines=8> */
[----:B----4-:R-:W-:-:S05]  /*e0a0*/  IMAD.IADD R3, R13, 0x1, R14 ;  /* 0x000000010d037824 */ /* 0x010fca00078e020e */
        /* <DEDUP_REMOVED lines=10> */
[----:B------:R0:W4:Y:S02]  /*e150*/  SHFL.IDX PT, R14, R8, 0x1f, 0x1f ;  /* 0x03e01f00080e7f89 */ /* 0x00012400000e0000 */
.L_x_271:
[----:B------:R-:W-:Y:S02]  /*e160*/  ULDC UR4, c[0x0][0xc10] ;  /* 0x0003040000047ab9 */ /* 0x000fe40000000800 */
[----:B------:R-:W-:-:S04]  /*e170*/  IMAD.U32 R7, RZ, RZ, UR4 ;  /* 0x00000004ff077e24 */ /* 0x000fc8000f8e00ff */
[----:B----4-:R-:W-:-:S04]  /*e180*/  IMAD R3, R14, R7, RZ ;  /* 0x000000070e037224 */ /* 0x010fc800078e02ff */
[----:B---3--:R-:W-:-:S05]  /*e190*/  IMAD.IADD R4, R4, 0x1, R3 ;  /* 0x0000000104047824 */ /* 0x008fca00078e0203 */
[----:B--2---:R-:W-:-:S13]  /*e1a0*/  ISETP.GT.AND P0, PT, R4, R5, PT ;  /* 0x000000050400720c */ /* 0x004fda0003f04270 */
[----:B------:R-:W-:Y:S05]  /*e1b0*/  @P0 BRA `(.L_x_221) ;  /* 0x0000000000ac0947 */ /* 0x000fea0003800000 */
[----:B------:R-:W2:Y:S02]  /*e1c0*/  LDC R0, c[0x0][0xc14] ;  /* 0x00030500ff007b82 */ /* 0x000ea40000000800 */
.L_x_226:
[----:B------:R-:W-:-:S05]  /*e1d0*/  VIADD R19, R19, 0x1f ;  /* 0x0000001f13137836 */ /* 0x000fca0000000000 */
[----:B--2---:R-:W-:-:S13]  /*e1e0*/  ISETP.GE.AND P0, PT, R19, R0, PT ;  /* 0x000000001300720c */ /* 0x004fda0003f06270 */
[----:B------:R-:W-:Y:S05]  /*e1f0*/  @P0 BRA `(.L_x_222) ;  /* 0x0000000400540947 */ /* 0x000fea0003800000 */
[C---:B------:R-:W-:Y:S01]  /*e200*/  IMAD.IADD R7, R27.reuse, 0x1, R19 ;  /* 0x000000011b077824 */ /* 0x040fe200078e0213 */
[----:B------:R-:W-:Y:S01]  /*e210*/  ISETP.NE.AND P1, PT, R27, 0x1f, PT ;  /* 0x0000001f1b00780c */ /* 0x000fe20003f25270 */
[----:B------:R-:W-:Y:S01]  /*e220*/  BSSY B0, `(.L_x_223) ;  /* 0x0000007000007945 */ /* 0x000fe20003800000 */
[----:B------:R-:W-:Y:S02]  /*e230*/  IMAD.MOV.U32 R2, RZ, RZ, RZ ;  /* 0x000000ffff027224 */ /* 0x000fe400078e00ff */
[----:B------:R-:W-:-:S13]  /*e240*/  ISETP.GE.OR P0, PT, R7, R0, !P1 ;  /* 0x000000000700720c */ /* 0x000fda0004f06670 */
[----:B------:R-:W-:Y:S05]  /*e250*/  @P0 BRA `(.L_x_224) ;  /* 0x00000000000c0947 */ /* 0x000fea0003800000 */
[----:B------:R-:W2:Y:S02]  /*e260*/  LDC.64 R2, c[0x0][0xc58] ;  /* 0x00031600ff027b82 */ /* 0x000ea40000000a00 */
[----:B--2---:R-:W-:-:S06]  /*e270*/  IMAD.WIDE R2, R7, 0x4, R2 ;  /* 0x0000000407027825 */ /* 0x004fcc00078e0202 */
[----:B------:R2:W5:Y:S02]  /*e280*/  LDG.E R2, desc[UR58][R2.64] ;  /* 0x0000003a02027981 */ /* 0x000564000c1e1900 */
.L_x_224:
[----:B------:R-:W-:Y:S05]  /*e290*/  BSYNC B0 ;  /* 0x0000000000007941 */ /* 0x000fea0003800000 */
.L_x_223:
[----:B------:R-:W-:-:S03]  /*e2a0*/  UMOV UR4, 0xffffffff ;  /* 0xffffffff00047882 */ /* 0x000fc60000000000 */
[----:B------:R-:W-:Y:S05]  /*e2b0*/  BRA.DIV UR4, `(.L_x_225) ;  /* 0x0000001204e87947 */ /* 0x000fea000b800000 */
[----:B-----5:R-:W3:Y:S01]  /*e2c0*/  SHFL.UP PT, R14, R2, 0x1, RZ ;  /* 0x04200000020e7989 */ /* 0x020ee200000e00ff */
[C---:B------:R-:W-:Y:S02]  /*e2d0*/  ISETP.NE.AND P0, PT, R27.reuse, RZ, PT ;  /* 0x000000ff1b00720c */ /* 0x040fe40003f05270 */
[C---:B------:R-:W-:Y:S02]  /*e2e0*/  ISETP.GE.U32.AND P1, PT, R27.reuse, 0x2, PT ;  /* 0x000000021b00780c */ /* 0x040fe40003f26070 */
[----:B---3--:R-:W-:Y:S02]  /*e2f0*/  SEL R13, R14, RZ, P0 ;  /* 0x000000ff0e0d7207 */ /* 0x008fe40000000000 */
[----:B------:R-:W-:-:S03]  /*e300*/  ISETP.GE.U32.AND P0, PT, R27, 0x4, PT ;  /* 0x000000041b00780c */ /* 0x000fc60003f06070 */
[----:B------:R-:W-:-:S05]  /*e310*/  IMAD.IADD R13, R2, 0x1, R13 ;  /* 0x00000001020d7824 */ /* 0x000fca00078e020d */
[----:B------:R-:W3:Y:S02]  /*e320*/  SHFL.UP PT, R14, R13, 0x2, RZ ;  /* 0x044000000d0e7989 */ /* 0x000ee400000e00ff */
[----:B---3--:R-:W-:Y:S02]  /*e330*/  SEL R14, R14, RZ, P1 ;  /* 0x000000ff0e0e7207 */ /* 0x008fe40000800000 */
[----:B------:R-:W-:-:S03]  /*e340*/  ISETP.GE.U32.AND P1, PT, R27, 0x8, PT ;  /* 0x000000081b00780c */ /* 0x000fc60003f26070 */
[----:B--2---:R-:W-:-:S05]  /*e350*/  IMAD.IADD R3, R13, 0x1, R14 ;  /* 0x000000010d037824 */ /* 0x004fca00078e020e */
[----:B------:R-:W2:Y:S02]  /*e360*/  SHFL.UP PT, R14, R3, 0x4, RZ ;  /* 0x04800000030e7989 */ /* 0x000ea400000e00ff */
[----:B--2---:R-:W-:Y:S02]  /*e370*/  SEL R6, R14, RZ, P0 ;  /* 0x000000ff0e067207 */ /* 0x004fe40000000000 */
[----:B------:R-:W-:-:S03]  /*e380*/  ISETP.GE.U32.AND P0, PT, R27, 0x10, PT ;  /* 0x000000101b00780c */ /* 0x000fc60003f06070 */
[----:B------:R-:W-:-:S05]  /*e390*/  IMAD.IADD R6, R3, 0x1, R6 ;  /* 0x0000000103067824 */ /* 0x000fca00078e0206 */
[----:B------:R-:W2:Y:S02]  /*e3a0*/  SHFL.UP PT, R14, R6, 0x8, RZ ;  /* 0x05000000060e7989 */ /* 0x000ea400000e00ff */
[----:B--2---:R-:W-:-:S05]  /*e3b0*/  SEL R7, R14, RZ, P1 ;  /* 0x000000ff0e077207 */ /* 0x004fca0000800000 */
[----:B------:R-:W-:-:S05]  /*e3c0*/  IMAD.IADD R7, R6, 0x1, R7 ;  /* 0x0000000106077824 */ /* 0x000fca00078e0207 */
[----:B------:R-:W0:Y:S02]  /*e3d0*/  SHFL.UP PT, R14, R7, 0x10, RZ ;  /* 0x06000000070e7989 */ /* 0x000e2400000e00ff */
[----:B0-----:R-:W-:-:S05]  /*e3e0*/  SEL R8, R14, RZ, P0 ;  /* 0x000000ff0e087207 */ /* 0x001fca0000000000 */
[----:B------:R-:W-:-:S05]  /*e3f0*/  IMAD.IADD R8, R7, 0x1, R8 ;  /* 0x0000000107087824 */ /* 0x000fca00078e0208 */
[----:B------:R0:W2:Y:S02]  /*e400*/  SHFL.IDX PT, R14, R8, 0x1f, 0x1f ;  /* 0x03e01f00080e7f89 */ /* 0x0000a400000e0000 */
.L_x_279:
[----:B------:R-:W-:Y:S02]  /*e410*/  ULDC UR4, c[0x0][0xc10] ;  /* 0x0003040000047ab9 */ /* 0x000fe40000000800 */
[----:B------:R-:W-:-:S04]  /*e420*/  IMAD.U32 R7, RZ, RZ, UR4 ;  /* 0x00000004ff077e24 */ /* 0x000fc8000f8e00ff */
[----:B--2---:R-:W-:-:S04]  /*e430*/  IMAD R3, R14, R7, RZ ;  /* 0x000000070e037224 */ /* 0x004fc800078e02ff */
[----:B------:R-:W-:-:S05]  /*e440*/  IMAD.IADD R4, R3, 0x1, R4 ;  /* 0x0000000103047824 */ /* 0x000fca00078e0204 */
[----:B------:R-:W-:-:S13]  /*e450*/  ISETP.GT.AND P0, PT, R4, R5, PT ;  /* 0x000000050400720c */ /* 0x000fda0003f04270 */
[----:B------:R-:W-:Y:S05]  /*e460*/  @!P0 BRA `(.L_x_226) ;  /* 0xfffffffc00588947 */ /* 0x000fea000383ffff */
.L_x_221:
[----:B------:R-:W-:Y:S01]  /*e470*/  IMAD.IADD R16, R4, 0x1, -R3 ;  /* 0x0000000104107824 */ /* 0x000fe200078e0a03 */
[----:B------:R-:W-:-:S03]  /*e480*/  UMOV UR4, 0xffffffff ;  /* 0xffffffff00047882 */ /* 0x000fc60000000000 */
[----:B------:R-:W-:-:S05]  /*e490*/  IMAD R4, R8, R7, R16 ;  /* 0x0000000708047224 */ /* 0x000fca00078e0210 */
[----:B------:R-:W-:Y:S01]  /*e4a0*/  ISETP.GT.AND P6, PT, R4, R5, PT ;  /* 0x000000050400720c */ /* 0x000fe20003fc4270 */
[----:B------:R-:W-:-:S12]  /*e4b0*/  BRA.DIV UR4, `(.L_x_227) ;  /* 0x0000001604387947 */ /* 0x000fd8000b800000 */
[----:B------:R-:W-:-:S04]  /*e4c0*/  VOTE.ANY R3, PT, !P6 ;  /* 0x0000000000037806 */ /* 0x000fc800070e0100 */
[----:B------:R-:W2:Y:S02]  /*e4d0*/  POPC R4, R3 ;  /* 0x0000000300047309 */ /* 0x000ea40000000000 */
[----:B--2---:R2:W3:Y:S02]  /*e4e0*/  SHFL.IDX PT, R17, R2, R4, 0x1f ;  /* 0x00001f0402117589 */ /* 0x0044e400000e0000 */
.L_x_283:
[----:B------:R-:W-:Y:S01]  /*e4f0*/  ISETP.NE.AND P0, PT, R3, RZ, PT ;  /* 0x000000ff0300720c */ /* 0x000fe20003f05270 */
[----:B------:R-:W-:-:S12]  /*e500*/  IMAD.MOV.U32 R14, RZ, RZ, RZ ;  /* 0x000000ffff0e7224 */ /* 0x000fd800078e00ff */
[----:B------:R-:W-:Y:S05]  /*e510*/  @!P0 BRA `(.L_x_228) ;  /* 0x0000000000108947 */ /* 0x000fea0003800000 */
[----:B------:R-:W-:Y:S01]  /*e520*/  UMOV UR4, 0xffffffff ;  /* 0xffffffff00047882 */ /* 0x000fe20000000000 */
[----:B------:R-:W-:Y:S02]  /*e530*/  VIADD R12, R4, 0xffffffff ;  /* 0xffffffff040c7836 */ /* 0x000fe40000000000 */
[----:B------:R-:W-:Y:S05]  /*e540*/  BRA.DIV UR4, `(.L_x_229) ;  /* 0x00000016045c7947 */ /* 0x000fea000b800000 */
[----:B------:R4:W0:Y:S02]  /*e550*/  SHFL.IDX PT, R14, R8, R12, 0x1f ;  /* 0x00001f0c080e7589 */ /* 0x00082400000e0000 */
.L_x_228:
[----:B---3--:R-:W-:Y:S01]  /*e560*/  IABS R6, R17 ;  /* 0x0000001100067213 */ /* 0x008fe20000000000 */
[----:B0-----:R-:W-:Y:S02]  /*e570*/  IMAD R16, R14, R7, R16 ;  /* 0x000000070e107224 */ /* 0x001fe400078e0210 */
[----:B------:R-:W-:Y:S01]  /*e580*/  IMAD.IADD R19, R4, 0x1, R19 ;  /* 0x0000000104137824 */ /* 0x000fe200078e0213 */
[----:B----4-:R-:W0:Y:S01]  /*e590*/  I2F.RP R8, R6 ;  /* 0x0000000600087306 */ /* 0x010e220000209400 */
[----:B------:R-:W-:Y:S01]  /*e5a0*/  IMAD.IADD R10, R5, 0x1, -R16 ;  /* 0x00000001050a7824 */ /* 0x000fe200078e0a10 */
[----:B------:R-:W-:-:S05]  /*e5b0*/  IABS R5, R17 ;  /* 0x0000001100057213 */ /* 0x000fca0000000000 */
[----:B------:R-:W-:Y:S01]  /*e5c0*/  IMAD.MOV R5, RZ, RZ, -R5 ;  /* 0x000000ffff057224 */ /* 0x000fe200078e0a05 */
[----:B0-----:R-:W2:Y:S02]  /*e5d0*/  MUFU.RCP R8, R8 ;  /* 0x0000000800087308 */ /* 0x001ea40000001000 */
[----:B--2---:R-:W-:-:S06]  /*e5e0*/  VIADD R2, R8, 0xffffffe ;  /* 0x0ffffffe08027836 */ /* 0x004fcc0000000000 */
[----:B------:R0:W2:Y:S02]  /*e5f0*/  F2I.FTZ.U32.TRUNC.NTZ R3, R2 ;  /* 0x0000000200037305 */ /* 0x0000a4000021f000 */
[----:B0-----:R-:W-:Y:S02]  /*e600*/  IMAD.MOV.U32 R2, RZ, RZ, RZ ;  /* 0x000000ffff027224 */ /* 0x001fe400078e00ff */
[----:B--2---:R-:W-:-:S04]  /*e610*/  IMAD.MOV R7, RZ, RZ, -R3 ;  /* 0x000000ffff077224 */ /* 0x004fc800078e0a03 */
[----:B------:R-:W-:-:S04]  /*e620*/  IMAD R7, R7, R6, RZ ;  /* 0x0000000607077224 */ /* 0x000fc800078e02ff */
[----:B------:R-:W-:Y:S01]  /*e630*/  IMAD.HI.U32 R3, R3, R7, R2 ;  /* 0x0000000703037227 */ /* 0x000fe200078e0002 */
[----:B------:R-:W-:-:S05]  /*e640*/  IABS R2, R10 ;  /* 0x0000000a00027213 */ /* 0x000fca0000000000 */
        /* <DEDUP_REMOVED lines=16> */
.L_x_222:
[----:B------:R-:W-:Y:S01]  /*e750*/  UMOV UR4, URZ ;  /* 0x0000003f00047c82 */ /* 0x000fe20008000000 */
[----:B------:R-:W-:Y:S01]  /*e760*/  UMOV UR5, URZ ;  /* 0x0000003f00057c82 */ /* 0x000fe20008000000 */
[----:B------:R-:W-:Y:S01]  /*e770*/  ULDC UR6, c[0x0][0xc14] ;  /* 0x0003050000067ab9 */ /* 0x000fe20000000800 */
[----:B------:R-:W-:Y:S02]  /*e780*/  IMAD.MOV.U32 R16, RZ, RZ, R5 ;  /* 0x000000ffff107224 */ /* 0x000fe400078e0005 */
[----:B------:R-:W-:Y:S02]  /*e790*/  IMAD.U32 R17, RZ, RZ, UR4 ;  /* 0x00000004ff117e24 */ /* 0x000fe4000f8e00ff */
[----:B------:R-:W-:Y:S02]  /*e7a0*/  IMAD.U32 R18, RZ, RZ, UR5 ;  /* 0x00000005ff127e24 */ /* 0x000fe4000f8e00ff */
[----:B------:R-:W-:-:S07]  /*e7b0*/  IMAD.U32 R19, RZ, RZ, UR6 ;  /* 0x00000006ff137e24 */ /* 0x000fce000f8e00ff */
.L_x_230:
[----:B------:R-:W-:Y:S01]  /*e7c0*/  ISETP.NE.AND P0, PT, R27, RZ, PT ;  /* 0x000000ff1b00720c */ /* 0x000fe20003f05270 */
[----:B------:R-:W-:Y:S05]  /*e7d0*/  WARPSYNC.ALL ;  /* 0x0000000000007948 */ /* 0x000fea0003800000 */
[----:B------:R-:W-:Y:S07]  /*e7e0*/  BAR.SYNC.DEFER_BLOCKING 0x4, 0x1a0 ;  /* 0x0106800000007b1d */ /* 0x000fee0000010000 */
[----:B------:R-:W-:Y:S01]  /*e7f0*/  @!P0 MOV R2, 0x400 ;  /* 0x0000040000028802 */ /* 0x000fe20000000f00 */
[----:B------:R-:W2:Y:S03]  /*e800*/  @!P0 S2R R3, SR_CgaCtaId ;  /* 0x0000000000038919 */ /* 0x000ea60000008800 */
[----:B--2---:R-:W-:-:S05]  /*e810*/  @!P0 LEA R2, R3, R2, 0x18 ;  /* 0x0000000203028211 */ /* 0x004fca00078ec0ff */
[----:B------:R2:W-:Y:S01]  /*e820*/  @!P0 STS.128 [R2+0x31cd0], R16 ;  /* 0x031cd01002008388 */ /* 0x0005e20000000c00 */
[----:B------:R-:W-:Y:S06]  /*e830*/  BAR.ARV 0x5, 0x1a0 ;  /* 0x0146800000007b1d */ /* 0x000fec0000002000 */
[----:B------:R-:W-:-:S13]  /*e840*/  ISETP.GE.AND P0, PT, R19, R0, PT ;  /* 0x000000001300720c */ /* 0x000fda0003f06270 */
[----:B------:R-:W-:Y:S05]  /*e850*/  @!P0 BRA `(.L_x_231) ;  /* 0xffffffc800048947 */ /* 0x000fea000383ffff */
.L_x_166:
[----:B0-----:R-:W3:Y:S01]  /*e860*/  LDL.LU R0, [R1+0xc] ;  /* 0x00000c0001007983 */ /* 0x001ee20000300800 */
[----:B------:R-:W-:Y:S01]  /*e870*/  BSSY B0, `(.L_x_232) ;  /* 0x000000b000007945 */ /* 0x000fe20003800000 */
[----:B------:R-:W0:Y:S01]  /*e880*/  S2R R5, SR_CgaCtaId ;  /* 0x0000000000057919 */ /* 0x000e220000008800 */
[----:B---3--:R-:W-:-:S05]  /*e890*/  VIADD R0, R0, 0x1 ;  /* 0x0000000100007836 */ /* 0x008fca0000000000 */
[----:B--2---:R-:W-:-:S04]  /*e8a0*/  LEA.HI R2, R0, R0, RZ, 0x1 ;  /* 0x0000000000027211 */ /* 0x004fc800078f08ff */
[----:B------:R-:W-:Y:S02]  /*e8b0*/  LOP3.LUT R3, R2, 0xfffffffe, RZ, 0xc0, !PT ;  /* 0xfffffffe02037812 */ /* 0x000fe400078ec0ff */
[----:B------:R-:W-:-:S03]  /*e8c0*/  MOV R2, 0x400 ;  /* 0x0000040000027802 */ /* 0x000fc60000000f00 */
[----:B------:R-:W-:Y:S01]  /*e8d0*/  IMAD.IADD R0, R0, 0x1, -R3 ;  /* 0x0000000100007824 */ /* 0x000fe200078e0a03 */
[----:B0-----:R-:W-:-:S04]  /*e8e0*/  LEA R9, R5, R2, 0x18 ;  /* 0x0000000205097211 */ /* 0x001fc800078ec0ff */
[----:B------:R-:W-:-:S04]  /*e8f0*/  SHF.L.U32 R0, R0, 0x1f, RZ ;  /* 0x0000001f00007819 */ /* 0x000fc800000006ff */
[----:B------:R-:W0:Y:S02]  /*e900*/  SYNCS.PHASECHK.TRANS64.TRYWAIT P0, [R9+URZ+0x31c20], R0 ;  /* 0x031c2000090075a7 */ /* 0x000e24000800017f */
[----:B0-----:R-:W-:Y:S05]  /*e910*/  @!P0 BRA `(.L_x_233) ;  /* 0x00000010008c8947 */ /* 0x001fea0003800000 */
.L_x_286:
[----:B------:R-:W-:Y:S05]  /*e920*/  BSYNC B0 ;  /* 0x0000000000007941 */ /* 0x000fea0003800000 */
.L_x_232:
[----:B------:R-:W-:-:S03]  /*e930*/  UMOV UR4, 0xffffffff ;  /* 0xffffffff00047882 */ /* 0x000fc60000000000 */
[----:B------:R-:W-:Y:S05]  /*e940*/  BRA.DIV UR4, `(.L_x_234) ;  /* 0x0000001204947947 */ /* 0x000fea000b800000 */
[----:B0-----:R-:W0:Y:S02]  /*e950*/  S2R R0, SR_TID.X ;  /* 0x0000000000007919 */ /* 0x001e240000002100 */
[----:B0-----:R-:W-:-:S04]  /*e960*/  SHF.R.U32.HI R0, RZ, 0x5, R0 ;  /* 0x00000005ff007819 */ /* 0x001fc80000011600 */
[----:B------:R-:W-:-:S05]  /*e970*/  LOP3.LUT R0, R0, 0x3, RZ, 0xc0, !PT ;  /* 0x0000000300007812 */ /* 0x000fca00078ec0ff */
[----:B------:R0:W2:Y:S02]  /*e980*/  SHFL.IDX PT, R14, R0, RZ, 0x1f ;  /* 0x00001fff000e7589 */ /* 0x0000a400000e0000 */
.L_x_289:
[----:B--2---:R-:W-:Y:S01]  /*e990*/  ISETP.NE.AND P0, PT, R14, RZ, PT ;  /* 0x000000ff0e00720c */ /* 0x004fe20003f05270 */
[----:B------:R-:W-:-:S12]  /*e9a0*/  BSSY B0, `(.L_x_235) ;  /* 0x0000024000007945 */ /* 0x000fd80003800000 */
[----:B------:R-:W-:Y:S05]  /*e9b0*/  @P0 BRA `(.L_x_236) ;  /* 0x0000000000880947 */ /* 0x000fea0003800000 */
[----:B------:R-:W-:-:S03]  /*e9c0*/  UMOV UR4, 0xffffffff ;  /* 0xffffffff00047882 */ /* 0x000fc60000000000 */
[----:B------:R-:W-:Y:S05]  /*e9d0*/  BRA.DIV UR4, `(.L_x_237) ;  /* 0x0000001204a47947 */ /* 0x000fea000b800000 */
[----:B------:R-:W-:-:S13]  /*e9e0*/  ELECT P6, URZ, PT ;  /* 0x00000000003f782f */ /* 0x000fda00038c0000 */
.L_x_292:
[----:B------:R-:W-:Y:S05]  /*e9f0*/  @!P6 BRA `(.L_x_236) ;  /* 0x000000000078e947 */ /* 0x000fea0003800000 */
[----:B0-----:R-:W2:Y:S02]  /*ea00*/  LDL.LU R0, [R1+0x14] ;  /* 0x0000140001007983 */ /* 0x001ea40000300800 */
[----:B--2---:R-:W-:-:S04]  /*ea10*/  LOP3.LUT R0, R0, 0x2, RZ, 0xfc, !PT ;  /* 0x0000000200007812 */ /* 0x004fc800078efcff */
[----:B------:R-:W-:-:S13]  /*ea20*/  ISETP.NE.AND P2, PT, R0, 0x3, PT ;  /* 0x000000030000780c */ /* 0x000fda0003f45270 */
[----:B------:R-:W-:Y:S05]  /*ea30*/  @!P2 BRA `(.L_x_238) ;  /* 0x000000000004a947 */ /* 0x000fea0003800000 */
[----:B------:R-:W-:Y:S01]  /*ea40*/  BPT.TRAP 0x1 ;  /* 0x000000040000795c */ /* 0x000fe20000300000 */
.L_x_238:
[----:B------:R-:W-:Y:S01]  /*ea50*/  VIADD R3, R9, 0x31c40 ;  /* 0x00031c4009037836 */ /* 0x000fe20000000000 */
[----:B------:R-:W-:Y:S01]  /*ea60*/  SHF.L.U32 R2, R24, 0x1f, RZ ;  /* 0x0000001f18027819 */ /* 0x000fe200000006ff */
[C---:B------:R-:W-:Y:S02]  /*ea70*/  VIADD R0, R22.reuse, 0x1 ;  /* 0x0000000116007836 */ /* 0x040fe40000000000 */
[----:B------:R-:W-:-:S03]  /*ea80*/  IMAD R7, R22, 0x8, R3 ;  /* 0x0000000816077824 */ /* 0x000fc600078e0203 */
[C---:B------:R-:W-:Y:S01]  /*ea90*/  ISETP.NE.AND P1, PT, R0.reuse, 0x2, PT ;  /* 0x000000020000780c */ /* 0x040fe20003f25270 */
[----:B------:R-:W0:Y:S03]  /*eaa0*/  SYNCS.PHASECHK.TRANS64.TRYWAIT P0, [R7+URZ], R2 ;  /* 0x00000002070075a7 */ /* 0x000e26000800017f */
[----:B------:R-:W-:Y:S02]  /*eab0*/  SEL R5, RZ, 0x1, P1 ;  /* 0x00000001ff057807 */ /* 0x000fe40000800000 */
[----:B------:R-:W-:Y:S02]  /*eac0*/  SEL R4, R0, RZ, P1 ;  /* 0x000000ff00047207 */ /* 0x000fe40000800000 */
[----:B------:R-:W-:-:S03]  /*ead0*/  LOP3.LUT R0, R24, R5, RZ, 0x3c, !PT ;  /* 0x0000000518007212 */ /* 0x000fc600078e3cff */
[----:B------:R-:W-:Y:S01]  /*eae0*/  IMAD R3, R4, 0x8, R3 ;  /* 0x0000000804037824 */ /* 0x000fe200078e0203 */
[----:B------:R-:W-:Y:S01]  /*eaf0*/  SHF.L.U32 R0, R0, 0x1f, RZ ;  /* 0x0000001f00007819 */ /* 0x000fe200000006ff */
[----:B0-----:R-:W-:Y:S06]  /*eb00*/  @!P0 BRA `(.L_x_239) ;  /* 0x0000001000788947 */ /* 0x001fec0003800000 */
.L_x_293:
[----:B------:R-:W2:Y:S02]  /*eb10*/  SYNCS.PHASECHK.TRANS64.TRYWAIT P0, [R3+URZ], R0 ;  /* 0x00000000030075a7 */ /* 0x000ea4000800017f */
[----:B--2---:R-:W-:Y:S05]  /*eb20*/  @!P0 BRA `(.L_x_240) ;  /* 0x0000001000848947 */ /* 0x004fea0003800000 */
.L_x_294:
[----:B------:R-:W-:Y:S05]  /*eb30*/  @!P2 BRA `(.L_x_241) ;  /* 0x000000000004a947 */ /* 0x000fea0003800000 */
[----:B------:R-:W-:Y:S01]  /*eb40*/  BPT.TRAP 0x1 ;  /* 0x000000040000795c */ /* 0x000fe20000300000 */
.L_x_241:
[----:B--2---:R-:W-:-:S04]  /*eb50*/  VIADD R3, R9, 0x31c60 ;  /* 0x00031c6009037836 */ /* 0x004fc80000000000 */
[----:B------:R-:W-:-:S04]  /*eb60*/  IMAD R5, R22, 0x8, R3 ;  /* 0x0000000816057824 */ /* 0x000fc800078e0203 */
[----:B------:R-:W2:Y:S02]  /*eb70*/  SYNCS.PHASECHK.TRANS64.TRYWAIT P0, [R5+URZ], R2 ;  /* 0x00000002050075a7 */ /* 0x000ea4000800017f */
[----:B--2---:R-:W-:Y:S05]  /*eb80*/  @!P0 BRA `(.L_x_242) ;  /* 0x0000001000808947 */ /* 0x004fea0003800000 */
.L_x_295:
[----:B------:R-:W-:-:S07]  /*eb90*/  IMAD R3, R4, 0x8, R3 ;  /* 0x0000000804037824 */ /* 0x000fce00078e0203 */
.L_x_243:
[----:B---3--:R3:W4:Y:S02]  /*eba0*/  SYNCS.PHASECHK.TRANS64.TRYWAIT P0, [R3+URZ], R0 ;  /* 0x00000000030075a7 */ /* 0x008724000800017f */
[----:B----4-:R-:W-:Y:S05]  /*ebb0*/  @!P0 NANOSLEEP.SYNCS 0x989680 ;  /* 0x009896800000895d */ /* 0x010fea0003900000 */
[----:B------:R-:W4:Y:S02]  /*ebc0*/  @!P0 SYNCS.PHASECHK.TRANS64 P0, [R3+URZ], R0 ;  /* 0x00000000030085a7 */ /* 0x000f24000800007f */
[----:B----4-:R-:W-:Y:S05]  /*ebd0*/  @!P0 BRA `(.L_x_243) ;  /* 0xfffffffc00f08947 */ /* 0x010fea000383ffff */
.L_x_236:
[----:B------:R-:W-:Y:S05]  /*ebe0*/  BSYNC B0 ;  /* 0x0000000000007941 */ /* 0x000fea0003800000 */
.L_x_235:
[----:B------:R-:W-:Y:S05]  /*ebf0*/  EXIT ;  /* 0x000000000000794d */ /* 0x000fea0003800000 */
.L_x_128:
[----:B0-----:R-:W-:-:S04]  /*ec00*/  IMAD.U32 R3, RZ, RZ, UR36 ;  /* 0x00000024ff037e24 */ /* 0x001fc8000f8e00ff */
[----:B------:R0:W1:Y:S03]  /*ec10*/  SYNCS.PHASECHK.TRANS64.TRYWAIT P1, [R3+URZ+0x31c00], R0 ;  /* 0x031c0000030075a7 */ /* 0x000066000802017f */
[----:B-1----:R-:W-:Y:S05]  /*ec20*/  @!P1 NANOSLEEP.SYNCS 0x989680 ;  /* 0x009896800000995d */ /* 0x002fea0003900000 */
[----:B------:R-:W1:Y:S02]  /*ec30*/  @!P1 SYNCS.PHASECHK.TRANS64 P1, [R3+URZ+0x31c00], R0 ;  /* 0x031c0000030095a7 */ /* 0x000e64000802007f */
[----:B-1----:R-:W-:Y:S05]  /*ec40*/  @!P1 BRA `(.L_x_128) ;  /* 0xfffffffc00ec9947 */ /* 0x002fea000383ffff */
[----:B------:R-:W-:Y:S05]  /*ec50*/  BRA `(.L_x_244) ;  /* 0xffffff2800447947 */ /* 0x000fea000383ffff */
.L_x_132:
[----:B-1----:R1:W2:Y:S02]  /*ec60*/  SYNCS.PHASECHK.TRANS64.TRYWAIT P2, [R4+URZ+0x31c30], R3 ;  /* 0x031c3003040075a7 */ /* 0x0022a4000804017f */
[----:B--2---:R-:W-:Y:S05]  /*ec70*/  @!P2 NANOSLEEP.SYNCS 0x989680 ;  /* 0x009896800000a95d */ /* 0x004fea0003900000 */
[----:B------:R-:W2:Y:S02]  /*ec80*/  @!P2 SYNCS.PHASECHK.TRANS64 P2, [R4+URZ+0x31c30], R3 ;  /* 0x031c30030400a5a7 */ /* 0x000ea4000804007f */
[----:B--2---:R-:W-:Y:S05]  /*ec90*/  @!P2 BRA `(.L_x_132) ;  /* 0xfffffffc00f0a947 */ /* 0x004fea000383ffff */
[----:B------:R-:W-:Y:S05]  /*eca0*/  BRA `(.L_x_131) ;  /* 0xffffff2800687947 */ /* 0x000fea000383ffff */
.L_x_137:
[----:B--2---:R-:W-:-:S04]  /*ecb0*/  IMAD.U32 R3, RZ, RZ, UR6 ;  /* 0x00000006ff037e24 */ /* 0x004fc8000f8e00ff */
[----:B------:R2:W3:Y:S03]  /*ecc0*/  SYNCS.PHASECHK.TRANS64.TRYWAIT P2, [R3+URZ+0x31c30], R0 ;  /* 0x031c3000030075a7 */ /* 0x0004e6000804017f */
[----:B---3--:R-:W-:Y:S05]  /*ecd0*/  @!P2 NANOSLEEP.SYNCS 0x989680 ;  /* 0x009896800000a95d */ /* 0x008fea0003900000 */
[----:B------:R-:W3:Y:S02]  /*ece0*/  @!P2 SYNCS.PHASECHK.TRANS64 P2, [R3+URZ+0x31c30], R0 ;  /* 0x031c30000300a5a7 */ /* 0x000ee4000804007f */
[----:B---3--:R-:W-:Y:S05]  /*ecf0*/  @!P2 BRA `(.L_x_137) ;  /* 0xfffffffc00eca947 */ /* 0x008fea000383ffff */
[----:B------:R-:W-:Y:S05]  /*ed00*/  BRA `(.L_x_134) ;  /* 0xffffff60008c7947 */ /* 0x000fea000383ffff */
.L_x_141:
[----:B-1----:R-:W-:-:S04]  /*ed10*/  IMAD.U32 R3, RZ, RZ, UR6 ;  /* 0x00000006ff037e24 */ /* 0x002fc8000f8e00ff */
[----:B------:R1:W2:Y:S03]  /*ed20*/  SYNCS.PHASECHK.TRANS64.TRYWAIT P2, [R3+URZ+0x31c50], R0 ;  /* 0x031c5000030075a7 */ /* 0x0002a6000804017f */
[----:B--2---:R-:W-:Y:S05]  /*ed30*/  @!P2 NANOSLEEP.SYNCS 0x989680 ;  /* 0x009896800000a95d */ /* 0x004fea0003900000 */
[----:B------:R-:W2:Y:S02]  /*ed40*/  @!P2 SYNCS.PHASECHK.TRANS64 P2, [R3+URZ+0x31c50], R0 ;  /* 0x031c50000300a5a7 */ /* 0x000ea4000804007f */
[----:B--2---:R-:W-:Y:S05]  /*ed50*/  @!P2 BRA `(.L_x_141) ;  /* 0xfffffffc00eca947 */ /* 0x004fea000383ffff */
[----:B------:R-:W-:Y:S05]  /*ed60*/  BRA `(.L_x_138) ;  /* 0xffffff7800307947 */ /* 0x000fea000383ffff */
.L_x_146:
[----:B--2---:R-:W-:-:S04]  /*ed70*/  IMAD.U32 R5, RZ, RZ, UR9 ;  /* 0x00000009ff057e24 */ /* 0x004fc8000f8e00ff */
[----:B------:R2:W3:Y:S03]  /*ed80*/  SYNCS.PHASECHK.TRANS64.TRYWAIT P0, [R5+URZ+0x31c50], R4 ;  /* 0x031c5004050075a7 */ /* 0x0004e6000800017f */
[----:B---3--:R-:W-:Y:S05]  /*ed90*/  @!P0 NANOSLEEP.SYNCS 0x989680 ;  /* 0x009896800000895d */ /* 0x008fea0003900000 */
[----:B------:R-:W3:Y:S02]  /*eda0*/  @!P0 SYNCS.PHASECHK.TRANS64 P0, [R5+URZ+0x31c50], R4 ;  /* 0x031c5004050085a7 */ /* 0x000ee4000800007f */
[----:B---3--:R-:W-:Y:S05]  /*edb0*/  @!P0 BRA `(.L_x_146) ;  /* 0xfffffffc00ec8947 */ /* 0x008fea000383ffff */
[----:B------:R-:W-:Y:S05]  /*edc0*/  BRA `(.L_x_145) ;  /* 0xffffff9800087947 */ /* 0x000fea000383ffff */
.L_x_177:
[----:B------:R-:W0:Y:S01]  /*edd0*/  S2R R4, SR_TID.X ;  /* 0x0000000000047919 */ /* 0x000e220000002100 */
[----:B------:R-:W-:Y:S01]  /*ede0*/  BSSY B0, `(.L_x_245) ;  /* 0x000000a000007945 */ /* 0x000fe20003800000 */
[----:B------:R-:W-:Y:S02]  /*edf0*/  IMAD.MOV.U32 R12, RZ, RZ, RZ ;  /* 0x000000ffff0c7224 */ /* 0x000fe400078e00ff */
[----:B------:R-:W-:Y:S02]  /*ee00*/  IMAD.MOV.U32 R11, RZ, RZ, 0x1f ;  /* 0x0000001fff0b7424 */ /* 0x000fe400078e00ff */
[----:B------:R-:W-:Y:S01]  /*ee10*/  IMAD.MOV.U32 R15, RZ, RZ, -0x1 ;  /* 0xffffffffff0f7424 */ /* 0x000fe200078e00ff */
[----:B0-----:R-:W-:-:S04]  /*ee20*/  SHF.R.U32.HI R4, RZ, 0x5, R4 ;  /* 0x00000005ff047819 */ /* 0x001fc80000011604 */
[----:B------:R-:W-:-:S05]  /*ee30*/  LOP3.LUT R4, R4, 0x3, RZ, 0xc0, !PT ;  /* 0x0000000304047812 */ /* 0x000fca00078ec0ff */
[----:B------:R-:W-:-:S07]  /*ee40*/  IMAD.MOV.U32 R13, RZ, RZ, R4 ;  /* 0x000000ffff0d7224 */ /* 0x000fce00078e0004 */
[----:B-1----:R-:W-:Y:S05]  /*ee50*/  WARPSYNC.COLLECTIVE R15, `(.L_x_246) ;  /* 0x000000000f087348 */ /* 0x002fea0003c00000 */
[----:B------:R0:W2:Y:S02]  /*ee60*/  SHFL.IDX P6, R14, R13, R12, R11 ;  /* 0x0000000c0d0e7389 */ /* 0x0000a400000c000b */
[----:B012---:R-:W-:Y:S01]  /*ee70*/  ENDCOLLECTIVE ;  /* 0x000000000000791b */ /* 0x007fe20003800000 */
.L_x_246:
[----:B------:R-:W-:Y:S05]  /*ee80*/  BSYNC B0 ;  /* 0x0000000000007941 */ /* 0x000fea0003800000 */
.L_x_245:
[----:B------:R-:W-:Y:S05]  /*ee90*/  BRA `(.L_x_247) ;  /* 0xffffffcc00a07947 */ /* 0x000fea000383ffff */
.L_x_178:
[----:B------:R-:W-:Y:S01]  /*eea0*/  BSSY B0, `(.L_x_248) ;  /* 0x0000006000007945 */ /* 0x000fe20003800000 */
[----:B------:R-:W-:-:S07]  /*eeb0*/  IMAD.MOV.U32 R15, RZ, RZ, -0x1 ;  /* 0xffffffffff0f7424 */ /* 0x000fce00078e00ff */
[----:B-1----:R-:W-:Y:S05]  /*eec0*/  WARPSYNC.COLLECTIVE R15, `(.L_x_249) ;  /* 0x000000000f0c7348 */ /* 0x002fea0003c00000 */
[----:B------:R-:W-:Y:S02]  /*eed0*/  ELECT P6, UR62, PT ;  /* 0x00000000003e782f */ /* 0x000fe400038c0000 */
[----:B------:R-:W-:Y:S01]  /*eee0*/  MOV R14, UR62 ;  /* 0x0000003e000e7c02 */ /* 0x000fe20008000f00 */
[----:B-1----:R-:W-:Y:S10]  /*eef0*/  ENDCOLLECTIVE ;  /* 0x000000000000791b */ /* 0x002ff40003800000 */
.L_x_249:
[----:B------:R-:W-:Y:S05]  /*ef00*/  BSYNC B0 ;  /* 0x0000000000007941 */ /* 0x000fea0003800000 */
.L_x_248:
[----:B------:R-:W-:Y:S05]  /*ef10*/  BRA `(.L_x_250) ;  /* 0xffffffcc00947947 */ /* 0x000fea000383ffff */
.L_x_181:
[----:B--2---:R2:W3:Y:S02]  /*ef20*/  SYNCS.PHASECHK.TRANS64.TRYWAIT P0, [R5+URZ+0x31c40], R4 ;  /* 0x031c4004050075a7 */ /* 0x0044e4000800017f */
[----:B---3--:R-:W-:Y:S05]  /*ef30*/  @!P0 NANOSLEEP.SYNCS 0x989680 ;  /* 0x009896800000895d */ /* 0x008fea0003900000 */
[----:B------:R-:W3:Y:S02]  /*ef40*/  @!P0 SYNCS.PHASECHK.TRANS64 P0, [R5+URZ+0x31c40], R4 ;  /* 0x031c4004050085a7 */ /* 0x000ee4000800007f */
[----:B---3--:R-:W-:Y:S05]  /*ef50*/  @!P0 BRA `(.L_x_181) ;  /* 0xfffffffc00f08947 */ /* 0x008fea000383ffff */
[----:B------:R-:W-:Y:S05]  /*ef60*/  BRA `(.L_x_251) ;  /* 0xffffffcc00ec7947 */ /* 0x000fea000383ffff */
.L_x_184:
[----:B0-----:R0:W2:Y:S02]  /*ef70*/  SYNCS.PHASECHK.TRANS64.TRYWAIT P0, [R26+URZ+0x31c20], R5 ;  /* 0x031c20051a0075a7 */ /* 0x0010a4000800017f */
[----:B--2---:R-:W-:Y:S05]  /*ef80*/  @!P0 NANOSLEEP.SYNCS 0x989680 ;  /* 0x009896800000895d */ /* 0x004fea0003900000 */
[----:B------:R-:W2:Y:S02]  /*ef90*/  @!P0 SYNCS.PHASECHK.TRANS64 P0, [R26+URZ+0x31c20], R5 ;  /* 0x031c20051a0085a7 */ /* 0x000ea4000800007f */
[----:B--2---:R-:W-:Y:S05]  /*efa0*/  @!P0 BRA `(.L_x_184) ;  /* 0xfffffffc00f08947 */ /* 0x004fea000383ffff */
[----:B------:R-:W-:Y:S05]  /*efb0*/  BRA `(.L_x_252) ;  /* 0xffffffd4001c7947 */ /* 0x000fea000383ffff */
.L_x_192:
[----:B--2---:R2:W3:Y:S02]  /*efc0*/  SYNCS.PHASECHK.TRANS64.TRYWAIT P0, [R3+URZ+0x31c40], R2 ;  /* 0x031c4002030075a7 */ /* 0x0044e4000800017f */
[----:B---3--:R-:W-:Y:S05]  /*efd0*/  @!P0 NANOSLEEP.SYNCS 0x989680 ;  /* 0x009896800000895d */ /* 0x008fea0003900000 */
[----:B------:R-:W3:Y:S02]  /*efe0*/  @!P0 SYNCS.PHASECHK.TRANS64 P0, [R3+URZ+0x31c40], R2 ;  /* 0x031c4002030085a7 */ /* 0x000ee4000800007f */
[----:B---3--:R-:W-:Y:S05]  /*eff0*/  @!P0 BRA `(.L_x_192) ;  /* 0xfffffffc00f08947 */ /* 0x008fea000383ffff */
[----:B------:R-:W-:Y:S05]  /*f000*/  BRA `(.L_x_253) ;  /* 0xffffffd400c47947 */ /* 0x000fea000383ffff */
.L_x_194:
[----:B0-----:R0:W2:Y:S02]  /*f010*/  SYNCS.PHASECHK.TRANS64.TRYWAIT P0, [R2+URZ+0x60], R5 ;  /* 0x00006005020075a7 */ /* 0x0010a4000800017f */
[----:B--2---:R-:W-:Y:S05]  /*f020*/  @!P0 NANOSLEEP.SYNCS 0x989680 ;  /* 0x009896800000895d */ /* 0x004fea0003900000 */
[----:B------:R-:W2:Y:S02]  /*f030*/  @!P0 SYNCS.PHASECHK.TRANS64 P0, [R2+URZ+0x60], R5 ;  /* 0x00006005020085a7 */ /* 0x000ea4000800007f */
[----:B--2---:R-:W-:Y:S05]  /*f040*/  @!P0 BRA `(.L_x_194) ;  /* 0xfffffffc00f08947 */ /* 0x004fea000383ffff */
[----:B------:R-:W-:Y:S05]  /*f050*/  BRA `(.L_x_254) ;  /* 0xffffffd800507947 */ /* 0x000fea000383ffff */
.L_x_199:
[----:B---3--:R3:W4:Y:S02]  /*f060*/  SYNCS.PHASECHK.TRANS64.TRYWAIT P0, [R3+URZ+0x31c40], R2 ;  /* 0x031c4002030075a7 */ /* 0x008724000800017f */
[----:B----4-:R-:W-:Y:S05]  /*f070*/  @!P0 NANOSLEEP.SYNCS 0x989680 ;  /* 0x009896800000895d */ /* 0x010fea0003900000 */
[----:B------:R-:W4:Y:S02]  /*f080*/  @!P0 SYNCS.PHASECHK.TRANS64 P0, [R3+URZ+0x31c40], R2 ;  /* 0x031c4002030085a7 */ /* 0x000f24000800007f */
[----:B----4-:R-:W-:Y:S05]  /*f090*/  @!P0 BRA `(.L_x_199) ;  /* 0xfffffffc00f08947 */ /* 0x010fea000383ffff */
[----:B------:R-:W-:Y:S05]  /*f0a0*/  BRA `(.L_x_255) ;  /* 0xffffffdc00807947 */ /* 0x000fea000383ffff */
.L_x_201:
[----:B0-----:R0:W2:Y:S02]  /*f0b0*/  SYNCS.PHASECHK.TRANS64.TRYWAIT P1, [R3+URZ+0x60], R24 ;  /* 0x00006018030075a7 */ /* 0x0010a4000802017f */
[----:B--2---:R-:W-:Y:S05]  /*f0c0*/  @!P1 NANOSLEEP.SYNCS 0x989680 ;  /* 0x009896800000995d */ /* 0x004fea0003900000 */
[----:B------:R-:W2:Y:S02]  /*f0d0*/  @!P1 SYNCS.PHASECHK.TRANS64 P1, [R3+URZ+0x60], R24 ;  /* 0x00006018030095a7 */ /* 0x000ea4000802007f */
[----:B--2---:R-:W-:Y:S05]  /*f0e0*/  @!P1 BRA `(.L_x_201) ;  /* 0xfffffffc00f09947 */ /* 0x004fea000383ffff */
[----:B------:R-:W-:Y:S05]  /*f0f0*/  BRA `(.L_x_256) ;  /* 0xffffffe0000c7947 */ /* 0x000fea000383ffff */
.L_x_206:
[----:B--2---:R2:W3:Y:S02]  /*f100*/  SYNCS.PHASECHK.TRANS64.TRYWAIT P0, [R2+URZ+0x31c40], R3 ;  /* 0x031c4003020075a7 */ /* 0x0044e4000800017f */
[----:B---3--:R-:W-:Y:S05]  /*f110*/  @!P0 NANOSLEEP.SYNCS 0x989680 ;  /* 0x009896800000895d */ /* 0x008fea0003900000 */
[----:B------:R-:W3:Y:S02]  /*f120*/  @!P0 SYNCS.PHASECHK.TRANS64 P0, [R2+URZ+0x31c40], R3 ;  /* 0x031c4003020085a7 */ /* 0x000ee4000800007f */
[----:B---3--:R-:W-:Y:S05]  /*f130*/  @!P0 BRA `(.L_x_206) ;  /* 0xfffffffc00f08947 */ /* 0x008fea000383ffff */
[----:B------:R-:W-:Y:S05]  /*f140*/  BRA `(.L_x_257) ;  /* 0xffffffe400147947 */ /* 0x000fea000383ffff */
.L_x_208:
[----:B0-----:R0:W2:Y:S02]  /*f150*/  SYNCS.PHASECHK.TRANS64.TRYWAIT P1, [R2+URZ+0x60], R11 ;  /* 0x0000600b020075a7 */ /* 0x0010a4000802017f */
[----:B--2---:R-:W-:Y:S05]  /*f160*/  @!P1 NANOSLEEP.SYNCS 0x989680 ;  /* 0x009896800000995d */ /* 0x004fea0003900000 */
[----:B------:R-:W2:Y:S02]  /*f170*/  @!P1 SYNCS.PHASECHK.TRANS64 P1, [R2+URZ+0x60], R11 ;  /* 0x0000600b020095a7 */ /* 0x000ea4000802007f */
[----:B--2---:R-:W-:Y:S05]  /*f180*/  @!P1 BRA `(.L_x_208) ;  /* 0xfffffffc00f09947 */ /* 0x004fea000383ffff */
[----:B------:R-:W-:Y:S05]  /*f190*/  BRA `(.L_x_258) ;  /* 0xffffffe400a87947 */ /* 0x000fea000383ffff */
.L_x_215:
[----:B--2---:R2:W3:Y:S02]  /*f1a0*/  SYNCS.PHASECHK.TRANS64.TRYWAIT P0, [R3+URZ+0x31c60], R2 ;  /* 0x031c6002030075a7 */ /* 0x0044e4000800017f */
[----:B---3--:R-:W-:Y:S05]  /*f1b0*/  @!P0 NANOSLEEP.SYNCS 0x989680 ;  /* 0x009896800000895d */ /* 0x008fea0003900000 */
[----:B------:R-:W3:Y:S02]  /*f1c0*/  @!P0 SYNCS.PHASECHK.TRANS64 P0, [R3+URZ+0x31c60], R2 ;  /* 0x031c6002030085a7 */ /* 0x000ee4000800007f */
[----:B---3--:R-:W-:Y:S05]  /*f1d0*/  @!P0 BRA `(.L_x_215) ;  /* 0xfffffffc00f08947 */ /* 0x008fea000383ffff */
[----:B------:R-:W-:Y:S05]  /*f1e0*/  BRA `(.L_x_259) ;  /* 0xffffffe800907947 */ /* 0x000fea000383ffff */
.L_x_217:
[----:B------:R-:W-:Y:S01]  /*f1f0*/  BSSY B0, `(.L_x_260) ;  /* 0x0000008000007945 */ /* 0x000fe20003800000 */
[----:B------:R-:W-:Y:S02]  /*f200*/  IMAD.MOV.U32 R13, RZ, RZ, R16 ;  /* 0x000000ffff0d7224 */ /* 0x000fe400078e0010 */
[----:B------:R-:W-:Y:S02]  /*f210*/  IMAD.MOV.U32 R12, RZ, RZ, RZ ;  /* 0x000000ffff0c7224 */ /* 0x000fe400078e00ff */
[----:B------:R-:W-:Y:S02]  /*f220*/  IMAD.MOV.U32 R11, RZ, RZ, 0x1f ;  /* 0x0000001fff0b7424 */ /* 0x000fe400078e00ff */
[----:B------:R-:W-:-:S07]  /*f230*/  IMAD.MOV.U32 R15, RZ, RZ, -0x1 ;  /* 0xffffffffff0f7424 */ /* 0x000fce00078e00ff */
[----:B01----:R-:W-:Y:S05]  /*f240*/  WARPSYNC.COLLECTIVE R15, `(.L_x_261) ;  /* 0x000000000f087348 */ /* 0x003fea0003c00000 */
[----:B------:R2:W3:Y:S02]  /*f250*/  SHFL.IDX P6, R14, R13, R12, R11 ;  /* 0x0000000c0d0e7389 */ /* 0x0004e400000c000b */
[----:B0123--:R-:W-:Y:S01]  /*f260*/  ENDCOLLECTIVE ;  /* 0x000000000000791b */ /* 0x00ffe20003800000 */
.L_x_261:
[----:B------:R-:W-:Y:S05]  /*f270*/  BSYNC B0 ;  /* 0x0000000000007941 */ /* 0x000fea0003800000 */
.L_x_260:
[----:B------:R-:W-:Y:S02]  /*f280*/  IMAD.MOV.U32 R13, RZ, RZ, R16 ;  /* 0x000000ffff0d7224 */ /* 0x000fe400078e0010 */
[----:B------:R-:W-:Y:S02]  /*f290*/  IMAD.MOV.U32 R12, RZ, RZ, 0x1 ;  /* 0x00000001ff0c7424 */ /* 0x000fe400078e00ff */
[----:B------:R-:W-:Y:S02]  /*f2a0*/  IMAD.MOV.U32 R11, RZ, RZ, 0x1f ;  /* 0x0000001fff0b7424 */ /* 0x000fe400078e00ff */
[----:B------:R-:W-:Y:S02]  /*f2b0*/  IMAD.MOV.U32 R15, RZ, RZ, -0x1 ;  /* 0xffffffffff0f7424 */ /* 0x000fe400078e00ff */
[----:B------:R-:W-:-:S07]  /*f2c0*/  IMAD.MOV.U32 R5, RZ, RZ, R14 ;  /* 0x000000ffff057224 */ /* 0x000fce00078e000e */
[----:B------:R-:W-:Y:S05]  /*f2d0*/  WARPSYNC.COLLECTIVE R15, `(.L_x_262) ;  /* 0x000000000f087348 */ /* 0x000fea0003c00000 */
[----:B------:R0:W1:Y:S02]  /*f2e0*/  SHFL.IDX P6, R14, R13, R12, R11 ;  /* 0x0000000c0d0e7389 */ /* 0x00006400000c000b */
[----:B01----:R-:W-:Y:S01]  /*f2f0*/  ENDCOLLECTIVE ;  /* 0x000000000000791b */ /* 0x003fe20003800000 */
.L_x_262:
[----:B------:R-:W-:Y:S01]  /*f300*/  IMAD.MOV.U32 R4, RZ, RZ, R14 ;  /* 0x000000ffff047224 */ /* 0x000fe200078e000e */
[----:B------:R-:W-:Y:S06]  /*f310*/  BRA `(.L_x_263) ;  /* 0xffffffec00047947 */ /* 0x000fec000383ffff */
.L_x_220:
[----:B------:R-:W-:Y:S01]  /*f320*/  BSSY B0, `(.L_x_264) ;  /* 0x0000008000007945 */ /* 0x000fe20003800000 */
[----:B-----5:R-:W-:Y:S02]  /*f330*/  IMAD.MOV.U32 R13, RZ, RZ, R2 ;  /* 0x000000ffff0d7224 */ /* 0x020fe400078e0002 */
[----:B------:R-:W-:Y:S02]  /*f340*/  IMAD.MOV.U32 R12, RZ, RZ, 0x1 ;  /* 0x00000001ff0c7424 */ /* 0x000fe400078e00ff */
[----:B------:R-:W-:Y:S02]  /*f350*/  IMAD.MOV.U32 R11, RZ, RZ, RZ ;  /* 0x000000ffff0b7224 */ /* 0x000fe400078e00ff */
[----:B------:R-:W-:-:S07]  /*f360*/  IMAD.MOV.U32 R15, RZ, RZ, -0x1 ;  /* 0xffffffffff0f7424 */ /* 0x000fce00078e00ff */
[----:B01234-:R-:W-:Y:S05]  /*f370*/  WARPSYNC.COLLECTIVE R15, `(.L_x_265) ;  /* 0x000000000f087348 */ /* 0x01ffea0003c00000 */
[----:B------:R0:W0:Y:S02]  /*f380*/  SHFL.UP P6, R14, R13, R12, R11 ;  /* 0x0400000c0d0e7389 */ /* 0x00002400000c000b */
[----:B01234-:R-:W-:Y:S01]  /*f390*/  ENDCOLLECTIVE ;  /* 0x000000000000791b */ /* 0x01ffe20003800000 */
.L_x_265:
[----:B------:R-:W-:Y:S05]  /*f3a0*/  BSYNC B0 ;  /* 0x0000000000007941 */ /* 0x000fea0003800000 */
.L_x_264:
[C---:B------:R-:W-:Y:S01]  /*f3b0*/  ISETP.NE.AND P0, PT, R27.reuse, RZ, PT ;  /* 0x000000ff1b00720c */ /* 0x040fe20003f05270 */
[----:B------:R-:W-:Y:S02]  /*f3c0*/  IMAD.MOV.U32 R12, RZ, RZ, 0x2 ;  /* 0x00000002ff0c7424 */ /* 0x000fe400078e00ff */
[----:B------:R-:W-:Y:S01]  /*f3d0*/  IMAD.MOV.U32 R11, RZ, RZ, RZ ;  /* 0x000000ffff0b7224 */ /* 0x000fe200078e00ff */
[----:B------:R-:W-:Y:S01]  /*f3e0*/  SEL R13, R14, RZ, P0 ;  /* 0x000000ff0e0d7207 */ /* 0x000fe20000000000 */
[----:B------:R-:W-:Y:S01]  /*f3f0*/  IMAD.MOV.U32 R15, RZ, RZ, -0x1 ;  /* 0xffffffffff0f7424 */ /* 0x000fe200078e00ff */
[----:B------:R-:W-:-:S03]  /*f400*/  ISETP.GE.U32.AND P0, PT, R27, 0x2, PT ;  /* 0x000000021b00780c */ /* 0x000fc60003f06070 */
[----:B------:R-:W-:-:S10]  /*f410*/  IMAD.IADD R13, R2, 0x1, R13 ;  /* 0x00000001020d7824 */ /* 0x000fd400078e020d */
[----:B------:R-:W-:Y:S05]  /*f420*/  WARPSYNC.COLLECTIVE R15, `(.L_x_266) ;  /* 0x000000000f087348 */ /* 0x000fea0003c00000 */
[----:B------:R0:W1:Y:S02]  /*f430*/  SHFL.UP P6, R14, R13, R12, R11 ;  /* 0x0400000c0d0e7389 */ /* 0x00006400000c000b */
[----:B01----:R-:W-:Y:S01]  /*f440*/  ENDCOLLECTIVE ;  /* 0x000000000000791b */ /* 0x003fe20003800000 */
.L_x_266:
[----:B------:R-:W-:Y:S01]  /*f450*/  IMAD.MOV.U32 R12, RZ, RZ, 0x4 ;  /* 0x00000004ff0c7424 */ /* 0x000fe200078e00ff */
[----:B------:R-:W-:Y:S02]  /*f460*/  SEL R14, R14, RZ, P0 ;  /* 0x000000ff0e0e7207 */ /* 0x000fe40000000000 */
[----:B------:R-:W-:-:S03]  /*f470*/  ISETP.GE.U32.AND P0, PT, R27, 0x4, PT ;  /* 0x000000041b00780c */ /* 0x000fc60003f06070 */
[----:B------:R-:W-:-:S04]  /*f480*/  IMAD.IADD R3, R13, 0x1, R14 ;  /* 0x000000010d037824 */ /* 0x000fc800078e020e */
[----:B------:R-:W-:-:S07]  /*f490*/  IMAD.MOV.U32 R13, RZ, RZ, R3 ;  /* 0x000000ffff0d7224 */ /* 0x000fce00078e0003 */
[----:B------:R-:W-:Y:S05]  /*f4a0*/  WARPSYNC.COLLECTIVE R15, `(.L_x_267) ;  /* 0x000000000f087348 */ /* 0x000fea0003c00000 */
[----:B------:R0:W1:Y:S02]  /*f4b0*/  SHFL.UP P6, R14, R13, R12, R11 ;  /* 0x0400000c0d0e7389 */ /* 0x00006400000c000b */
[----:B01----:R-:W-:Y:S01]  /*f4c0*/  ENDCOLLECTIVE ;  /* 0x000000000000791b */ /* 0x003fe20003800000 */
.L_x_267:
        /* <DEDUP_REMOVED lines=8> */
.L_x_268:
        /* <DEDUP_REMOVED lines=8> */
.L_x_269:
[----:B------:R-:W-:Y:S02]  /*f5d0*/  IMAD.MOV.U32 R12, RZ, RZ, 0x1f ;  /* 0x0000001fff0c7424 */ /* 0x000fe400078e00ff */
[----:B------:R-:W-:Y:S01]  /*f5e0*/  IMAD.MOV.U32 R11, RZ, RZ, 0x1f ;  /* 0x0000001fff0b7424 */ /* 0x000fe200078e00ff */
[----:B------:R-:W-:-:S05]  /*f5f0*/  SEL R8, R14, RZ, P0 ;  /* 0x000000ff0e087207 */ /* 0x000fca0000000000 */
[----:B------:R-:W-:-:S04]  /*f600*/  IMAD.IADD R8, R7, 0x1, R8 ;  /* 0x0000000107087824 */ /* 0x000fc800078e0208 */
[----:B------:R-:W-:-:S07]  /*f610*/  IMAD.MOV.U32 R13, RZ, RZ, R8 ;  /* 0x000000ffff0d7224 */ /* 0x000fce00078e0008 */
[----:B------:R-:W-:Y:S05]  /*f620*/  WARPSYNC.COLLECTIVE R15, `(.L_x_270) ;  /* 0x000000000f087348 */ /* 0x000fea0003c00000 */
[----:B------:R0:W1:Y:S02]  /*f630*/  SHFL.IDX P6, R14, R13, R12, R11 ;  /* 0x0000000c0d0e7389 */ /* 0x00006400000c000b */
[----:B01----:R-:W-:Y:S01]  /*f640*/  ENDCOLLECTIVE ;  /* 0x000000000000791b */ /* 0x003fe20003800000 */
.L_x_270:
[----:B------:R-:W-:Y:S05]  /*f650*/  BRA `(.L_x_271) ;  /* 0xffffffe800c07947 */ /* 0x000fea000383ffff */
.L_x_225:
[----:B------:R-:W-:Y:S01]  /*f660*/  BSSY B0, `(.L_x_272) ;  /* 0x0000008000007945 */ /* 0x000fe20003800000 */
[----:B-----5:R-:W-:Y:S02]  /*f670*/  IMAD.MOV.U32 R13, RZ, RZ, R2 ;  /* 0x000000ffff0d7224 */ /* 0x020fe400078e0002 */
[----:B------:R-:W-:Y:S02]  /*f680*/  IMAD.MOV.U32 R12, RZ, RZ, 0x1 ;  /* 0x00000001ff0c7424 */ /* 0x000fe400078e00ff */
[----:B------:R-:W-:Y:S02]  /*f690*/  IMAD.MOV.U32 R11, RZ, RZ, RZ ;  /* 0x000000ffff0b7224 */ /* 0x000fe400078e00ff */
[----:B------:R-:W-:-:S07]  /*f6a0*/  IMAD.MOV.U32 R15, RZ, RZ, -0x1 ;  /* 0xffffffffff0f7424 */ /* 0x000fce00078e00ff */
[----:B012---:R-:W-:Y:S05]  /*f6b0*/  WARPSYNC.COLLECTIVE R15, `(.L_x_273) ;  /* 0x000000000f087348 */ /* 0x007fea0003c00000 */
[----:B------:R3:W4:Y:S02]  /*f6c0*/  SHFL.UP P6, R14, R13, R12, R11 ;  /* 0x0400000c0d0e7389 */ /* 0x00072400000c000b */
[----:B01234-:R-:W-:Y:S01]  /*f6d0*/  ENDCOLLECTIVE ;  /* 0x000000000000791b */ /* 0x01ffe20003800000 */
.L_x_273:
[----:B------:R-:W-:Y:S05]  /*f6e0*/  BSYNC B0 ;  /* 0x0000000000007941 */ /* 0x000fea0003800000 */
.L_x_272:
        /* <DEDUP_REMOVED lines=10> */
.L_x_274:
        /* <DEDUP_REMOVED lines=8> */
.L_x_275:
        /* <DEDUP_REMOVED lines=8> */
.L_x_276:
        /* <DEDUP_REMOVED lines=8> */
.L_x_277:
        /* <DEDUP_REMOVED lines=8> */
.L_x_278:
[----:B------:R-:W-:Y:S05]  /*f990*/  BRA `(.L_x_279) ;  /* 0xffffffe8009c7947 */ /* 0x000fea000383ffff */
.L_x_227:
[----:B------:R-:W-:Y:S01]  /*f9a0*/  BSSY B0, `(.L_x_280) ;  /* 0x0000006000007945 */ /* 0x000fe20003800000 */
[----:B------:R-:W-:Y:S01]  /*f9b0*/  PLOP3.LUT P6, PT, P6, PT, PT, 0x8, 0x0 ;  /* 0x000000000000781c */ /* 0x000fe200037ce170 */
[----:B------:R-:W-:-:S12]  /*f9c0*/  IMAD.MOV.U32 R15, RZ, RZ, -0x1 ;  /* 0xffffffffff0f7424 */ /* 0x000fd800078e00ff */
[----:B01----:R-:W-:Y:S05]  /*f9d0*/  WARPSYNC.COLLECTIVE R15, `(.L_x_281) ;  /* 0x000000000f087348 */ /* 0x003fea0003c00000 */
[----:B------:R-:W-:Y:S01]  /*f9e0*/  VOTE.ANY R14, PT, P6 ;  /* 0x00000000000e7806 */ /* 0x000fe200030e0100 */
[----:B01----:R-:W-:Y:S06]  /*f9f0*/  ENDCOLLECTIVE ;  /* 0x000000000000791b */ /* 0x003fec0003800000 */
.L_x_281:
[----:B------:R-:W-:Y:S05]  /*fa00*/  BSYNC B0 ;  /* 0x0000000000007941 */ /* 0x000fea0003800000 */
.L_x_280:
[----:B------:R-:W-:Y:S02]  /*fa10*/  IMAD.MOV.U32 R3, RZ, RZ, R14 ;  /* 0x000000ffff037224 */ /* 0x000fe400078e000e */
[----:B------:R-:W-:Y:S02]  /*fa20*/  IMAD.MOV.U32 R13, RZ, RZ, R2 ;  /* 0x000000ffff0d7224 */ /* 0x000fe400078e0002 */
[----:B------:R-:W0:Y:S01]  /*fa30*/  POPC R4, R3 ;  /* 0x0000000300047309 */ /* 0x000e220000000000 */
[----:B------:R-:W-:Y:S02]  /*fa40*/  IMAD.MOV.U32 R11, RZ, RZ, 0x1f ;  /* 0x0000001fff0b7424 */ /* 0x000fe400078e00ff */
[----:B------:R-:W-:Y:S02]  /*fa50*/  IMAD.MOV.U32 R15, RZ, RZ, -0x1 ;  /* 0xffffffffff0f7424 */ /* 0x000fe400078e00ff */
[----:B0-----:R-:W-:-:S07]  /*fa60*/  IMAD.MOV.U32 R12, RZ, RZ, R4 ;  /* 0x000000ffff0c7224 */ /* 0x001fce00078e0004 */
[----:B------:R-:W-:Y:S05]  /*fa70*/  WARPSYNC.COLLECTIVE R15, `(.L_x_282) ;  /* 0x000000000f087348 */ /* 0x000fea0003c00000 */
[----:B------:R0:W1:Y:S02]  /*fa80*/  SHFL.IDX P6, R14, R13, R12, R11 ;  /* 0x0000000c0d0e7389 */ /* 0x00006400000c000b */
[----:B01----:R-:W-:Y:S01]  /*fa90*/  ENDCOLLECTIVE ;  /* 0x000000000000791b */ /* 0x003fe20003800000 */
.L_x_282:
[----:B------:R-:W-:Y:S01]  /*faa0*/  IMAD.MOV.U32 R17, RZ, RZ, R14 ;  /* 0x000000ffff117224 */ /* 0x000fe200078e000e */
[----:B------:R-:W-:Y:S06]  /*fab0*/  BRA `(.L_x_283) ;  /* 0xffffffe8008c7947 */ /* 0x000fec000383ffff */
.L_x_229:
[----:B------:R-:W-:Y:S01]  /*fac0*/  BSSY B0, `(.L_x_284) ;  /* 0x0000007000007945 */ /* 0x000fe20003800000 */
[----:B------:R-:W-:Y:S02]  /*fad0*/  IMAD.MOV.U32 R13, RZ, RZ, R8 ;  /* 0x000000ffff0d7224 */ /* 0x000fe400078e0008 */
[----:B------:R-:W-:Y:S02]  /*fae0*/  IMAD.MOV.U32 R11, RZ, RZ, 0x1f ;  /* 0x0000001fff0b7424 */ /* 0x000fe400078e00ff */
[----:B------:R-:W-:-:S07]  /*faf0*/  IMAD.MOV.U32 R15, RZ, RZ, -0x1 ;  /* 0xffffffffff0f7424 */ /* 0x000fce00078e00ff */
[----:B0123--:R-:W-:Y:S05]  /*fb00*/  WARPSYNC.COLLECTIVE R15, `(.L_x_285) ;  /* 0x000000000f087348 */ /* 0x00ffea0003c00000 */
[----:B------:R4:W0:Y:S02]  /*fb10*/  SHFL.IDX P6, R14, R13, R12, R11 ;  /* 0x0000000c0d0e7389 */ /* 0x00082400000c000b */
[----:B01234-:R-:W-:Y:S01]  /*fb20*/  ENDCOLLECTIVE ;  /* 0x000000000000791b */ /* 0x01ffe20003800000 */
.L_x_285:
[----:B------:R-:W-:Y:S05]  /*fb30*/  BSYNC B0 ;  /* 0x0000000000007941 */ /* 0x000fea0003800000 */
.L_x_284:
[----:B------:R-:W-:Y:S05]  /*fb40*/  BRA `(.L_x_228) ;  /* 0xffffffe800847947 */ /* 0x000fea000383ffff */
.L_x_233:
[----:B0-----:R0:W2:Y:S02]  /*fb50*/  SYNCS.PHASECHK.TRANS64.TRYWAIT P0, [R9+URZ+0x31c20], R0 ;  /* 0x031c2000090075a7 */ /* 0x0010a4000800017f */
[----:B--2---:R-:W-:Y:S05]  /*fb60*/  @!P0 NANOSLEEP.SYNCS 0x989680 ;  /* 0x009896800000895d */ /* 0x004fea0003900000 */
[----:B------:R-:W2:Y:S02]  /*fb70*/  @!P0 SYNCS.PHASECHK.TRANS64 P0, [R9+URZ+0x31c20], R0 ;  /* 0x031c2000090085a7 */ /* 0x000ea4000800007f */
[----:B--2---:R-:W-:Y:S05]  /*fb80*/  @!P0 BRA `(.L_x_233) ;  /* 0xfffffffc00f08947 */ /* 0x004fea000383ffff */
[----:B------:R-:W-:Y:S05]  /*fb90*/  BRA `(.L_x_286) ;  /* 0xffffffec00607947 */ /* 0x000fea000383ffff */
.L_x_234:
        /* <DEDUP_REMOVED lines=8> */
[----:B01----:R-:W-:Y:S05]  /*fc20*/  WARPSYNC.COLLECTIVE R15, `(.L_x_288) ;  /* 0x000000000f087348 */ /* 0x003fea0003c00000 */
[----:B------:R2:W3:Y:S02]  /*fc30*/  SHFL.IDX P6, R14, R13, R12, R11 ;  /* 0x0000000c0d0e7389 */ /* 0x0004e400000c000b */
[----:B0123--:R-:W-:Y:S01]  /*fc40*/  ENDCOLLECTIVE ;  /* 0x000000000000791b */ /* 0x00ffe20003800000 */
.L_x_288:
[----:B------:R-:W-:Y:S05]  /*fc50*/  BSYNC B0 ;  /* 0x0000000000007941 */ /* 0x000fea0003800000 */
.L_x_287:
[----:B------:R-:W-:Y:S05]  /*fc60*/  BRA `(.L_x_289) ;  /* 0xffffffec00487947 */ /* 0x000fea000383ffff */
.L_x_237:
[----:B------:R-:W-:Y:S01]  /*fc70*/  BSSY B1, `(.L_x_290) ;  /* 0x0000006000017945 */ /* 0x000fe20003800000 */
[----:B------:R-:W-:-:S07]  /*fc80*/  IMAD.MOV.U32 R15, RZ, RZ, -0x1 ;  /* 0xffffffffff0f7424 */ /* 0x000fce00078e00ff */
[----:B01----:R-:W-:Y:S05]  /*fc90*/  WARPSYNC.COLLECTIVE R15, `(.L_x_291) ;  /* 0x000000000f0c7348 */ /* 0x003fea0003c00000 */
[----:B------:R-:W-:Y:S02]  /*fca0*/  ELECT P6, UR62, PT ;  /* 0x00000000003e782f */ /* 0x000fe400038c0000 */
[----:B------:R-:W-:Y:S01]  /*fcb0*/  MOV R14, UR62 ;  /* 0x0000003e000e7c02 */ /* 0x000fe20008000f00 */
[----:B01----:R-:W-:Y:S10]  /*fcc0*/  ENDCOLLECTIVE ;  /* 0x000000000000791b */ /* 0x003ff40003800000 */
.L_x_291:
[----:B------:R-:W-:Y:S05]  /*fcd0*/  BSYNC B1 ;  /* 0x0000000000017941 */ /* 0x000fea0003800000 */
.L_x_290:
[----:B------:R-:W-:Y:S05]  /*fce0*/  BRA `(.L_x_292) ;  /* 0xffffffec00407947 */ /* 0x000fea000383ffff */
.L_x_239:
[----:B0-----:R0:W2:Y:S02]  /*fcf0*/  SYNCS.PHASECHK.TRANS64.TRYWAIT P0, [R7+URZ], R2 ;  /* 0x00000002070075a7 */ /* 0x0010a4000800017f */
[----:B--2---:R-:W-:Y:S05]  /*fd00*/  @!P0 NANOSLEEP.SYNCS 0x989680 ;  /* 0x009896800000895d */ /* 0x004fea0003900000 */
[----:B------:R-:W2:Y:S02]  /*fd10*/  @!P0 SYNCS.PHASECHK.TRANS64 P0, [R7+URZ], R2 ;  /* 0x00000002070085a7 */ /* 0x000ea4000800007f */
[----:B--2---:R-:W-:Y:S05]  /*fd20*/  @!P0 BRA `(.L_x_239) ;  /* 0xfffffffc00f08947 */ /* 0x004fea000383ffff */
[----:B------:R-:W-:Y:S05]  /*fd30*/  BRA `(.L_x_293) ;  /* 0xffffffec00747947 */ /* 0x000fea000383ffff */
.L_x_240:
[----:B--2---:R2:W3:Y:S02]  /*fd40*/  SYNCS.PHASECHK.TRANS64.TRYWAIT P0, [R3+URZ], R0 ;  /* 0x00000000030075a7 */ /* 0x0044e4000800017f */
[----:B---3--:R-:W-:Y:S05]  /*fd50*/  @!P0 NANOSLEEP.SYNCS 0x989680 ;  /* 0x009896800000895d */ /* 0x008fea0003900000 */
[----:B------:R-:W3:Y:S02]  /*fd60*/  @!P0 SYNCS.PHASECHK.TRANS64 P0, [R3+URZ], R0 ;  /* 0x00000000030085a7 */ /* 0x000ee4000800007f */
[----:B---3--:R-:W-:Y:S05]  /*fd70*/  @!P0 BRA `(.L_x_240) ;  /* 0xfffffffc00f08947 */ /* 0x008fea000383ffff */
[----:B------:R-:W-:Y:S05]  /*fd80*/  BRA `(.L_x_294) ;  /* 0xffffffec00687947 */ /* 0x000fea000383ffff */
.L_x_242:
[----:B--2---:R2:W3:Y:S02]  /*fd90*/  SYNCS.PHASECHK.TRANS64.TRYWAIT P0, [R5+URZ], R2 ;  /* 0x00000002050075a7 */ /* 0x0044e4000800017f */
[----:B---3--:R-:W-:Y:S05]  /*fda0*/  @!P0 NANOSLEEP.SYNCS 0x989680 ;  /* 0x009896800000895d */ /* 0x008fea0003900000 */
[----:B------:R-:W3:Y:S02]  /*fdb0*/  @!P0 SYNCS.PHASECHK.TRANS64 P0, [R5+URZ], R2 ;  /* 0x00000002050085a7 */ /* 0x000ee4000800007f */
[----:B---3--:R-:W-:Y:S05]  /*fdc0*/  @!P0 BRA `(.L_x_242) ;  /* 0xfffffffc00f08947 */ /* 0x008fea000383ffff */
[----:B------:R-:W-:Y:S05]  /*fdd0*/  BRA `(.L_x_295) ;  /* 0xffffffec006c7947 */ /* 0x000fea000383ffff */
.L_x_296:
        /* <DEDUP_REMOVED lines=10> */
.L_x_2208:


//--------------------- .text._ZN7cutlass13device_kernelIN5flash11enable_sm90INS1_16FlashAttnFwdSm90INS1_25CollectiveMainloopFwdSm90ILi2EN4cute5tupleIJNS5_1CILi1EEES8_S8_EEENS6_IJNS7_ILi192EEENS7_ILi144EEENS7_ILi96EEEEEELi96ENS_10bfloat16_tEfNS_4arch4Sm90ELb0ELb0ELb0ELb1ELb0ELb1ELb0ELb0ELb1ELb0ELb0ELb0EEENS1_21CollectiveEpilogueFwdINS6_IJSA_SC_SB_EEES9_SE_SG_Li384ELb1ELb0ELb0ELb0EEENS1_36VarlenDynamicPersistentTileSchedulerILi192ELi144ELi384ELi32ELb0ELb0ELb1ELb0ELb1ELb1EEEEEEEEEvNT_6ParamsE --------------------------
	.section	.text._ZN7cutlass13device_kernelIN5flash11enable_sm90INS1_16FlashAttnFwdSm90INS1_25CollectiveMainloopFwdSm90ILi2EN4cute5tupleIJNS5_1CILi1EEES8_S8_EEENS6_IJNS7_ILi192EEENS7_ILi144EEENS7_ILi96EEEEEELi96ENS_10bfloat16_tEfNS_4arch4Sm90ELb0ELb0ELb0ELb1ELb0ELb1ELb0ELb0ELb1ELb0ELb0ELb0EEENS1_21CollectiveEpilogueFwdINS6_IJSA_SC_SB_EEES9_SE_SG_Li384ELb1ELb0ELb0ELb0EEENS1_36VarlenDynamicPersistentTileSchedulerILi192ELi144ELi384ELi32ELb0ELb0ELb1ELb0ELb1ELb1EEEEEEEEEvNT_6ParamsE,"ax",@progbits
	.align	128
.text._ZN7cutlass13device_kernelIN5flash11enable_sm90INS1_16FlashAttnFwdSm90INS1_25CollectiveMainloopFwdSm90ILi2EN4cute5tupleIJNS5_1CILi1EEES8_S8_EEENS6_IJNS7_ILi192EEENS7_ILi144EEENS7_ILi96EEEEEELi96ENS_10bfloat16_tEfNS_4arch4Sm90ELb0ELb0ELb0ELb1ELb0ELb1ELb0ELb0ELb1ELb0ELb0ELb0EEENS1_21CollectiveEpilogueFwdINS6_IJSA_SC_SB_EEES9_SE_SG_Li384ELb1ELb0ELb0ELb0EEENS1_36VarlenDynamicPersistentTileSchedulerILi192ELi144ELi384ELi32ELb0ELb0ELb1ELb0ELb1ELb1EEEEEEEEEvNT_6ParamsE:
        .type           _ZN7cutlass13device_kernelIN5flash11enable_sm90INS1_16FlashAttnFwdSm90INS1_25CollectiveMainloopFwdSm90ILi2EN4cute5tupleIJNS5_1CILi1EEES8_S8_EEENS6_IJNS7_ILi192EEENS7_ILi144EEENS7_ILi96EEEEEELi96ENS_10bfloat16_tEfNS_4arch4Sm90ELb0ELb0ELb0ELb1ELb0ELb1ELb0ELb0ELb1ELb0ELb0ELb0EEENS1_21CollectiveEpilogueFwdINS6_IJSA_SC_SB_EEES9_SE_SG_Li384ELb1ELb0ELb0ELb0EEENS1_36VarlenDynamicPersistentTileSchedulerILi192ELi144ELi384ELi32ELb0ELb0ELb1ELb0ELb1ELb1EEEEEEEEEvNT_6ParamsE,@function
        .size           _ZN7cutlass13device_kernelIN5flash11enable_sm90INS1_16FlashAttnFwdSm90INS1_25CollectiveMainloopFwdSm90ILi2EN4cute5tupleIJNS5_1CILi1EEES8_S8_EEENS6_IJNS7_ILi192EEENS7_ILi144EEENS7_ILi96EEEEEELi96ENS_10bfloat16_tEfNS_4arch4Sm90ELb0ELb0ELb0ELb1ELb0ELb1ELb0ELb0ELb1ELb0ELb0ELb0EEENS1_21CollectiveEpilogueFwdINS6_IJSA_SC_SB_EEES9_SE_SG_Li384ELb1ELb0ELb0ELb0EEENS1_36VarlenDynamicPersistentTileSchedulerILi192ELi144ELi384ELi32ELb0ELb0ELb1ELb0ELb1ELb1EEEEEEEEEvNT_6ParamsE,(.L_x_2209 - _ZN7cutlass13device_kernelIN5flash11enable_sm90INS1_16FlashAttnFwdSm90INS1_25CollectiveMainloopFwdSm90ILi2EN4cute5tupleIJNS5_1CILi1EEES8_S8_EEENS6_IJNS7_ILi192EEENS7_ILi144EEENS7_ILi96EEEEEELi96ENS_10bfloat16_tEfNS_4arch4Sm90ELb0ELb0ELb0ELb1ELb0ELb1ELb0ELb0ELb1ELb0ELb0ELb0EEENS1_21CollectiveEpilogueFwdINS6_IJSA_SC_SB_EEES9_SE_SG_Li384ELb1ELb0ELb0ELb0EEENS1_36VarlenDynamicPersistentTileSchedulerILi192ELi144ELi384ELi32ELb0ELb0ELb1ELb0ELb1ELb1EEEEEEEEEvNT_6ParamsE)
        .other          _ZN7cutlass13device_kernelIN5flash11enable_sm90INS1_16FlashAttnFwdSm90INS1_25CollectiveMainloopFwdSm90ILi2EN4cute5tupleIJNS5_1CILi1EEES8_S8_EEENS6_IJNS7_ILi192EEENS7_ILi144EEENS7_ILi96EEEEEELi96ENS_10bfloat16_tEfNS_4arch4Sm90ELb0ELb0ELb0ELb1ELb0ELb1ELb0ELb0ELb1ELb0ELb0ELb0EEENS1_21CollectiveEpilogueFwdINS6_IJSA_SC_SB_EEES9_SE_SG_Li384ELb1ELb0ELb0ELb0EEENS1_36VarlenDynamicPersistentTileSchedulerILi192ELi144ELi384ELi32ELb0ELb0ELb1ELb0ELb1ELb1EEEEEEEEEvNT_6ParamsE,@"STO_CUDA_ENTRY STV_DEFAULT"
_ZN7cutlass13device_kernelIN5flash11enable_sm90INS1_16FlashAttnFwdSm90INS1_25CollectiveMainloopFwdSm90ILi2EN4cute5tupleIJNS5_1CILi1EEES8_S8_EEENS6_IJNS7_ILi192EEENS7_ILi144EEENS7_ILi96EEEEEELi96ENS_10bfloat16_tEfNS_4arch4Sm90ELb0ELb0ELb0ELb1ELb0ELb1ELb0ELb0ELb1ELb0ELb0ELb0EEENS1_21CollectiveEpilogueFwdINS6_IJSA_SC_SB_EEES9_SE_SG_Li384ELb1ELb0ELb0ELb0EEENS1_36VarlenDynamicPersistentTileSchedulerILi192ELi144ELi384ELi32ELb0ELb0ELb1ELb0ELb1ELb1EEEEEEEEEvNT_6ParamsE:
[----:B------:R-:W0:Y:S02]  /*0000*/  LDC R1, c[0x0][0x28] ;  /* 0x00000a00ff017b82 */ /* 0x000e240000000800 */
[----:B0-----:R-:W-:Y:S01]  /*0010*/  VIADD R1, R1, 0xffffff48 ;  /* 0xffffff4801017836 */ /* 0x001fe20000000000 */
[----:B------:R-:W0:Y:S01]  /*0020*/  S2R R3, SR_TID.X ;  /* 0x0000000000037919 */ /* 0x000e220000002100 */
[----:B------:R-:W-:Y:S01]  /*0030*/  ELECT P0, URZ, PT ;  /* 0x00000000003f782f */ /* 0x000fe20003800000 */
[----:B------:R-:W-:Y:S01]  /*0040*/  BSSY B0, `(.L_x_297) ;  /* 0x0000017000007945 */ /* 0x000fe20003800000 */
[--C-:B0-----:R-:W-:Y:S02]  /*0050*/  SHF.R.U32.HI R0, RZ, 0x5, R3.reuse ;  /* 0x00000005ff007819 */ /* 0x101fe40000011603 */
[----:B------:R-:W-:-:S03]  /*0060*/  SHF.R.U32.HI R3, RZ, 0x7, R3 ;  /* 0x00000007ff037819 */ /* 0x000fc60000011603 */
[----:B------:R-:W0:Y:S02]  /*0070*/  SHFL.IDX PT, R2, R0, RZ, 0x1f ;  /* 0x00001fff00027589 */ /* 0x000e2400000e0000 */
[----:B0-----:R-:W-:-:S13]  /*0080*/  ISETP.EQ.AND P0, PT, R2, RZ, P0 ;  /* 0x000000ff0200720c */ /* 0x001fda0000702270 */
[----:B------:R-:W-:Y:S05]  /*0090*/  @!P0 BRA `(.L_x_298) ;  /* 0x0000000000448947 */ /* 0x000fea0003800000 */
[----:B------:R-:W-:Y:S02]  /*00a0*/  ULDC.64 UR4, c[0x0][0x198] ;  /* 0x0000660000047ab9 */ /* 0x000fe40000000a00 */
[----:B------:R-:W-:Y:S02]  /*00b0*/  UIADD3 UR6, UP0, UR4, 0x270, URZ ;  /* 0x0000027004067890 */ /* 0x000fe4000ff1e03f */
[----:B------:R-:W-:Y:S02]  /*00c0*/  UIADD3 UR8, UP1, UR4, 0x370, URZ ;  /* 0x0000037004087890 */ /* 0x000fe4000ff3e03f */
[----:B------:R-:W-:Y:S02]  /*00d0*/  UIADD3 UR10, UP2, UR4, 0x470, URZ ;  /* 0x00000470040a7890 */ /* 0x000fe4000ff5e03f */
[----:B------:R-:W-:Y:S02]  /*00e0*/  UIADD3 UR12, UP3, UR4, 0x570, URZ ;  /* 0x00000570040c7890 */ /* 0x000fe4000ff7e03f */
[----:B------:R-:W-:-:S02]  /*00f0*/  UIADD3 UR4, UP4, UR4, 0x670, URZ ;  /* 0x0000067004047890 */ /* 0x000fc4000ff9e03f */
[----:B------:R-:W-:Y:S02]  /*0100*/  UIADD3.X UR7, URZ, UR5, URZ, UP0, !UPT ;  /* 0x000000053f077290 */ /* 0x000fe400087fe43f */
[----:B------:R-:W-:Y:S02]  /*0110*/  UIADD3.X UR9, URZ, UR5, URZ, UP1, !UPT ;  /* 0x000000053f097290 */ /* 0x000fe40008ffe43f */
[----:B------:R-:W-:Y:S02]  /*0120*/  UIADD3.X UR11, URZ, UR5, URZ, UP2, !UPT ;  /* 0x000000053f0b7290 */ /* 0x000fe400097fe43f */
[----:B------:R-:W-:Y:S02]  /*0130*/  UIADD3.X UR13, URZ, UR5, URZ, UP3, !UPT ;  /* 0x000000053f0d7290 */ /* 0x000fe40009ffe43f */
[----:B------:R-:W-:Y:S01]  /*0140*/  UIADD3.X UR5, URZ, UR5, URZ, UP4, !UPT ;  /* 0x000000053f057290 */ /* 0x000fe2000a7fe43f */
[----:B------:R0:W-:Y:S02]  /*0150*/  UTMACCTL.PF [UR6] ;  /* 0x00000000060079b9 */ /* 0x0001e40008040000 */
[----:B------:R0:W-:Y:S02]  /*0160*/  UTMACCTL.PF [UR8] ;  /* 0x00000000080079b9 */ /* 0x0001e40008040000 */
[----:B------:R0:W-:Y:S02]  /*0170*/  UTMACCTL.PF [UR10] ;  /* 0x000000000a0079b9 */ /* 0x0001e40008040000 */
[----:B------:R0:W-:Y:S02]  /*0180*/  UTMACCTL.PF [UR12] ;  /* 0x000000000c0079b9 */ /* 0x0001e40008040000 */
[----:B------:R0:W-:Y:S02]  /*0190*/  UTMACCTL.PF [UR4] ;  /* 0x00000000040079b9 */ /* 0x0001e40008040000 */
[----:B0-----:R-:W-:Y:S01]  /*01a0*/  NOP ;  /* 0x0000000000007918 */ /* 0x001fe20000000000 */
.L_x_298:
[----:B------:R-:W-:Y:S05]  /*01b0*/  BSYNC B0 ;  /* 0x0000000000007941 */ /* 0x000fea0003800000 */
.L_x_297:
[----:B------:R-:W-:Y:S01]  /*01c0*/  VOTEU.ANY UP0, P0 ;  /* 0x00000000003f7886 */ /* 0x000fe20000000100 */
[----:B------:R-:W0:Y:S01]  /*01d0*/  SHFL.IDX PT, R3, R3, RZ, 0x1f ;  /* 0x00001fff03037589 */ /* 0x000e2200000e0000 */
[----:B------:R-:W-:Y:S01]  /*01e0*/  UMOV UR4, 0x1 ;  /* 0x0000000100047882 */ /* 0x000fe20000000000 */
[----:B------:R-:W-:Y:S01]  /*01f0*/  UMOV UR7, 0x180 ;  /* 0x0000018000077882 */ /* 0x000fe20000000000 */
[----:B------:R-:W-:Y:S01]  /*0200*/  VOTEU.ANY UP1, P0 ;  /* 0x00000000003f7886 */ /* 0x000fe20000020100 */
[----:B------:R-:W1:Y:S01]  /*0210*/  @UP0 S2UR UR8, SR_CgaCtaId ;  /* 0x00000000000809c3 */ /* 0x000e620000008800 */
[----:B------:R-:W2:Y:S01]  /*0220*/  SHFL.IDX PT, R2, R0, RZ, 0x1f ;  /* 0x00001fff00027589 */ /* 0x000ea200000e0000 */
[----:B------:R-:W-:Y:S01]  /*0230*/  @UP0 UMOV UR6, 0x400 ;  /* 0x0000040000060882 */ /* 0x000fe20000000000 */
[----:B------:R-:W-:-:S04]  /*0240*/  @UP0 UIADD3 UR4, -UR4, 0x100000, URZ ;  /* 0x0010000004040890 */ /* 0x000fc8000fffe13f */
[----:B------:R-:W-:Y:S02]  /*0250*/  @UP0 USHF.L.U32 UR5, UR4, 0xb, URZ ;  /* 0x0000000b04050899 */ /* 0x000fe4000800063f */
[----:B------:R-:W-:Y:S01]  /*0260*/  @UP0 USHF.L.U32 UR4, UR4, 0x1, URZ ;  /* 0x0000000104040899 */ /* 0x000fe2000800063f */
[----:B------:R-:W-:Y:S01]  /*0270*/  VOTEU.ANY UP2, P0 ;  /* 0x00000000003f7886 */ /* 0x000fe20000040100 */
[----:B0-----:R-:W-:Y:S01]  /*0280*/  R2UR UR9, R3 ;  /* 0x00000000030972ca */ /* 0x001fe200000e0000 */
[----:B-1----:R-:W-:Y:S01]  /*0290*/  @UP0 ULEA UR8, UR8, UR6, 0x18 ;  /* 0x0000000608080291 */ /* 0x002fe2000f8ec03f */
[----:B--2---:R-:W-:Y:S01]  /*02a0*/  ISETP.NE.AND P1, PT, R2, RZ, PT ;  /* 0x000000ff0200720c */ /* 0x004fe20003f25270 */
[----:B------:R-:W-:-:S04]  /*02b0*/  @UP0 UIADD3 UR6, -UR7, 0x100000, URZ ;  /* 0x0010000007060890 */ /* 0x000fc8000fffe13f */
[----:B------:R-:W-:Y:S02]  /*02c0*/  @UP0 USHF.L.U32 UR7, UR6, 0xb, URZ ;  /* 0x0000000b06070899 */ /* 0x000fe4000800063f */
[----:B------:R-:W-:-:S04]  /*02d0*/  @UP0 USHF.L.U32 UR6, UR6, 0x1, URZ ;  /* 0x0000000106060899 */ /* 0x000fc8000800063f */
[----:B------:R-:W-:Y:S01]  /*02e0*/  UISETP.NE.AND UP0, UPT, UR9, URZ, UPT ;  /* 0x0000003f0900728c */ /* 0x000fe2000bf05270 */
[----:B------:R-:W0:Y:S02]  /*02f0*/  FENCE.VIEW.ASYNC.S ;  /* 0x00000000000073c6 */ /* 0x000e240000000000 */
[----:B0-----:R0:W1:Y:S05]  /*0300*/  @UP1 SYNCS.EXCH.64 URZ, [UR8+0x31c00], UR4 ;  /* 0x031c0004083f15b2 */ /* 0x00106a0008000100 */
[----:B------:R0:W2:Y:S01]  /*0310*/  @UP2 SYNCS.EXCH.64 URZ, [UR8+0x31c20], UR6 ;  /* 0x031c2006083f25b2 */ /* 0x0000a20008000100 */
[----:B------:R-:W-:Y:S05]  /*0320*/  @P1 BRA `(.L_x_299) ;  /* 0x0000000000481947 */ /* 0x000fea0003800000 */
[----:B0-----:R-:W0:Y:S01]  /*0330*/  S2UR UR5, SR_CgaCtaId ;  /* 0x00000000000579c3 */ /* 0x001e220000008800 */
        /* <DEDUP_REMOVED lines=15> */
[----:B------:R3:W0:Y:S02]  /*0430*/  SYNCS.EXCH.64 URZ, [UR8+0x31c48], UR4 ;  /* 0x031c4804083f75b2 */ /* 0x0006240008000100 */
[----:B---3--:R-:W-:Y:S01]  /*0440*/  NOP ;  /* 0x0000000000007918 */ /* 0x008fe20000000000 */
.L_x_299:
[----:B------:R-:W3:Y:S01]  /*0450*/  SHFL.IDX PT, R2, R0, RZ, 0x1f ;  /* 0x00001fff00027589 */ /* 0x000ee200000e0000 */
[----:B------:R-:W-:Y:S01]  /*0460*/  NOP ;  /* 0x0000000000007918 */ /* 0x000fe20000000000 */
[----:B---3--:R-:W-:-:S13]  /*0470*/  ISETP.NE.AND P0, PT, R2, RZ, PT ;  /* 0x000000ff0200720c */ /* 0x008fda0003f05270 */
        /* <DEDUP_REMOVED lines=17> */
[----:B------:R3:W0:Y:S02]  /*0590*/  SYNCS.EXCH.64 URZ, [UR8+0x31c68], UR6 ;  /* 0x031c6806083f75b2 */ /* 0x0006240008000100 */
[----:B---3--:R-:W-:Y:S01]  /*05a0*/  NOP ;  /* 0x0000000000007918 */ /* 0x008fe20000000000 */
.L_x_300:
[----:B------:R-:W3:Y:S01]  /*05b0*/  SHFL.IDX PT, R2, R0, RZ, 0x1f ;  /* 0x00001fff00027589 */ /* 0x000ee200000e0000 */
[----:B------:R-:W-:Y:S01]  /*05c0*/  NOP ;  /* 0x0000000000007918 */ /* 0x000fe20000000000 */
[----:B---3--:R-:W-:-:S13]  /*05d0*/  ISETP.NE.AND P0, PT, R2, RZ, PT ;  /* 0x000000ff0200720c */ /* 0x008fda0003f05270 */
        /* <DEDUP_REMOVED lines=13> */
[----:B------:R3:W0:Y:S02]  /*06b0*/  SYNCS.EXCH.64 URZ, [UR6+0x31c88], UR4 ;  /* 0x031c8804063f75b2 */ /* 0x0006240008000100 */
[----:B---3--:R-:W-:Y:S01]  /*06c0*/  NOP ;  /* 0x0000000000007918 */ /* 0x008fe20000000000 */
.L_x_301:
        /* <DEDUP_REMOVED lines=22> */
.L_x_302:
        /* <DEDUP_REMOVED lines=22> */
.L_x_303:
[----:B0-----:R-:W-:Y:S01]  /*0990*/  UMOV UR4, 0x1 ;  /* 0x0000000100047882 */ /* 0x001fe20000000000 */
[----:B------:R-:W-:Y:S01]  /*09a0*/  PLOP3.LUT P0, PT, PT, PT, UP0, 0x80, 0x0 ;  /* 0x000000000000781c */ /* 0x000fe20003f0f008 */
[----:B------:R-:W-:Y:S01]  /*09b0*/  USEL UR4, UR4, 0x2, !UP0 ;  /* 0x0000000204047887 */ /* 0x000fe2000c000000 */
[----:B------:R-:W-:Y:S01]  /*09c0*/  NOP ;  /* 0x0000000000007918 */ /* 0x000fe20000000000 */
[----:B------:R-:W-:Y:S01]  /*09d0*/  ULDC.64 UR60, c[0x0][0x208] ;  /* 0x00008200003c7ab9 */ /* 0x000fe20000000a00 */
[----:B------:R-:W-:Y:S03]  /*09e0*/  BSSY B7, `(.L_x_304) ;  /* 0x0001aa6000077945 */ /* 0x000fe60003800000 */
[----:B------:R-:W-:-:S05]  /*09f0*/  IMAD.U32 R2, RZ, RZ, UR4 ;  /* 0x00000004ff027e24 */ /* 0x000fca000f8e00ff */
[----:B------:R0:W-:Y:S01]  /*0a00*/  STL [R1+0x98], R2 ;  /* 0x0000980201007387 */ /* 0x0001e20000100800 */
[----:B-12-4-:R-:W-:Y:S06]  /*0a10*/  BAR.SYNC.DEFER_BLOCKING 0x0 ;  /* 0x0000000000007b1d */ /* 0x016fec0000010000 */
[----:B------:R-:W-:Y:S05]  /*0a20*/  @!P0 BRA `(.L_x_305) ;  /* 0x0000015400788947 */ /* 0x000fea0003800000 */
.L_x_306:
[----:B------:R-:W-:-:S08]  /*0a30*/  NOP ;  /* 0x0000000000007918 */ /* 0x000fd00000000000 */
[----:B------:R-:W1:Y:S02]  /*0a40*/  USETMAXREG.TRY_ALLOC.CTAPOOL UP0, 0xa0 ;  /* 0x000000a0000079c8 */ /* 0x000e640008000600 */
[----:B-1----:R-:W-:-:S13]  /*0a50*/  PLOP3.LUT P0, PT, PT, PT, UP0, 0x80, 0x0 ;  /* 0x000000000000781c */ /* 0x002fda0003f0f008 */
[----:B------:R-:W-:Y:S05]  /*0a60*/  @!P0 BRA `(.L_x_306) ;  /* 0xfffffffc00f08947 */ /* 0x000fea000383ffff */
[----:B------:R-:W2:Y:S01]  /*0a70*/  LDL.LU R0, [R1+0x44] ;  /* 0x0000440001007983 */ /* 0x000ea20000300800 */
[----:B0-----:R-:W0:Y:S01]  /*0a80*/  S2R R2, SR_TID.X ;  /* 0x0000000000027919 */ /* 0x001e220000002100 */
[----:B------:R-:W1:Y:S01]  /*0a90*/  S2UR UR5, SR_CgaCtaId ;  /* 0x00000000000579c3 */ /* 0x000e620000008800 */
[----:B------:R-:W-:Y:S01]  /*0aa0*/  UMOV UR4, 0x400 ;  /* 0x0000040000047882 */ /* 0x000fe20000000000 */
[----:B0-----:R-:W-:-:S06]  /*0ab0*/  SHF.R.U32.HI R2, RZ, 0x7, R2 ;  /* 0x00000007ff027819 */ /* 0x001fcc0000011602 */
[----:B------:R-:W-:Y:S06]  /*0ac0*/  BAR.ARV 0x8, 0x1a0 ;  /* 0x0206800000007b1d */ /* 0x000fec0000002000 */
[----:B------:R-:W-:-:S13]  /*0ad0*/  ISETP.NE.AND P0, PT, R2, 0x1, PT ;  /* 0x000000010200780c */ /* 0x000fda0003f05270 */
[----:B------:R-:W-:Y:S08]  /*0ae0*/  @!P0 BAR.ARV 0x9, 0x100 ;  /* 0x0244000000008b1d */ /* 0x000ff00000002000 */
[----:B------:R-:W-:Y:S01]  /*0af0*/  BAR.SYNC.DEFER_BLOCKING 0x5, 0x1a0 ;  /* 0x0146800000007b1d */ /* 0x000fe20000010000 */
[----:B-1----:R-:W-:-:S06]  /*0b00*/  ULEA UR4, UR5, UR4, 0x18 ;  /* 0x0000000405047291 */ /* 0x002fcc000f8ec03f */
[----:B------:R-:W-:Y:S01]  /*0b10*/  IMAD.U32 R18, RZ, RZ, UR4 ;  /* 0x00000004ff127e24 */ /* 0x000fe2000f8e00ff */
[----:B------:R-:W-:-:S04]  /*0b20*/  ULDC UR4, c[0x0][0xc14] ;  /* 0x0003050000047ab9 */ /* 0x000fc80000000800 */
[----:B------:R-:W0:Y:S01]  /*0b30*/  LDS.128 R104, [R18+0x31cd0] ;  /* 0x031cd00012687984 */ /* 0x000e220000000c00 */
[----:B------:R-:W-:Y:S06]  /*0b40*/  BAR.ARV 0x4, 0x1a0 ;  /* 0x0106800000007b1d */ /* 0x000fec0000002000 */
[----:B--2---:R-:W-:-:S04]  /*0b50*/  LOP3.LUT R0, R0, 0xffffffef, RZ, 0xc0, !PT ;  /* 0xffffffef00007812 */ /* 0x004fc800078ec0ff */
[----:B------:R-:W-:-:S05]  /*0b60*/  @P0 LOP3.LUT R0, R0, 0x10, RZ, 0xfc, !PT ;  /* 0x0000001000000812 */ /* 0x000fca00078efcff */
[----:B------:R4:W-:Y:S01]  /*0b70*/  STL [R1+0x44], R0 ;  /* 0x0000440001007387 */ /* 0x0009e20000100800 */
[----:B0-----:R-:W-:-:S13]  /*0b80*/  ISETP.GE.AND P0, PT, R107, UR4, PT ;  /* 0x000000046b007c0c */ /* 0x001fda000bf06270 */
[----:B----4-:R-:W-:Y:S05]  /*0b90*/  @P0 BRA `(.L_x_307) ;  /* 0x000001a800280947 */ /* 0x010fea0003800000 */
[----:B------:R-:W2:Y:S01]  /*0ba0*/  LDL R2, [R1+0x98] ;  /* 0x0000980001027983 */ /* 0x000ea20000100800 */
[----:B------:R-:W-:Y:S01]  /*0bb0*/  IMAD.MOV.U32 R15, RZ, RZ, -0x2 ;  /* 0xfffffffeff0f7424 */ /* 0x000fe200078e00ff */
[----:B------:R-:W-:Y:S02]  /*0bc0*/  R2UR UR4, R18 ;  /* 0x00000000120472ca */ /* 0x000fe400000e0000 */
[----:B------:R-:W-:Y:S01]  /*0bd0*/  CS2R R148, SRZ ;  /* 0x0000000000947805 */ /* 0x000fe2000001ff00 */
[----:B------:R-:W0:Y:S10]  /*0be0*/  S2R R0, SR_TID.X ;  /* 0x0000000000007919 */ /* 0x000e340000002100 */
[----:B------:R-:W-:Y:S01]  /*0bf0*/  UIADD3 UR4, UR4, 0xda00, URZ ;  /* 0x0000da0004047890 */ /* 0x000fe2000fffe03f */
[----:B0-----:R-:W-:-:S05]  /*0c00*/  VIADD R20, R0, 0xffffff80 ;  /* 0xffffff8000147836 */ /* 0x001fca0000000000 */
[-C--:B------:R-:W-:Y:S02]  /*0c10*/  LEA.HI R14, R20, R20.reuse, RZ, 0x1 ;  /* 0x00000014140e7211 */ /* 0x080fe400078f08ff */
[----:B------:R-:W-:Y:S02]  /*0c20*/  SHF.R.S32.HI R0, RZ, 0x1f, R20 ;  /* 0x0000001fff007819 */ /* 0x000fe40000011414 */
[----:B------:R-:W-:Y:S02]  /*0c30*/  SHF.R.S32.HI R145, RZ, 0x1, R14 ;  /* 0x00000001ff917819 */ /* 0x000fe4000001140e */
[----:B------:R-:W-:Y:S02]  /*0c40*/  LEA.HI R3, R0, R20, RZ, 0x4 ;  /* 0x0000001400037211 */ /* 0x000fe400078f20ff */
[----:B------:R-:W-:Y:S02]  /*0c50*/  LEA.HI R6, R14, R145, RZ, 0x1 ;  /* 0x000000910e067211 */ /* 0x000fe400078f08ff */
[----:B------:R-:W-:-:S02]  /*0c60*/  SHF.R.S32.HI R4, RZ, 0x4, R3 ;  /* 0x00000004ff047819 */ /* 0x000fc40000011403 */
[----:B------:R-:W-:Y:S02]  /*0c70*/  LOP3.LUT R8, R6, 0x7fffffe, RZ, 0xc0, !PT ;  /* 0x07fffffe06087812 */ /* 0x000fe400078ec0ff */
[C---:B------:R-:W-:Y:S02]  /*0c80*/  LEA.HI R5, R3.reuse, R4, RZ, 0x1 ;  /* 0x0000000403057211 */ /* 0x040fe400078f08ff */
[----:B------:R-:W-:Y:S01]  /*0c90*/  LOP3.LUT R3, R3, 0xfffffff0, RZ, 0xc0, !PT ;  /* 0xfffffff003037812 */ /* 0x000fe200078ec0ff */
[----:B------:R-:W-:Y:S01]  /*0ca0*/  IMAD.IADD R7, R145, 0x1, -R8 ;  /* 0x0000000191077824 */ /* 0x000fe200078e0a08 */
[----:B------:R-:W-:Y:S02]  /*0cb0*/  LOP3.LUT R5, R5, 0x1ffffffe, RZ, 0xc0, !PT ;  /* 0x1ffffffe05057812 */ /* 0x000fe400078ec0ff */
[----:B------:R-:W-:Y:S01]  /*0cc0*/  LOP3.LUT R14, R14, 0xfffffffe, RZ, 0xc0, !PT ;  /* 0xfffffffe0e0e7812 */ /* 0x000fe200078ec0ff */
[----:B------:R-:W-:Y:S02]  /*0cd0*/  IMAD.IADD R3, R20, 0x1, -R3 ;  /* 0x0000000114037824 */ /* 0x000fe400078e0a03 */
[----:B------:R-:W-:-:S02]  /*0ce0*/  IMAD.IADD R5, R4, 0x1, -R5 ;  /* 0x0000000104057824 */ /* 0x000fc400078e0a05 */
[----:B------:R-:W-:Y:S01]  /*0cf0*/  IMAD R13, R4, 0x8, R7 ;  /* 0x00000008040d7824 */ /* 0x000fe200078e0207 */
[----:B------:R-:W-:Y:S01]  /*0d00*/  SHF.R.S32.HI R4, RZ, 0x1f, R3 ;  /* 0x0000001fff047819 */ /* 0x000fe20000011403 */
[----:B------:R-:W-:Y:S01]  /*0d10*/  IMAD.SHL.U32 R5, R5, 0x8, RZ ;  /* 0x0000000805057824 */ /* 0x000fe200078e00ff */
[----:B------:R-:W-:Y:S01]  /*0d20*/  LEA.HI R7, R0, R20, RZ, 0x5 ;  /* 0x0000001400077211 */ /* 0x000fe200078f28ff */
[----:B------:R-:W-:-:S03]  /*0d30*/  IMAD.IADD R14, R20, 0x1, -R14 ;  /* 0x00000001140e7824 */ /* 0x000fc600078e0a0e */
[----:B------:R-:W-:Y:S01]  /*0d40*/  SHF.R.S32.HI R8, RZ, 0x5, R7 ;  /* 0x00000005ff087819 */ /* 0x000fe20000011407 */
[----:B------:R-:W-:-:S04]  /*0d50*/  IMAD.SHL.U32 R146, R14, 0x8, RZ ;  /* 0x000000080e927824 */ /* 0x000fc800078e00ff */
[----:B------:R-:W-:Y:S01]  /*0d60*/  IMAD R16, R8, 0x10, R3 ;  /* 0x0000001008107824 */ /* 0x000fe200078e0203 */
[----:B--2---:R-:W-:Y:S02]  /*0d70*/  R2UR UR5, R2 ;  /* 0x00000000020572ca */ /* 0x004fe400000e0000 */
[CC--:B------:R-:W-:Y:S02]  /*0d80*/  LEA.HI R2, R0.reuse, R20.reuse, RZ, 0x7 ;  /* 0x0000001400027211 */ /* 0x0c0fe400078f38ff */
[----:B------:R-:W-:Y:S02]  /*0d90*/  LEA.HI R0, R0, R20, RZ, 0x2 ;  /* 0x0000001400007211 */ /* 0x000fe400078f10ff */
[----:B------:R-:W-:Y:S02]  /*0da0*/  LOP3.LUT R6, R2, 0xffffff80, RZ, 0xc0, !PT ;  /* 0xffffff8002067812 */ /* 0x000fe400078ec0ff */
[----:B------:R-:W-:-:S03]  /*0db0*/  SHF.R.S32.HI R22, RZ, 0x2, R0 ;  /* 0x00000002ff167819 */ /* 0x000fc60000011400 */
[----:B------:R-:W-:Y:S01]  /*0dc0*/  IMAD.IADD R19, R20, 0x1, -R6 ;  /* 0x0000000114137824 */ /* 0x000fe200078e0a06 */
[CC--:B------:R-:W-:Y:S01]  /*0dd0*/  LEA.HI R6, R4.reuse, R3.reuse, RZ, 0x3 ;  /* 0x0000000304067211 */ /* 0x0c0fe200078f18ff */
[----:B------:R-:W-:Y:S01]  /*0de0*/  ULOP3.LUT UR5, UR5, 0x1, URZ, 0xfc, !UPT ;  /* 0x0000000105057892 */ /* 0x000fe2000f8efc3f */
[----:B------:R-:W-:Y:S02]  /*0df0*/  LEA.HI R4, R4, R3, RZ, 0x2 ;  /* 0x0000000304047211 */ /* 0x000fe400078f10ff */
[----:B------:R-:W-:Y:S01]  /*0e00*/  SHF.R.S32.HI R9, RZ, 0x1f, R19 ;  /* 0x0000001fff097819 */ /* 0x000fe20000011413 */
[----:B------:R-:W-:Y:S01]  /*0e10*/  IMAD.SHL.U32 R7, R6, 0x10, RZ ;  /* 0x0000001006077824 */ /* 0x000fe200078e00ff */
[----:B------:R-:W-:Y:S02]  /*0e20*/  LOP3.LUT R6, R4, 0x7fffffc, RZ, 0xc0, !PT ;  /* 0x07fffffc04067812 */ /* 0x000fe400078ec0ff */
[----:B------:R-:W-:Y:S02]  /*0e30*/  LEA.HI R10, R9, R19, RZ, 0x2 ;  /* 0x00000013090a7211 */ /* 0x000fe400078f10ff */
[----:B------:R-:W-:Y:S01]  /*0e40*/  SHF.R.S32.HI R4, RZ, 0x2, R4 ;  /* 0x00000002ff047819 */ /* 0x000fe20000011404 */
[----:B------:R-:W-:Y:S01]  /*0e50*/  IMAD.IADD R6, R3, 0x1, -R6 ;  /* 0x0000000103067824 */ /* 0x000fe200078e0a06 */
[----:B------:R-:W-:-:S02]  /*0e60*/  SHF.R.S32.HI R11, RZ, 0x2, R10 ;  /* 0x00000002ff0b7819 */ /* 0x000fc4000001140a */
[----:B------:R-:W-:Y:S01]  /*0e70*/  SHF.R.S32.HI R12, RZ, 0x1f, R10 ;  /* 0x0000001fff0c7819 */ /* 0x000fe2000001140a */
[----:B------:R-:W-:Y:S01]  /*0e80*/  IMAD.SHL.U32 R4, R4, 0x40, RZ ;  /* 0x0000004004047824 */ /* 0x000fe200078e00ff */
[----:B------:R-:W-:Y:S02]  /*0e90*/  LOP3.LUT R10, R10, 0x7ffffffc, RZ, 0xc0, !PT ;  /* 0x7ffffffc0a0a7812 */ /* 0x000fe400078ec0ff */
[----:B------:R-:W-:Y:S02]  /*0ea0*/  LOP3.LUT R7, R7, 0x7fffff80, RZ, 0xc0, !PT ;  /* 0x7fffff8007077812 */ /* 0x000fe400078ec0ff */
[----:B------:R-:W-:Y:S01]  /*0eb0*/  LOP3.LUT R4, R4, 0x40, RZ, 0xc0, !PT ;  /* 0x0000004004047812 */ /* 0x000fe200078ec0ff */
[----:B------:R-:W-:Y:S01]  /*0ec0*/  IMAD.IADD R10, R19, 0x1, -R10 ;  /* 0x00000001130a7824 */ /* 0x000fe200078e0a0a */
[----:B------:R-:W-:Y:S01]  /*0ed0*/  LEA.HI R12, R12, R11, RZ, 0x3 ;  /* 0x0000000b0c0c7211 */ /* 0x000fe200078f18ff */
[----:B------:R-:W-:Y:S01]  /*0ee0*/  IMAD R7, R8, 0x100, R7 ;  /* 0x0000010008077824 */ /* 0x000fe200078e0207 */
[----:B------:R-:W-:Y:S01]  /*0ef0*/  LEA.HI R9, R9, R19, RZ, 0x5 ;  /* 0x0000001309097211 */ /* 0x000fe200078f28ff */
[----:B------:R-:W-:Y:S01]  /*0f00*/  IMAD R3, R10, R15, 0x90 ;  /* 0x000000900a037424 */ /* 0x000fe200078e020f */
[----:B------:R-:W-:Y:S01]  /*0f10*/  SHF.R.S32.HI R15, RZ, 0x7, R2 ;  /* 0x00000007ff0f7819 */ /* 0x000fe20000011402 */
[----:B------:R-:W-:Y:S01]  /*0f20*/  IMAD R7, R6, 0x10, R7 ;  /* 0x0000001006077824 */ /* 0x000fe200078e0207 */
[----:B------:R-:W-:Y:S01]  /*0f30*/  LOP3.LUT R12, R12, 0xfffffff8, RZ, 0xc0, !PT ;  /* 0xfffffff80c0c7812 */ /* 0x000fe200078ec0ff */
[----:B------:R-:W-:Y:S01]  /*0f40*/  VIADD R10, R146, 0x10 ;  /* 0x00000010920a7836 */ /* 0x000fe20000000000 */
[----:B------:R0:W-:Y:S01]  /*0f50*/  STL [R1+0x88], R3 ;  /* 0x0000880301007387 */ /* 0x0001e20000100800 */
[----:B------:R-:W-:Y:S01]  /*0f60*/  IMAD.HI R2, R15, 0x55555556, RZ ;  /* 0x555555560f027827 */ /* 0x000fe200078e02ff */
[----:B------:R-:W-:-:S03]  /*0f70*/  SHF.R.S32.HI R9, RZ, 0x5, R9 ;  /* 0x00000005ff097819 */ /* 0x000fc60000011409 */
[----:B------:R-:W-:Y:S01]  /*0f80*/  IMAD.IADD R12, R11, 0x1, -R12 ;  /* 0x000000010b0c7824 */ /* 0x000fe200078e0a0c */
[----:B------:R-:W-:Y:S01]  /*0f90*/  LEA.HI R2, R2, R2, RZ, 0x1 ;  /* 0x0000000202027211 */ /* 0x000fe200078f08ff */
[----:B------:R-:W-:Y:S02]  /*0fa0*/  IMAD.SHL.U32 R11, R13, 0x20, RZ ;  /* 0x000000200d0b7824 */ /* 0x000fe400078e00ff */
[----:B------:R-:W-:Y:S02]  /*0fb0*/  IMAD R9, R9, 0x10, R12 ;  /* 0x0000001009097824 */ /* 0x000fe400078e020c */
[--C-:B0-----:R-:W-:Y:S01]  /*0fc0*/  IMAD.U32 R3, R16, 0x20, R5.reuse ;  /* 0x0000002010037824 */ /* 0x101fe200078e0005 */
[----:B------:R-:W-:Y:S01]  /*0fd0*/  LOP3.LUT R5, R4, 0x8, R5, 0xf8, !PT ;  /* 0x0000000804057812 */ /* 0x000fe200078ef805 */
[----:B------:R-:W-:Y:S01]  /*0fe0*/  VIADD R16, R146, 0x20 ;  /* 0x0000002092107836 */ /* 0x000fe20000000000 */
[----:B------:R-:W-:Y:S01]  /*0ff0*/  SHF.R.U32.HI R4, RZ, 0x3, R4 ;  /* 0x00000003ff047819 */ /* 0x000fe20000011604 */
[----:B------:R-:W-:Y:S01]  /*1000*/  IMAD R2, R2, -0x3, R15 ;  /* 0xfffffffd02027824 */ /* 0x000fe200078e020f */
[----:B------:R0:W-:Y:S01]  /*1010*/  STL [R1+0x90], R3 ;  /* 0x0000900301007387 */ /* 0x0001e20000100800 */
[----:B------:R-:W-:Y:S01]  /*1020*/  IMAD.MOV.U32 R19, RZ, RZ, RZ ;  /* 0x000000ffff137224 */ /* 0x000fe200078e00ff */
[----:B------:R-:W-:Y:S01]  /*1030*/  LOP3.LUT R4, R5, R4, RZ, 0x3c, !PT ;  /* 0x0000000405047212 */ /* 0x000fe200078e3cff */
[----:B------:R-:W-:Y:S01]  /*1040*/  IMAD R2, R2, 0x40, R9 ;  /* 0x0000004002027824 */ /* 0x000fe200078e0209 */
[----:B------:R-:W-:Y:S01]  /*1050*/  STL [R1+0x60], R22 ;  /* 0x0000601601007387 */ /* 0x000fe20000100800 */
[----:B------:R-:W-:-:S02]  /*1060*/  SHF.R.S32.HI R5, RZ, 0x1f, R10 ;  /* 0x0000001fff057819 */ /* 0x000fc4000001140a */
[----:B------:R-:W-:Y:S01]  /*1070*/  SHF.R.S32.HI R8, RZ, 0x1f, R16 ;  /* 0x0000001fff087819 */ /* 0x000fe20000011410 */
[----:B------:R-:W-:Y:S01]  /*1080*/  STL [R1+0x28], R10 ;  /* 0x0000280a01007387 */ /* 0x000fe20000100800 */
[----:B------:R-:W-:Y:S01]  /*1090*/  IMAD.IADD R7, R4, 0x1, R7 ;  /* 0x0000000104077824 */ /* 0x000fe200078e0207 */
[----:B0-----:R-:W-:Y:S02]  /*10a0*/  SHF.R.S32.HI R3, RZ, 0x1f, R0 ;  /* 0x0000001fff037819 */ /* 0x001fe40000011400 */
[----:B------:R-:W-:Y:S01]  /*10b0*/  STL [R1+0x2c], R16 ;  /* 0x00002c1001007387 */ /* 0x000fe20000100800 */
[----:B------:R-:W-:Y:S01]  /*10c0*/  LOP3.LUT R0, R0, 0x1ffffffc, RZ, 0xc0, !PT ;  /* 0x1ffffffc00007812 */ /* 0x000fe200078ec0ff */
[----:B------:R-:W-:Y:S01]  /*10d0*/  IMAD R144, R7, 0x2, R18 ;  /* 0x0000000207907824 */ /* 0x000fe200078e0212 */
[----:B------:R-:W-:Y:S02]  /*10e0*/  LEA.HI R3, R3, R22, RZ, 0x2 ;  /* 0x0000001603037211 */ /* 0x000fe400078f10ff */
[----:B------:R-:W-:Y:S01]  /*10f0*/  SHF.R.S32.HI R4, RZ, 0x1f, R145 ;  /* 0x0000001fff047819 */ /* 0x000fe20000011491 */
[----:B------:R-:W-:Y:S01]  /*1100*/  IMAD.IADD R0, R20, 0x1, -R0 ;  /* 0x0000000114007824 */ /* 0x000fe200078e0a00 */
[----:B------:R-:W-:-:S03]  /*1110*/  LOP3.LUT R3, R3, 0xfffffffc, RZ, 0xc0, !PT ;  /* 0xfffffffc03037812 */ /* 0x000fc600078ec0ff */
[----:B------:R-:W-:Y:S02]  /*1120*/  IMAD.SHL.U32 R4, R0, 0x8, RZ ;  /* 0x0000000800047824 */ /* 0x000fe400078e00ff */
[----:B------:R-:W-:-:S04]  /*1130*/  IMAD.IADD R6, R22, 0x1, -R3 ;  /* 0x0000000116067824 */ /* 0x000fc800078e0a03 */
[----:B------:R-:W-:Y:S01]  /*1140*/  IMAD.SHL.U32 R3, R6, 0x40, RZ ;  /* 0x0000004006037824 */ /* 0x000fe200078e00ff */
[----:B------:R0:W-:Y:S04]  /*1150*/  STL [R1+0x78], R6 ;  /* 0x0000780601007387 */ /* 0x0001e80000100800 */
[----:B------:R-:W-:Y:S01]  /*1160*/  LOP3.LUT R13, R3, 0xc0, RZ, 0xc0, !PT ;  /* 0x000000c0030d7812 */ /* 0x000fe200078ec0ff */
[----:B------:R-:W-:Y:S03]  /*1170*/  STL [R1+0x38], R11 ;  /* 0x0000380b01007387 */ /* 0x000fe60000100800 */
[----:B------:R-:W-:Y:S01]  /*1180*/  SHF.R.U32.HI R12, RZ, 0x3, R13 ;  /* 0x00000003ff0c7819 */ /* 0x000fe2000001160d */
[----:B------:R-:W-:Y:S01]  /*1190*/  STL [R1+0x30], R13 ;  /* 0x0000300d01007387 */ /* 0x000fe20000100800 */
[----:B0-----:R-:W-:-:S02]  /*11a0*/  LEA.HI R6, R5, R10, RZ, 0x3 ;  /* 0x0000000a05067211 */ /* 0x001fc400078f18ff */
[----:B------:R-:W-:Y:S01]  /*11b0*/  LEA.HI R5, R5, R10, RZ, 0x5 ;  /* 0x0000000a05057211 */ /* 0x000fe200078f28ff */
[----:B------:R-:W-:Y:S01]  /*11c0*/  STL [R1+0x34], R12 ;  /* 0x0000340c01007387 */ /* 0x000fe20000100800 */
[CC--:B------:R-:W-:Y:S02]  /*11d0*/  LEA.HI R10, R8.reuse, R16.reuse, RZ, 0x5 ;  /* 0x00000010080a7211 */ /* 0x0c0fe400078f28ff */
[----:B------:R-:W-:Y:S01]  /*11e0*/  LEA.HI R8, R8, R16, RZ, 0x3 ;  /* 0x0000001008087211 */ /* 0x000fe200078f18ff */
[----:B------:R0:W-:Y:S01]  /*11f0*/  STL [R1+0x8c], R2 ;  /* 0x00008c0201007387 */ /* 0x0001e20000100800 */
[----:B------:R-:W-:Y:S01]  /*1200*/  SHF.R.S32.HI R10, RZ, 0x5, R10 ;  /* 0x00000005ff0a7819 */ /* 0x000fe2000001140a */
[----:B------:R-:W-:Y:S01]  /*1210*/  IMAD.SHL.U32 R16, R14, 0x4, RZ ;  /* 0x000000040e107824 */ /* 0x000fe200078e00ff */
[C---:B------:R-:W-:Y:S01]  /*1220*/  LOP3.LUT R8, R13.reuse, 0x18, R8, 0xf8, !PT ;  /* 0x000000180d087812 */ /* 0x040fe200078ef808 */
[----:B------:R-:W-:Y:S01]  /*1230*/  STL [R1+0x70], RZ ;  /* 0x000070ff01007387 */ /* 0x000fe20000100800 */
[----:B------:R-:W-:Y:S01]  /*1240*/  SHF.R.S32.HI R5, RZ, 0x5, R5 ;  /* 0x00000005ff057819 */ /* 0x000fe20000011405 */
[----:B------:R-:W-:Y:S01]  /*1250*/  IMAD R10, R10, 0x1800, R11 ;  /* 0x000018000a0a7824 */ /* 0x000fe200078e020b */
[----:B------:R-:W-:Y:S01]  /*1260*/  LOP3.LUT R3, R8, R12, RZ, 0x3c, !PT ;  /* 0x0000000c08037212 */ /* 0x000fe200078e3cff */
[----:B------:R-:W-:Y:S01]  /*1270*/  STL [R1+0x3c], RZ ;  /* 0x00003cff01007387 */ /* 0x000fe20000100800 */
[----:B------:R-:W-:Y:S01]  /*1280*/  LOP3.LUT R6, R13, 0x18, R6, 0xf8, !PT ;  /* 0x000000180d067812 */ /* 0x000fe200078ef806 */
[----:B0-----:R-:W-:-:S02]  /*1290*/  IMAD.U32 R2, RZ, RZ, UR5 ;  /* 0x00000005ff027e24 */ /* 0x001fc4000f8e00ff */
[----:B------:R-:W-:Y:S01]  /*12a0*/  IMAD.IADD R10, R10, 0x1, R3 ;  /* 0x000000010a0a7824 */ /* 0x000fe200078e0203 */
[-C--:B------:R-:W-:Y:S01]  /*12b0*/  LOP3.LUT R6, R6, R12.reuse, RZ, 0x3c, !PT ;  /* 0x0000000c06067212 */ /* 0x080fe200078e3cff */
[----:B------:R-:W-:Y:S01]  /*12c0*/  IMAD R5, R5, 0x1800, R11 ;  /* 0x0000180005057824 */ /* 0x000fe200078e020b */
[----:B------:R0:W-:Y:S01]  /*12d0*/  STL [R1+0x40], R2 ;  /* 0x0000400201007387 */ /* 0x0001e20000100800 */
[----:B------:R-:W-:Y:S02]  /*12e0*/  LOP3.LUT R3, R13, 0x18, R146, 0xf8, !PT ;  /* 0x000000180d037812 */ /* 0x000fe400078ef892 */
[----:B------:R-:W-:Y:S02]  /*12f0*/  IMAD.IADD R5, R5, 0x1, R6 ;  /* 0x0000000105057824 */ /* 0x000fe400078e0206 */
[----:B------:R-:W-:Y:S01]  /*1300*/  LOP3.LUT R3, R3, R12, RZ, 0x3c, !PT ;  /* 0x0000000c03037212 */ /* 0x000fe200078e3cff */
[----:B------:R-:W-:Y:S01]  /*1310*/  IMAD.U32 R6, RZ, RZ, UR4 ;  /* 0x00000004ff067e24 */ /* 0x000fe2000f8e00ff */
[----:B0-----:R-:W-:-:S03]  /*1320*/  LOP3.LUT R2, R13, 0x8, R146, 0xf8, !PT ;  /* 0x000000080d027812 */ /* 0x001fc600078ef892 */
[----:B------:R-:W-:Y:S01]  /*1330*/  IMAD.IADD R3, R11, 0x1, R3 ;  /* 0x000000010b037824 */ /* 0x000fe200078e0203 */
[----:B------:R-:W-:Y:S01]  /*1340*/  STL [R1+0x94], R6 ;  /* 0x0000940601007387 */ /* 0x000fe20000100800 */
[----:B------:R-:W-:-:S03]  /*1350*/  LOP3.LUT R2, R2, R12, RZ, 0x3c, !PT ;  /* 0x0000000c02027212 */ /* 0x000fc600078e3cff */
[----:B------:R0:W-:Y:S02]  /*1360*/  STL [R1+0x54], R4 ;  /* 0x0000540401007387 */ /* 0x0001e40000100800 */
[----:B------:R-:W-:Y:S01]  /*1370*/  IMAD.IADD R0, R11, 0x1, R2 ;  /* 0x000000010b007824 */ /* 0x000fe200078e0202 */
[----:B------:R-:W-:-:S04]  /*1380*/  LEA R2, R10, UR4, 0x1 ;  /* 0x000000040a027c11 */ /* 0x000fc8000f8e08ff */
[----:B------:R1:W-:Y:S01]  /*1390*/  STL [R1+0x58], R0 ;  /* 0x0000580001007387 */ /* 0x0003e20000100800 */
[----:B0-----:R-:W-:-:S05]  /*13a0*/  LEA R4, R5, UR4, 0x1 ;  /* 0x0000000405047c11 */ /* 0x001fca000f8e08ff */
[----:B------:R0:W-:Y:S01]  /*13b0*/  STL [R1+0x80], R4 ;  /* 0x0000800401007387 */ /* 0x0001e20000100800 */
[----:B-1----:R-:W-:-:S03]  /*13c0*/  LEA R0, R3, UR4, 0x1 ;  /* 0x0000000403007c11 */ /* 0x002fc6000f8e08ff */
[----:B------:R0:W-:Y:S04]  /*13d0*/  STL [R1+0x7c], R2 ;  /* 0x00007c0201007387 */ /* 0x0001e80000100800 */
[----:B------:R0:W-:Y:S02]  /*13e0*/  STL [R1+0x84], R0 ;  /* 0x0000840001007387 */ /* 0x0001e40000100800 */
.L_x_447:
[----:B0-----:R-:W0:Y:S02]  /*13f0*/  LDC.64 R2, c[0x0][0xc60] ;  /* 0x00031800ff027b82 */ /* 0x001e240000000a00 */
[----:B0-----:R-:W-:-:S05]  /*1400*/  IMAD.WIDE R2, R107, 0x4, R2 ;  /* 0x000000046b027825 */ /* 0x001fca00078e0202 */
[----:B-12--5:R0:W2:Y:S01]  /*1410*/  LDG.E R10, desc[UR60][R2.64] ;  /* 0x0000003c020a7981 */ /* 0x0260a2000c1e1900 */
[----:B------:R-:W-:Y:S05]  /*1420*/  YIELD ;  /* 0x0000000000007946 */ /* 0x000fea0003800000 */
[----:B------:R-:W-:Y:S01]  /*1430*/  ULDC.64 UR4, c[0x0][0xa28] ;  /* 0x00028a0000047ab9 */ /* 0x000fe20000000a00 */
[----:B------:R-:W-:Y:S01]  /*1440*/  ULDC.64 UR8, c[0x0][0xa18] ;  /* 0x0002860000087ab9 */ /* 0x000fe20000000a00 */
[----:B------:R-:W-:Y:S01]  /*1450*/  ISETP.NE.U32.AND P1, PT, RZ, UR4, PT ;  /* 0x00000004ff007c0c */ /* 0x000fe2000bf25070 */
[----:B------:R-:W-:Y:S01]  /*1460*/  ULDC.64 UR6, c[0x0][0xa08] ;  /* 0x0002820000067ab9 */ /* 0x000fe20000000a00 */
[----:B0-----:R-:W-:Y:S01]  /*1470*/  IMAD.MOV.U32 R3, RZ, RZ, RZ ;  /* 0x000000ffff037224 */ /* 0x001fe200078e00ff */
[----:B------:R-:W-:Y:S01]  /*1480*/  ISETP.NE.U32.AND P0, PT, RZ, UR6, PT ;  /* 0x00000006ff007c0c */ /* 0x000fe2000bf05070 */
[----:B------:R-:W-:Y:S01]  /*1490*/  IMAD.MOV.U32 R27, RZ, RZ, RZ ;  /* 0x000000ffff1b7224 */ /* 0x000fe200078e00ff */
[----:B------:R-:W-:-:S02]  /*14a0*/  ISETP.NE.AND.EX P1, PT, RZ, UR5, PT, P1 ;  /* 0x00000005ff007c0c */ /* 0x000fc4000bf25310 */
[----:B------:R-:W-:Y:S02]  /*14b0*/  ISETP.NE.AND.EX P0, PT, RZ, UR7, PT, P0 ;  /* 0x00000007ff007c0c */ /* 0x000fe4000bf05300 */
[----:B--2---:R-:W-:Y:S01]  /*14c0*/  SHF.R.S32.HI R0, RZ, 0x1f, R10 ;  /* 0x0000001fff007819 */ /* 0x004fe2000001140a */
[----:B------:R-:W-:-:S08]  /*14d0*/  IMAD.SHL.U32 R26, R10, 0x4, RZ ;  /* 0x000000040a1a7824 */ /* 0x000fd000078e00ff */
[C---:B---3--:R-:W-:Y:S01]  /*14e0*/  @P1 LEA R4, P2, R10.reuse, UR4, 0x2 ;  /* 0x000000040a041c11 */ /* 0x048fe2000f8410ff */
[----:B------:R0:W-:Y:S01]  /*14f0*/  STL [R1+0x68], R10 ;  /* 0x0000680a01007387 */ /* 0x0001e20000100800 */
[C-C-:B------:R-:W-:Y:S02]  /*1500*/  SHF.L.U64.HI R28, R10.reuse, 0x2, R0.reuse ;  /* 0x000000020a1c7819 */ /* 0x140fe40000010200 */
[----:B------:R-:W-:Y:S02]  /*1510*/  @P1 LEA.HI.X R5, R10, UR5, R0, 0x2, P2 ;  /* 0x000000050a051c11 */ /* 0x000fe400090f1400 */
[----:B------:R-:W-:Y:S01]  /*1520*/  ISETP.NE.U32.AND P2, PT, RZ, UR8, PT ;  /* 0x00000008ff007c0c */ /* 0x000fe2000bf45070 */
[----:B------:R-:W-:Y:S01]  /*1530*/  ULDC UR4, c[0x0][0x288] ;  /* 0x0000a20000047ab9 */ /* 0x000fe20000000800 */
[----:B------:R-:W-:Y:S01]  /*1540*/  IADD3 R8, P3, R26, UR6, RZ ;  /* 0x000000061a087c10 */ /* 0x000fe2000ff7e0ff */
[----:B------:R0:W5:Y:S01]  /*1550*/  @P1 LDG.E R3, desc[UR60][R4.64] ;  /* 0x0000003c04031981 */ /* 0x000162000c1e1900 */
[----:B------:R-:W-:Y:S01]  /*1560*/  ISETP.NE.AND.EX P2, PT, RZ, UR9, PT, P2 ;  /* 0x00000009ff007c0c */ /* 0x000fe2000bf45320 */
[----:B------:R-:W-:Y:S01]  /*1570*/  IMAD.U32 R107, RZ, RZ, UR4 ;  /* 0x00000004ff6b7e24 */ /* 0x000fe2000f8e00ff */
[----:B------:R-:W-:Y:S01]  /*1580*/  IADD3.X R9, R28, UR7, RZ, P3, !PT ;  /* 0x000000071c097c10 */ /* 0x000fe20009ffe4ff */
[----:B------:R-:W-:-:S04]  /*1590*/  ULDC.64 UR4, c[0x0][0x3f8] ;  /* 0x0000fe0000047ab9 */ /* 0x000fc80000000a00 */
[----:B------:R0:W5:Y:S06]  /*15a0*/  @P0 LDG.E R27, desc[UR60][R8.64] ;  /* 0x0000003c081b0981 */ /* 0x00016c000c1e1900 */
[----:B------:R-:W-:-:S04]  /*15b0*/  @P2 IADD3 R6, P1, R26, UR8, RZ ;  /* 0x000000081a062c10 */ /* 0x000fc8000ff3e0ff */
[----:B------:R-:W-:-:S05]  /*15c0*/  @P2 IADD3.X R7, R28, UR9, RZ, P1, !PT ;  /* 0x000000091c072c10 */ /* 0x000fca0008ffe4ff */
[----:B------:R0:W5:Y:S01]  /*15d0*/  @P2 LDG.E R107, desc[UR60][R6.64] ;  /* 0x0000003c066b2981 */ /* 0x000162000c1e1900 */
[----:B------:R-:W-:-:S03]  /*15e0*/  UISETP.NE.U32.AND UP0, UPT, UR4, URZ, UPT ;  /* 0x0000003f0400728c */ /* 0x000fc6000bf05070 */
[----:B------:R-:W-:Y:S01]  /*15f0*/  ULDC UR4, c[0x0][0x404] ;  /* 0x0001010000047ab9 */ /* 0x000fe20000000800 */
[----:B------:R-:W-:-:S03]  /*1600*/  UISETP.NE.AND.EX UP0, UPT, UR5, URZ, UPT, UP0 ;  /* 0x0000003f0500728c */ /* 0x000fc6000bf05300 */
[----:B------:R-:W-:Y:S01]  /*1610*/  ULDC UR5, c[0x0][0x2e0] ;  /* 0x0000b80000057ab9 */ /* 0x000fe20000000800 */
[----:B------:R-:W-:-:S04]  /*1620*/  USEL UR4, UR4, 0x1, UP0 ;  /* 0x0000000104047887 */ /* 0x000fc80008000000 */
[----:B------:R-:W-:-:S03]  /*1630*/  UIMAD UR4, UR4, UR5, URZ ;  /* 0x00000005040472a4 */ /* 0x000fc6000f8e023f */
[----:B------:R-:W-:Y:S02]  /*1640*/  ULDC UR5, c[0x0][0x338] ;  /* 0x0000ce0000057ab9 */ /* 0x000fe40000000800 */
[----:B------:R-:W-:Y:S02]  /*1650*/  IMAD.U32 R2, RZ, RZ, UR5 ;  /* 0x00000005ff027e24 */ /* 0x000fe4000f8e00ff */
[----:B------:R-:W-:Y:S02]  /*1660*/  IMAD.U32 R24, RZ, RZ, UR4 ;  /* 0x00000004ff187e24 */ /* 0x000fe4000f8e00ff */
[----:B------:R-:W-:Y:S01]  /*1670*/  IMAD.MOV.U32 R25, RZ, RZ, R10 ;  /* 0x000000ffff197224 */ /* 0x000fe200078e000a */
[----:B0-----:R-:W-:Y:S06]  /*1680*/  @P2 BRA `(.L_x_308) ;  /* 0x0000000000242947 */ /* 0x001fec0003800000 */
[----:B------:R-:W-:Y:S02]  /*1690*/  ULDC.64 UR4, c[0x0][0xa00] ;  /* 0x0002800000047ab9 */ /* 0x000fe40000000a00 */
[----:B------:R-:W-:-:S04]  /*16a0*/  ISETP.NE.U32.AND P1, PT, RZ, UR4, PT ;  /* 0x00000004ff007c0c */ /* 0x000fc8000bf25070 */
[----:B------:R-:W-:-:S13]  /*16b0*/  ISETP.NE.AND.EX P1, PT, RZ, UR5, PT, P1 ;  /* 0x00000005ff007c0c */ /* 0x000fda000bf25310 */
[----:B------:R-:W-:Y:S05]  /*16c0*/  @!P1 BRA `(.L_x_308) ;  /* 0x0000000000149947 */ /* 0x000fea0003800000 */
[----:B------:R-:W0:Y:S02]  /*16d0*/  LDC.64 R4, c[0x0][0xa00] ;  /* 0x00028000ff047b82 */ /* 0x000e240000000a00 */
[----:B0-----:R-:W-:-:S05]  /*16e0*/  IMAD.WIDE R4, R25, 0x4, R4 ;  /* 0x0000000419047825 */ /* 0x001fca00078e0204 */
[----:B-----5:R-:W2:Y:S04]  /*16f0*/  LDG.E R107, desc[UR60][R4.64] ;  /* 0x0000003c046b7981 */ /* 0x020ea8000c1e1900 */
[----:B------:R-:W2:Y:S02]  /*1700*/  LDG.E R0, desc[UR60][R4.64+0x4] ;  /* 0x0000043c04007981 */ /* 0x000ea4000c1e1900 */
[----:B--2---:R-:W-:-:S07]  /*1710*/  IMAD.IADD R107, R0, 0x1, -R107 ;  /* 0x00000001006b7824 */ /* 0x004fce00078e0a6b */
.L_x_308:
[----:B------:R-:W-:Y:S01]  /*1720*/  ULDC.64 UR4, c[0x0][0xa20] ;  /* 0x0002880000047ab9 */ /* 0x000fe20000000a00 */
[----:B------:R0:W-:Y:S01]  /*1730*/  STL [R1+0x74], R105 ;  /* 0x0000746901007387 */ /* 0x0001e20000100800 */
[----:B------:R-:W-:-:S03]  /*1740*/  ISETP.NE.U32.AND P1, PT, RZ, UR4, PT ;  /* 0x00000004ff007c0c */ /* 0x000fc6000bf25070 */
[----:B------:R0:W-:Y:S01]  /*1750*/  STL [R1+0x6c], R106 ;  /* 0x00006c6a01007387 */ /* 0x0001e20000100800 */
[----:B------:R-:W-:-:S13]  /*1760*/  ISETP.NE.AND.EX P1, PT, RZ, UR5, PT, P1 ;  /* 0x00000005ff007c0c */ /* 0x000fda000bf25310 */
[----:B0-----:R-:W-:Y:S05]  /*1770*/  @!P1 BRA `(.L_x_309) ;  /* 0x0000000000109947 */ /* 0x001fea0003800000 */
[----:B------:R-:W-:-:S04]  /*1780*/  IADD3 R4, P0, R26, UR4, RZ ;  /* 0x000000041a047c10 */ /* 0x000fc8000ff1e0ff */
[----:B------:R-:W-:-:S05]  /*1790*/  IADD3.X R5, R28, UR5, RZ, P0, !PT ;  /* 0x000000051c057c10 */ /* 0x000fca00087fe4ff */
[----:B------:R0:W5:Y:S01]  /*17a0*/  LDG.E R24, desc[UR60][R4.64] ;  /* 0x0000003c04187981 */ /* 0x000162000c1e1900 */
[----:B------:R-:W-:Y:S05]  /*17b0*/  BRA `(.L_x_310) ;  /* 0x0000000000107947 */ /* 0x000fea0003800000 */
.L_x_309:
[----:B------:R-:W-:Y:S05]  /*17c0*/  @!P0 BRA `(.L_x_310) ;  /* 0x00000000000c8947 */ /* 0x000fea0003800000 */
[----:B------:R-:W2:Y:S04]  /*17d0*/  LDG.E R5, desc[UR60][R8.64] ;  /* 0x0000003c08057981 */ /* 0x000ea8000c1e1900 */
[----:B------:R-:W2:Y:S02]  /*17e0*/  LDG.E R24, desc[UR60][R8.64+0x4] ;  /* 0x0000043c08187981 */ /* 0x000ea4000c1e1900 */
[----:B--2---:R-:W-:-:S07]  /*17f0*/  IMAD.IADD R24, R24, 0x1, -R5 ;  /* 0x0000000118187824 */ /* 0x004fce00078e0a05 */
.L_x_310:
[----:B------:R-:W-:Y:S02]  /*1800*/  ULDC.64 UR4, c[0x0][0xa10] ;  /* 0x0002840000047ab9 */ /* 0x000fe40000000a00 */
[----:B------:R-:W-:-:S04]  /*1810*/  ISETP.NE.U32.AND P0, PT, RZ, UR4, PT ;  /* 0x00000004ff007c0c */ /* 0x000fc8000bf05070 */
[----:B------:R-:W-:Y:S01]  /*1820*/  ISETP.NE.AND.EX P0, PT, RZ, UR5, PT, P0 ;  /* 0x00000005ff007c0c */ /* 0x000fe2000bf05300 */
[----:B-----5:R-:W-:Y:S01]  /*1830*/  IMAD.IADD R11, R24, 0x1, -R3 ;  /* 0x00000001180b7824 */ /* 0x020fe200078e0a03 */
[----:B------:R-:W-:-:S11]  /*1840*/  ULDC.64 UR4, c[0x0][0xa30] ;  /* 0x00028c0000047ab9 */ /* 0x000fd60000000a00 */
[----:B0-----:R-:W0:Y:S02]  /*1850*/  @P0 LDC.64 R4, c[0x0][0xa10] ;  /* 0x00028400ff040b82 */ /* 0x001e240000000a00 */
[----:B0-----:R-:W-:-:S05]  /*1860*/  @P0 IMAD.WIDE R4, R25, 0x4, R4 ;  /* 0x0000000419040825 */ /* 0x001fca00078e0204 */
[----:B------:R-:W2:Y:S04]  /*1870*/  @P0 LDG.E R0, desc[UR60][R4.64] ;  /* 0x0000003c04000981 */ /* 0x000ea8000c1e1900 */
[----:B------:R-:W2:Y:S01]  /*1880*/  @P0 LDG.E R9, desc[UR60][R4.64+0x4] ;  /* 0x0000043c04090981 */ /* 0x000ea2000c1e1900 */
[----:B------:R-:W-:Y:S01]  /*1890*/  IMAD.MOV R78, RZ, RZ, -R11 ;  /* 0x000000ffff4e7224 */ /* 0x000fe200078e0a0b */
[----:B------:R-:W-:Y:S01]  /*18a0*/  ISETP.NE.U32.AND P1, PT, RZ, UR4, PT ;  /* 0x00000004ff007c0c */ /* 0x000fe2000bf25070 */
[----:B------:R-:W-:-:S03]  /*18b0*/  IMAD.MOV.U32 R102, RZ, RZ, R24 ;  /* 0x000000ffff667224 */ /* 0x000fc600078e0018 */
[----:B------:R-:W-:Y:S02]  /*18c0*/  VIMNMX R78, RZ, R78, !PT ;  /* 0x0000004eff4e7248 */ /* 0x000fe40007fe0100 */
[----:B------:R-:W-:-:S13]  /*18d0*/  ISETP.NE.AND.EX P1, PT, RZ, UR5, PT, P1 ;  /* 0x00000005ff007c0c */ /* 0x000fda000bf25310 */
[----:B------:R-:W-:-:S04]  /*18e0*/  @P1 IADD3 R6, P2, R26, UR4, RZ ;  /* 0x000000041a061c10 */ /* 0x000fc8000ff5e0ff */
[----:B------:R-:W-:-:S05]  /*18f0*/  @P1 IADD3.X R7, R28, UR5, RZ, P2, !PT ;  /* 0x000000051c071c10 */ /* 0x000fca00097fe4ff */
[----:B------:R0:W5:Y:S01]  /*1900*/  @P1 LDG.E R102, desc[UR60][R6.64] ;  /* 0x0000003c06661981 */ /* 0x000162000c1e1900 */
[----:B--2---:R-:W-:-:S04]  /*1910*/  @P0 IMAD.IADD R2, R9, 0x1, -R0 ;  /* 0x0000000109020824 */ /* 0x004fc800078e0a00 */
[----:B------:R-:W-:-:S04]  /*1920*/  IMAD.IADD R108, R11, 0x1, R2 ;  /* 0x000000010b6c7824 */ /* 0x000fc800078e0202 */
[----:B------:R-:W-:-:S04]  /*1930*/  VIADD R0, R108, 0x8f ;  /* 0x0000008f6c007836 */ /* 0x000fc80000000000 */
[----:B------:R-:W-:-:S05]  /*1940*/  IMAD.HI R0, R0, 0x38e38e39, RZ ;  /* 0x38e38e3900007827 */ /* 0x000fca00078e02ff */
[----:B------:R-:W-:-:S04]  /*1950*/  SHF.R.U32.HI R3, RZ, 0x1f, R0 ;  /* 0x0000001fff037819 */ /* 0x000fc80000011600 */
[----:B------:R-:W-:-:S05]  /*1960*/  LEA.HI.SX32 R110, R0, R3, 0x1b ;  /* 0x00000003006e7211 */ /* 0x000fca00078fdaff */
[----:B------:R-:W-:-:S05]  /*1970*/  IMAD R3, R110, 0x90, -R11 ;  /* 0x000000906e037824 */ /* 0x000fca00078e0a0b */
[----:B------:R-:W-:-:S04]  /*1980*/  VIMNMX R3, R3, R2, PT ;  /* 0x0000000203037248 */ /* 0x000fc80003fe0100 */
[----:B------:R-:W-:Y:S01]  /*1990*/  ISETP.GT.AND P0, PT, R3, R78, PT ;  /* 0x0000004e0300720c */ /* 0x000fe20003f04270 */
[----:B------:R-:W-:-:S05]  /*19a0*/  IMAD.WIDE.U32 R78, R78, 0x38e38e39, RZ ;  /* 0x38e38e394e4e7825 */ /* 0x000fca00078e00ff */
[----:B------:R-:W-:-:S05]  /*19b0*/  SHF.R.U32.HI R78, RZ, 0x5, R79 ;  /* 0x00000005ff4e7819 */ /* 0x000fca000001164f */
[----:B------:R-:W-:Y:S02]  /*19c0*/  IMAD.MOV.U32 R22, RZ, RZ, R78 ;  /* 0x000000ffff167224 */ /* 0x000fe400078e004e */
[----:B------:R-:W-:-:S04]  /*19d0*/  @P0 VIADD R0, R3, 0x8f ;  /* 0x0000008f03000836 */ /* 0x000fc80000000000 */
[----:B------:R-:W-:-:S05]  /*19e0*/  @P0 IMAD.HI R0, R0, 0x38e38e39, RZ ;  /* 0x38e38e3900000827 */ /* 0x000fca00078e02ff */
[----:B------:R-:W-:-:S04]  /*19f0*/  @P0 SHF.R.U32.HI R3, RZ, 0x1f, R0 ;  /* 0x0000001fff030819 */ /* 0x000fc80000011600 */
[----:B------:R-:W-:Y:S02]  /*1a00*/  @P0 LEA.HI.SX32 R22, R0, R3, 0x1b ;  /* 0x0000000300160211 */ /* 0x000fe400078fdaff */
[----:B------:R-:W-:Y:S02]  /*1a10*/  PLOP3.LUT P0, PT, PT, PT, PT, 0x80, 0x0 ;  /* 0x000000000000781c */ /* 0x000fe40003f0f070 */
[----:B------:R-:W-:-:S13]  /*1a20*/  ISETP.GT.AND P1, PT, R22, R78, PT ;  /* 0x0000004e1600720c */ /* 0x000fda0003f24270 */
[----:B0-----:R-:W-:Y:S05]  /*1a30*/  @!P1 BRA `(.L_x_311) ;  /* 0x0000005400389947 */ /* 0x001fea0003800000 */
[----:B------:R-:W-:Y:S01]  /*1a40*/  VIADD R0, R18, 0x16a00 ;  /* 0x00016a0012007836 */ /* 0x000fe20000000000 */
[----:B------:R-:W-:Y:S04]  /*1a50*/  BSSY B6, `(.L_x_312) ;  /* 0x0000013000067945 */ /* 0x000fe80003800000 */
[----:B------:R-:W-:-:S13]  /*1a60*/  LOP3.LUT P0, RZ, R0, 0x1bf, RZ, 0xc0, !PT ;  /* 0x000001bf00ff7812 */ /* 0x000fda000780c0ff */
[----:B------:R-:W-:Y:S05]  /*1a70*/  @!P0 BRA `(.L_x_313) ;  /* 0x0000000000408947 */ /* 0x000fea0003800000 */
        /* <DEDUP_REMOVED lines=15> */
[----:B-1---5:R-:W-:Y:S05]  /*1b70*/  CALL.ABS.NOINC R14 ;  /* 0x000000000e007343 */ /* 0x022fea0003c00000 */
.L_x_313:
[----:B------:R-:W-:Y:S05]  /*1b80*/  BSYNC B6 ;  /* 0x0000000000067941 */ /* 0x000fea0003800000 */
.L_x_312:
        /* <DEDUP_REMOVED lines=20> */
.L_x_315:
[----:B------:R-:W-:Y:S05]  /*1cd0*/  BSYNC B6 ;  /* 0x0000000000067941 */ /* 0x000fea0003800000 */
.L_x_314:
[----:B------:R-:W-:Y:S01]  /*1ce0*/  ULDC.64 UR4, c[0x0][0x9f8] ;  /* 0x00027e0000047ab9 */ /* 0x000fe20000000a00 */
[----:B------:R-:W2:Y:S01]  /*1cf0*/  LDL R20, [R1+0x28] ;  /* 0x0000280001147983 */ /* 0x000ea20000100800 */
[----:B------:R-:W-:Y:S01]  /*1d00*/  ISETP.NE.U32.AND P0, PT, RZ, UR4, PT ;  /* 0x00000004ff007c0c */ /* 0x000fe2000bf05070 */
[----:B------:R-:W0:Y:S01]  /*1d10*/  LDC R0, c[0x0][0x428] ;  /* 0x00010a00ff007b82 */ /* 0x000e220000000800 */
[----:B------:R-:W-:Y:S01]  /*1d20*/  IMAD.IADD R74, R27, 0x1, R24 ;  /* 0x000000011b4a7824 */ /* 0x000fe200078e0218 */
[----:B------:R-:W3:Y:S01]  /*1d30*/  LDL R14, [R1+0x2c] ;  /* 0x00002c00010e7983 */ /* 0x000ee20000100800 */
[----:B------:R-:W-:Y:S01]  /*1d40*/  ISETP.NE.AND.EX P0, PT, RZ, UR5, PT, P0 ;  /* 0x00000005ff007c0c */ /* 0x000fe2000bf05300 */
[----:B------:R-:W-:Y:S02]  /*1d50*/  ULDC.64 UR6, c[0x0][0xa08] ;  /* 0x0002820000067ab9 */ /* 0x000fe40000000a00 */
[----:B------:R-:W4:Y:S04]  /*1d60*/  LDL R39, [R1+0x30] ;  /* 0x0000300001277983 */ /* 0x000f280000100800 */
[----:B------:R-:W4:Y:S04]  /*1d70*/  LDL R38, [R1+0x38] ;  /* 0x0000380001267983 */ /* 0x000f280000100800 */
[----:B------:R-:W4:Y:S01]  /*1d80*/  LDL R37, [R1+0x34] ;  /* 0x0000340001257983 */ /* 0x000f220000100800 */
[----:B------:R-:W1:Y:S01]  /*1d90*/  S2R R21, SR_TID.X ;  /* 0x0000000000157919 */ /* 0x000e620000002100 */
[----:B------:R-:W-:Y:S01]  /*1da0*/  @P0 IADD3 R4, P1, R26, UR4, RZ ;  /* 0x000000041a040c10 */ /* 0x000fe2000ff3e0ff */
[----:B------:R-:W1:Y:S01]  /*1db0*/  LDC.64 R66, c[0x0][0x3e8] ;  /* 0x0000fa00ff427b82 */ /* 0x000e620000000a00 */
[----:B------:R-:W4:Y:S02]  /*1dc0*/  LDL.LU R35, [R1+0x44] ;  /* 0x0000440001237983 */ /* 0x000f240000300800 */
[----:B------:R-:W-:Y:S01]  /*1dd0*/  @P0 IADD3.X R5, R28, UR5, RZ, P1, !PT ;  /* 0x000000051c050c10 */ /* 0x000fe20008ffe4ff */
[----:B------:R-:W-:Y:S01]  /*1de0*/  ULDC.64 UR4, c[0x0][0x2f8] ;  /* 0x0000be0000047ab9 */ /* 0x000fe20000000a00 */
[----:B------:R-:W4:Y:S03]  /*1df0*/  LDL R36, [R1+0x78] ;  /* 0x0000780001247983 */ /* 0x000f260000100800 */
[----:B------:R-:W1:Y:S01]  /*1e00*/  LDC.64 R28, c[0x0][0x2f0] ;  /* 0x0000bc00ff1c7b82 */ /* 0x000e620000000a00 */
[----:B------:R1:W2:Y:S01]  /*1e10*/  @P0 LDG.E R25, desc[UR60][R4.64] ;  /* 0x0000003c04190981 */ /* 0x0002a2000c1e1900 */
[----:B0-----:R-:W-:-:S02]  /*1e20*/  ISETP.NE.AND P0, PT, R0, 0x1, PT ;  /* 0x000000010000780c */ /* 0x001fc40003f05270 */
[----:B------:R-:W-:Y:S02]  /*1e30*/  SHF.R.S32.HI R9, RZ, 0x1f, R74 ;  /* 0x0000001fff097819 */ /* 0x000fe4000001144a */
[----:B------:R-:W-:Y:S02]  /*1e40*/  SHF.R.S32.HI R147, RZ, 0x1f, R146 ;  /* 0x0000001fff937819 */ /* 0x000fe40000011492 */
[----:B------:R-:W0:Y:S08]  /*1e50*/  LDC R33, c[0x0][0x3d4] ;  /* 0x0000f500ff217b82 */ /* 0x000e300000000800 */
[----:B------:R-:W0:Y:S01]  /*1e60*/  @P0 LDC R3, c[0x0][0x42c] ;  /* 0x00010b00ff030b82 */ /* 0x000e220000000800 */
[----:B-1----:R-:W-:-:S07]  /*1e70*/  SHF.R.U32.HI R34, RZ, 0x7, R21 ;  /* 0x00000007ff227819 */ /* 0x002fce0000011615 */
[----:B------:R-:W1:Y:S01]  /*1e80*/  @P0 LDC R7, c[0x0][0x430] ;  /* 0x00010c00ff070b82 */ /* 0x000e620000000800 */
[----:B------:R-:W-:Y:S01]  /*1e90*/  IMAD.WIDE.U32 R4, R74, R28, RZ ;  /* 0x0000001c4a047225 */ /* 0x000fe200078e00ff */
[----:B------:R-:W-:Y:S02]  /*1ea0*/  ISETP.NE.AND P6, PT, R34, 0x1, PT ;  /* 0x000000012200780c */ /* 0x000fe40003fc5270 */
[----:B------:R-:W-:-:S04]  /*1eb0*/  SHF.R.S32.HI R32, RZ, 0x1f, R145 ;  /* 0x0000001fff207819 */ /* 0x000fc80000011491 */
[----:B------:R-:W1:Y:S01]  /*1ec0*/  LDC.64 R72, c[0x0][0x3d8] ;  /* 0x0000f600ff487b82 */ /* 0x000e620000000a00 */
[----:B0-----:R-:W-:-:S04]  /*1ed0*/  @P0 IMAD.HI.U32 R0, R106, R3, RZ ;  /* 0x000000036a000227 */ /* 0x001fc800078e00ff */
[----:B------:R-:W-:Y:S01]  /*1ee0*/  IMAD R3, R9, R28, RZ ;  /* 0x0000001c09037224 */ /* 0x000fe200078e02ff */
[----:B-1----:R-:W-:-:S03]  /*1ef0*/  @P0 SHF.R.U32.HI R106, RZ, R7, R0 ;  /* 0x00000007ff6a0219 */ /* 0x002fc60000011600 */
[----:B------:R-:W-:Y:S01]  /*1f00*/  IMAD R3, R74, R29, R3 ;  /* 0x0000001d4a037224 */ /* 0x000fe200078e0203 */
[----:B------:R-:W-:Y:S02]  /*1f10*/  ISETP.NE.U32.AND P0, PT, RZ, UR6, PT ;  /* 0x00000006ff007c0c */ /* 0x000fe4000bf05070 */
[----:B------:R-:W-:Y:S01]  /*1f20*/  SHF.R.S32.HI R6, RZ, 0x1f, R106 ;  /* 0x0000001fff067819 */ /* 0x000fe2000001146a */
[----:B------:R-:W-:Y:S01]  /*1f30*/  IMAD.IADD R5, R5, 0x1, R3 ;  /* 0x0000000105057824 */ /* 0x000fe200078e0203 */
[----:B------:R-:W-:-:S03]  /*1f40*/  ISETP.NE.AND.EX P0, PT, RZ, UR7, PT, P0 ;  /* 0x00000007ff007c0c */ /* 0x000fc6000bf05300 */
[----:B------:R-:W-:Y:S02]  /*1f50*/  IMAD R3, R6, UR4, RZ ;  /* 0x0000000406037c24 */ /* 0x000fe4000f8e02ff */
[----:B------:R-:W-:-:S04]  /*1f60*/  IMAD.WIDE.U32 R4, R106, UR4, R4 ;  /* 0x000000046a047c25 */ /* 0x000fc8000f8e0004 */
[----:B------:R-:W-:Y:S01]  /*1f70*/  IMAD R3, R106, UR5, R3 ;  /* 0x000000056a037c24 */ /* 0x000fe2000f8e0203 */
[----:B------:R-:W-:-:S03]  /*1f80*/  ULDC.64 UR4, c[0x0][0x300] ;  /* 0x0000c00000047ab9 */ /* 0x000fc60000000a00 */
[----:B------:R-:W-:Y:S01]  /*1f90*/  IMAD.IADD R5, R5, 0x1, R3 ;  /* 0x0000000105057824 */ /* 0x000fe200078e0203 */
[----:B------:R-:W-:Y:S01]  /*1fa0*/  SHF.R.S32.HI R17, RZ, 0x1f, R16 ;  /* 0x0000001fff117819 */ /* 0x000fe20000011410 */
[----:B------:R-:W-:-:S04]  /*1fb0*/  IMAD.WIDE.U32 R30, R145, R66, R146 ;  /* 0x00000042911e7225 */ /* 0x000fc800078e0092 */
[----:B------:R-:W-:-:S04]  /*1fc0*/  IMAD.WIDE.U32 R64, R145, R66, R16 ;  /* 0x0000004291407225 */ /* 0x000fc800078e0010 */
[----:B------:R-:W-:-:S04]  /*1fd0*/  IMAD.WIDE.U32 R68, R145, R72, R146 ;  /* 0x0000004891447225 */ /* 0x000fc800078e0092 */
[----:B------:R-:W-:Y:S01]  /*1fe0*/  IMAD.WIDE.U32 R70, R145, R72, R16 ;  /* 0x0000004891467225 */ /* 0x000fe200078e0010 */
[----:B-----5:R-:W-:-:S03]  /*1ff0*/  SHF.R.S32.HI R21, RZ, 0x1f, R102 ;  /* 0x0000001fff157819 */ /* 0x020fc60000011466 */
[----:B------:R-:W-:Y:S02]  /*2000*/  VIADD R77, R146, 0x50 ;  /* 0x00000050924d7836 */ /* 0x000fe40000000000 */
[----:B------:R-:W-:Y:S02]  /*2010*/  IMAD R89, R29, 0x90, RZ ;  /* 0x000000901d597824 */ /* 0x000fe400078e02ff */
[----:B------:R-:W-:Y:S02]  /*2020*/  IMAD R91, R73, 0x90, RZ ;  /* 0x00000090495b7824 */ /* 0x000fe400078e02ff */
[----:B------:R-:W-:Y:S02]  /*2030*/  VIADD R109, R34, 0x8 ;  /* 0x00000008226d7836 */ /* 0x000fe40000000000 */
[----:B------:R-:W-:Y:S01]  /*2040*/  IMAD.SHL.U32 R104, R33, 0x2, RZ ;  /* 0x0000000221687824 */ /* 0x000fe200078e00ff */
[----:B--2---:R-:W-:-:S04]  /*2050*/  SHF.R.S32.HI R0, RZ, 0x1f, R25 ;  /* 0x0000001fff007819 */ /* 0x004fc80000011419 */
[----:B------:R-:W-:Y:S02]  /*2060*/  SEL R11, R0, RZ, !P0 ;  /* 0x000000ff000b7207 */ /* 0x000fe40004000000 */
[----:B------:R-:W-:-:S03]  /*2070*/  SEL R15, R25, RZ, !P0 ;  /* 0x000000ff190f7207 */ /* 0x000fc60004000000 */
[----:B------:R-:W-:Y:S02]  /*2080*/  IMAD R0, R11, UR4, RZ ;  /* 0x000000040b007c24 */ /* 0x000fe4000f8e02ff */
[----:B------:R-:W-:-:S04]  /*2090*/  IMAD.WIDE.U32 R24, R15, UR4, R4 ;  /* 0x000000040f187c25 */ /* 0x000fc8000f8e0004 */
[----:B------:R-:W-:Y:S01]  /*20a0*/  IMAD R3, R15, UR5, R0 ;  /* 0x000000050f037c24 */ /* 0x000fe2000f8e0200 */
[----:B------:R-:W-:Y:S05]  /*20b0*/  @!P6 WARPSYNC.ALL ;  /* 0x000000000000e948 */ /* 0x000fea0003800000 */
[----:B------:R-:W-:Y:S01]  /*20c0*/  ULDC.64 UR4, c[0x0][0x320] ;  /* 0x0000c80000047ab9 */ /* 0x000fe20000000a00 */
[----:B------:R-:W-:Y:S01]  /*20d0*/  IMAD R0, R32, R28, RZ ;  /* 0x0000001c20007224 */ /* 0x000fe200078e02ff */
[----:B------:R-:W-:Y:S01]  /*20e0*/  @!P6 BAR.SYNC.DEFER_BLOCKING 0x9, 0x100 ;  /* 0x024400000000eb1d */ /* 0x000fe20000010000 */
[----:B------:R-:W-:Y:S02]  /*20f0*/  IMAD R5, R6, UR4, RZ ;  /* 0x0000000406057c24 */ /* 0x000fe4000f8e02ff */
[----:B------:R-:W-:-:S03]  /*2100*/  IMAD.WIDE.U32 R26, R106, UR4, R146 ;  /* 0x000000046a1a7c25 */ /* 0x000fc6000f8e0092 */
[----:B------:R-:W-:Y:S01]  /*2110*/  ULDC UR4, c[0x0][0x2e4] ;  /* 0x0000b90000047ab9 */ /* 0x000fe20000000800 */
[----:B---3--:R-:W-:Y:S01]  /*2120*/  ISETP.GE.AND P2, PT, R14, R33, PT ;  /* 0x000000210e00720c */ /* 0x008fe20003f46270 */
[----:B------:R-:W-:Y:S01]  /*2130*/  ULDC.64 UR6, c[0x0][0x328] ;  /* 0x0000ca0000067ab9 */ /* 0x000fe20000000a00 */
[----:B------:R-:W-:Y:S01]  /*2140*/  ISETP.GE.AND P1, PT, R20, UR4, PT ;  /* 0x0000000414007c0c */ /* 0x000fe2000bf26270 */
[----:B------:R-:W-:Y:S02]  /*2150*/  IMAD R7, R106, UR5, R5 ;  /* 0x000000056a077c24 */ /* 0x000fe4000f8e0205 */
[C---:B------:R-:W-:Y:S01]  /*2160*/  IMAD.WIDE.U32 R4, R145.reuse, R28, R146 ;  /* 0x0000001c91047225 */ /* 0x040fe200078e0092 */
[----:B------:R-:W-:Y:S02]  /*2170*/  SEL R6, RZ, 0xffffffff, P1 ;  /* 0xffffffffff067807 */ /* 0x000fe40000800000 */
[----:B------:R-:W-:Y:S01]  /*2180*/  ISETP.GE.AND P0, PT, R146, UR4, PT ;  /* 0x0000000492007c0c */ /* 0x000fe2000bf06270 */
[----:B------:R-:W-:Y:S01]  /*2190*/  IMAD R85, R145, R29, R0 ;  /* 0x0000001d91557224 */ /* 0x000fe200078e0200 */
[----:B------:R-:W-:Y:S01]  /*21a0*/  IADD3 R88, P1, R24, R4, RZ ;  /* 0x0000000418587210 */ /* 0x000fe20007f3e0ff */
[----:B------:R-:W-:Y:S01]  /*21b0*/  IMAD.IADD R0, R25, 0x1, R3 ;  /* 0x0000000119007824 */ /* 0x000fe200078e0203 */
[----:B------:R-:W-:Y:S01]  /*21c0*/  SEL R3, RZ, 0x1, P0 ;  /* 0x00000001ff037807 */ /* 0x000fe20000000000 */
[----:B------:R-:W-:-:S03]  /*21d0*/  IMAD.SHL.U32 R6, R6, 0x2, RZ ;  /* 0x0000000206067824 */ /* 0x000fc600078e00ff */
[----:B------:R-:W-:Y:S02]  /*21e0*/  IADD3.X R85, R0, R5, R85, P1, !PT ;  /* 0x0000000500557210 */ /* 0x000fe40000ffe455 */
[----:B------:R-:W-:Y:S01]  /*21f0*/  LOP3.LUT R5, R6, 0x2, R3, 0xe2, !PT ;  /* 0x0000000206057812 */ /* 0x000fe200078ee203 */
[----:B------:R-:W-:Y:S01]  /*2200*/  VIADD R3, R146, 0x30 ;  /* 0x0000003092037836 */ /* 0x000fe20000000000 */
[----:B------:R-:W-:Y:S01]  /*2210*/  ISETP.GE.AND P0, PT, R14, UR4, PT ;  /* 0x000000040e007c0c */ /* 0x000fe2000bf06270 */
[----:B------:R-:W-:Y:S02]  /*2220*/  IMAD R6, R32, R66, RZ ;  /* 0x0000004220067224 */ /* 0x000fe400078e02ff */
[----:B------:R-:W-:Y:S01]  /*2230*/  VIADD R4, R146, 0x40 ;  /* 0x0000004092047836 */ /* 0x000fe20000000000 */
[----:B------:R-:W-:Y:S01]  /*2240*/  ISETP.GE.AND P1, PT, R3, UR4, PT ;  /* 0x0000000403007c0c */ /* 0x000fe2000bf26270 */
[----:B------:R-:W-:Y:S01]  /*2250*/  IMAD R13, R145, R67, R6 ;  /* 0x00000043910d7224 */ /* 0x000fe200078e0206 */
[----:B------:R-:W-:Y:S01]  /*2260*/  SEL R6, RZ, 0x4, P0 ;  /* 0x00000004ff067807 */ /* 0x000fe20000000000 */
[----:B------:R-:W-:Y:S01]  /*2270*/  IMAD.IADD R27, R27, 0x1, R7 ;  /* 0x000000011b1b7824 */ /* 0x000fe200078e0207 */
[----:B------:R-:W-:-:S02]  /*2280*/  SEL R7, RZ, 0x8, P1 ;  /* 0x00000008ff077807 */ /* 0x000fc40000800000 */
[----:B------:R-:W-:Y:S02]  /*2290*/  ISETP.GE.AND P0, PT, R4, UR4, PT ;  /* 0x0000000404007c0c */ /* 0x000fe4000bf06270 */
[----:B------:R-:W-:Y:S02]  /*22a0*/  LOP3.LUT R5, R7, R5, R6, 0xfe, !PT ;  /* 0x0000000507057212 */ /* 0x000fe400078efe06 */
[----:B------:R-:W-:Y:S02]  /*22b0*/  SEL R10, RZ, 0x10, P0 ;  /* 0x00000010ff0a7807 */ /* 0x000fe40000000000 */
[-C--:B------:R-:W-:Y:S02]  /*22c0*/  ISETP.GE.AND P0, PT, R146, R33.reuse, PT ;  /* 0x000000219200720c */ /* 0x080fe40003f06270 */
[----:B------:R-:W-:Y:S01]  /*22d0*/  ISETP.GE.AND P1, PT, R20, R33, PT ;  /* 0x000000211400720c */ /* 0x000fe20003f26270 */
[----:B------:R-:W-:Y:S01]  /*22e0*/  IMAD R6, R32, R72, RZ ;  /* 0x0000004820067224 */ /* 0x000fe200078e02ff */
[----:B------:R-:W-:-:S02]  /*22f0*/  LOP3.LUT R10, R5, R10, RZ, 0xfc, !PT ;  /* 0x0000000a050a7212 */ /* 0x000fc400078efcff */
[C---:B------:R-:W-:Y:S02]  /*2300*/  SEL R5, R33.reuse, RZ, P0 ;  /* 0x000000ff21057207 */ /* 0x040fe40000000000 */
[----:B------:R-:W-:Y:S01]  /*2310*/  SEL R7, R33, RZ, P1 ;  /* 0x000000ff21077207 */ /* 0x000fe20000800000 */
[----:B------:R-:W-:Y:S01]  /*2320*/  IMAD.IADD R31, R31, 0x1, R13 ;  /* 0x000000011f1f7824 */ /* 0x000fe200078e020d */
[----:B------:R-:W-:Y:S01]  /*2330*/  SEL R8, R33, RZ, P2 ;  /* 0x000000ff21087207 */ /* 0x000fe20001000000 */
[----:B------:R-:W-:Y:S02]  /*2340*/  IMAD.IADD R65, R13, 0x1, R65 ;  /* 0x000000010d417824 */ /* 0x000fe400078e0241 */
[----:B------:R-:W-:Y:S02]  /*2350*/  IMAD R13, R145, R73, R6 ;  /* 0x00000049910d7224 */ /* 0x000fe400078e0206 */
[----:B------:R-:W-:Y:S02]  /*2360*/  IMAD.IADD R6, R146, 0x1, R5 ;  /* 0x0000000192067824 */ /* 0x000fe400078e0205 */
[----:B------:R-:W-:Y:S01]  /*2370*/  IMAD.IADD R12, R20, 0x1, R7 ;  /* 0x00000001140c7824 */ /* 0x000fe200078e0207 */
[----:B----4-:R-:W-:Y:S01]  /*2380*/  LOP3.LUT P3, RZ, R36, 0x2, RZ, 0xc0, !PT ;  /* 0x0000000224ff7812 */ /* 0x010fe2000786c0ff */
[----:B------:R-:W-:Y:S01]  /*2390*/  IMAD R11, R11, UR6, RZ ;  /* 0x000000060b0b7c24 */ /* 0x000fe2000f8e02ff */
[----:B------:R-:W-:Y:S01]  /*23a0*/  LOP3.LUT R35, R35, 0xfffffffe, RZ, 0xc0, !PT ;  /* 0xfffffffe23237812 */ /* 0x000fe200078ec0ff */
[----:B------:R-:W-:Y:S01]  /*23b0*/  IMAD.IADD R14, R14, 0x1, R8 ;  /* 0x000000010e0e7824 */ /* 0x000fe200078e0208 */
[----:B------:R-:W-:Y:S01]  /*23c0*/  SHF.R.S32.HI R7, RZ, 0x1f, R6 ;  /* 0x0000001fff077819 */ /* 0x000fe20000011406 */
[----:B------:R-:W-:-:S02]  /*23d0*/  IMAD.IADD R69, R69, 0x1, R13 ;  /* 0x0000000145457824 */ /* 0x000fc400078e020d */
[----:B------:R-:W-:Y:S01]  /*23e0*/  IMAD.IADD R71, R13, 0x1, R71 ;  /* 0x000000010d477824 */ /* 0x000fe200078e0247 */
[----:B------:R-:W-:Y:S01]  /*23f0*/  SHF.R.S32.HI R13, RZ, 0x1f, R12 ;  /* 0x0000001fff0d7819 */ /* 0x000fe2000001140c */
[----:B------:R-:W-:Y:S01]  /*2400*/  IMAD R11, R15, UR7, R11 ;  /* 0x000000070f0b7c24 */ /* 0x000fe2000f8e020b */
[----:B------:R-:W-:Y:S01]  /*2410*/  @P2 LOP3.LUT R35, R35, 0x1, RZ, 0xfc, !PT ;  /* 0x0000000123232812 */ /* 0x000fe200078efcff */
[----:B------:R-:W-:Y:S01]  /*2420*/  IMAD.WIDE.U32 R26, R15, UR6, R26 ;  /* 0x000000060f1a7c25 */ /* 0x000fe2000f8e001a */
[----:B------:R-:W-:Y:S02]  /*2430*/  SHF.R.S32.HI R15, RZ, 0x1f, R14 ;  /* 0x0000001fff0f7819 */ /* 0x000fe4000001140e */
[CC--:B------:R-:W-:Y:S02]  /*2440*/  LEA.HI R5, R7.reuse, R6.reuse, RZ, 0x3 ;  /* 0x0000000607057211 */ /* 0x0c0fe400078f18ff */
[----:B------:R-:W-:Y:S02]  /*2450*/  LEA.HI R8, R7, R6, RZ, 0x5 ;  /* 0x0000000607087211 */ /* 0x000fe400078f28ff */
[----:B------:R-:W-:-:S02]  /*2460*/  LEA.HI R6, R13, R12, RZ, 0x3 ;  /* 0x0000000c0d067211 */ /* 0x000fc400078f18ff */
[----:B------:R-:W-:Y:S02]  /*2470*/  LEA.HI R13, R13, R12, RZ, 0x5 ;  /* 0x0000000c0d0d7211 */ /* 0x000fe400078f28ff */
[----:B------:R-:W-:Y:S02]  /*2480*/  LOP3.LUT R35, R35, 0xfffffffd, RZ, 0xc0, !PT ;  /* 0xfffffffd23237812 */ /* 0x000fe400078ec0ff */
[CC--:B------:R-:W-:Y:S02]  /*2490*/  LEA.HI R7, R15.reuse, R14.reuse, RZ, 0x3 ;  /* 0x0000000e0f077211 */ /* 0x0c0fe400078f18ff */
[----:B------:R-:W-:Y:S02]  /*24a0*/  LEA.HI R15, R15, R14, RZ, 0x5 ;  /* 0x0000000e0f0f7211 */ /* 0x000fe400078f28ff */
[----:B------:R-:W-:Y:S02]  /*24b0*/  SHF.R.S32.HI R14, RZ, 0x5, R13 ;  /* 0x00000005ff0e7819 */ /* 0x000fe4000001140d */
[----:B------:R-:W-:-:S02]  /*24c0*/  SHF.R.S32.HI R12, RZ, 0x5, R8 ;  /* 0x00000005ff0c7819 */ /* 0x000fc40000011408 */
[----:B------:R-:W-:Y:S02]  /*24d0*/  LOP3.LUT R13, R39, 0x18, R6, 0xf8, !PT ;  /* 0x00000018270d7812 */ /* 0x000fe400078ef806 */
[----:B------:R-:W-:Y:S02]  /*24e0*/  @P3 LOP3.LUT R35, R35, 0x2, RZ, 0xfc, !PT ;  /* 0x0000000223233812 */ /* 0x000fe400078efcff */
[----:B------:R-:W-:Y:S01]  /*24f0*/  LOP3.LUT R8, R39, 0x18, R5, 0xf8, !PT ;  /* 0x0000001827087812 */ /* 0x000fe200078ef805 */
[----:B------:R-:W-:Y:S01]  /*2500*/  IMAD R14, R14, 0x1200, R38 ;  /* 0x000012000e0e7824 */ /* 0x000fe200078e0226 */
[-C--:B------:R-:W-:Y:S01]  /*2510*/  LOP3.LUT R13, R13, R37.reuse, RZ, 0x3c, !PT ;  /* 0x000000250d0d7212 */ /* 0x080fe200078e3cff */
[----:B------:R0:W-:Y:S01]  /*2520*/  STL [R1+0x44], R35 ;  /* 0x0000442301007387 */ /* 0x0001e20000100800 */
[----:B------:R-:W-:Y:S01]  /*2530*/  LOP3.LUT R101, R8, R37, RZ, 0x3c, !PT ;  /* 0x0000002508657212 */ /* 0x000fe200078e3cff */
[----:B------:R-:W-:Y:S01]  /*2540*/  IMAD R8, R21, R66, RZ ;  /* 0x0000004215087224 */ /* 0x000fe200078e02ff */
[----:B------:R-:W-:Y:S01]  /*2550*/  IADD3 R74, P2, R145, R74, RZ ;  /* 0x0000004a914a7210 */ /* 0x000fe20007f5e0ff */
[----:B------:R-:W-:Y:S01]  /*2560*/  IMAD.IADD R100, R14, 0x1, R13 ;  /* 0x000000010e647824 */ /* 0x000fe200078e020d */
[----:B------:R-:W-:Y:S01]  /*2570*/  SHF.R.S32.HI R20, RZ, 0x5, R15 ;  /* 0x00000005ff147819 */ /* 0x000fe2000001140f */
[----:B------:R-:W-:Y:S01]  /*2580*/  IMAD R81, R102, R67, R8 ;  /* 0x0000004366517224 */ /* 0x000fe200078e0208 */
[----:B------:R-:W-:Y:S01]  /*2590*/  LOP3.LUT R15, R39, 0x18, R7, 0xf8, !PT ;  /* 0x00000018270f7812 */ /* 0x000fe200078ef807 */
[----:B------:R-:W-:-:S02]  /*25a0*/  IMAD R13, R67, 0x90, RZ ;  /* 0x00000090430d7824 */ /* 0x000fc400078e02ff */
[----:B------:R-:W-:-:S04]  /*25b0*/  IMAD.WIDE.U32 R30, R102, R66, R30 ;  /* 0x00000042661e7225 */ /* 0x000fc800078e001e */
[----:B------:R-:W-:Y:S01]  /*25c0*/  IMAD.WIDE.U32 R64, R102, R66, R64 ;  /* 0x0000004266407225 */ /* 0x000fe200078e0040 */
[----:B------:R-:W-:-:S03]  /*25d0*/  LOP3.LUT R15, R15, R37, RZ, 0x3c, !PT ;  /* 0x000000250f0f7212 */ /* 0x000fc600078e3cff */
[----:B------:R-:W-:-:S04]  /*25e0*/  IMAD.WIDE.U32 R66, R66, 0x90, RZ ;  /* 0x0000009042427825 */ /* 0x000fc800078e00ff */
[----:B------:R-:W-:Y:S01]  /*25f0*/  IMAD.X R75, R32, 0x1, R9, P2 ;  /* 0x00000001204b7824 */ /* 0x000fe200010e0609 */
[----:B------:R-:W-:Y:S01]  /*2600*/  ISETP.GE.AND P2, PT, R77, UR4, PT ;  /* 0x000000044d007c0c */ /* 0x000fe2000bf46270 */
[--C-:B------:R-:W-:Y:S02]  /*2610*/  IMAD R20, R20, 0x1200, R38.reuse ;  /* 0x0000120014147824 */ /* 0x100fe400078e0226 */
[----:B------:R-:W-:Y:S01]  /*2620*/  IMAD.IADD R90, R67, 0x1, R13 ;  /* 0x00000001435a7824 */ /* 0x000fe200078e020d */
[----:B------:R-:W-:Y:S01]  /*2630*/  SEL R13, RZ, 0x20, P2 ;  /* 0x00000020ff0d7807 */ /* 0x000fe20001000000 */
[-C--:B------:R-:W-:Y:S02]  /*2640*/  IMAD R21, R21, R72.reuse, RZ ;  /* 0x0000004815157224 */ /* 0x080fe400078e02ff */
[----:B------:R-:W-:Y:S02]  /*2650*/  IMAD R12, R12, 0x1200, R38 ;  /* 0x000012000c0c7824 */ /* 0x000fe400078e0226 */
[----:B------:R-:W-:Y:S01]  /*2660*/  IMAD.IADD R99, R20, 0x1, R15 ;  /* 0x0000000114637824 */ /* 0x000fe200078e020f */
[----:B------:R-:W-:Y:S01]  /*2670*/  LOP3.LUT R15, R10, R13, RZ, 0xfc, !PT ;  /* 0x0000000d0a0f7212 */ /* 0x000fe200078efcff */
[C---:B------:R-:W-:Y:S01]  /*2680*/  IMAD R21, R102.reuse, R73, R21 ;  /* 0x0000004966157224 */ /* 0x040fe200078e0215 */
[----:B------:R-:W-:Y:S01]  /*2690*/  LOP3.LUT R76, R5, 0xfffffff8, RZ, 0xc0, !PT ;  /* 0xfffffff8054c7812 */ /* 0x000fe200078ec0ff */
[----:B------:R-:W-:Y:S01]  /*26a0*/  IMAD.WIDE.U32 R68, R102, R72, R68 ;  /* 0x0000004866447225 */ /* 0x000fe200078e0044 */
[----:B------:R-:W-:-:S02]  /*26b0*/  LOP3.LUT R8, R6, 0xfffffff8, RZ, 0xc0, !PT ;  /* 0xfffffff806087812 */ /* 0x000fc400078ec0ff */
[----:B------:R-:W-:Y:S01]  /*26c0*/  LOP3.LUT R9, R7, 0xfffffff8, RZ, 0xc0, !PT ;  /* 0xfffffff807097812 */ /* 0x000fe200078ec0ff */
[----:B------:R-:W-:Y:S01]  /*26d0*/  IMAD.WIDE.U32 R70, R102, R72, R70 ;  /* 0x0000004866467225 */ /* 0x000fe200078e0046 */
[----:B------:R-:W-:-:S03]  /*26e0*/  LOP3.LUT R13, R15, 0x8, RZ, 0xc0, !PT ;  /* 0x000000080f0d7812 */ /* 0x000fc600078ec0ff */
[----:B------:R-:W-:Y:S01]  /*26f0*/  IMAD.WIDE.U32 R28, R28, 0x90, RZ ;  /* 0x000000901c1c7825 */ /* 0x000fe200078e00ff */
[----:B------:R-:W-:-:S03]  /*2700*/  LOP3.LUT R14, R15, 0x10, RZ, 0xc0, !PT ;  /* 0x000000100f0e7812 */ /* 0x000fc600078ec0ff */
[----:B------:R-:W-:Y:S01]  /*2710*/  IMAD.WIDE.U32 R72, R72, 0x90, RZ ;  /* 0x0000009048487825 */ /* 0x000fe200078e00ff */
[----:B------:R-:W-:-:S03]  /*2720*/  SHF.R.S32.HI R98, RZ, 0x1f, R76 ;  /* 0x0000001fff627819 */ /* 0x000fc6000001144c */
[----:B------:R-:W-:Y:S01]  /*2730*/  IMAD.IADD R101, R12, 0x1, R101 ;  /* 0x000000010c657824 */ /* 0x000fe200078e0265 */
[----:B------:R-:W-:Y:S01]  /*2740*/  LOP3.LUT R12, R15, 0x4, RZ, 0xc0, !PT ;  /* 0x000000040f0c7812 */ /* 0x000fe200078ec0ff */
[----:B------:R-:W-:Y:S01]  /*2750*/  IMAD.IADD R84, R27, 0x1, R11 ;  /* 0x000000011b547824 */ /* 0x000fe200078e020b */
[----:B------:R-:W-:Y:S01]  /*2760*/  LOP3.LUT R11, R15, 0x2, RZ, 0xc0, !PT ;  /* 0x000000020f0b7812 */ /* 0x000fe200078ec0ff */
[----:B------:R-:W-:Y:S01]  /*2770*/  IMAD.IADD R83, R31, 0x1, R81 ;  /* 0x000000011f537824 */ /* 0x000fe200078e0251 */
[----:B------:R-:W-:Y:S01]  /*2780*/  SHF.R.S32.HI R97, RZ, 0x1f, R8 ;  /* 0x0000001fff617819 */ /* 0x000fe20000011408 */
[----:B------:R-:W-:Y:S01]  /*2790*/  IMAD.IADD R89, R29, 0x1, R89 ;  /* 0x000000011d597824 */ /* 0x000fe200078e0259 */
[----:B------:R-:W-:Y:S01]  /*27a0*/  SHF.R.S32.HI R96, RZ, 0x1f, R9 ;  /* 0x0000001fff607819 */ /* 0x000fe20000011409 */
[----:B------:R-:W-:Y:S01]  /*27b0*/  IMAD.IADD R91, R73, 0x1, R91 ;  /* 0x00000001495b7824 */ /* 0x000fe200078e025b */
[----:B------:R-:W-:Y:S01]  /*27c0*/  LOP3.LUT R10, R10, 0x1, RZ, 0xc0, !PT ;  /* 0x000000010a0a7812 */ /* 0x000fe200078ec0ff */
[----:B------:R-:W-:Y:S01]  /*27d0*/  IMAD.IADD R81, R81, 0x1, R65 ;  /* 0x0000000151517824 */ /* 0x000fe200078e0241 */
[----:B------:R-:W-:Y:S01]  /*27e0*/  LOP3.LUT R15, R15, 0x20, RZ, 0xc0, !PT ;  /* 0x000000200f0f7812 */ /* 0x000fe200078ec0ff */
[----:B------:R-:W-:-:S02]  /*27f0*/  IMAD.IADD R82, R69, 0x1, R21 ;  /* 0x0000000145527824 */ /* 0x000fc400078e0215 */
[----:B0-----:R-:W-:-:S07]  /*2800*/  IMAD.IADD R80, R21, 0x1, R71 ;  /* 0x0000000115507824 */ /* 0x001fce00078e0247 */
.L_x_371:
[----:B------:R-:W2:Y:S01]  /*2810*/  LDL R21, [R1+0x44] ;  /* 0x0000440001157983 */ /* 0x000ea20000100800 */
[----:B------:R-:W0:Y:S03]  /*2820*/  LDC.64 R92, c[0x0][0x2d8] ;  /* 0x0000b600ff5c7b82 */ /* 0x000e260000000a00 */
[----:B---3--:R-:W3:Y:S01]  /*2830*/  LDL R20, [R1+0x58] ;  /* 0x0000580001147983 */ /* 0x008ee20000100800 */
[----:B------:R-:W-:Y:S01]  /*2840*/  VIADD R39, R22, 0xffffffff ;  /* 0xffffffff16277836 */ /* 0x000fe20000000000 */
[----:B------:R-:W-:Y:S05]  /*2850*/  YIELD ;  /* 0x0000000000007946 */ /* 0x000fea0003800000 */
[----:B-1----:R-:W1:Y:S01]  /*2860*/  LDC R103, c[0x0][0x3d4] ;  /* 0x0000f500ff677b82 */ /* 0x002e620000000800 */
[----:B------:R-:W-:Y:S01]  /*2870*/  SHF.R.S32.HI R34, RZ, 0x1f, R39 ;  /* 0x0000001fff227819 */ /* 0x000fe20000011427 */
[----:B------:R-:W-:Y:S01]  /*2880*/  IMAD.WIDE.U32 R60, R28, R39, RZ ;  /* 0x000000271c3c7225 */ /* 0x000fe200078e00ff */
[----:B------:R-:W-:Y:S01]  /*2890*/  BSSY B0, `(.L_x_316) ;  /* 0x0000419000007945 */ /* 0x000fe20003800000 */
[----:B--2---:R-:W-:-:S02]  /*28a0*/  LOP3.LUT P4, RZ, R21, 0x2, RZ, 0xc0, !PT ;  /* 0x0000000215ff7812 */ /* 0x004fc4000788c0ff */
[----:B------:R-:W-:Y:S02]  /*28b0*/  IMAD R21, R89, R39, RZ ;  /* 0x0000002759157224 */ /* 0x000fe400078e02ff */
[----:B---3--:R-:W-:Y:S02]  /*28c0*/  IMAD R20, R19, 0x3600, R20 ;  /* 0x0000360013147824 */ /* 0x008fe400078e0214 */
[----:B------:R-:W-:Y:S01]  /*28d0*/  IMAD R33, R34, R28, R21 ;  /* 0x0000001c22217224 */ /* 0x000fe200078e0215 */
[----:B------:R-:W-:Y:S01]  /*28e0*/  IADD3 R21, P2, R88, R60, RZ ;  /* 0x0000003c58157210 */ /* 0x000fe20007f5e0ff */
[C---:B------:R-:W-:Y:S02]  /*28f0*/  VIADD R32, R20.reuse, 0x10 ;  /* 0x0000001014207836 */ /* 0x040fe40000000000 */
[----:B------:R-:W-:Y:S01]  /*2900*/  IMAD.IADD R94, R61, 0x1, R33 ;  /* 0x000000013d5e7824 */ /* 0x000fe200078e0221 */
[----:B0-----:R-:W-:Y:S01]  /*2910*/  LEA R36, P3, R21, R92, 0x1 ;  /* 0x0000005c15247211 */ /* 0x001fe200078608ff */
[----:B------:R-:W-:-:S02]  /*2920*/  IMAD R79, R20, 0x2, R23 ;  /* 0x00000002144f7824 */ /* 0x000fc400078e0217 */
[----:B------:R-:W-:Y:S01]  /*2930*/  IMAD.X R22, R94, 0x1, R85, P2 ;  /* 0x000000015e167824 */ /* 0x000fe200010e0655 */
[----:B------:R-:W-:Y:S01]  /*2940*/  ISETP.GT.AND P2, PT, R39, R78, PT ;  /* 0x0000004e2700720c */ /* 0x000fe20003f44270 */
[----:B------:R-:W-:-:S03]  /*2950*/  @P4 VIADD R32, R20, 0xfffffff0 ;  /* 0xfffffff014204836 */ /* 0x000fc60000000000 */
[----:B------:R-:W-:Y:S01]  /*2960*/  LEA.HI.X R37, R21, R93, R22, 0x1, P3 ;  /* 0x0000005d15257211 */ /* 0x000fe200018f0c16 */
[----:B------:R-:W-:Y:S01]  /*2970*/  IMAD.MOV.U32 R22, RZ, RZ, R39 ;  /* 0x000000ffff167224 */ /* 0x000fe200078e0027 */
[----:B-1----:R-:W-:Y:S01]  /*2980*/  ISETP.GE.AND P3, PT, R103, 0x1, PT ;  /* 0x000000016700780c */ /* 0x002fe20003f66270 */
[----:B------:R-:W-:-:S12]  /*2990*/  IMAD R21, R32, 0x2, R23 ;  /* 0x0000000220157824 */ /* 0x000fd800078e0217 */
[----:B------:R-:W-:Y:S05]  /*29a0*/  @!P3 BRA `(.L_x_317) ;  /* 0x0000003c0094b947 */ /* 0x000fea0003800000 */
[----:B------:R-:W-:Y:S01]  /*29b0*/  ULDC.U8 UR4, c[0x0][0x3f0] ;  /* 0x0000fc0000047ab9 */ /* 0x000fe20000000000 */
[-C--:B------:R-:W-:Y:S01]  /*29c0*/  IMAD R33, R91, R39.reuse, RZ ;  /* 0x000000275b217224 */ /* 0x080fe200078e02ff */
[----:B------:R-:W-:Y:S01]  /*29d0*/  ISETP.NE.AND P3, PT, RZ, UR4, PT ;  /* 0x00000004ff007c0c */ /* 0x000fe2000bf65270 */
[-C--:B------:R-:W-:Y:S02]  /*29e0*/  IMAD R35, R90, R39.reuse, RZ ;  /* 0x000000275a237224 */ /* 0x080fe400078e02ff */
[----:B------:R-:W-:Y:S02]  /*29f0*/  IMAD R86, R22, -0x90, R2 ;  /* 0xffffff7016567824 */ /* 0x000fe400078e0202 */
[C---:B------:R-:W-:Y:S02]  /*2a00*/  IMAD R33, R34.reuse, R72, R33 ;  /* 0x0000004822217224 */ /* 0x040fe400078e0221 */
[----:B------:R-:W-:Y:S01]  /*2a10*/  IMAD R35, R34, R66, R35 ;  /* 0x0000004222237224 */ /* 0x000fe200078e0223 */
[----:B------:R-:W-:Y:S01]  /*2a20*/  VIMNMX R86, R86, 0x90, PT ;  /* 0x0000009056567848 */ /* 0x000fe20003fe0100 */
[----:B------:R-:W-:-:S04]  /*2a30*/  IMAD.WIDE.U32 R58, R72, R39, RZ ;  /* 0x00000027483a7225 */ /* 0x000fc800078e00ff */
[----:B------:R-:W-:-:S04]  /*2a40*/  IMAD.WIDE.U32 R56, R66, R39, RZ ;  /* 0x0000002742387225 */ /* 0x000fc800078e00ff */
[----:B------:R-:W-:Y:S02]  /*2a50*/  IMAD.IADD R20, R59, 0x1, R33 ;  /* 0x000000013b147824 */ /* 0x000fe400078e0221 */
[----:B------:R-:W-:Y:S01]  /*2a60*/  IMAD.IADD R87, R57, 0x1, R35 ;  /* 0x0000000139577824 */ /* 0x000fe200078e0223 */
[----:B------:R-:W-:Y:S06]  /*2a70*/  @!P3 BRA `(.L_x_318) ;  /* 0x0000001c0028b947 */ /* 0x000fec0003800000 */
[----:B------:R-:W-:Y:S01]  /*2a80*/  ISETP.GE.AND P4, PT, R145, R86, PT ;  /* 0x000000569100720c */ /* 0x000fe20003f86270 */
[----:B------:R-:W-:Y:S01]  /*2a90*/  BSSY B1, `(.L_x_319) ;  /* 0x000003b000017945 */ /* 0x000fe20003800000 */
        /* <DEDUP_REMOVED lines=11> */
[----:B------:R-:W-:Y:S01]  /*2b50*/  CS2R R92, SRZ ;  /* 0x00000000005c7805 */ /* 0x000fe2000001ff00 */
[----:B------:R-:W-:Y:S06]  /*2b60*/  @P4 BRA `(.L_x_320) ;  /* 0x0000000000b44947 */ /* 0x000fec0003800000 */
[----:B------:R-:W-:Y:S01]  /*2b70*/  IADD3 R58, P3, R70, R58, RZ ;  /* 0x0000003a463a7210 */ /* 0x000fe20007f7e0ff */
[----:B------:R-:W-:Y:S01]  /*2b80*/  ULDC.64 UR4, c[0x0][0x3c8] ;  /* 0x0000f20000047ab9 */ /* 0x000fe20000000a00 */
[----:B------:R-:W-:Y:S02]  /*2b90*/  CS2R R62, SRZ ;  /* 0x00000000003e7805 */ /* 0x000fe4000001ff00 */
[----:B------:R-:W-:Y:S01]  /*2ba0*/  CS2R R92, SRZ ;  /* 0x00000000005c7805 */ /* 0x000fe2000001ff00 */
[----:B------:R-:W-:Y:S01]  /*2bb0*/  IMAD.X R33, R20, 0x1, R80, P3 ;  /* 0x0000000114217824 */ /* 0x000fe200018e0650 */
[----:B------:R-:W-:-:S05]  /*2bc0*/  IADD3 R56, P3, R64, R56, RZ ;  /* 0x0000003840387210 */ /* 0x000fca0007f7e0ff */
[----:B------:R-:W-:Y:S01]  /*2bd0*/  IMAD.X R87, R87, 0x1, R81, P3 ;  /* 0x0000000157577824 */ /* 0x000fe200018e0651 */
[----:B------:R-:W-:-:S04]  /*2be0*/  LEA R32, P3, R58, UR4, 0x1 ;  /* 0x000000043a207c11 */ /* 0x000fc8000f8608ff */
[----:B------:R-:W-:Y:S01]  /*2bf0*/  LEA.HI.X R33, R58, UR5, R33, 0x1, P3 ;  /* 0x000000053a217c11 */ /* 0x000fe200098f0c21 */
[----:B------:R-:W-:Y:S02]  /*2c00*/  ULDC.64 UR4, c[0x0][0x3e0] ;  /* 0x0000f80000047ab9 */ /* 0x000fe40000000a00 */
[----:B------:R-:W-:-:S04]  /*2c10*/  LEA R34, P3, R56, UR4, 0x1 ;  /* 0x0000000438227c11 */ /* 0x000fc8000f8608ff */
[----:B------:R-:W-:Y:S02]  /*2c20*/  LEA.HI.X R35, R56, UR5, R87, 0x1, P3 ;  /* 0x0000000538237c11 */ /* 0x000fe400098f0c57 */
[C---:B------:R-:W-:Y:S01]  /*2c30*/  ISETP.GE.AND P3, PT, R16.reuse, R103, PT ;  /* 0x000000671000720c */ /* 0x040fe20003f66270 */
[----:B------:R-:W-:Y:S01]  /*2c40*/  VIADD R20, R16, 0x8 ;  /* 0x0000000810147836 */ /* 0x000fe20000000000 */
[----:B------:R-:W-:Y:S02]  /*2c50*/  CS2R R54, SRZ ;  /* 0x0000000000367805 */ /* 0x000fe4000001ff00 */
[----:B------:R-:W-:-:S09]  /*2c60*/  CS2R R60, SRZ ;  /* 0x00000000003c7805 */ /* 0x000fd2000001ff00 */
[----:B------:R0:W5:Y:S04]  /*2c70*/  @!P3 LDG.E.64 R62, desc[UR60][R32.64] ;  /* 0x0000003c203eb981 */ /* 0x000168000c1e1b00 */
[----:B------:R0:W5:Y:S01]  /*2c80*/  @!P3 LDG.E.64 R92, desc[UR60][R34.64] ;  /* 0x0000003c225cb981 */ /* 0x000162000c1e1b00 */
[----:B------:R-:W-:Y:S01]  /*2c90*/  ISETP.GE.AND P3, PT, R20, R103, PT ;  /* 0x000000671400720c */ /* 0x000fe20003f66270 */
        /* <DEDUP_REMOVED lines=23> */
[----:B------:R-:W-:-:S13]  /*2e10*/  ISETP.GE.AND P3, PT, R20, R103, PT ;  /* 0x000000671400720c */ /* 0x000fda0003f66270 */
[----:B------:R0:W5:Y:S04]  /*2e20*/  @!P3 LDG.E.64 R38, desc[UR60][R32.64+0x50] ;  /* 0x0000503c2026b981 */ /* 0x000168000c1e1b00 */
[----:B------:R0:W5:Y:S02]  /*2e30*/  @!P3 LDG.E.64 R40, desc[UR60][R34.64+0x50] ;  /* 0x0000503c2228b981 */ /* 0x000164000c1e1b00 */
.L_x_320:
[----:B------:R-:W-:Y:S05]  /*2e40*/  BSYNC B1 ;  /* 0x0000000000017941 */ /* 0x000fea0003800000 */
.L_x_319:
[----:B------:R-:W2:Y:S01]  /*2e50*/  LDL R20, [R1+0x40] ;  /* 0x0000400001147983 */ /* 0x000ea20000100800 */
[----:B0----5:R-:W-:Y:S02]  /*2e60*/  IMAD.MOV.U32 R32, RZ, RZ, R39 ;  /* 0x000000ffff207224 */ /* 0x021fe400078e0027 */
[----:B------:R-:W-:Y:S02]  /*2e70*/  IMAD.MOV.U32 R33, RZ, RZ, R42 ;  /* 0x000000ffff217224 */ /* 0x000fe400078e002a */
[----:B------:R-:W-:Y:S01]  /*2e80*/  IMAD.MOV.U32 R34, RZ, RZ, R43 ;  /* 0x000000ffff227224 */ /* 0x000fe200078e002b */
[----:B------:R-:W-:Y:S01]  /*2e90*/  PRMT R111, R32, 0x7610, R111 ;  /* 0x00007610206f7816 */ /* 0x000fe2000000006f */
        /* <DEDUP_REMOVED lines=29> */
[----:B------:R-:W-:-:S02]  /*3070*/  PRMT R95, R95, 0x5410, R32 ;  /* 0x000054105f5f7816 */ /* 0x000fc40000000020 */
[----:B------:R-:W-:Y:S02]  /*3080*/  PRMT R127, R33, 0x7610, R127 ;  /* 0x00007610217f7816 */ /* 0x000fe4000000007f */
[----:B------:R-:W-:Y:S02]  /*3090*/  PRMT R111, R111, 0x5410, R34 ;  /* 0x000054106f6f7816 */ /* 0x000fe40000000022 */
[----:B--2---:R-:W-:Y:S01]  /*30a0*/  R2UR UR4, R20 ;  /* 0x00000000140472ca */ /* 0x004fe200000e0000 */
[----:B------:R-:W-:-:S05]  /*30b0*/  IMAD.MOV.U32 R20, RZ, RZ, R38 ;  /* 0x000000ffff147224 */ /* 0x000fca00078e0026 */
[----:B------:R-:W-:Y:S01]  /*30c0*/  PRMT R106, R20, 0x7610, R106 ;  /* 0x00007610146a7816 */ /* 0x000fe2000000006a */
[----:B------:R-:W-:-:S05]  /*30d0*/  IMAD.MOV.U32 R20, RZ, RZ, R46 ;  /* 0x000000ffff147224 */ /* 0x000fca00078e002e */
[----:B------:R-:W-:Y:S01]  /*30e0*/  PRMT R118, R20, 0x7610, R118 ;  /* 0x0000761014767816 */ /* 0x000fe20000000076 */
[----:B------:R-:W-:Y:S01]  /*30f0*/  IMAD.MOV.U32 R20, RZ, RZ, R54 ;  /* 0x000000ffff147224 */ /* 0x000fe200078e0036 */
[----:B------:R-:W-:-:S04]  /*3100*/  UISETP.NE.AND UP0, UPT, UR4, 0x3, UPT ;  /* 0x000000030400788c */ /* 0x000fc8000bf05270 */
[----:B------:R-:W-:Y:S01]  /*3110*/  PRMT R106, R106, 0x5410, R20 ;  /* 0x000054106a6a7816 */ /* 0x000fe20000000014 */
[----:B------:R-:W-:Y:S01]  /*3120*/  IMAD.MOV.U32 R20, RZ, RZ, R40 ;  /* 0x000000ffff147224 */ /* 0x000fe200078e0028 */
[----:B------:R-:W-:-:S04]  /*3130*/  PLOP3.LUT P3, PT, PT, PT, UP0, 0x80, 0x0 ;  /* 0x000000000000781c */ /* 0x000fc80003f6f008 */
[----:B------:R-:W-:Y:S01]  /*3140*/  PRMT R112, R20, 0x7610, R112 ;  /* 0x0000761014707816 */ /* 0x000fe20000000070 */
[----:B------:R-:W-:-:S05]  /*3150*/  IMAD.MOV.U32 R20, RZ, RZ, R53 ;  /* 0x000000ffff147224 */ /* 0x000fca00078e0035 */
[----:B------:R-:W-:Y:S01]  /*3160*/  PRMT R126, R20, 0x7610, R126 ;  /* 0x00007610147e7816 */ /* 0x000fe2000000007e */
[----:B------:R-:W-:-:S05]  /*3170*/  IMAD.MOV.U32 R20, RZ, RZ, R92 ;  /* 0x000000ffff147224 */ /* 0x000fca00078e005c */
[----:B------:R-:W-:Y:S01]  /*3180*/  PRMT R58, R20, 0x7610, R58 ;  /* 0x00007610143a7816 */ /* 0x000fe2000000003a */
[----:B------:R-:W-:Y:S06]  /*3190*/  @!P3 BRA `(.L_x_321) ;  /* 0x000000000004b947 */ /* 0x000fec0003800000 */
[----:B------:R-:W-:Y:S01]  /*31a0*/  BPT.TRAP 0x1 ;  /* 0x000000040000795c */ /* 0x000fe20000300000 */
.L_x_321:
[----:B------:R-:W-:Y:S01]  /*31b0*/  IMAD R20, R19, 0x8, R18 ;  /* 0x0000000813147824 */ /* 0x000fe200078e0212 */
[----:B------:R-:W-:Y:S01]  /*31c0*/  SHF.L.U32 R87, R149, 0x1f, RZ ;  /* 0x0000001f95577819 */ /* 0x000fe200000006ff */
[----:B------:R-:W-:Y:S03]  /*31d0*/  BSSY B1, `(.L_x_322) ;  /* 0x0000003000017945 */ /* 0x000fe60003800000 */
[----:B------:R-:W0:Y:S02]  /*31e0*/  SYNCS.PHASECHK.TRANS64.TRYWAIT P5, [R20+URZ+0x31c90], R87 ;  /* 0x031c9057140075a7 */ /* 0x000e2400080a017f */
[----:B0-----:R-:W-:Y:S05]  /*31f0*/  @!P5 BRA `(.L_x_323) ;  /* 0x000001800098d947 */ /* 0x001fea0003800000 */
.L_x_550:
[----:B------:R-:W-:Y:S05]  /*3200*/  BSYNC B1 ;  /* 0x0000000000017941 */ /* 0x000fea0003800000 */
.L_x_322:
[----:B------:R-:W-:Y:S05]  /*3210*/  @P4 BRA `(.L_x_324) ;  /* 0x0000003800004947 */ /* 0x000fea0003800000 */
[----:B------:R-:W-:Y:S01]  /*3220*/  ISETP.NE.AND P4, PT, R10, RZ, PT ;  /* 0x000000ff0a00720c */ /* 0x000fe20003f85270 */
[----:B------:R-:W-:-:S12]  /*3230*/  BSSY B1, `(.L_x_325) ;  /* 0x0000035000017945 */ /* 0x000fd80003800000 */
[----:B------:R-:W-:Y:S05]  /*3240*/  @!P4 BRA `(.L_x_326) ;  /* 0x0000000000ccc947 */ /* 0x000fea0003800000 */
[----:B------:R1:W2:Y:S01]  /*3250*/  LDS.128 R32, [R79+0x16800] ;  /* 0x016800004f207984 */ /* 0x0002a20000000c00 */
[----:B------:R-:W-:Y:S01]  /*3260*/  ISETP.GE.AND P4, PT, R16, R103, PT ;  /* 0x000000671000720c */ /* 0x000fe20003f86270 */
[----:B------:R-:W-:-:S12]  /*3270*/  BSSY B2, `(.L_x_327) ;  /* 0x000002f000027945 */ /* 0x000fd80003800000 */
[----:B-1----:R-:W-:Y:S05]  /*3280*/  @P4 BRA `(.L_x_328) ;  /* 0x0000000000b44947 */ /* 0x002fea0003800000 */
[----:B------:R-:W-:Y:S02]  /*3290*/  SHF.R.U64 R57, R92, 0x10, R93 ;  /* 0x000000105c397819 */ /* 0x000fe4000000125d */
[----:B------:R-:W-:Y:S02]  /*32a0*/  SHF.R.U64 R56, R62, 0x10, R63 ;  /* 0x000000103e387819 */ /* 0x000fe4000000123f */
[C---:B------:R-:W-:Y:S02]  /*32b0*/  PRMT R57, R58.reuse, 0x5410, R57 ;  /* 0x000054103a397816 */ /* 0x040fe40000000039 */
[----:B------:R-:W-:Y:S02]  /*32c0*/  PRMT R56, R58, 0x5432, R56 ;  /* 0x000054323a387816 */ /* 0x000fe40000000038 */
[----:B------:R-:W-:Y:S02]  /*32d0*/  SHF.R.U32.HI R62, RZ, 0x10, R93 ;  /* 0x00000010ff3e7819 */ /* 0x000fe4000001165d */
[----:B--2---:R-:W-:-:S02]  /*32e0*/  LOP3.LUT R93, R33, 0xffff0000, RZ, 0xc0, !PT ;  /* 0xffff0000215d7812 */ /* 0x004fc400078ec0ff */
[----:B------:R-:W-:Y:S02]  /*32f0*/  LOP3.LUT R58, R57, 0xffff0000, RZ, 0xc0, !PT ;  /* 0xffff0000393a7812 */ /* 0x000fe400078ec0ff */
[C---:B------:R-:W-:Y:S01]  /*3300*/  LOP3.LUT R92, R56.reuse, 0xffff0000, RZ, 0xc0, !PT ;  /* 0xffff0000385c7812 */ /* 0x040fe200078ec0ff */
[----:B------:R-:W-:Y:S01]  /*3310*/  IMAD.U32 R56, R56, 0x10000, RZ ;  /* 0x0001000038387824 */ /* 0x000fe200078e00ff */
[----:B------:R-:W-:Y:S01]  /*3320*/  SHF.R.U32.HI R59, RZ, 0x10, R63 ;  /* 0x00000010ff3b7819 */ /* 0x000fe2000001163f */
[----:B------:R-:W-:Y:S02]  /*3330*/  IMAD.U32 R63, R33, 0x10000, RZ ;  /* 0x00010000213f7824 */ /* 0x000fe400078e00ff */
[C---:B------:R-:W-:Y:S01]  /*3340*/  FMUL.FTZ R94, R93.reuse, R58 ;  /* 0x0000003a5d5e7220 */ /* 0x040fe20000410000 */
[-C--:B------:R-:W-:Y:S01]  /*3350*/  FMUL.FTZ R93, R93, R92.reuse ;  /* 0x0000005c5d5d7220 */ /* 0x080fe20000410000 */
[C---:B------:R-:W-:Y:S02]  /*3360*/  PRMT R62, R95.reuse, 0x5432, R62 ;  /* 0x000054325f3e7816 */ /* 0x040fe4000000003e */
[----:B------:R-:W-:Y:S01]  /*3370*/  PRMT R59, R95, 0x5410, R59 ;  /* 0x000054105f3b7816 */ /* 0x000fe2000000003b */
[C---:B------:R-:W-:Y:S01]  /*3380*/  FFMA.FTZ R33, R63.reuse, R92, -R94 ;  /* 0x0000005c3f217223 */ /* 0x040fe2000001085e */
[----:B------:R-:W-:Y:S01]  /*3390*/  FFMA.FTZ R58, R63, R58, R93 ;  /* 0x0000003a3f3a7223 */ /* 0x000fe2000001005d */
[----:B------:R-:W-:Y:S01]  /*33a0*/  LOP3.LUT R94, R34, 0xffff0000, RZ, 0xc0, !PT ;  /* 0xffff0000225e7812 */ /* 0x000fe200078ec0ff */
[C---:B------:R-:W-:Y:S01]  /*33b0*/  IMAD.U32 R63, R62.reuse, 0x10000, RZ ;  /* 0x000100003e3f7824 */ /* 0x040fe200078e00ff */
[----:B------:R-:W-:Y:S01]  /*33c0*/  LOP3.LUT R62, R62, 0xffff0000, RZ, 0xc0, !PT ;  /* 0xffff00003e3e7812 */ /* 0x000fe200078ec0ff */
[C---:B------:R-:W-:Y:S01]  /*33d0*/  IMAD.U32 R93, R59.reuse, 0x10000, RZ ;  /* 0x000100003b5d7824 */ /* 0x040fe200078e00ff */
[----:B------:R-:W-:Y:S01]  /*33e0*/  LOP3.LUT R59, R59, 0xffff0000, RZ, 0xc0, !PT ;  /* 0xffff00003b3b7812 */ /* 0x000fe200078ec0ff */
[----:B------:R-:W-:Y:S01]  /*33f0*/  FMUL.FTZ R95, R94, R63 ;  /* 0x0000003f5e5f7220 */ /* 0x000fe20000410000 */
[----:B------:R-:W-:-:S02]  /*3400*/  IMAD.U32 R92, R34, 0x10000, RZ ;  /* 0x00010000225c7824 */ /* 0x000fc400078e00ff */
[----:B------:R-:W-:Y:S01]  /*3410*/  FMUL.FTZ R94, R94, R93 ;  /* 0x0000005d5e5e7220 */ /* 0x000fe20000410000 */
[----:B------:R-:W-:Y:S01]  /*3420*/  F2FP.BF16.F32.PACK_AB R33, R58, R33 ;  /* 0x000000213a21723e */ /* 0x000fe200000010ff */
[C---:B------:R-:W-:Y:S02]  /*3430*/  FFMA.FTZ R34, R92.reuse, R93, -R95 ;  /* 0x0000005d5c227223 */ /* 0x040fe4000001085f */
[----:B------:R-:W-:Y:S01]  /*3440*/  FFMA.FTZ R63, R92, R63, R94 ;  /* 0x0000003f5c3f7223 */ /* 0x000fe2000001005e */
[C---:B------:R-:W-:Y:S01]  /*3450*/  LOP3.LUT R92, R35.reuse, 0xffff0000, RZ, 0xc0, !PT ;  /* 0xffff0000235c7812 */ /* 0x040fe200078ec0ff */
[----:B------:R-:W-:-:S03]  /*3460*/  IMAD.U32 R35, R35, 0x10000, RZ ;  /* 0x0001000023237824 */ /* 0x000fc600078e00ff */
[----:B------:R-:W-:Y:S01]  /*3470*/  F2FP.BF16.F32.PACK_AB R34, R63, R34 ;  /* 0x000000223f22723e */ /* 0x000fe200000010ff */
[C---:B------:R-:W-:Y:S01]  /*3480*/  FMUL.FTZ R94, R92.reuse, R62 ;  /* 0x0000003e5c5e7220 */ /* 0x040fe20000410000 */
[----:B------:R-:W-:-:S03]  /*3490*/  FMUL.FTZ R93, R92, R59 ;  /* 0x0000003b5c5d7220 */ /* 0x000fc60000410000 */
[C---:B------:R-:W-:Y:S01]  /*34a0*/  FFMA.FTZ R94, R35.reuse, R59, -R94 ;  /* 0x0000003b235e7223 */ /* 0x040fe2000001085e */
[----:B------:R-:W-:Y:S01]  /*34b0*/  FFMA.FTZ R93, R35, R62, R93 ;  /* 0x0000003e235d7223 */ /* 0x000fe2000001005d */
[C---:B------:R-:W-:Y:S01]  /*34c0*/  LOP3.LUT R35, R32.reuse, 0xffff0000, RZ, 0xc0, !PT ;  /* 0xffff000020237812 */ /* 0x040fe200078ec0ff */
[----:B------:R-:W-:Y:S02]  /*34d0*/  IMAD.U32 R62, R57, 0x10000, RZ ;  /* 0x00010000393e7824 */ /* 0x000fe400078e00ff */
[----:B------:R-:W-:Y:S01]  /*34e0*/  IMAD.U32 R57, R32, 0x10000, RZ ;  /* 0x0001000020397824 */ /* 0x000fe200078e00ff */
[----:B------:R-:W-:Y:S01]  /*34f0*/  F2FP.BF16.F32.PACK_AB R93, R93, R94 ;  /* 0x0000005e5d5d723e */ /* 0x000fe200000010ff */
[C---:B------:R-:W-:Y:S01]  /*3500*/  FMUL.FTZ R32, R35.reuse, R62 ;  /* 0x0000003e23207220 */ /* 0x040fe20000410000 */
[----:B------:R-:W-:-:S03]  /*3510*/  FMUL.FTZ R35, R35, R56 ;  /* 0x0000003823237220 */ /* 0x000fc60000410000 */
[C---:B------:R-:W-:Y:S01]  /*3520*/  FFMA.FTZ R32, R57.reuse, R56, -R32 ;  /* 0x0000003839207223 */ /* 0x040fe20000010820 */
[----:B------:R-:W-:-:S05]  /*3530*/  FFMA.FTZ R35, R57, R62, R35 ;  /* 0x0000003e39237223 */ /* 0x000fca0000010023 */
[----:B------:R-:W-:Y:S01]  /*3540*/  F2FP.BF16.F32.PACK_AB R32, R35, R32 ;  /* 0x000000202320723e */ /* 0x000fe200000010ff */
[----:B------:R-:W-:-:S07]  /*3550*/  IMAD.MOV.U32 R35, RZ, RZ, R93 ;  /* 0x000000ffff237224 */ /* 0x000fce00078e005d */
.L_x_328:
[----:B------:R-:W-:Y:S05]  /*3560*/  BSYNC B2 ;  /* 0x0000000000027941 */ /* 0x000fea0003800000 */
.L_x_327:
[----:B--2---:R1:W-:Y:S02]  /*3570*/  STG.E.128 desc[UR60][R36.64], R32 ;  /* 0x0000002024007986 */ /* 0x0043e4000c101d3c */
.L_x_326:
[----:B------:R-:W-:Y:S05]  /*3580*/  BSYNC B1 ;  /* 0x0000000000017941 */ /* 0x000fea0003800000 */
.L_x_325:
[----:B------:R-:W-:Y:S01]  /*3590*/  ISETP.NE.AND P4, PT, R11, RZ, PT ;  /* 0x000000ff0b00720c */ /* 0x000fe20003f85270 */
[----:B------:R-:W-:-:S12]  /*35a0*/  BSSY B1, `(.L_x_329) ;  /* 0x0000036000017945 */ /* 0x000fd80003800000 */
[----:B------:R-:W-:Y:S05]  /*35b0*/  @!P4 BRA `(.L_x_330) ;  /* 0x0000000000d0c947 */ /* 0x000fea0003800000 */
[----:B-1----:R1:W2:Y:S01]  /*35c0*/  LDS.128 R32, [R21+0x16800] ;  /* 0x0168000015207984 */ /* 0x0022a20000000c00 */
[----:B------:R-:W-:Y:S01]  /*35d0*/  VIADD R56, R16, 0x8 ;  /* 0x0000000810387836 */ /* 0x000fe20000000000 */
[----:B------:R-:W-:Y:S04]  /*35e0*/  BSSY B2, `(.L_x_331) ;  /* 0x0000030000027945 */ /* 0x000fe80003800000 */
[----:B------:R-:W-:-:S13]  /*35f0*/  ISETP.GE.AND P4, PT, R56, R103, PT ;  /* 0x000000673800720c */ /* 0x000fda0003f86270 */
[----:B-1----:R-:W-:Y:S05]  /*3600*/  @P4 BRA `(.L_x_332) ;  /* 0x0000000000b44947 */ /* 0x002fea0003800000 */
[----:B------:R-:W-:Y:S02]  /*3610*/  SHF.R.U64 R57, R54, 0x10, R55 ;  /* 0x0000001036397819 */ /* 0x000fe40000001237 */
[----:B------:R-:W-:Y:S02]  /*3620*/  SHF.R.U64 R54, R60, 0x10, R61 ;  /* 0x000000103c367819 */ /* 0x000fe4000000123d */
[----:B------:R-:W-:Y:S02]  /*3630*/  PRMT R56, R106, 0x5432, R57 ;  /* 0x000054326a387816 */ /* 0x000fe40000000039 */
[----:B------:R-:W-:Y:S02]  /*3640*/  PRMT R54, R111, 0x5432, R54 ;  /* 0x000054326f367816 */ /* 0x000fe40000000036 */
[C---:B--2---:R-:W-:Y:S01]  /*3650*/  LOP3.LUT R59, R33.reuse, 0xffff0000, RZ, 0xc0, !PT ;  /* 0xffff0000213b7812 */ /* 0x044fe200078ec0ff */
[----:B------:R-:W-:Y:S01]  /*3660*/  IMAD.U32 R33, R33, 0x10000, RZ ;  /* 0x0001000021217824 */ /* 0x000fe200078e00ff */
[C---:B------:R-:W-:Y:S01]  /*3670*/  LOP3.LUT R57, R54.reuse, 0xffff0000, RZ, 0xc0, !PT ;  /* 0xffff000036397812 */ /* 0x040fe200078ec0ff */
[----:B------:R-:W-:Y:S01]  /*3680*/  IMAD.U32 R54, R54, 0x10000, RZ ;  /* 0x0001000036367824 */ /* 0x000fe200078e00ff */
[C---:B------:R-:W-:Y:S01]  /*3690*/  LOP3.LUT R58, R56.reuse, 0xffff0000, RZ, 0xc0, !PT ;  /* 0xffff0000383a7812 */ /* 0x040fe200078ec0ff */
[----:B------:R-:W-:Y:S01]  /*36a0*/  IMAD.U32 R56, R56, 0x10000, RZ ;  /* 0x0001000038387824 */ /* 0x000fe200078e00ff */
[----:B------:R-:W-:Y:S01]  /*36b0*/  SHF.R.U32.HI R61, RZ, 0x10, R61 ;  /* 0x00000010ff3d7819 */ /* 0x000fe2000001163d */
[CC--:B------:R-:W-:Y:S01]  /*36c0*/  FMUL.FTZ R60, R59.reuse, R57.reuse ;  /* 0x000000393b3c7220 */ /* 0x0c0fe20000410000 */
[----:B------:R-:W-:Y:S01]  /*36d0*/  SHF.R.U32.HI R55, RZ, 0x10, R55 ;  /* 0x00000010ff377819 */ /* 0x000fe20000011637 */
[-C--:B------:R-:W-:Y:S01]  /*36e0*/  FMUL.FTZ R62, R59, R58.reuse ;  /* 0x0000003a3b3e7220 */ /* 0x080fe20000410000 */
[----:B------:R-:W-:Y:S01]  /*36f0*/  PRMT R61, R127, 0x5410, R61 ;  /* 0x000054107f3d7816 */ /* 0x000fe2000000003d */
[C---:B------:R-:W-:Y:S01]  /*3700*/  FFMA.FTZ R60, R33.reuse, R58, -R60 ;  /* 0x0000003a213c7223 */ /* 0x040fe2000001083c */
[----:B------:R-:W-:Y:S01]  /*3710*/  PRMT R55, R124, 0x5410, R55 ;  /* 0x000054107c377816 */ /* 0x000fe20000000037 */
[----:B------:R-:W-:Y:S01]  /*3720*/  FFMA.FTZ R33, R33, R57, R62 ;  /* 0x0000003921217223 */ /* 0x000fe2000001003e */
[C---:B------:R-:W-:Y:S01]  /*3730*/  LOP3.LUT R57, R34.reuse, 0xffff0000, RZ, 0xc0, !PT ;  /* 0xffff000022397812 */ /* 0x040fe200078ec0ff */
[C---:B------:R-:W-:Y:S01]  /*3740*/  IMAD.U32 R62, R61.reuse, 0x10000, RZ ;  /* 0x000100003d3e7824 */ /* 0x040fe200078e00ff */
[----:B------:R-:W-:Y:S01]  /*3750*/  LOP3.LUT R61, R61, 0xffff0000, RZ, 0xc0, !PT ;  /* 0xffff00003d3d7812 */ /* 0x000fe200078ec0ff */
[C---:B------:R-:W-:Y:S01]  /*3760*/  IMAD.U32 R63, R55.reuse, 0x10000, RZ ;  /* 0x00010000373f7824 */ /* 0x040fe200078e00ff */
[----:B------:R-:W-:Y:S01]  /*3770*/  LOP3.LUT R55, R55, 0xffff0000, RZ, 0xc0, !PT ;  /* 0xffff000037377812 */ /* 0x000fe200078ec0ff */
[----:B------:R-:W-:Y:S01]  /*3780*/  IMAD.U32 R58, R34, 0x10000, RZ ;  /* 0x00010000223a7824 */ /* 0x000fe200078e00ff */
[C---:B------:R-:W-:Y:S01]  /*3790*/  LOP3.LUT R34, R35.reuse, 0xffff0000, RZ, 0xc0, !PT ;  /* 0xffff000023227812 */ /* 0x040fe200078ec0ff */
[----:B------:R-:W-:-:S02]  /*37a0*/  IMAD.U32 R59, R35, 0x10000, RZ ;  /* 0x00010000233b7824 */ /* 0x000fc400078e00ff */
[CC--:B------:R-:W-:Y:S01]  /*37b0*/  FMUL.FTZ R93, R57.reuse, R62.reuse ;  /* 0x0000003e395d7220 */ /* 0x0c0fe20000410000 */
[C---:B------:R-:W-:Y:S02]  /*37c0*/  IMAD.U32 R35, R32.reuse, 0x10000, RZ ;  /* 0x0001000020237824 */ /* 0x040fe400078e00ff */
[-C--:B------:R-:W-:Y:S01]  /*37d0*/  FMUL.FTZ R57, R57, R63.reuse ;  /* 0x0000003f39397220 */ /* 0x080fe20000410000 */
[----:B------:R-:W-:Y:S01]  /*37e0*/  LOP3.LUT R32, R32, 0xffff0000, RZ, 0xc0, !PT ;  /* 0xffff000020207812 */ /* 0x000fe200078ec0ff */
[----:B------:R-:W-:Y:S01]  /*37f0*/  FFMA.FTZ R93, R58, R63, -R93 ;  /* 0x0000003f3a5d7223 */ /* 0x000fe2000001085d */
[----:B------:R-:W-:Y:S01]  /*3800*/  FMUL.FTZ R92, R34, R55 ;  /* 0x00000037225c7220 */ /* 0x000fe20000410000 */
[----:B------:R-:W-:Y:S01]  /*3810*/  FFMA.FTZ R58, R58, R62, R57 ;  /* 0x0000003e3a3a7223 */ /* 0x000fe20000010039 */
[----:B------:R-:W-:Y:S01]  /*3820*/  FMUL.FTZ R62, R34, R61 ;  /* 0x0000003d223e7220 */ /* 0x000fe20000410000 */
[C---:B------:R-:W-:Y:S01]  /*3830*/  FMUL.FTZ R34, R32.reuse, R54 ;  /* 0x0000003620227220 */ /* 0x040fe20000410000 */
[----:B------:R-:W-:Y:S01]  /*3840*/  FMUL.FTZ R57, R32, R56 ;  /* 0x0000003820397220 */ /* 0x000fe20000410000 */
[----:B------:R-:W-:Y:S01]  /*3850*/  F2FP.BF16.F32.PACK_AB R33, R33, R60 ;  /* 0x0000003c2121723e */ /* 0x000fe200000010ff */
[----:B------:R-:W-:Y:S01]  /*3860*/  FFMA.FTZ R62, R59, R55, -R62 ;  /* 0x000000373b3e7223 */ /* 0x000fe2000001083e */
[C---:B------:R-:W-:Y:S01]  /*3870*/  FFMA.FTZ R34, R35.reuse, R56, -R34 ;  /* 0x0000003823227223 */ /* 0x040fe20000010822 */
[----:B------:R-:W-:Y:S01]  /*3880*/  FFMA.FTZ R57, R35, R54, R57 ;  /* 0x0000003623397223 */ /* 0x000fe20000010039 */
[----:B------:R-:W-:Y:S01]  /*3890*/  FFMA.FTZ R59, R59, R61, R92 ;  /* 0x0000003d3b3b7223 */ /* 0x000fe2000001005c */
[----:B------:R-:W-:-:S03]  /*38a0*/  F2FP.BF16.F32.PACK_AB R58, R58, R93 ;  /* 0x0000005d3a3a723e */ /* 0x000fc600000010ff */
[----:B------:R-:W-:Y:S02]  /*38b0*/  F2FP.BF16.F32.PACK_AB R32, R57, R34 ;  /* 0x000000223920723e */ /* 0x000fe400000010ff */
[----:B------:R-:W-:Y:S01]  /*38c0*/  F2FP.BF16.F32.PACK_AB R35, R59, R62 ;  /* 0x0000003e3b23723e */ /* 0x000fe200000010ff */
[----:B------:R-:W-:-:S07]  /*38d0*/  IMAD.MOV.U32 R34, RZ, RZ, R58 ;  /* 0x000000ffff227224 */ /* 0x000fce00078e003a */
.L_x_332:
[----:B------:R-:W-:Y:S05]  /*38e0*/  BSYNC B2 ;  /* 0x0000000000027941 */ /* 0x000fea0003800000 */
.L_x_331:
[----:B--2---:R2:W-:Y:S02]  /*38f0*/  STG.E.128 desc[UR60][R36.64+0x20], R32 ;  /* 0x0000202024007986 */ /* 0x0045e4000c101d3c */
.L_x_330:
[----:B------:R-:W-:Y:S05]  /*3900*/  BSYNC B1 ;  /* 0x0000000000017941 */ /* 0x000fea0003800000 */
.L_x_329:
[----:B------:R-:W-:Y:S01]  /*3910*/  ISETP.NE.AND P4, PT, R12, RZ, PT ;  /* 0x000000ff0c00720c */ /* 0x000fe20003f85270 */
[----:B------:R-:W-:-:S12]  /*3920*/  BSSY B1, `(.L_x_333) ;  /* 0x0000037000017945 */ /* 0x000fd80003800000 */
[----:B------:R-:W-:Y:S05]  /*3930*/  @!P4 BRA `(.L_x_334) ;  /* 0x0000000000d4c947 */ /* 0x000fea0003800000 */
[----:B-12---:R1:W2:Y:S01]  /*3940*/  LDS.128 R32, [R79+0x18c00] ;  /* 0x018c00004f207984 */ /* 0x0062a20000000c00 */
[----:B------:R-:W-:Y:S01]  /*3950*/  VIADD R54, R16, 0x10 ;  /* 0x0000001010367836 */ /* 0x000fe20000000000 */
[----:B------:R-:W-:Y:S04]  /*3960*/  BSSY B2, `(.L_x_335) ;  /* 0x0000031000027945 */ /* 0x000fe80003800000 */
[----:B------:R-:W-:-:S13]  /*3970*/  ISETP.GE.AND P4, PT, R54, R103, PT ;  /* 0x000000673600720c */ /* 0x000fda0003f86270 */
[----:B-1----:R-:W-:Y:S05]  /*3980*/  @P4 BRA `(.L_x_336) ;  /* 0x0000000000b84947 */ /* 0x002fea0003800000 */
[--C-:B------:R-:W-:Y:S02]  /*3990*/  SHF.R.U64 R52, R52, 0x10, R53.reuse ;  /* 0x0000001034347819 */ /* 0x100fe40000001235 */
[----:B------:R-:W-:Y:S02]  /*39a0*/  SHF.R.U32.HI R53, RZ, 0x10, R53 ;  /* 0x00000010ff357819 */ /* 0x000fe40000011635 */
[--C-:B------:R-:W-:Y:S02]  /*39b0*/  SHF.R.U32.HI R54, RZ, 0x10, R51.reuse ;  /* 0x00000010ff367819 */ /* 0x100fe40000011633 */
[----:B------:R-:W-:Y:S01]  /*39c0*/  SHF.R.U64 R55, R50, 0x10, R51 ;  /* 0x0000001032377819 */ /* 0x000fe20000001233 */
[----:B--2---:R-:W-:Y:S01]  /*39d0*/  IMAD.U32 R51, R34, 0x10000, RZ ;  /* 0x0001000022337824 */ /* 0x004fe200078e00ff */
[----:B------:R-:W-:Y:S02]  /*39e0*/  PRMT R126, R126, 0x5410, R53 ;  /* 0x000054107e7e7816 */ /* 0x000fe40000000035 */
[----:B------:R-:W-:-:S02]  /*39f0*/  PRMT R123, R123, 0x5410, R54 ;  /* 0x000054107b7b7816 */ /* 0x000fc40000000036 */
[----:B------:R-:W-:Y:S01]  /*3a00*/  PRMT R125, R125, 0x5410, R52 ;  /* 0x000054107d7d7816 */ /* 0x000fe20000000034 */
[----:B------:R-:W-:Y:S01]  /*3a10*/  IMAD.U32 R52, R126, 0x10000, RZ ;  /* 0x000100007e347824 */ /* 0x000fe200078e00ff */
[----:B------:R-:W-:Y:S01]  /*3a20*/  PRMT R122, R122, 0x5410, R55 ;  /* 0x000054107a7a7816 */ /* 0x000fe20000000037 */
[----:B------:R-:W-:Y:S01]  /*3a30*/  IMAD.U32 R53, R123, 0x10000, RZ ;  /* 0x000100007b357824 */ /* 0x000fe200078e00ff */
[----:B------:R-:W-:Y:S01]  /*3a40*/  LOP3.LUT R34, R34, 0xffff0000, RZ, 0xc0, !PT ;  /* 0xffff000022227812 */ /* 0x000fe200078ec0ff */
[C---:B------:R-:W-:Y:S01]  /*3a50*/  IMAD.U32 R55, R33.reuse, 0x10000, RZ ;  /* 0x0001000021377824 */ /* 0x040fe200078e00ff */
[----:B------:R-:W-:Y:S01]  /*3a60*/  LOP3.LUT R54, R33, 0xffff0000, RZ, 0xc0, !PT ;  /* 0xffff000021367812 */ /* 0x000fe200078ec0ff */
[----:B------:R-:W-:Y:S01]  /*3a70*/  IMAD.U32 R33, R32, 0x10000, RZ ;  /* 0x0001000020217824 */ /* 0x000fe200078e00ff */
[C---:B------:R-:W-:Y:S01]  /*3a80*/  LOP3.LUT R57, R125.reuse, 0xffff0000, RZ, 0xc0, !PT ;  /* 0xffff00007d397812 */ /* 0x040fe200078ec0ff */
[----:B------:R-:W-:Y:S01]  /*3a90*/  FMUL.FTZ R60, R34, R52 ;  /* 0x00000034223c7220 */ /* 0x000fe20000410000 */
[----:B------:R-:W-:Y:S01]  /*3aa0*/  LOP3.LUT R56, R122, 0xffff0000, RZ, 0xc0, !PT ;  /* 0xffff00007a387812 */ /* 0x000fe200078ec0ff */
[----:B------:R-:W-:Y:S01]  /*3ab0*/  FMUL.FTZ R34, R34, R53 ;  /* 0x0000003522227220 */ /* 0x000fe20000410000 */
[----:B------:R-:W-:Y:S01]  /*3ac0*/  LOP3.LUT R32, R32, 0xffff0000, RZ, 0xc0, !PT ;  /* 0xffff000020207812 */ /* 0x000fe200078ec0ff */
[C---:B------:R-:W-:Y:S01]  /*3ad0*/  FMUL.FTZ R58, R54.reuse, R57 ;  /* 0x00000039363a7220 */ /* 0x040fe20000410000 */
[----:B------:R-:W-:Y:S01]  /*3ae0*/  IMAD.U32 R125, R125, 0x10000, RZ ;  /* 0x000100007d7d7824 */ /* 0x000fe200078e00ff */
[----:B------:R-:W-:Y:S01]  /*3af0*/  LOP3.LUT R50, R35, 0xffff0000, RZ, 0xc0, !PT ;  /* 0xffff000023327812 */ /* 0x000fe200078ec0ff */
[----:B------:R-:W-:Y:S01]  /*3b00*/  FMUL.FTZ R54, R54, R56 ;  /* 0x0000003836367220 */ /* 0x000fe20000410000 */
[----:B------:R-:W-:Y:S01]  /*3b10*/  LOP3.LUT R126, R126, 0xffff0000, RZ, 0xc0, !PT ;  /* 0xffff00007e7e7812 */ /* 0x000fe200078ec0ff */
[----:B------:R-:W-:Y:S01]  /*3b20*/  IMAD.U32 R122, R122, 0x10000, RZ ;  /* 0x000100007a7a7824 */ /* 0x000fe200078e00ff */
[----:B------:R-:W-:Y:S01]  /*3b30*/  LOP3.LUT R123, R123, 0xffff0000, RZ, 0xc0, !PT ;  /* 0xffff00007b7b7812 */ /* 0x000fe200078ec0ff */
[----:B------:R-:W-:Y:S01]  /*3b40*/  FFMA.FTZ R52, R51, R52, R34 ;  /* 0x0000003433347223 */ /* 0x000fe20000010022 */
[C---:B------:R-:W-:Y:S01]  /*3b50*/  FFMA.FTZ R56, R55.reuse, R56, -R58 ;  /* 0x0000003837387223 */ /* 0x040fe2000001083a */
[C---:B------:R-:W-:Y:S01]  /*3b60*/  FMUL.FTZ R34, R32.reuse, R125 ;  /* 0x0000007d20227220 */ /* 0x040fe20000410000 */
[----:B------:R-:W-:Y:S01]  /*3b70*/  FFMA.FTZ R55, R55, R57, R54 ;  /* 0x0000003937377223 */ /* 0x000fe20000010036 */
[----:B------:R-:W-:Y:S01]  /*3b80*/  FFMA.FTZ R53, R51, R53, -R60 ;  /* 0x0000003533357223 */ /* 0x000fe2000001083c */
[----:B------:R-:W-:Y:S01]  /*3b90*/  FMUL.FTZ R32, R32, R122 ;  /* 0x0000007a20207220 */ /* 0x000fe20000410000 */
[----:B------:R-:W-:-:S02]  /*3ba0*/  IMAD.U32 R35, R35, 0x10000, RZ ;  /* 0x0001000023237824 */ /* 0x000fc400078e00ff */
[C---:B------:R-:W-:Y:S01]  /*3bb0*/  FMUL.FTZ R54, R50.reuse, R126 ;  /* 0x0000007e32367220 */ /* 0x040fe20000410000 */
[----:B------:R-:W-:Y:S01]  /*3bc0*/  FMUL.FTZ R51, R50, R123 ;  /* 0x0000007b32337220 */ /* 0x000fe20000410000 */
[C---:B------:R-:W-:Y:S01]  /*3bd0*/  FFMA.FTZ R34, R33.reuse, R122, -R34 ;  /* 0x0000007a21227223 */ /* 0x040fe20000010822 */
[----:B------:R-:W-:Y:S01]  /*3be0*/  FFMA.FTZ R33, R33, R125, R32 ;  /* 0x0000007d21217223 */ /* 0x000fe20000010020 */
[C---:B------:R-:W-:Y:S01]  /*3bf0*/  FFMA.FTZ R54, R35.reuse, R123, -R54 ;  /* 0x0000007b23367223 */ /* 0x040fe20000010836 */
[----:B------:R-:W-:Y:S01]  /*3c00*/  FFMA.FTZ R51, R35, R126, R51 ;  /* 0x0000007e23337223 */ /* 0x000fe20000010033 */
[----:B------:R-:W-:Y:S02]  /*3c10*/  F2FP.BF16.F32.PACK_AB R55, R55, R56 ;  /* 0x000000383737723e */ /* 0x000fe400000010ff */
[----:B------:R-:W-:Y:S02]  /*3c20*/  F2FP.BF16.F32.PACK_AB R52, R52, R53 ;  /* 0x000000353434723e */ /* 0x000fe400000010ff */
[----:B------:R-:W-:Y:S01]  /*3c30*/  F2FP.BF16.F32.PACK_AB R32, R33, R34 ;  /* 0x000000222120723e */ /* 0x000fe200000010ff */
[----:B------:R-:W-:Y:S01]  /*3c40*/  IMAD.MOV.U32 R33, RZ, RZ, R55 ;  /* 0x000000ffff217224 */ /* 0x000fe200078e0037 */
[----:B------:R-:W-:Y:S01]  /*3c50*/  F2FP.BF16.F32.PACK_AB R35, R51, R54 ;  /* 0x000000363323723e */ /* 0x000fe200000010ff */
[----:B------:R-:W-:-:S07]  /*3c60*/  IMAD.MOV.U32 R34, RZ, RZ, R52 ;  /* 0x000000ffff227224 */ /* 0x000fce00078e0034 */
.L_x_336:
[----:B------:R-:W-:Y:S05]  /*3c70*/  BSYNC B2 ;  /* 0x0000000000027941 */ /* 0x000fea0003800000 */
.L_x_335:
[----:B--2---:R3:W-:Y:S02]  /*3c80*/  STG.E.128 desc[UR60][R36.64+0x40], R32 ;  /* 0x0000402024007986 */ /* 0x0047e4000c101d3c */
.L_x_334:
[----:B------:R-:W-:Y:S05]  /*3c90*/  BSYNC B1 ;  /* 0x0000000000017941 */ /* 0x000fea0003800000 */
.L_x_333:
[----:B------:R-:W-:Y:S01]  /*3ca0*/  ISETP.NE.AND P4, PT, R13, RZ, PT ;  /* 0x000000ff0d00720c */ /* 0x000fe20003f85270 */
[----:B------:R-:W-:-:S12]  /*3cb0*/  BSSY B1, `(.L_x_337) ;  /* 0x0000036000017945 */ /* 0x000fd80003800000 */
[----:B------:R-:W-:Y:S05]  /*3cc0*/  @!P4 BRA `(.L_x_338) ;  /* 0x0000000000d0c947 */ /* 0x000fea0003800000 */
[----:B-123--:R1:W2:Y:S01]  /*3cd0*/  LDS.128 R32, [R21+0x18c00] ;  /* 0x018c000015207984 */ /* 0x00e2a20000000c00 */
[----:B------:R-:W-:Y:S01]  /*3ce0*/  VIADD R50, R16, 0x18 ;  /* 0x0000001810327836 */ /* 0x000fe20000000000 */
[----:B------:R-:W-:Y:S04]  /*3cf0*/  BSSY B2, `(.L_x_339) ;  /* 0x0000030000027945 */ /* 0x000fe80003800000 */
[----:B------:R-:W-:-:S13]  /*3d00*/  ISETP.GE.AND P4, PT, R50, R103, PT ;  /* 0x000000673200720c */ /* 0x000fda0003f86270 */
[----:B-1----:R-:W-:Y:S05]  /*3d10*/  @P4 BRA `(.L_x_340) ;  /* 0x0000000000b44947 */ /* 0x002fea0003800000 */
[----:B------:R-:W-:Y:S02]  /*3d20*/  SHF.R.U64 R51, R48, 0x10, R49 ;  /* 0x0000001030337819 */ /* 0x000fe40000001231 */
[--C-:B------:R-:W-:Y:S01]  /*3d30*/  SHF.R.U64 R53, R46, 0x10, R47.reuse ;  /* 0x000000102e357819 */ /* 0x100fe2000000122f */
[----:B--2---:R-:W-:Y:S01]  /*3d40*/  IMAD.U32 R46, R34, 0x10000, RZ ;  /* 0x00010000222e7824 */ /* 0x004fe200078e00ff */
[----:B------:R-:W-:Y:S02]  /*3d50*/  SHF.R.U32.HI R50, RZ, 0x10, R47 ;  /* 0x00000010ff327819 */ /* 0x000fe4000001162f */
[----:B------:R-:W-:Y:S01]  /*3d60*/  PRMT R120, R120, 0x5410, R51 ;  /* 0x0000541078787816 */ /* 0x000fe20000000033 */
[----:B------:R-:W-:Y:S01]  /*3d70*/  IMAD.U32 R51, R33, 0x10000, RZ ;  /* 0x0001000021337824 */ /* 0x000fe200078e00ff */
[----:B------:R-:W-:Y:S02]  /*3d80*/  SHF.R.U32.HI R48, RZ, 0x10, R49 ;  /* 0x00000010ff307819 */ /* 0x000fe40000011631 */
[----:B------:R-:W-:-:S02]  /*3d90*/  PRMT R118, R118, 0x5410, R53 ;  /* 0x0000541076767816 */ /* 0x000fc40000000035 */
[----:B------:R-:W-:Y:S02]  /*3da0*/  PRMT R119, R119, 0x5410, R50 ;  /* 0x0000541077777816 */ /* 0x000fe40000000032 */
[----:B------:R-:W-:Y:S01]  /*3db0*/  LOP3.LUT R49, R33, 0xffff0000, RZ, 0xc0, !PT ;  /* 0xffff000021317812 */ /* 0x000fe200078ec0ff */
[----:B------:R-:W-:Y:S01]  /*3dc0*/  IMAD.U32 R33, R32, 0x10000, RZ ;  /* 0x0001000020217824 */ /* 0x000fe200078e00ff */
[C---:B------:R-:W-:Y:S01]  /*3dd0*/  LOP3.LUT R54, R120.reuse, 0xffff0000, RZ, 0xc0, !PT ;  /* 0xffff000078367812 */ /* 0x040fe200078ec0ff */
[----:B------:R-:W-:Y:S01]  /*3de0*/  IMAD.U32 R52, R119, 0x10000, RZ ;  /* 0x0001000077347824 */ /* 0x000fe200078e00ff */
[----:B------:R-:W-:Y:S01]  /*3df0*/  PRMT R121, R121, 0x5410, R48 ;  /* 0x0000541079797816 */ /* 0x000fe20000000030 */
[----:B------:R-:W-:Y:S01]  /*3e00*/  IMAD.U32 R120, R120, 0x10000, RZ ;  /* 0x0001000078787824 */ /* 0x000fe200078e00ff */
[----:B------:R-:W-:Y:S01]  /*3e10*/  LOP3.LUT R50, R118, 0xffff0000, RZ, 0xc0, !PT ;  /* 0xffff000076327812 */ /* 0x000fe200078ec0ff */
[----:B------:R-:W-:Y:S01]  /*3e20*/  FMUL.FTZ R56, R49, R54 ;  /* 0x0000003631387220 */ /* 0x000fe20000410000 */
[----:B------:R-:W-:Y:S01]  /*3e30*/  LOP3.LUT R47, R34, 0xffff0000, RZ, 0xc0, !PT ;  /* 0xffff0000222f7812 */ /* 0x000fe200078ec0ff */
[----:B------:R-:W-:Y:S01]  /*3e40*/  IMAD.U32 R48, R121, 0x10000, RZ ;  /* 0x0001000079307824 */ /* 0x000fe200078e00ff */
[----:B------:R-:W-:Y:S01]  /*3e50*/  LOP3.LUT R34, R35, 0xffff0000, RZ, 0xc0, !PT ;  /* 0xffff000023227812 */ /* 0x000fe200078ec0ff */
[-C--:B------:R-:W-:Y:S01]  /*3e60*/  FMUL.FTZ R53, R49, R50.reuse ;  /* 0x0000003231357220 */ /* 0x080fe20000410000 */
[----:B------:R-:W-:Y:S01]  /*3e70*/  LOP3.LUT R49, R32, 0xffff0000, RZ, 0xc0, !PT ;  /* 0xffff000020317812 */ /* 0x000fe200078ec0ff */
[----:B------:R-:W-:Y:S01]  /*3e80*/  FFMA.FTZ R32, R51, R50, -R56 ;  /* 0x0000003233207223 */ /* 0x000fe20000010838 */
[----:B------:R-:W-:Y:S01]  /*3e90*/  FMUL.FTZ R55, R47, R48 ;  /* 0x000000302f377220 */ /* 0x000fe20000410000 */
[----:B------:R-:W-:Y:S01]  /*3ea0*/  FFMA.FTZ R51, R51, R54, R53 ;  /* 0x0000003633337223 */ /* 0x000fe20000010035 */
[-C--:B------:R-:W-:Y:S01]  /*3eb0*/  FMUL.FTZ R53, R47, R52.reuse ;  /* 0x000000342f357220 */ /* 0x080fe20000410000 */
[----:B------:R-:W-:Y:S01]  /*3ec0*/  LOP3.LUT R121, R121, 0xffff0000, RZ, 0xc0, !PT ;  /* 0xffff000079797812 */ /* 0x000fe200078ec0ff */
[----:B------:R-:W-:Y:S01]  /*3ed0*/  FFMA.FTZ R47, R46, R52, -R55 ;  /* 0x000000342e2f7223 */ /* 0x000fe20000010837 */
[----:B------:R-:W-:Y:S01]  /*3ee0*/  LOP3.LUT R119, R119, 0xffff0000, RZ, 0xc0, !PT ;  /* 0xffff000077777812 */ /* 0x000fe200078ec0ff */
[----:B------:R-:W-:-:S02]  /*3ef0*/  IMAD.U32 R118, R118, 0x10000, RZ ;  /* 0x0001000076767824 */ /* 0x000fc400078e00ff */
[----:B------:R-:W-:Y:S01]  /*3f00*/  FFMA.FTZ R46, R46, R48, R53 ;  /* 0x000000302e2e7223 */ /* 0x000fe20000010035 */
[C---:B------:R-:W-:Y:S01]  /*3f10*/  FMUL.FTZ R48, R34.reuse, R121 ;  /* 0x0000007922307220 */ /* 0x040fe20000410000 */
[----:B------:R-:W-:Y:S02]  /*3f20*/  IMAD.U32 R35, R35, 0x10000, RZ ;  /* 0x0001000023237824 */ /* 0x000fe400078e00ff */
[-C--:B------:R-:W-:Y:S01]  /*3f30*/  FMUL.FTZ R50, R34, R119.reuse ;  /* 0x0000007722327220 */ /* 0x080fe20000410000 */
[C---:B------:R-:W-:Y:S01]  /*3f40*/  FMUL.FTZ R34, R49.reuse, R120 ;  /* 0x0000007831227220 */ /* 0x040fe20000410000 */
[-C--:B------:R-:W-:Y:S01]  /*3f50*/  FMUL.FTZ R49, R49, R118.reuse ;  /* 0x0000007631317220 */ /* 0x080fe20000410000 */
[C---:B------:R-:W-:Y:S01]  /*3f60*/  FFMA.FTZ R48, R35.reuse, R119, -R48 ;  /* 0x0000007723307223 */ /* 0x040fe20000010830 */
[----:B------:R-:W-:Y:S01]  /*3f70*/  FFMA.FTZ R35, R35, R121, R50 ;  /* 0x0000007923237223 */ /* 0x000fe20000010032 */
[C---:B------:R-:W-:Y:S01]  /*3f80*/  FFMA.FTZ R34, R33.reuse, R118, -R34 ;  /* 0x0000007621227223 */ /* 0x040fe20000010822 */
[----:B------:R-:W-:Y:S01]  /*3f90*/  FFMA.FTZ R49, R33, R120, R49 ;  /* 0x0000007821317223 */ /* 0x000fe20000010031 */
[----:B------:R-:W-:-:S02]  /*3fa0*/  F2FP.BF16.F32.PACK_AB R46, R46, R47 ;  /* 0x0000002f2e2e723e */ /* 0x000fc400000010ff */
[----:B------:R-:W-:Y:S02]  /*3fb0*/  F2FP.BF16.F32.PACK_AB R33, R51, R32 ;  /* 0x000000203321723e */ /* 0x000fe400000010ff */
[----:B------:R-:W-:Y:S01]  /*3fc0*/  F2FP.BF16.F32.PACK_AB R32, R49, R34 ;  /* 0x000000223120723e */ /* 0x000fe200000010ff */
[----:B------:R-:W-:Y:S01]  /*3fd0*/  IMAD.MOV.U32 R34, RZ, RZ, R46 ;  /* 0x000000ffff227224 */ /* 0x000fe200078e002e */
[----:B------:R-:W-:-:S07]  /*3fe0*/  F2FP.BF16.F32.PACK_AB R35, R35, R48 ;  /* 0x000000302323723e */ /* 0x000fce00000010ff */
.L_x_340:
[----:B------:R-:W-:Y:S05]  /*3ff0*/  BSYNC B2 ;  /* 0x0000000000027941 */ /* 0x000fea0003800000 */
.L_x_339:
[----:B--2---:R4:W-:Y:S02]  /*4000*/  STG.E.128 desc[UR60][R36.64+0x60], R32 ;  /* 0x0000602024007986 */ /* 0x0049e4000c101d3c */
.L_x_338:
[----:B------:R-:W-:Y:S05]  /*4010*/  BSYNC B1 ;  /* 0x0000000000017941 */ /* 0x000fea0003800000 */
.L_x_337:
[----:B------:R-:W-:Y:S01]  /*4020*/  ISETP.NE.AND P4, PT, R14, RZ, PT ;  /* 0x000000ff0e00720c */ /* 0x000fe20003f85270 */
[----:B------:R-:W-:-:S12]  /*4030*/  BSSY B1, `(.L_x_341) ;  /* 0x0000036000017945 */ /* 0x000fd80003800000 */
[----:B------:R-:W-:Y:S05]  /*4040*/  @!P4 BRA `(.L_x_342) ;  /* 0x0000000000d0c947 */ /* 0x000fea0003800000 */
[----:B-1234-:R1:W2:Y:S01]  /*4050*/  LDS.128 R32, [R79+0x1b000] ;  /* 0x01b000004f207984 */ /* 0x01e2a20000000c00 */
[----:B------:R-:W-:Y:S01]  /*4060*/  VIADD R46, R16, 0x20 ;  /* 0x00000020102e7836 */ /* 0x000fe20000000000 */
[----:B------:R-:W-:Y:S04]  /*4070*/  BSSY B2, `(.L_x_343) ;  /* 0x0000030000027945 */ /* 0x000fe80003800000 */
[----:B------:R-:W-:-:S13]  /*4080*/  ISETP.GE.AND P4, PT, R46, R103, PT ;  /* 0x000000672e00720c */ /* 0x000fda0003f86270 */
[----:B-1----:R-:W-:Y:S05]  /*4090*/  @P4 BRA `(.L_x_344) ;  /* 0x0000000000b44947 */ /* 0x002fea0003800000 */
[----:B------:R-:W-:Y:S02]  /*40a0*/  SHF.R.U64 R47, R44, 0x10, R45 ;  /* 0x000000102c2f7819 */ /* 0x000fe4000000122d */
[----:B------:R-:W-:Y:S02]  /*40b0*/  SHF.R.U64 R49, R42, 0x10, R43 ;  /* 0x000000102a317819 */ /* 0x000fe4000000122b */
[----:B------:R-:W-:Y:S02]  /*40c0*/  SHF.R.U32.HI R44, RZ, 0x10, R45 ;  /* 0x00000010ff2c7819 */ /* 0x000fe4000001162d */
[----:B------:R-:W-:Y:S01]  /*40d0*/  SHF.R.U32.HI R46, RZ, 0x10, R43 ;  /* 0x00000010ff2e7819 */ /* 0x000fe2000001162b */
[----:B--2---:R-:W-:Y:S01]  /*40e0*/  IMAD.U32 R43, R34, 0x10000, RZ ;  /* 0x00010000222b7824 */ /* 0x004fe200078e00ff */
[----:B------:R-:W-:Y:S02]  /*40f0*/  PRMT R116, R116, 0x5410, R47 ;  /* 0x0000541074747816 */ /* 0x000fe4000000002f */
[----:B------:R-:W-:-:S02]  /*4100*/  PRMT R114, R114, 0x5410, R49 ;  /* 0x0000541072727816 */ /* 0x000fc40000000031 */
[----:B------:R-:W-:Y:S02]  /*4110*/  PRMT R117, R117, 0x5410, R44 ;  /* 0x0000541075757816 */ /* 0x000fe4000000002c */
[----:B------:R-:W-:Y:S02]  /*4120*/  PRMT R115, R115, 0x5410, R46 ;  /* 0x0000541073737816 */ /* 0x000fe4000000002e */
[----:B------:R-:W-:Y:S01]  /*4130*/  LOP3.LUT R44, R33, 0xffff0000, RZ, 0xc0, !PT ;  /* 0xffff0000212c7812 */ /* 0x000fe200078ec0ff */
[----:B------:R-:W-:Y:S01]  /*4140*/  IMAD.U32 R50, R117, 0x10000, RZ ;  /* 0x0001000075327824 */ /* 0x000fe200078e00ff */
[----:B------:R-:W-:Y:S01]  /*4150*/  LOP3.LUT R47, R116, 0xffff0000, RZ, 0xc0, !PT ;  /* 0xffff0000742f7812 */ /* 0x000fe200078ec0ff */
[----:B------:R-:W-:Y:S01]  /*4160*/  IMAD.U32 R48, R115, 0x10000, RZ ;  /* 0x0001000073307824 */ /* 0x000fe200078e00ff */
[----:B------:R-:W-:Y:S01]  /*4170*/  LOP3.LUT R46, R114, 0xffff0000, RZ, 0xc0, !PT ;  /* 0xffff0000722e7812 */ /* 0x000fe200078ec0ff */
[----:B------:R-:W-:Y:S01]  /*4180*/  IMAD.U32 R116, R116, 0x10000, RZ ;  /* 0x0001000074747824 */ /* 0x000fe200078e00ff */
[----:B------:R-:W-:Y:S01]  /*4190*/  LOP3.LUT R45, R34, 0xffff0000, RZ, 0xc0, !PT ;  /* 0xffff0000222d7812 */ /* 0x000fe200078ec0ff */
[C---:B------:R-:W-:Y:S01]  /*41a0*/  IMAD.U32 R34, R35.reuse, 0x10000, RZ ;  /* 0x0001000023227824 */ /* 0x040fe200078e00ff */
[----:B------:R-:W-:Y:S01]  /*41b0*/  LOP3.LUT R42, R35, 0xffff0000, RZ, 0xc0, !PT ;  /* 0xffff0000232a7812 */ /* 0x000fe200078ec0ff */
[----:B------:R-:W-:Y:S01]  /*41c0*/  FMUL.FTZ R52, R44, R47 ;  /* 0x0000002f2c347220 */ /* 0x000fe20000410000 */
[----:B------:R-:W-:-:S02]  /*41d0*/  IMAD.U32 R35, R33, 0x10000, RZ ;  /* 0x0001000021237824 */ /* 0x000fc400078e00ff */
[----:B------:R-:W-:Y:S01]  /*41e0*/  FMUL.FTZ R44, R44, R46 ;  /* 0x0000002e2c2c7220 */ /* 0x000fe20000410000 */
[----:B------:R-:W-:Y:S01]  /*41f0*/  FMUL.FTZ R54, R45, R50 ;  /* 0x000000322d367220 */ /* 0x000fe20000410000 */
[----:B------:R-:W-:Y:S01]  /*4200*/  LOP3.LUT R117, R117, 0xffff0000, RZ, 0xc0, !PT ;  /* 0xffff000075757812 */ /* 0x000fe200078ec0ff */
[C---:B------:R-:W-:Y:S02]  /*4210*/  IMAD.U32 R33, R32.reuse, 0x10000, RZ ;  /* 0x0001000020217824 */ /* 0x040fe400078e00ff */
[----:B------:R-:W-:Y:S01]  /*4220*/  FFMA.FTZ R47, R35, R47, R44 ;  /* 0x0000002f232f7223 */ /* 0x000fe2000001002c */
[-C--:B------:R-:W-:Y:S01]  /*4230*/  FMUL.FTZ R44, R45, R48.reuse ;  /* 0x000000302d2c7220 */ /* 0x080fe20000410000 */
[----:B------:R-:W-:Y:S01]  /*4240*/  LOP3.LUT R115, R115, 0xffff0000, RZ, 0xc0, !PT ;  /* 0xffff000073737812 */ /* 0x000fe200078ec0ff */
[C---:B------:R-:W-:Y:S01]  /*4250*/  FFMA.FTZ R54, R43.reuse, R48, -R54 ;  /* 0x000000302b367223 */ /* 0x040fe20000010836 */
[----:B------:R-:W-:Y:S01]  /*4260*/  LOP3.LUT R32, R32, 0xffff0000, RZ, 0xc0, !PT ;  /* 0xffff000020207812 */ /* 0x000fe200078ec0ff */
[----:B------:R-:W-:Y:S01]  /*4270*/  FFMA.FTZ R43, R43, R50, R44 ;  /* 0x000000322b2b7223 */ /* 0x000fe2000001002c */
[----:B------:R-:W-:-:S02]  /*4280*/  IMAD.U32 R114, R114, 0x10000, RZ ;  /* 0x0001000072727824 */ /* 0x000fc400078e00ff */
[C---:B------:R-:W-:Y:S01]  /*4290*/  FMUL.FTZ R45, R42.reuse, R117 ;  /* 0x000000752a2d7220 */ /* 0x040fe20000410000 */
[-C--:B------:R-:W-:Y:S01]  /*42a0*/  FMUL.FTZ R44, R42, R115.reuse ;  /* 0x000000732a2c7220 */ /* 0x080fe20000410000 */
[----:B------:R-:W-:Y:S01]  /*42b0*/  FFMA.FTZ R52, R35, R46, -R52 ;  /* 0x0000002e23347223 */ /* 0x000fe20000010834 */
[C---:B------:R-:W-:Y:S01]  /*42c0*/  FMUL.FTZ R42, R32.reuse, R116 ;  /* 0x00000074202a7220 */ /* 0x040fe20000410000 */
[-C--:B------:R-:W-:Y:S01]  /*42d0*/  FMUL.FTZ R35, R32, R114.reuse ;  /* 0x0000007220237220 */ /* 0x080fe20000410000 */
[C---:B------:R-:W-:Y:S01]  /*42e0*/  FFMA.FTZ R45, R34.reuse, R115, -R45 ;  /* 0x00000073222d7223 */ /* 0x040fe2000001082d */
[----:B------:R-:W-:Y:S01]  /*42f0*/  FFMA.FTZ R44, R34, R117, R44 ;  /* 0x00000075222c7223 */ /* 0x000fe2000001002c */
[C---:B------:R-:W-:Y:S01]  /*4300*/  FFMA.FTZ R42, R33.reuse, R114, -R42 ;  /* 0x00000072212a7223 */ /* 0x040fe2000001082a */
[----:B------:R-:W-:Y:S01]  /*4310*/  FFMA.FTZ R35, R33, R116, R35 ;  /* 0x0000007421237223 */ /* 0x000fe20000010023 */
[----:B------:R-:W-:Y:S02]  /*4320*/  F2FP.BF16.F32.PACK_AB R33, R47, R52 ;  /* 0x000000342f21723e */ /* 0x000fe400000010ff */
[----:B------:R-:W-:-:S02]  /*4330*/  F2FP.BF16.F32.PACK_AB R44, R44, R45 ;  /* 0x0000002d2c2c723e */ /* 0x000fc400000010ff */
[----:B------:R-:W-:Y:S02]  /*4340*/  F2FP.BF16.F32.PACK_AB R32, R35, R42 ;  /* 0x0000002a2320723e */ /* 0x000fe400000010ff */
[----:B------:R-:W-:Y:S01]  /*4350*/  F2FP.BF16.F32.PACK_AB R34, R43, R54 ;  /* 0x000000362b22723e */ /* 0x000fe200000010ff */
[----:B------:R-:W-:-:S07]  /*4360*/  IMAD.MOV.U32 R35, RZ, RZ, R44 ;  /* 0x000000ffff237224 */ /* 0x000fce00078e002c */
.L_x_344:
[----:B------:R-:W-:Y:S05]  /*4370*/  BSYNC B2 ;  /* 0x0000000000027941 */ /* 0x000fea0003800000 */
.L_x_343:
[----:B--2---:R1:W-:Y:S02]  /*4380*/  STG.E.128 desc[UR60][R36.64+0x80], R32 ;  /* 0x0000802024007986 */ /* 0x0043e4000c101d3c */
.L_x_342:
[----:B------:R-:W-:Y:S05]  /*4390*/  BSYNC B1 ;  /* 0x0000000000017941 */ /* 0x000fea0003800000 */
.L_x_341:
[----:B------:R-:W-:-:S13]  /*43a0*/  ISETP.NE.AND P4, PT, R15, RZ, PT ;  /* 0x000000ff0f00720c */ /* 0x000fda0003f85270 */
[----:B------:R-:W-:Y:S05]  /*43b0*/  @!P4 BRA `(.L_x_324) ;  /* 0x000000240098c947 */ /* 0x000fea0003800000 */
[----:B-1234-:R1:W2:Y:S01]  /*43c0*/  LDS.128 R32, [R21+0x1b000] ;  /* 0x01b0000015207984 */ /* 0x01e2a20000000c00 */
[----:B------:R-:W-:Y:S01]  /*43d0*/  VIADD R42, R16, 0x28 ;  /* 0x00000028102a7836 */ /* 0x000fe20000000000 */
[----:B------:R-:W-:Y:S04]  /*43e0*/  BSSY B1, `(.L_x_345) ;  /* 0x0000031000017945 */ /* 0x000fe80003800000 */
[----:B------:R-:W-:-:S13]  /*43f0*/  ISETP.GE.AND P4, PT, R42, R103, PT ;  /* 0x000000672a00720c */ /* 0x000fda0003f86270 */
[----:B-1----:R-:W-:Y:S05]  /*4400*/  @P4 BRA `(.L_x_346) ;  /* 0x0000000000b84947 */ /* 0x002fea0003800000 */
[----:B------:R-:W-:Y:S02]  /*4410*/  SHF.R.U32.HI R42, RZ, 0x10, R41 ;  /* 0x00000010ff2a7819 */ /* 0x000fe40000011629 */
[----:B------:R-:W-:Y:S02]  /*4420*/  SHF.R.U32.HI R44, RZ, 0x10, R39 ;  /* 0x00000010ff2c7819 */ /* 0x000fe40000011627 */
[----:B------:R-:W-:Y:S01]  /*4430*/  SHF.R.U64 R43, R40, 0x10, R41 ;  /* 0x00000010282b7819 */ /* 0x000fe20000001229 */
[----:B--2---:R-:W-:Y:S01]  /*4440*/  IMAD.U32 R40, R35, 0x10000, RZ ;  /* 0x0001000023287824 */ /* 0x004fe200078e00ff */
[----:B------:R-:W-:Y:S01]  /*4450*/  SHF.R.U64 R45, R38, 0x10, R39 ;  /* 0x00000010262d7819 */ /* 0x000fe20000001227 */
[----:B------:R-:W-:Y:S01]  /*4460*/  IMAD.U32 R38, R34, 0x10000, RZ ;  /* 0x0001000022267824 */ /* 0x000fe200078e00ff */
[----:B------:R-:W-:Y:S02]  /*4470*/  PRMT R113, R113, 0x5410, R42 ;  /* 0x0000541071717816 */ /* 0x000fe4000000002a */
[----:B------:R-:W-:-:S02]  /*4480*/  PRMT R111, R111, 0x5410, R44 ;  /* 0x000054106f6f7816 */ /* 0x000fc4000000002c */
[----:B------:R-:W-:Y:S02]  /*4490*/  PRMT R112, R112, 0x5410, R43 ;  /* 0x0000541070707816 */ /* 0x000fe4000000002b */
[----:B------:R-:W-:Y:S01]  /*44a0*/  LOP3.LUT R39, R34, 0xffff0000, RZ, 0xc0, !PT ;  /* 0xffff000022277812 */ /* 0x000fe200078ec0ff */
[----:B------:R-:W-:Y:S01]  /*44b0*/  IMAD.U32 R43, R111, 0x10000, RZ ;  /* 0x000100006f2b7824 */ /* 0x000fe200078e00ff */
[----:B------:R-:W-:Y:S01]  /*44c0*/  LOP3.LUT R41, R35, 0xffff0000, RZ, 0xc0, !PT ;  /* 0xffff000023297812 */ /* 0x000fe200078ec0ff */
[----:B------:R-:W-:Y:S01]  /*44d0*/  IMAD.U32 R34, R33, 0x10000, RZ ;  /* 0x0001000021227824 */ /* 0x000fe200078e00ff */
[----:B------:R-:W-:Y:S01]  /*44e0*/  PRMT R106, R106, 0x5410, R45 ;  /* 0x000054106a6a7816 */ /* 0x000fe2000000002d */
[----:B------:R-:W-:Y:S01]  /*44f0*/  IMAD.U32 R45, R113, 0x10000, RZ ;  /* 0x00010000712d7824 */ /* 0x000fe200078e00ff */
[----:B------:R-:W-:Y:S01]  /*4500*/  LOP3.LUT R35, R33, 0xffff0000, RZ, 0xc0, !PT ;  /* 0xffff000021237812 */ /* 0x000fe200078ec0ff */
[----:B------:R-:W-:Y:S01]  /*4510*/  IMAD.U32 R33, R32, 0x10000, RZ ;  /* 0x0001000020217824 */ /* 0x000fe200078e00ff */
[----:B------:R-:W-:Y:S01]  /*4520*/  LOP3.LUT R44, R112, 0xffff0000, RZ, 0xc0, !PT ;  /* 0xffff0000702c7812 */ /* 0x000fe200078ec0ff */
[C---:B------:R-:W-:Y:S01]  /*4530*/  FMUL.FTZ R49, R39.reuse, R45 ;  /* 0x0000002d27317220 */ /* 0x040fe20000410000 */
[----:B------:R-:W-:Y:S01]  /*4540*/  LOP3.LUT R42, R106, 0xffff0000, RZ, 0xc0, !PT ;  /* 0xffff00006a2a7812 */ /* 0x000fe200078ec0ff */
[-C--:B------:R-:W-:Y:S01]  /*4550*/  FMUL.FTZ R39, R39, R43.reuse ;  /* 0x0000002b27277220 */ /* 0x080fe20000410000 */
[----:B------:R-:W-:Y:S01]  /*4560*/  LOP3.LUT R113, R113, 0xffff0000, RZ, 0xc0, !PT ;  /* 0xffff000071717812 */ /* 0x000fe200078ec0ff */
[----:B------:R-:W-:Y:S01]  /*4570*/  FMUL.FTZ R47, R35, R44 ;  /* 0x0000002c232f7220 */ /* 0x000fe20000410000 */
[----:B------:R-:W-:Y:S01]  /*4580*/  LOP3.LUT R111, R111, 0xffff0000, RZ, 0xc0, !PT ;  /* 0xffff00006f6f7812 */ /* 0x000fe200078ec0ff */
[----:B------:R-:W-:Y:S01]  /*4590*/  FFMA.FTZ R49, R38, R43, -R49 ;  /* 0x0000002b26317223 */ /* 0x000fe20000010831 */
[-C--:B------:R-:W-:Y:S01]  /*45a0*/  FMUL.FTZ R35, R35, R42.reuse ;  /* 0x0000002a23237220 */ /* 0x080fe20000410000 */
[----:B------:R-:W-:Y:S01]  /*45b0*/  LOP3.LUT R32, R32, 0xffff0000, RZ, 0xc0, !PT ;  /* 0xffff000020207812 */ /* 0x000fe200078ec0ff */
[----:B------:R-:W-:Y:S01]  /*45c0*/  FFMA.FTZ R47, R34, R42, -R47 ;  /* 0x0000002a222f7223 */ /* 0x000fe2000001082f */
[----:B------:R-:W-:Y:S01]  /*45d0*/  FFMA.FTZ R38, R38, R45, R39 ;  /* 0x0000002d26267223 */ /* 0x000fe20000010027 */
[----:B------:R-:W-:-:S02]  /*45e0*/  IMAD.U32 R112, R112, 0x10000, RZ ;  /* 0x0001000070707824 */ /* 0x000fc400078e00ff */
[C---:B------:R-:W-:Y:S01]  /*45f0*/  FMUL.FTZ R39, R41.reuse, R113 ;  /* 0x0000007129277220 */ /* 0x040fe20000410000 */
[----:B------:R-:W-:Y:S02]  /*4600*/  IMAD.U32 R106, R106, 0x10000, RZ ;  /* 0x000100006a6a7824 */ /* 0x000fe400078e00ff */
[-C--:B------:R-:W-:Y:S01]  /*4610*/  FMUL.FTZ R42, R41, R111.reuse ;  /* 0x0000006f292a7220 */ /* 0x080fe20000410000 */
[----:B------:R-:W-:Y:S01]  /*4620*/  FFMA.FTZ R44, R34, R44, R35 ;  /* 0x0000002c222c7223 */ /* 0x000fe20000010023 */
        /* <DEDUP_REMOVED lines=10> */
[----:B------:R-:W-:Y:S01]  /*46d0*/  F2FP.BF16.F32.PACK_AB R33, R44, R47 ;  /* 0x0000002f2c21723e */ /* 0x000fe200000010ff */
[----:B------:R-:W-:-:S07]  /*46e0*/  IMAD.MOV.U32 R35, RZ, RZ, R39 ;  /* 0x000000ffff237224 */ /* 0x000fce00078e0027 */
.L_x_346:
[----:B------:R-:W-:Y:S05]  /*46f0*/  BSYNC B1 ;  /* 0x0000000000017941 */ /* 0x000fea0003800000 */
.L_x_345:
[----:B--2---:R1:W-:Y:S01]  /*4700*/  STG.E.128 desc[UR60][R36.64+0xa0], R32 ;  /* 0x0000a02024007986 */ /* 0x0043e2000c101d3c */
[----:B------:R-:W-:Y:S05]  /*4710*/  BRA `(.L_x_324) ;  /* 0x0000002000c07947 */ /* 0x000fea0003800000 */
.L_x_318:
        /* <DEDUP_REMOVED lines=15> */
[----:B------:R-:W2:Y:S04]  /*4810*/  LDL R63, [R1+0x28] ;  /* 0x00002800013f7983 */ /* 0x000ea80000100800 */
[----:B------:R-:W3:Y:S01]  /*4820*/  LDL R62, [R1+0x2c] ;  /* 0x00002c00013e7983 */ /* 0x000ee20000100800 */
[----:B------:R-:W-:Y:S01]  /*4830*/  IADD3 R58, P3, R68, R58, RZ ;  /* 0x0000003a443a7210 */ /* 0x000fe20007f7e0ff */
[----:B------:R-:W-:Y:S01]  /*4840*/  ULDC.64 UR4, c[0x0][0x3c8] ;  /* 0x0000f20000047ab9 */ /* 0x000fe20000000a00 */
[----:B------:R-:W-:Y:S02]  /*4850*/  CS2R R42, SRZ ;  /* 0x00000000002a7805 */ /* 0x000fe4000001ff00 */
[----:B------:R-:W-:Y:S02]  /*4860*/  CS2R R40, SRZ ;  /* 0x0000000000287805 */ /* 0x000fe4000001ff00 */
[----:B------:R-:W-:Y:S01]  /*4870*/  CS2R R54, SRZ ;  /* 0x0000000000367805 */ /* 0x000fe2000001ff00 */
[----:B------:R-:W-:Y:S01]  /*4880*/  IMAD.X R33, R20, 0x1, R82, P3 ;  /* 0x0000000114217824 */ /* 0x000fe200018e0652 */
[----:B------:R-:W-:-:S02]  /*4890*/  IADD3 R20, P3, R30, R56, RZ ;  /* 0x000000381e147210 */ /* 0x000fc40007f7e0ff */
[----:B------:R-:W-:-:S03]  /*48a0*/  CS2R R52, SRZ ;  /* 0x0000000000347805 */ /* 0x000fc6000001ff00 */
[----:B------:R-:W-:Y:S01]  /*48b0*/  IMAD.X R87, R87, 0x1, R83, P3 ;  /* 0x0000000157577824 */ /* 0x000fe200018e0653 */
[----:B------:R-:W-:-:S04]  /*48c0*/  LEA R56, P3, R58, UR4, 0x1 ;  /* 0x000000043a387c11 */ /* 0x000fc8000f8608ff */
[----:B------:R-:W-:Y:S01]  /*48d0*/  LEA.HI.X R57, R58, UR5, R33, 0x1, P3 ;  /* 0x000000053a397c11 */ /* 0x000fe200098f0c21 */
[----:B------:R-:W-:Y:S02]  /*48e0*/  ULDC.64 UR4, c[0x0][0x3e0] ;  /* 0x0000f80000047ab9 */ /* 0x000fe40000000a00 */
[----:B------:R-:W-:-:S04]  /*48f0*/  LEA R58, P3, R20, UR4, 0x1 ;  /* 0x00000004143a7c11 */ /* 0x000fc8000f8608ff */
[----:B------:R-:W-:Y:S02]  /*4900*/  LEA.HI.X R59, R20, UR5, R87, 0x1, P3 ;  /* 0x00000005143b7c11 */ /* 0x000fe400098f0c57 */
[----:B------:R-:W-:Y:S02]  /*4910*/  ISETP.GE.AND P3, PT, R146, R103, PT ;  /* 0x000000679200720c */ /* 0x000fe40003f66270 */
[----:B------:R-:W-:Y:S02]  /*4920*/  CS2R R38, SRZ ;  /* 0x0000000000267805 */ /* 0x000fe4000001ff00 */
[----:B------:R-:W-:Y:S02]  /*4930*/  CS2R R36, SRZ ;  /* 0x0000000000247805 */ /* 0x000fe4000001ff00 */
[----:B------:R-:W-:Y:S02]  /*4940*/  CS2R R50, SRZ ;  /* 0x0000000000327805 */ /* 0x000fe4000001ff00 */
[----:B------:R-:W-:-:S05]  /*4950*/  CS2R R48, SRZ ;  /* 0x0000000000307805 */ /* 0x000fca000001ff00 */
[----:B------:R0:W5:Y:S04]  /*4960*/  @!P3 LDG.E.128 R40, desc[UR60][R56.64] ;  /* 0x0000003c3828b981 */ /* 0x000168000c1e1d00 */
[----:B------:R0:W5:Y:S01]  /*4970*/  @!P3 LDG.E.128 R52, desc[UR60][R58.64] ;  /* 0x0000003c3a34b981 */ /* 0x000162000c1e1d00 */
[----:B------:R-:W-:Y:S02]  /*4980*/  CS2R R34, SRZ ;  /* 0x0000000000227805 */ /* 0x000fe4000001ff00 */
[----:B------:R-:W-:Y:S02]  /*4990*/  CS2R R32, SRZ ;  /* 0x0000000000207805 */ /* 0x000fe4000001ff00 */
[----:B------:R-:W-:Y:S02]  /*49a0*/  CS2R R46, SRZ ;  /* 0x00000000002e7805 */ /* 0x000fe4000001ff00 */
[----:B------:R-:W-:-:S02]  /*49b0*/  CS2R R44, SRZ ;  /* 0x00000000002c7805 */ /* 0x000fc4000001ff00 */
[----:B--2---:R-:W-:-:S13]  /*49c0*/  ISETP.GE.AND P3, PT, R63, R103, PT ;  /* 0x000000673f00720c */ /* 0x004fda0003f66270 */
[----:B------:R0:W5:Y:S04]  /*49d0*/  @!P3 LDG.E.128 R36, desc[UR60][R56.64+0x20] ;  /* 0x0000203c3824b981 */ /* 0x000168000c1e1d00 */
[----:B------:R0:W5:Y:S01]  /*49e0*/  @!P3 LDG.E.128 R48, desc[UR60][R58.64+0x20] ;  /* 0x0000203c3a30b981 */ /* 0x000162000c1e1d00 */
[----:B---3--:R-:W-:-:S13]  /*49f0*/  ISETP.GE.AND P3, PT, R62, R103, PT ;  /* 0x000000673e00720c */ /* 0x008fda0003f66270 */
[----:B------:R0:W5:Y:S04]  /*4a00*/  @!P3 LDG.E.128 R32, desc[UR60][R56.64+0x40] ;  /* 0x0000403c3820b981 */ /* 0x000168000c1e1d00 */
[----:B------:R0:W5:Y:S02]  /*4a10*/  @!P3 LDG.E.128 R44, desc[UR60][R58.64+0x40] ;  /* 0x0000403c3a2cb981 */ /* 0x000164000c1e1d00 */
.L_x_348:
[----:B------:R-:W-:Y:S05]  /*4a20*/  BSYNC B1 ;  /* 0x0000000000017941 */ /* 0x000fea0003800000 */
.L_x_347:
[----:B------:R-:W2:Y:S01]  /*4a30*/  LDL R20, [R1+0x40] ;  /* 0x0000400001147983 */ /* 0x000ea20000100800 */
[----:B0----5:R-:W-:Y:S02]  /*4a40*/  IMAD.MOV.U32 R56, RZ, RZ, R35 ;  /* 0x000000ffff387224 */ /* 0x021fe400078e0023 */
[----:B------:R-:W-:Y:S02]  /*4a50*/  IMAD.MOV.U32 R57, RZ, RZ, R32 ;  /* 0x000000ffff397224 */ /* 0x000fe400078e0020 */
[----:B------:R-:W-:-:S05]  /*4a60*/  IMAD.MOV.U32 R58, RZ, RZ, R33 ;  /* 0x000000ffff3a7224 */ /* 0x000fca00078e0021 */
[----:B------:R-:W-:Y:S01]  /*4a70*/  PRMT R120, R57, 0x5410, R58 ;  /* 0x0000541039787816 */ /* 0x000fe2000000003a */
[----:B------:R-:W-:Y:S02]  /*4a80*/  IMAD.MOV.U32 R57, RZ, RZ, R36 ;  /* 0x000000ffff397224 */ /* 0x000fe400078e0024 */
[----:B------:R-:W-:-:S03]  /*4a90*/  IMAD.MOV.U32 R58, RZ, RZ, R37 ;  /* 0x000000ffff3a7224 */ /* 0x000fc600078e0025 */
[----:B------:R-:W-:Y:S01]  /*4aa0*/  PRMT R124, R124, 0x5410, R57 ;  /* 0x000054107c7c7816 */ /* 0x000fe20000000039 */
[----:B------:R-:W-:Y:S01]  /*4ab0*/  IMAD.MOV.U32 R57, RZ, RZ, R40 ;  /* 0x000000ffff397224 */ /* 0x000fe200078e0028 */
[----:B------:R-:W-:Y:S01]  /*4ac0*/  PRMT R126, R126, 0x5410, R58 ;  /* 0x000054107e7e7816 */ /* 0x000fe2000000003a */
[----:B------:R-:W-:-:S03]  /*4ad0*/  IMAD.MOV.U32 R58, RZ, RZ, R41 ;  /* 0x000000ffff3a7224 */ /* 0x000fc600078e0029 */
[----:B------:R-:W-:Y:S01]  /*4ae0*/  PRMT R115, R115, 0x5410, R57 ;  /* 0x0000541073737816 */ /* 0x000fe20000000039 */
[----:B------:R-:W-:Y:S01]  /*4af0*/  IMAD.MOV.U32 R57, RZ, RZ, R44 ;  /* 0x000000ffff397224 */ /* 0x000fe200078e002c */
[----:B------:R-:W-:Y:S01]  /*4b00*/  PRMT R117, R117, 0x5410, R58 ;  /* 0x0000541075757816 */ /* 0x000fe2000000003a */
[----:B------:R-:W-:-:S05]  /*4b10*/  IMAD.MOV.U32 R58, RZ, RZ, R45 ;  /* 0x000000ffff3a7224 */ /* 0x000fca00078e002d */
[----:B------:R-:W-:Y:S01]  /*4b20*/  PRMT R122, R57, 0x5410, R58 ;  /* 0x00005410397a7816 */ /* 0x000fe2000000003a */
[----:B------:R-:W-:Y:S02]  /*4b30*/  IMAD.MOV.U32 R58, RZ, RZ, R50 ;  /* 0x000000ffff3a7224 */ /* 0x000fe400078e0032 */
[----:B------:R-:W-:Y:S01]  /*4b40*/  IMAD.MOV.U32 R57, RZ, RZ, R51 ;  /* 0x000000ffff397224 */ /* 0x000fe200078e0033 */
[----:B--2---:R-:W-:Y:S01]  /*4b50*/  R2UR UR4, R20 ;  /* 0x00000000140472ca */ /* 0x004fe200000e0000 */
[----:B------:R-:W-:-:S05]  /*4b60*/  IMAD.MOV.U32 R20, RZ, RZ, R34 ;  /* 0x000000ffff147224 */ /* 0x000fca00078e0022 */
[----:B------:R-:W-:Y:S01]  /*4b70*/  PRMT R119, R20, 0x5410, R56 ;  /* 0x0000541014777816 */ /* 0x000fe20000000038 */
[----:B------:R-:W-:Y:S02]  /*4b80*/  IMAD.MOV.U32 R20, RZ, RZ, R38 ;  /* 0x000000ffff147224 */ /* 0x000fe400078e0026 */
[----:B------:R-:W-:-:S03]  /*4b90*/  IMAD.MOV.U32 R56, RZ, RZ, R39 ;  /* 0x000000ffff387224 */ /* 0x000fc600078e0027 */
[----:B------:R-:W-:Y:S01]  /*4ba0*/  PRMT R123, R123, 0x5410, R20 ;  /* 0x000054107b7b7816 */ /* 0x000fe20000000014 */
[----:B------:R-:W-:Y:S01]  /*4bb0*/  IMAD.MOV.U32 R20, RZ, RZ, R42 ;  /* 0x000000ffff147224 */ /* 0x000fe200078e002a */
[----:B------:R-:W-:Y:S01]  /*4bc0*/  PRMT R125, R56, 0x7610, R125 ;  /* 0x00007610387d7816 */ /* 0x000fe2000000007d */
[----:B------:R-:W-:Y:S01]  /*4bd0*/  IMAD.MOV.U32 R56, RZ, RZ, R43 ;  /* 0x000000ffff387224 */ /* 0x000fe200078e002b */
[----:B------:R-:W-:Y:S01]  /*4be0*/  UISETP.NE.AND UP0, UPT, UR4, 0x3, UPT ;  /* 0x000000030400788c */ /* 0x000fe2000bf05270 */
[----:B------:R-:W-:Y:S01]  /*4bf0*/  PRMT R123, R58, 0x7610, R123 ;  /* 0x000076103a7b7816 */ /* 0x000fe2000000007b */
[----:B------:R-:W-:Y:S01]  /*4c00*/  IMAD.MOV.U32 R58, RZ, RZ, R53 ;  /* 0x000000ffff3a7224 */ /* 0x000fe200078e0035 */
[----:B------:R-:W-:Y:S01]  /*4c10*/  PRMT R125, R125, 0x5410, R57 ;  /* 0x000054107d7d7816 */ /* 0x000fe20000000039 */
[----:B------:R-:W-:Y:S01]  /*4c20*/  IMAD.MOV.U32 R57, RZ, RZ, R52 ;  /* 0x000000ffff397224 */ /* 0x000fe200078e0034 */
[----:B------:R-:W-:Y:S01]  /*4c30*/  PRMT R116, R20, 0x5410, R56 ;  /* 0x0000541014747816 */ /* 0x000fe20000000038 */
[----:B------:R-:W-:Y:S01]  /*4c40*/  IMAD.MOV.U32 R20, RZ, RZ, R46 ;  /* 0x000000ffff147224 */ /* 0x000fe200078e002e */
[----:B------:R-:W-:Y:S01]  /*4c50*/  PLOP3.LUT P3, PT, PT, PT, UP0, 0x80, 0x0 ;  /* 0x000000000000781c */ /* 0x000fe20003f6f008 */
[----:B------:R-:W-:Y:S01]  /*4c60*/  IMAD.MOV.U32 R56, RZ, RZ, R47 ;  /* 0x000000ffff387224 */ /* 0x000fe200078e002f */
[----:B------:R-:W-:-:S04]  /*4c70*/  PRMT R127, R58, 0x7610, R127 ;  /* 0x000076103a7f7816 */ /* 0x000fc8000000007f */
[----:B------:R-:W-:Y:S01]  /*4c80*/  PRMT R121, R20, 0x5410, R56 ;  /* 0x0000541014797816 */ /* 0x000fe20000000038 */
[----:B------:R-:W-:Y:S02]  /*4c90*/  IMAD.MOV.U32 R56, RZ, RZ, R48 ;  /* 0x000000ffff387224 */ /* 0x000fe400078e0030 */
[----:B------:R-:W-:-:S03]  /*4ca0*/  IMAD.MOV.U32 R20, RZ, RZ, R49 ;  /* 0x000000ffff147224 */ /* 0x000fc600078e0031 */
[----:B------:R-:W-:Y:S01]  /*4cb0*/  PRMT R124, R56, 0x7610, R124 ;  /* 0x00007610387c7816 */ /* 0x000fe2000000007c */
[----:B------:R-:W-:Y:S01]  /*4cc0*/  IMAD.MOV.U32 R56, RZ, RZ, R55 ;  /* 0x000000ffff387224 */ /* 0x000fe200078e0037 */
[----:B------:R-:W-:Y:S01]  /*4cd0*/  PRMT R126, R20, 0x7610, R126 ;  /* 0x00007610147e7816 */ /* 0x000fe2000000007e */
[----:B------:R-:W-:-:S03]  /*4ce0*/  IMAD.MOV.U32 R20, RZ, RZ, R54 ;  /* 0x000000ffff147224 */ /* 0x000fc600078e0036 */
[----:B------:R-:W-:Y:S02]  /*4cf0*/  PRMT R117, R56, 0x7610, R117 ;  /* 0x0000761038757816 */ /* 0x000fe40000000075 */
[----:B------:R-:W-:Y:S01]  /*4d00*/  PRMT R118, R57, 0x5410, R20 ;  /* 0x0000541039767816 */ /* 0x000fe20000000014 */
[----:B------:R-:W-:Y:S06]  /*4d10*/  @!P3 BRA `(.L_x_349) ;  /* 0x000000000004b947 */ /* 0x000fec0003800000 */
[----:B------:R-:W-:Y:S01]  /*4d20*/  BPT.TRAP 0x1 ;  /* 0x000000040000795c */ /* 0x000fe20000300000 */
.L_x_349:
[----:B------:R-:W-:Y:S01]  /*4d30*/  IMAD R20, R19, 0x8, R18 ;  /* 0x0000000813147824 */ /* 0x000fe200078e0212 */
[----:B------:R-:W-:Y:S01]  /*4d40*/  SHF.L.U32 R87, R149, 0x1f, RZ ;  /* 0x0000001f95577819 */ /* 0x000fe200000006ff */
[----:B------:R-:W-:Y:S03]  /*4d50*/  BSSY B1, `(.L_x_350) ;  /* 0x0000003000017945 */ /* 0x000fe60003800000 */
[----:B------:R-:W0:Y:S02]  /*4d60*/  SYNCS.PHASECHK.TRANS64.TRYWAIT P5, [R20+URZ+0x31c90], R87 ;  /* 0x031c9057140075a7 */ /* 0x000e2400080a017f */
[----:B0-----:R-:W-:Y:S05]  /*4d70*/  @!P5 BRA `(.L_x_351) ;  /* 0x0000016400ccd947 */ /* 0x001fea0003800000 */
.L_x_551:
[----:B------:R-:W-:Y:S05]  /*4d80*/  BSYNC B1 ;  /* 0x0000000000017941 */ /* 0x000fea0003800000 */
.L_x_350:
[----:B------:R-:W-:Y:S05]  /*4d90*/  @P4 BRA `(.L_x_324) ;  /* 0x0000001c00204947 */ /* 0x000fea0003800000 */
[----:B------:R-:W1:Y:S01]  /*4da0*/  LDC R106, c[0x0][0x2e4] ;  /* 0x0000b900ff6a7b82 */ /* 0x000e620000000800 */
[----:B------:R-:W-:Y:S01]  /*4db0*/  ISETP.NE.AND P4, PT, R10, RZ, PT ;  /* 0x000000ff0a00720c */ /* 0x000fe20003f85270 */
[----:B------:R-:W-:Y:S01]  /*4dc0*/  ULDC.64 UR4, c[0x0][0x2f0] ;  /* 0x0000bc0000047ab9 */ /* 0x000fe20000000a00 */
[----:B------:R-:W-:Y:S01]  /*4dd0*/  SHF.R.S32.HI R56, RZ, 0x1f, R145 ;  /* 0x0000001fff387819 */ /* 0x000fe20000011491 */
[----:B------:R-:W-:Y:S01]  /*4de0*/  IMAD.MOV.U32 R95, RZ, RZ, R94 ;  /* 0x000000ffff5f7224 */ /* 0x000fe200078e005e */
[----:B------:R-:W-:Y:S01]  /*4df0*/  BSSY B1, `(.L_x_352) ;  /* 0x000008a000017945 */ /* 0x000fe20003800000 */
[----:B------:R-:W-:Y:S02]  /*4e00*/  IMAD.MOV.U32 R94, RZ, RZ, R60 ;  /* 0x000000ffff5e7224 */ /* 0x000fe400078e003c */
[----:B------:R-:W-:Y:S02]  /*4e10*/  IMAD R56, R56, UR4, RZ ;  /* 0x0000000438387c24 */ /* 0x000fe4000f8e02ff */
[----:B------:R-:W-:-:S04]  /*4e20*/  IMAD.WIDE.U32 R94, R145, UR4, R94 ;  /* 0x00000004915e7c25 */ /* 0x000fc8000f8e005e */
[----:B------:R-:W-:-:S04]  /*4e30*/  IMAD R111, R145, UR5, R56 ;  /* 0x00000005916f7c24 */ /* 0x000fc8000f8e0238 */
[----:B------:R-:W-:Y:S02]  /*4e40*/  IMAD.IADD R111, R111, 0x1, R95 ;  /* 0x000000016f6f7824 */ /* 0x000fe400078e025f */
[----:B-1----:R-:W-:Y:S01]  /*4e50*/  IMAD.IADD R112, R106, 0x1, -R104 ;  /* 0x000000016a707824 */ /* 0x002fe200078e0a68 */
[----:B------:R-:W-:Y:S06]  /*4e60*/  @!P4 BRA `(.L_x_353) ;  /* 0x000000080008c947 */ /* 0x000fec0003800000 */
[----:B------:R-:W2:Y:S04]  /*4e70*/  LDL R62, [R1+0x30] ;  /* 0x00003000013e7983 */ /* 0x000ea80000100800 */
[----:B------:R-:W3:Y:S04]  /*4e80*/  LDL R58, [R1+0x34] ;  /* 0x00003400013a7983 */ /* 0x000ee80000100800 */
[----:B------:R-:W4:Y:S01]  /*4e90*/  LDL R59, [R1+0x38] ;  /* 0x00003800013b7983 */ /* 0x000f220000100800 */
[----:B------:R-:W-:-:S04]  /*4ea0*/  SEL R56, R104, R112, !P0 ;  /* 0x0000007068387207 */ /* 0x000fc80004000000 */
[----:B------:R-:W-:-:S04]  /*4eb0*/  SHF.R.S32.HI R57, RZ, 0x1f, R56 ;  /* 0x0000001fff397819 */ /* 0x000fc80000011438 */
[----:B------:R-:W-:-:S04]  /*4ec0*/  LEA.HI R57, R57, R56, RZ, 0x4 ;  /* 0x0000003839397211 */ /* 0x000fc800078f20ff */
[----:B------:R-:W-:-:S04]  /*4ed0*/  SHF.R.S32.HI R56, RZ, 0x4, R57 ;  /* 0x00000004ff387819 */ /* 0x000fc80000011439 */
[----:B------:R-:W-:-:S04]  /*4ee0*/  LEA.HI.SX32 R113, R5, R56, 0x1d ;  /* 0x0000003805717211 */ /* 0x000fc800078feaff */
[----:B------:R-:W-:-:S04]  /*4ef0*/  SHF.R.S32.HI R56, RZ, 0x1f, R113 ;  /* 0x0000001fff387819 */ /* 0x000fc80000011471 */
[----:B------:R-:W-:Y:S01]  /*4f00*/  LEA.HI R57, R56, R113, RZ, 0x2 ;  /* 0x0000007138397211 */ /* 0x000fe200078f10ff */
[----:B------:R-:W-:-:S03]  /*4f10*/  IMAD.SHL.U32 R113, R113, 0x8, RZ ;  /* 0x0000000871717824 */ /* 0x000fc600078e00ff */
[----:B------:R-:W-:Y:S02]  /*4f20*/  SHF.R.S32.HI R57, RZ, 0x2, R57 ;  /* 0x00000002ff397819 */ /* 0x000fe40000011439 */
[----:B------:R-:W-:Y:S01]  /*4f30*/  ISETP.GE.AND P4, PT, R146, R103, PT ;  /* 0x000000679200720c */ /* 0x000fe20003f86270 */
[----:B------:R-:W-:Y:S01]  /*4f40*/  BSSY B2, `(.L_x_354) ;  /* 0x0000068000027945 */ /* 0x000fe20003800000 */
[----:B--2---:R-:W-:-:S04]  /*4f50*/  LOP3.LUT R56, R62, 0x18, R113, 0xf8, !PT ;  /* 0x000000183e387812 */ /* 0x004fc800078ef871 */
[----:B---3--:R-:W-:Y:S01]  /*4f60*/  LOP3.LUT R56, R56, R58, RZ, 0x3c, !PT ;  /* 0x0000003a38387212 */ /* 0x008fe200078e3cff */
[----:B----4-:R-:W-:-:S04]  /*4f70*/  IMAD R57, R57, 0x1200, R59 ;  /* 0x0000120039397824 */ /* 0x010fc800078e023b */
[----:B------:R-:W-:Y:S02]  /*4f80*/  IMAD.IADD R56, R57, 0x1, R56 ;  /* 0x0000000139387824 */ /* 0x000fe400078e0238 */
[C---:B------:R-:W-:Y:S02]  /*4f90*/  IMAD R59, R19.reuse, 0x3600, R101 ;  /* 0x00003600133b7824 */ /* 0x040fe400078e0265 */
[----:B------:R-:W-:Y:S02]  /*4fa0*/  IMAD R57, R19, 0x3600, R56 ;  /* 0x0000360013397824 */ /* 0x000fe400078e0238 */
[--C-:B------:R-:W-:Y:S02]  /*4fb0*/  IMAD R56, R59, 0x2, R18.reuse ;  /* 0x000000023b387824 */ /* 0x100fe400078e0212 */
[----:B------:R-:W-:-:S04]  /*4fc0*/  IMAD R60, R57, 0x2, R18 ;  /* 0x00000002393c7824 */ /* 0x000fc800078e0212 */
[----:B------:R-:W1:Y:S04]  /*4fd0*/  LDS.128 R56, [R56+0x16a00] ;  /* 0x016a000038387984 */ /* 0x000e680000000c00 */
[----:B------:R-:W2:Y:S01]  /*4fe0*/  LDS.128 R60, [R60+0x16a00] ;  /* 0x016a00003c3c7984 */ /* 0x000ea20000000c00 */
[----:B------:R-:W-:Y:S05]  /*4ff0*/  @P4 BRA `(.L_x_355) ;  /* 0x0000000400704947 */ /* 0x000fea0003800000 */
[--C-:B------:R-:W-:Y:S02]  /*5000*/  SHF.R.U64 R40, R40, 0x10, R41.reuse ;  /* 0x0000001028287819 */ /* 0x100fe40000001229 */
[----:B------:R-:W-:Y:S02]  /*5010*/  SHF.R.U32.HI R114, RZ, 0x10, R41 ;  /* 0x00000010ff727819 */ /* 0x000fe40000011629 */
[----:B------:R-:W-:Y:S02]  /*5020*/  PRMT R40, R115, 0x5432, R40 ;  /* 0x0000543273287816 */ /* 0x000fe40000000028 */
[----:B------:R-:W-:Y:S02]  /*5030*/  SHF.R.U32.HI R115, RZ, 0x10, R53 ;  /* 0x00000010ff737819 */ /* 0x000fe40000011635 */
[--C-:B------:R-:W-:Y:S02]  /*5040*/  SHF.R.U64 R41, R42, 0x10, R43.reuse ;  /* 0x000000102a297819 */ /* 0x100fe4000000122b */
[----:B------:R-:W-:-:S02]  /*5050*/  SHF.R.U32.HI R42, RZ, 0x10, R43 ;  /* 0x00000010ff2a7819 */ /* 0x000fc4000001162b */
[----:B------:R-:W-:Y:S02]  /*5060*/  SHF.R.U64 R43, R52, 0x10, R53 ;  /* 0x00000010342b7819 */ /* 0x000fe40000001235 */
[--C-:B------:R-:W-:Y:S02]  /*5070*/  SHF.R.U64 R52, R54, 0x10, R55.reuse ;  /* 0x0000001036347819 */ /* 0x100fe40000001237 */
[----:B------:R-:W-:Y:S02]  /*5080*/  SHF.R.U32.HI R53, RZ, 0x10, R55 ;  /* 0x00000010ff357819 */ /* 0x000fe40000011637 */
[----:B------:R-:W-:Y:S02]  /*5090*/  PRMT R115, R127, 0x5410, R115 ;  /* 0x000054107f737816 */ /* 0x000fe40000000073 */
[----:B------:R-:W-:Y:S02]  /*50a0*/  PRMT R114, R117, 0x5432, R114 ;  /* 0x0000543275727816 */ /* 0x000fe40000000072 */
[----:B------:R-:W-:-:S02]  /*50b0*/  PRMT R43, R118, 0x5410, R43 ;  /* 0x00005410762b7816 */ /* 0x000fc4000000002b */
[----:B------:R-:W-:Y:S01]  /*50c0*/  PRMT R52, R118, 0x5432, R52 ;  /* 0x0000543276347816 */ /* 0x000fe20000000034 */
[----:B--2---:R-:W-:Y:S01]  /*50d0*/  IMAD.U32 R118, R61, 0x10000, RZ ;  /* 0x000100003d767824 */ /* 0x004fe200078e00ff */
[----:B------:R-:W-:Y:S01]  /*50e0*/  PRMT R53, R117, 0x5410, R53 ;  /* 0x0000541075357816 */ /* 0x000fe20000000035 */
[----:B------:R-:W-:Y:S01]  /*50f0*/  IMAD.U32 R117, R115, 0x10000, RZ ;  /* 0x0001000073757824 */ /* 0x000fe200078e00ff */
[----:B------:R-:W-:Y:S01]  /*5100*/  PRMT R41, R116, 0x5410, R41 ;  /* 0x0000541074297816 */ /* 0x000fe20000000029 */
[----:B------:R-:W-:Y:S01]  /*5110*/  IMAD.U32 R55, R114, 0x10000, RZ ;  /* 0x0001000072377824 */ /* 0x000fe200078e00ff */
[----:B------:R-:W-:Y:S01]  /*5120*/  PRMT R42, R116, 0x5432, R42 ;  /* 0x00005432742a7816 */ /* 0x000fe2000000002a */
[----:B-1----:R-:W-:Y:S02]  /*5130*/  IMAD.U32 R116, R57, 0x10000, RZ ;  /* 0x0001000039747824 */ /* 0x002fe400078e00ff */
[----:B------:R-:W-:Y:S01]  /*5140*/  FMUL.FTZ R54, R118, R117 ;  /* 0x0000007576367220 */ /* 0x000fe20000410000 */
[----:B------:R-:W-:-:S02]  /*5150*/  LOP3.LUT R115, R115, 0xffff0000, RZ, 0xc0, !PT ;  /* 0xffff000073737812 */ /* 0x000fc400078ec0ff */
[----:B------:R-:W-:Y:S01]  /*5160*/  LOP3.LUT R61, R61, 0xffff0000, RZ, 0xc0, !PT ;  /* 0xffff00003d3d7812 */ /* 0x000fe200078ec0ff */
[-C--:B------:R-:W-:Y:S01]  /*5170*/  FFMA.FTZ R54, R116, R55.reuse, -R54 ;  /* 0x0000003774367223 */ /* 0x080fe20000010836 */
[----:B------:R-:W-:Y:S01]  /*5180*/  FMUL.FTZ R55, R118, R55 ;  /* 0x0000003776377220 */ /* 0x000fe20000410000 */
[----:B------:R-:W-:Y:S01]  /*5190*/  LOP3.LUT R114, R114, 0xffff0000, RZ, 0xc0, !PT ;  /* 0xffff000072727812 */ /* 0x000fe200078ec0ff */
[C---:B------:R-:W-:Y:S01]  /*51a0*/  IMAD.U32 R118, R63.reuse, 0x10000, RZ ;  /* 0x000100003f767824 */ /* 0x040fe200078e00ff */
[----:B------:R-:W-:Y:S01]  /*51b0*/  LOP3.LUT R63, R63, 0xffff0000, RZ, 0xc0, !PT ;  /* 0xffff00003f3f7812 */ /* 0x000fe200078ec0ff */
[----:B------:R-:W-:Y:S01]  /*51c0*/  FFMA.FTZ R55, R116, R117, R55 ;  /* 0x0000007574377223 */ /* 0x000fe20000010037 */
[----:B------:R-:W-:Y:S01]  /*51d0*/  LOP3.LUT R116, R57, 0xffff0000, RZ, 0xc0, !PT ;  /* 0xffff000039747812 */ /* 0x000fe200078ec0ff */
[CC--:B------:R-:W-:Y:S01]  /*51e0*/  FMUL.FTZ R57, R61.reuse, R115.reuse ;  /* 0x000000733d397220 */ /* 0x0c0fe20000410000 */
[-C--:B------:R-:W-:Y:S01]  /*51f0*/  FMUL.FTZ R61, R61, R114.reuse ;  /* 0x000000723d3d7220 */ /* 0x080fe20000410000 */
[C---:B------:R-:W-:Y:S01]  /*5200*/  IMAD.U32 R117, R53.reuse, 0x10000, RZ ;  /* 0x0001000035757824 */ /* 0x040fe200078e00ff */
[----:B------:R-:W-:Y:S01]  /*5210*/  LOP3.LUT R53, R53, 0xffff0000, RZ, 0xc0, !PT ;  /* 0xffff000035357812 */ /* 0x000fe200078ec0ff */
[C---:B------:R-:W-:Y:S01]  /*5220*/  FFMA.FTZ R57, R116.reuse, R114, -R57 ;  /* 0x0000007274397223 */ /* 0x040fe20000010839 */
[----:B------:R-:W-:Y:S01]  /*5230*/  FFMA.FTZ R61, R116, R115, R61 ;  /* 0x00000073743d7223 */ /* 0x000fe2000001003d */
[----:B------:R-:W-:-:S02]  /*5240*/  IMAD.U32 R116, R59, 0x10000, RZ ;  /* 0x000100003b747824 */ /* 0x000fc400078e00ff */
[----:B------:R-:W-:Y:S01]  /*5250*/  FMUL.FTZ R114, R118, R117 ;  /* 0x0000007576727220 */ /* 0x000fe20000410000 */
[----:B------:R-:W-:Y:S01]  /*5260*/  IMAD.U32 R115, R42, 0x10000, RZ ;  /* 0x000100002a737824 */ /* 0x000fe200078e00ff */
[----:B------:R-:W-:Y:S01]  /*5270*/  F2FP.BF16.F32.PACK_AB R57, R57, R54 ;  /* 0x000000363939723e */ /* 0x000fe200000010ff */
[----:B------:R-:W-:Y:S01]  /*5280*/  IMAD.U32 R54, R60, 0x10000, RZ ;  /* 0x000100003c367824 */ /* 0x000fe200078e00ff */
[----:B------:R-:W-:Y:S01]  /*5290*/  F2FP.BF16.F32.PACK_AB R61, R61, R55 ;  /* 0x000000373d3d723e */ /* 0x000fe200000010ff */
[-C--:B------:R-:W-:Y:S01]  /*52a0*/  FFMA.FTZ R114, R116, R115.reuse, -R114 ;  /* 0x0000007374727223 */ /* 0x080fe20000010872 */
[----:B------:R-:W-:Y:S01]  /*52b0*/  FMUL.FTZ R115, R118, R115 ;  /* 0x0000007376737220 */ /* 0x000fe20000410000 */
[C---:B------:R-:W-:Y:S01]  /*52c0*/  IMAD.U32 R55, R40.reuse, 0x10000, RZ ;  /* 0x0001000028377824 */ /* 0x040fe200078e00ff */
[----:B------:R-:W-:Y:S02]  /*52d0*/  LOP3.LUT R40, R40, 0xffff0000, RZ, 0xc0, !PT ;  /* 0xffff000028287812 */ /* 0x000fe400078ec0ff */
[----:B------:R-:W-:Y:S01]  /*52e0*/  FFMA.FTZ R115, R116, R117, R115 ;  /* 0x0000007574737223 */ /* 0x000fe20000010073 */
[----:B------:R-:W-:-:S02]  /*52f0*/  LOP3.LUT R116, R42, 0xffff0000, RZ, 0xc0, !PT ;  /* 0xffff00002a747812 */ /* 0x000fc400078ec0ff */
[----:B------:R-:W-:Y:S01]  /*5300*/  LOP3.LUT R42, R59, 0xffff0000, RZ, 0xc0, !PT ;  /* 0xffff00003b2a7812 */ /* 0x000fe200078ec0ff */
[CC--:B------:R-:W-:Y:S02]  /*5310*/  FMUL.FTZ R59, R63.reuse, R53.reuse ;  /* 0x000000353f3b7220 */ /* 0x0c0fe40000410000 */
[-C--:B------:R-:W-:Y:S02]  /*5320*/  FMUL.FTZ R63, R63, R116.reuse ;  /* 0x000000743f3f7220 */ /* 0x080fe40000410000 */
[C---:B------:R-:W-:Y:S02]  /*5330*/  FFMA.FTZ R59, R42.reuse, R116, -R59 ;  /* 0x000000742a3b7223 */ /* 0x040fe4000001083b */
[----:B------:R-:W-:Y:S01]  /*5340*/  FFMA.FTZ R63, R42, R53, R63 ;  /* 0x000000352a3f7223 */ /* 0x000fe2000001003f */
[C---:B------:R-:W-:Y:S01]  /*5350*/  IMAD.U32 R53, R43.reuse, 0x10000, RZ ;  /* 0x000100002b357824 */ /* 0x040fe200078e00ff */
[----:B------:R-:W-:Y:S01]  /*5360*/  LOP3.LUT R43, R43, 0xffff0000, RZ, 0xc0, !PT ;  /* 0xffff00002b2b7812 */ /* 0x000fe200078ec0ff */
[----:B------:R-:W-:Y:S01]  /*5370*/  IMAD.U32 R42, R56, 0x10000, RZ ;  /* 0x00010000382a7824 */ /* 0x000fe200078e00ff */
[----:B------:R-:W-:Y:S01]  /*5380*/  F2FP.BF16.F32.PACK_AB R59, R59, R114 ;  /* 0x000000723b3b723e */ /* 0x000fe200000010ff */
[C---:B------:R-:W-:Y:S01]  /*5390*/  FMUL.FTZ R114, R54.reuse, R53 ;  /* 0x0000003536727220 */ /* 0x040fe20000410000 */
[----:B------:R-:W-:Y:S01]  /*53a0*/  FMUL.FTZ R54, R54, R55 ;  /* 0x0000003736367220 */ /* 0x000fe20000410000 */
[----:B------:R-:W-:-:S02]  /*53b0*/  F2FP.BF16.F32.PACK_AB R63, R63, R115 ;  /* 0x000000733f3f723e */ /* 0x000fc400000010ff */
[C---:B------:R-:W-:Y:S01]  /*53c0*/  FFMA.FTZ R114, R42.reuse, R55, -R114 ;  /* 0x000000372a727223 */ /* 0x040fe20000010872 */
[----:B------:R-:W-:Y:S01]  /*53d0*/  FFMA.FTZ R54, R42, R53, R54 ;  /* 0x000000352a367223 */ /* 0x000fe20000010036 */
[----:B------:R-:W-:Y:S01]  /*53e0*/  LOP3.LUT R42, R60, 0xffff0000, RZ, 0xc0, !PT ;  /* 0xffff00003c2a7812 */ /* 0x000fe200078ec0ff */
[----:B------:R-:W-:Y:S01]  /*53f0*/  IMAD.U32 R60, R62, 0x10000, RZ ;  /* 0x000100003e3c7824 */ /* 0x000fe200078e00ff */
[----:B------:R-:W-:-:S03]  /*5400*/  LOP3.LUT R53, R56, 0xffff0000, RZ, 0xc0, !PT ;  /* 0xffff000038357812 */ /* 0x000fc600078ec0ff */
[C---:B------:R-:W-:Y:S01]  /*5410*/  FMUL.FTZ R55, R42.reuse, R43 ;  /* 0x0000002b2a377220 */ /* 0x040fe20000410000 */
[----:B------:R-:W-:-:S03]  /*5420*/  FMUL.FTZ R42, R42, R40 ;  /* 0x000000282a2a7220 */ /* 0x000fc60000410000 */
[C---:B------:R-:W-:Y:S01]  /*5430*/  FFMA.FTZ R40, R53.reuse, R40, -R55 ;  /* 0x0000002835287223 */ /* 0x040fe20000010837 */
[----:B------:R-:W-:Y:S01]  /*5440*/  FFMA.FTZ R42, R53, R43, R42 ;  /* 0x0000002b352a7223 */ /* 0x000fe2000001002a */
[C---:B------:R-:W-:Y:S01]  /*5450*/  IMAD.U32 R53, R52.reuse, 0x10000, RZ ;  /* 0x0001000034357824 */ /* 0x040fe200078e00ff */
[----:B------:R-:W-:Y:S01]  /*5460*/  LOP3.LUT R52, R52, 0xffff0000, RZ, 0xc0, !PT ;  /* 0xffff000034347812 */ /* 0x000fe200078ec0ff */
[C---:B------:R-:W-:Y:S01]  /*5470*/  IMAD.U32 R55, R41.reuse, 0x10000, RZ ;  /* 0x0001000029377824 */ /* 0x040fe200078e00ff */
[----:B------:R-:W-:Y:S01]  /*5480*/  LOP3.LUT R41, R41, 0xffff0000, RZ, 0xc0, !PT ;  /* 0xffff000029297812 */ /* 0x000fe200078ec0ff */
[----:B------:R-:W-:Y:S01]  /*5490*/  FMUL.FTZ R56, R60, R53 ;  /* 0x000000353c387220 */ /* 0x000fe20000410000 */
[----:B------:R-:W-:Y:S02]  /*54a0*/  IMAD.U32 R43, R58, 0x10000, RZ ;  /* 0x000100003a2b7824 */ /* 0x000fe400078e00ff */
[-C--:B------:R-:W-:Y:S01]  /*54b0*/  FMUL.FTZ R60, R60, R55.reuse ;  /* 0x000000373c3c7220 */ /* 0x080fe20000410000 */
[----:B------:R-:W-:Y:S01]  /*54c0*/  F2FP.BF16.F32.PACK_AB R40, R40, R114 ;  /* 0x000000722828723e */ /* 0x000fe200000010ff */
[----:B------:R-:W-:-:S02]  /*54d0*/  FFMA.FTZ R56, R43, R55, -R56 ;  /* 0x000000372b387223 */ /* 0x000fc40000010838 */
[----:B------:R-:W-:Y:S01]  /*54e0*/  FFMA.FTZ R60, R43, R53, R60 ;  /* 0x000000352b3c7223 */ /* 0x000fe2000001003c */
[----:B------:R-:W-:Y:S02]  /*54f0*/  LOP3.LUT R43, R62, 0xffff0000, RZ, 0xc0, !PT ;  /* 0xffff00003e2b7812 */ /* 0x000fe400078ec0ff */
[----:B------:R-:W-:Y:S02]  /*5500*/  LOP3.LUT R53, R58, 0xffff0000, RZ, 0xc0, !PT ;  /* 0xffff00003a357812 */ /* 0x000fe400078ec0ff */
[----:B------:R-:W-:Y:S01]  /*5510*/  F2FP.BF16.F32.PACK_AB R42, R42, R54 ;  /* 0x000000362a2a723e */ /* 0x000fe200000010ff */
[C---:B------:R-:W-:Y:S01]  /*5520*/  FMUL.FTZ R55, R43.reuse, R52 ;  /* 0x000000342b377220 */ /* 0x040fe20000410000 */
[----:B------:R-:W-:-:S03]  /*5530*/  FMUL.FTZ R43, R43, R41 ;  /* 0x000000292b2b7220 */ /* 0x000fc60000410000 */
[C---:B------:R-:W-:Y:S01]  /*5540*/  FFMA.FTZ R55, R53.reuse, R41, -R55 ;  /* 0x0000002935377223 */ /* 0x040fe20000010837 */
[----:B------:R-:W-:-:S04]  /*5550*/  FFMA.FTZ R43, R53, R52, R43 ;  /* 0x00000034352b7223 */ /* 0x000fc8000001002b */
[----:B------:R-:W-:Y:S01]  /*5560*/  F2FP.BF16.F32.PACK_AB R55, R55, R56 ;  /* 0x000000383737723e */ /* 0x000fe200000010ff */
[----:B------:R-:W-:Y:S01]  /*5570*/  IMAD.MOV.U32 R56, RZ, RZ, R40 ;  /* 0x000000ffff387224 */ /* 0x000fe200078e0028 */
[----:B------:R-:W-:Y:S01]  /*5580*/  F2FP.BF16.F32.PACK_AB R43, R43, R60 ;  /* 0x0000003c2b2b723e */ /* 0x000fe200000010ff */
[----:B------:R-:W-:Y:S02]  /*5590*/  IMAD.MOV.U32 R60, RZ, RZ, R42 ;  /* 0x000000ffff3c7224 */ /* 0x000fe400078e002a */
[----:B------:R-:W-:Y:S02]  /*55a0*/  IMAD.MOV.U32 R58, RZ, RZ, R55 ;  /* 0x000000ffff3a7224 */ /* 0x000fe400078e0037 */
[----:B------:R-:W-:-:S07]  /*55b0*/  IMAD.MOV.U32 R62, RZ, RZ, R43 ;  /* 0x000000ffff3e7224 */ /* 0x000fce00078e002b */
.L_x_355:
[----:B------:R-:W-:Y:S05]  /*55c0*/  BSYNC B2 ;  /* 0x0000000000027941 */ /* 0x000fea0003800000 */
.L_x_354:
[----:B------:R-:W-:-:S13]  /*55d0*/  ISETP.GE.AND P4, PT, R113, R106, PT ;  /* 0x0000006a7100720c */ /* 0x000fda0003f86270 */
[--C-:B------:R-:W-:Y:S02]  /*55e0*/  @!P4 SHF.R.S32.HI R43, RZ, 0x1f, R113.reuse ;  /* 0x0000001fff2bc819 */ /* 0x100fe40000011471 */
[----:B------:R-:W-:-:S04]  /*55f0*/  @!P4 IADD3 R113, P5, P6, R24, R94, R113 ;  /* 0x0000005e1871c210 */ /* 0x000fc80007ebe071 */
[----:B------:R-:W-:Y:S02]  /*5600*/  @!P4 IADD3.X R43, R0, R111, R43, P5, P6 ;  /* 0x0000006f002bc210 */ /* 0x000fe40002fec42b */
[----:B------:R-:W-:-:S04]  /*5610*/  IADD3 R41, P5, P6, R24, R94, R76 ;  /* 0x0000005e18297210 */ /* 0x000fc80007ebe04c */
[----:B------:R-:W-:Y:S02]  /*5620*/  IADD3.X R42, R0, R111, R98, P5, P6 ;  /* 0x0000006f002a7210 */ /* 0x000fe40002fec462 */
[----:B------:R-:W-:-:S04]  /*5630*/  LEA R40, P5, R41, R92, 0x1 ;  /* 0x0000005c29287211 */ /* 0x000fc800078a08ff */
[----:B------:R-:W-:Y:S02]  /*5640*/  LEA.HI.X R41, R41, R93, R42, 0x1, P5 ;  /* 0x0000005d29297211 */ /* 0x000fe400028f0c2a */
[----:B------:R-:W-:-:S03]  /*5650*/  @!P4 LEA R42, P5, R113, R92, 0x1 ;  /* 0x0000005c712ac211 */ /* 0x000fc600078a08ff */
[----:B-1----:R1:W-:Y:S01]  /*5660*/  STG.E.128 desc[UR60][R40.64], R56 ;  /* 0x0000003828007986 */ /* 0x0023e2000c101d3c */
[----:B------:R-:W-:-:S05]  /*5670*/  @!P4 LEA.HI.X R43, R113, R93, R43, 0x1, P5 ;  /* 0x0000005d712bc211 */ /* 0x000fca00028f0c2b */
[----:B--2---:R1:W-:Y:S04]  /*5680*/  @!P4 STG.E.128 desc[UR60][R42.64], R60 ;  /* 0x0000003c2a00c986 */ /* 0x0043e8000c101d3c */
.L_x_353:
[----:B------:R-:W-:Y:S05]  /*5690*/  BSYNC B1 ;  /* 0x0000000000017941 */ /* 0x000fea0003800000 */
.L_x_352:
[----:B------:R-:W-:Y:S01]  /*56a0*/  ISETP.NE.AND P4, PT, R11, RZ, PT ;  /* 0x000000ff0b00720c */ /* 0x000fe20003f85270 */
[----:B------:R-:W-:-:S12]  /*56b0*/  BSSY B1, `(.L_x_356) ;  /* 0x0000086000017945 */ /* 0x000fd80003800000 */
[----:B------:R-:W-:Y:S05]  /*56c0*/  @!P4 BRA `(.L_x_357) ;  /* 0x000000080010c947 */ /* 0x000fea0003800000 */
[----:B------:R-:W2:Y:S04]  /*56d0*/  LDL R52, [R1+0x30] ;  /* 0x0000300001347983 */ /* 0x000ea80000100800 */
[----:B-1----:R-:W3:Y:S04]  /*56e0*/  LDL R42, [R1+0x34] ;  /* 0x00003400012a7983 */ /* 0x002ee80000100800 */
[----:B------:R-:W4:Y:S04]  /*56f0*/  LDL R43, [R1+0x38] ;  /* 0x00003800012b7983 */ /* 0x000f280000100800 */
[----:B------:R-:W5:Y:S01]  /*5700*/  LDL R59, [R1+0x28] ;  /* 0x00002800013b7983 */ /* 0x000f620000100800 */
[----:B------:R-:W-:-:S04]  /*5710*/  SEL R40, R104, R112, !P1 ;  /* 0x0000007068287207 */ /* 0x000fc80004800000 */
[----:B------:R-:W-:-:S04]  /*5720*/  SHF.R.S32.HI R41, RZ, 0x1f, R40 ;  /* 0x0000001fff297819 */ /* 0x000fc80000011428 */
[----:B------:R-:W-:-:S04]  /*5730*/  LEA.HI R41, R41, R40, RZ, 0x4 ;  /* 0x0000002829297211 */ /* 0x000fc800078f20ff */
[----:B------:R-:W-:-:S04]  /*5740*/  SHF.R.S32.HI R41, RZ, 0x4, R41 ;  /* 0x00000004ff297819 */ /* 0x000fc80000011429 */
[----:B------:R-:W-:-:S04]  /*5750*/  LEA.HI.SX32 R41, R6, R41, 0x1d ;  /* 0x0000002906297211 */ /* 0x000fc800078feaff */
[----:B------:R-:W-:Y:S01]  /*5760*/  SHF.R.S32.HI R40, RZ, 0x1f, R41 ;  /* 0x0000001fff287819 */ /* 0x000fe20000011429 */
[----:B------:R-:W-:-:S03]  /*5770*/  IMAD.SHL.U32 R58, R41, 0x8, RZ ;  /* 0x00000008293a7824 */ /* 0x000fc600078e00ff */
[----:B------:R-:W-:-:S04]  /*5780*/  LEA.HI R40, R40, R41, RZ, 0x2 ;  /* 0x0000002928287211 */ /* 0x000fc800078f10ff */
[----:B------:R-:W-:Y:S02]  /*5790*/  SHF.R.S32.HI R41, RZ, 0x2, R40 ;  /* 0x00000002ff297819 */ /* 0x000fe40000011428 */
[----:B------:R-:W-:-:S04]  /*57a0*/  IADD3 R56, P4, P5, R24, R94, R8 ;  /* 0x0000005e18387210 */ /* 0x000fc80007d9e008 */
[----:B------:R-:W-:Y:S01]  /*57b0*/  IADD3.X R57, R0, R111, R97, P4, P5 ;  /* 0x0000006f00397210 */ /* 0x000fe200027ea461 */
        /* <DEDUP_REMOVED lines=11> */
[----:B-----5:R-:W-:-:S13]  /*5870*/  ISETP.GE.AND P4, PT, R59, R103, PT ;  /* 0x000000673b00720c */ /* 0x020fda0003f86270 */
[----:B------:R-:W-:Y:S05]  /*5880*/  @P4 BRA `(.L_x_359) ;  /* 0x0000000400744947 */ /* 0x000fea0003800000 */
[----:B------:R-:W-:Y:S01]  /*5890*/  SHF.R.U32.HI R61, RZ, 0x10, R49 ;  /* 0x00000010ff3d7819 */ /* 0x000fe20000011631 */
[----:B--2---:R-:W-:Y:S01]  /*58a0*/  IMAD.U32 R113, R53, 0x10000, RZ ;  /* 0x0001000035717824 */ /* 0x004fe200078e00ff */
[----:B------:R-:W-:Y:S01]  /*58b0*/  SHF.R.U32.HI R62, RZ, 0x10, R37 ;  /* 0x00000010ff3e7819 */ /* 0x000fe20000011625 */
[C---:B-1----:R-:W-:Y:S01]  /*58c0*/  IMAD.U32 R59, R41.reuse, 0x10000, RZ ;  /* 0x00010000293b7824 */ /* 0x042fe200078e00ff */
[C---:B------:R-:W-:Y:S02]  /*58d0*/  PRMT R61, R126.reuse, 0x5410, R61 ;  /* 0x000054107e3d7816 */ /* 0x040fe4000000003d */
[----:B------:R-:W-:Y:S02]  /*58e0*/  PRMT R62, R126, 0x5432, R62 ;  /* 0x000054327e3e7816 */ /* 0x000fe4000000003e */
[----:B------:R-:W-:Y:S01]  /*58f0*/  LOP3.LUT R41, R41, 0xffff0000, RZ, 0xc0, !PT ;  /* 0xffff000029297812 */ /* 0x000fe200078ec0ff */
[C---:B------:R-:W-:Y:S01]  /*5900*/  IMAD.U32 R63, R61.reuse, 0x10000, RZ ;  /* 0x000100003d3f7824 */ /* 0x040fe200078e00ff */
[----:B------:R-:W-:Y:S01]  /*5910*/  LOP3.LUT R61, R61, 0xffff0000, RZ, 0xc0, !PT ;  /* 0xffff00003d3d7812 */ /* 0x000fe200078ec0ff */
[C---:B------:R-:W-:Y:S01]  /*5920*/  IMAD.U32 R60, R62.reuse, 0x10000, RZ ;  /* 0x000100003e3c7824 */ /* 0x040fe200078e00ff */
[----:B------:R-:W-:Y:S01]  /*5930*/  LOP3.LUT R62, R62, 0xffff0000, RZ, 0xc0, !PT ;  /* 0xffff00003e3e7812 */ /* 0x000fe200078ec0ff */
[C---:B------:R-:W-:Y:S01]  /*5940*/  FMUL.FTZ R114, R113.reuse, R63 ;  /* 0x0000003f71727220 */ /* 0x040fe20000410000 */
[----:B------:R-:W-:Y:S01]  /*5950*/  SHF.R.U64 R48, R48, 0x10, R49 ;  /* 0x0000001030307819 */ /* 0x000fe20000001231 */
[-C--:B------:R-:W-:Y:S01]  /*5960*/  FMUL.FTZ R113, R113, R60.reuse ;  /* 0x0000003c71717220 */ /* 0x080fe20000410000 */
[----:B------:R-:W-:Y:S01]  /*5970*/  SHF.R.U64 R50, R50, 0x10, R51 ;  /* 0x0000001032327819 */ /* 0x000fe20000001233 */
[----:B------:R-:W-:Y:S01]  /*5980*/  FFMA.FTZ R60, R59, R60, -R114 ;  /* 0x0000003c3b3c7223 */ /* 0x000fe20000010872 */
[----:B------:R-:W-:-:S02]  /*5990*/  IMAD.U32 R114, R55, 0x10000, RZ ;  /* 0x0001000037727824 */ /* 0x000fc400078e00ff */
[----:B------:R-:W-:Y:S01]  /*59a0*/  FFMA.FTZ R59, R59, R63, R113 ;  /* 0x0000003f3b3b7223 */ /* 0x000fe20000010071 */
[----:B------:R-:W-:Y:S02]  /*59b0*/  LOP3.LUT R63, R53, 0xffff0000, RZ, 0xc0, !PT ;  /* 0xffff0000353f7812 */ /* 0x000fe400078ec0ff */
[----:B------:R-:W-:Y:S02]  /*59c0*/  LOP3.LUT R55, R55, 0xffff0000, RZ, 0xc0, !PT ;  /* 0xffff000037377812 */ /* 0x000fe400078ec0ff */
[----:B------:R-:W-:Y:S01]  /*59d0*/  PRMT R48, R124, 0x5410, R48 ;  /* 0x000054107c307816 */ /* 0x000fe20000000030 */
[CC--:B------:R-:W-:Y:S01]  /*59e0*/  FMUL.FTZ R53, R63.reuse, R61.reuse ;  /* 0x0000003d3f357220 */ /* 0x0c0fe20000410000 */
[-C--:B------:R-:W-:Y:S01]  /*59f0*/  FMUL.FTZ R63, R63, R62.reuse ;  /* 0x0000003e3f3f7220 */ /* 0x080fe20000410000 */
[----:B------:R-:W-:Y:S02]  /*5a00*/  SHF.R.U64 R38, R38, 0x10, R39 ;  /* 0x0000001026267819 */ /* 0x000fe40000001227 */
[C---:B------:R-:W-:Y:S01]  /*5a10*/  FFMA.FTZ R53, R41.reuse, R62, -R53 ;  /* 0x0000003e29357223 */ /* 0x040fe20000010835 */
[----:B------:R-:W-:Y:S01]  /*5a20*/  SHF.R.U32.HI R62, RZ, 0x10, R51 ;  /* 0x00000010ff3e7819 */ /* 0x000fe20000011633 */
[----:B------:R-:W-:Y:S01]  /*5a30*/  FFMA.FTZ R41, R41, R61, R63 ;  /* 0x0000003d29297223 */ /* 0x000fe2000001003f */
[----:B------:R-:W-:-:S02]  /*5a40*/  SHF.R.U32.HI R63, RZ, 0x10, R39 ;  /* 0x00000010ff3f7819 */ /* 0x000fc40000011627 */
[C---:B------:R-:W-:Y:S02]  /*5a50*/  PRMT R62, R125.reuse, 0x5432, R62 ;  /* 0x000054327d3e7816 */ /* 0x040fe4000000003e */
[----:B------:R-:W-:Y:S02]  /*5a60*/  PRMT R63, R125, 0x5410, R63 ;  /* 0x000054107d3f7816 */ /* 0x000fe4000000003f */
[----:B------:R-:W-:Y:S01]  /*5a70*/  SHF.R.U64 R61, R36, 0x10, R37 ;  /* 0x00000010243d7819 */ /* 0x000fe20000001225 */
[C---:B------:R-:W-:Y:S01]  /*5a80*/  IMAD.U32 R113, R62.reuse, 0x10000, RZ ;  /* 0x000100003e717824 */ /* 0x040fe200078e00ff */
[----:B------:R-:W-:Y:S01]  /*5a90*/  LOP3.LUT R62, R62, 0xffff0000, RZ, 0xc0, !PT ;  /* 0xffff00003e3e7812 */ /* 0x000fe200078ec0ff */
[----:B------:R-:W-:Y:S01]  /*5aa0*/  IMAD.U32 R36, R43, 0x10000, RZ ;  /* 0x000100002b247824 */ /* 0x000fe200078e00ff */
[C---:B------:R-:W-:Y:S01]  /*5ab0*/  LOP3.LUT R49, R63.reuse, 0xffff0000, RZ, 0xc0, !PT ;  /* 0xffff00003f317812 */ /* 0x040fe200078ec0ff */
[----:B------:R-:W-:Y:S01]  /*5ac0*/  IMAD.U32 R37, R63, 0x10000, RZ ;  /* 0x000100003f257824 */ /* 0x000fe200078e00ff */
[----:B------:R-:W-:Y:S01]  /*5ad0*/  LOP3.LUT R43, R43, 0xffff0000, RZ, 0xc0, !PT ;  /* 0xffff00002b2b7812 */ /* 0x000fe200078ec0ff */
[CC--:B------:R-:W-:Y:S01]  /*5ae0*/  FMUL.FTZ R63, R55.reuse, R62.reuse ;  /* 0x0000003e373f7220 */ /* 0x0c0fe20000410000 */
[C---:B------:R-:W-:Y:S01]  /*5af0*/  FMUL.FTZ R115, R114.reuse, R113 ;  /* 0x0000007172737220 */ /* 0x040fe20000410000 */
[----:B------:R-:W-:Y:S01]  /*5b00*/  FMUL.FTZ R55, R55, R49 ;  /* 0x0000003137377220 */ /* 0x000fe20000410000 */
[----:B------:R-:W-:Y:S01]  /*5b10*/  FMUL.FTZ R114, R114, R37 ;  /* 0x0000002572727220 */ /* 0x000fe20000410000 */
[C---:B------:R-:W-:Y:S01]  /*5b20*/  FFMA.FTZ R49, R43.reuse, R49, -R63 ;  /* 0x000000312b317223 */ /* 0x040fe2000001083f */
[----:B------:R-:W-:Y:S01]  /*5b30*/  FFMA.FTZ R37, R36, R37, -R115 ;  /* 0x0000002524257223 */ /* 0x000fe20000010873 */
[----:B------:R-:W-:Y:S01]  /*5b40*/  FFMA.FTZ R43, R43, R62, R55 ;  /* 0x0000003e2b2b7223 */ /* 0x000fe20000010037 */
[----:B------:R-:W-:Y:S01]  /*5b50*/  PRMT R55, R124, 0x5432, R61 ;  /* 0x000054327c377816 */ /* 0x000fe2000000003d */
[----:B------:R-:W-:Y:S01]  /*5b60*/  FFMA.FTZ R36, R36, R113, R114 ;  /* 0x0000007124247223 */ /* 0x000fe20000010072 */
[C---:B------:R-:W-:Y:S01]  /*5b70*/  IMAD.U32 R114, R52.reuse, 0x10000, RZ ;  /* 0x0001000034727824 */ /* 0x040fe200078e00ff */
[----:B------:R-:W-:Y:S01]  /*5b80*/  LOP3.LUT R52, R52, 0xffff0000, RZ, 0xc0, !PT ;  /* 0xffff000034347812 */ /* 0x000fe200078ec0ff */
[C---:B------:R-:W-:Y:S01]  /*5b90*/  IMAD.U32 R62, R48.reuse, 0x10000, RZ ;  /* 0x00010000303e7824 */ /* 0x040fe200078e00ff */
[----:B------:R-:W-:Y:S01]  /*5ba0*/  LOP3.LUT R48, R48, 0xffff0000, RZ, 0xc0, !PT ;  /* 0xffff000030307812 */ /* 0x000fe200078ec0ff */
[C---:B------:R-:W-:Y:S01]  /*5bb0*/  IMAD.U32 R63, R55.reuse, 0x10000, RZ ;  /* 0x00010000373f7824 */ /* 0x040fe200078e00ff */
[----:B------:R-:W-:Y:S01]  /*5bc0*/  LOP3.LUT R55, R55, 0xffff0000, RZ, 0xc0, !PT ;  /* 0xffff000037377812 */ /* 0x000fe200078ec0ff */
[----:B------:R-:W-:-:S02]  /*5bd0*/  IMAD.U32 R61, R40, 0x10000, RZ ;  /* 0x00010000283d7824 */ /* 0x000fc400078e00ff */
[----:B------:R-:W-:Y:S01]  /*5be0*/  FMUL.FTZ R113, R114, R62 ;  /* 0x0000003e72717220 */ /* 0x000fe20000410000 */
[----:B------:R-:W-:Y:S01]  /*5bf0*/  LOP3.LUT R40, R40, 0xffff0000, RZ, 0xc0, !PT ;  /* 0xffff000028287812 */ /* 0x000fe200078ec0ff */
[----:B------:R-:W-:Y:S01]  /*5c00*/  FMUL.FTZ R39, R52, R48 ;  /* 0x0000003034277220 */ /* 0x000fe20000410000 */
[----:B------:R-:W-:Y:S01]  /*5c10*/  FMUL.FTZ R114, R114, R63 ;  /* 0x0000003f72727220 */ /* 0x000fe20000410000 */
[----:B------:R-:W-:Y:S01]  /*5c20*/  FMUL.FTZ R52, R52, R55 ;  /* 0x0000003734347220 */ /* 0x000fe20000410000 */
[----:B------:R-:W-:Y:S01]  /*5c30*/  PRMT R50, R123, 0x5410, R50 ;  /* 0x000054107b327816 */ /* 0x000fe20000000032 */
[C---:B------:R-:W-:Y:S01]  /*5c40*/  FFMA.FTZ R113, R61.reuse, R63, -R113 ;  /* 0x0000003f3d717223 */ /* 0x040fe20000010871 */
[----:B------:R-:W-:Y:S01]  /*5c50*/  FFMA.FTZ R114, R61, R62, R114 ;  /* 0x0000003e3d727223 */ /* 0x000fe20000010072 */
[----:B------:R-:W-:Y:S01]  /*5c60*/  FFMA.FTZ R52, R40, R48, R52 ;  /* 0x0000003028347223 */ /* 0x000fe20000010034 */
[----:B------:R-:W-:Y:S01]  /*5c70*/  PRMT R38, R123, 0x5432, R38 ;  /* 0x000054327b267816 */ /* 0x000fe20000000026 */
[----:B------:R-:W-:-:S02]  /*5c80*/  IMAD.U32 R61, R54, 0x10000, RZ ;  /* 0x00010000363d7824 */ /* 0x000fc400078e00ff */
[----:B------:R-:W-:Y:S01]  /*5c90*/  FFMA.FTZ R39, R40, R55, -R39 ;  /* 0x0000003728277223 */ /* 0x000fe20000010827 */
[----:B------:R-:W-:Y:S01]  /*5ca0*/  IMAD.U32 R48, R50, 0x10000, RZ ;  /* 0x0001000032307824 */ /* 0x000fe200078e00ff */
[----:B------:R-:W-:Y:S01]  /*5cb0*/  LOP3.LUT R54, R54, 0xffff0000, RZ, 0xc0, !PT ;  /* 0xffff000036367812 */ /* 0x000fe200078ec0ff */
[C---:B------:R-:W-:Y:S01]  /*5cc0*/  IMAD.U32 R51, R38.reuse, 0x10000, RZ ;  /* 0x0001000026337824 */ /* 0x040fe200078e00ff */
[----:B------:R-:W-:Y:S01]  /*5cd0*/  LOP3.LUT R63, R38, 0xffff0000, RZ, 0xc0, !PT ;  /* 0xffff0000263f7812 */ /* 0x000fe200078ec0ff */
[C---:B------:R-:W-:Y:S02]  /*5ce0*/  IMAD.U32 R40, R42.reuse, 0x10000, RZ ;  /* 0x000100002a287824 */ /* 0x040fe400078e00ff */
[CC--:B------:R-:W-:Y:S01]  /*5cf0*/  FMUL.FTZ R55, R61.reuse, R48.reuse ;  /* 0x000000303d377220 */ /* 0x0c0fe20000410000 */
[-C--:B------:R-:W-:Y:S01]  /*5d00*/  FMUL.FTZ R61, R61, R51.reuse ;  /* 0x000000333d3d7220 */ /* 0x080fe20000410000 */
[----:B------:R-:W-:Y:S02]  /*5d10*/  LOP3.LUT R42, R42, 0xffff0000, RZ, 0xc0, !PT ;  /* 0xffff00002a2a7812 */ /* 0x000fe400078ec0ff */
[----:B------:R-:W-:Y:S01]  /*5d20*/  FFMA.FTZ R55, R40, R51, -R55 ;  /* 0x0000003328377223 */ /* 0x000fe20000010837 */
[----:B------:R-:W-:Y:S01]  /*5d30*/  LOP3.LUT R51, R50, 0xffff0000, RZ, 0xc0, !PT ;  /* 0xffff000032337812 */ /* 0x000fe200078ec0ff */
[----:B------:R-:W-:Y:S01]  /*5d40*/  FFMA.FTZ R61, R40, R48, R61 ;  /* 0x00000030283d7223 */ /* 0x000fe2000001003d */
[----:B------:R-:W-:-:S02]  /*5d50*/  F2FP.BF16.F32.PACK_AB R53, R53, R60 ;  /* 0x0000003c3535723e */ /* 0x000fc400000010ff */
[----:B------:R-:W-:Y:S01]  /*5d60*/  F2FP.BF16.F32.PACK_AB R37, R49, R37 ;  /* 0x000000253125723e */ /* 0x000fe200000010ff */
[C---:B------:R-:W-:Y:S01]  /*5d70*/  FMUL.FTZ R115, R54.reuse, R51 ;  /* 0x0000003336737220 */ /* 0x040fe20000410000 */
[----:B------:R-:W-:Y:S01]  /*5d80*/  FMUL.FTZ R54, R54, R63 ;  /* 0x0000003f36367220 */ /* 0x000fe20000410000 */
[----:B------:R-:W-:Y:S01]  /*5d90*/  F2FP.BF16.F32.PACK_AB R59, R41, R59 ;  /* 0x0000003b293b723e */ /* 0x000fe200000010ff */
[----:B------:R-:W-:Y:S02]  /*5da0*/  IMAD.MOV.U32 R41, RZ, RZ, R53 ;  /* 0x000000ffff297224 */ /* 0x000fe400078e0035 */
[C---:B------:R-:W-:Y:S01]  /*5db0*/  FFMA.FTZ R38, R42.reuse, R63, -R115 ;  /* 0x0000003f2a267223 */ /* 0x040fe20000010873 */
[----:B------:R-:W-:Y:S01]  /*5dc0*/  FFMA.FTZ R42, R42, R51, R54 ;  /* 0x000000332a2a7223 */ /* 0x000fe20000010036 */
[----:B------:R-:W-:Y:S01]  /*5dd0*/  F2FP.BF16.F32.PACK_AB R36, R43, R36 ;  /* 0x000000242b24723e */ /* 0x000fe200000010ff */
[----:B------:R-:W-:Y:S01]  /*5de0*/  IMAD.MOV.U32 R53, RZ, RZ, R59 ;  /* 0x000000ffff357224 */ /* 0x000fe200078e003b */
[----:B------:R-:W-:Y:S01]  /*5df0*/  F2FP.BF16.F32.PACK_AB R40, R39, R113 ;  /* 0x000000712728723e */ /* 0x000fe200000010ff */
[----:B------:R-:W-:Y:S01]  /*5e00*/  IMAD.MOV.U32 R43, RZ, RZ, R37 ;  /* 0x000000ffff2b7224 */ /* 0x000fe200078e0025 */
[----:B------:R-:W-:Y:S01]  /*5e10*/  F2FP.BF16.F32.PACK_AB R38, R38, R55 ;  /* 0x000000372626723e */ /* 0x000fe200000010ff */
[----:B------:R-:W-:Y:S01]  /*5e20*/  IMAD.MOV.U32 R55, RZ, RZ, R36 ;  /* 0x000000ffff377224 */ /* 0x000fe200078e0024 */
[----:B------:R-:W-:-:S02]  /*5e30*/  F2FP.BF16.F32.PACK_AB R54, R42, R61 ;  /* 0x0000003d2a36723e */ /* 0x000fc400000010ff */
[----:B------:R-:W-:Y:S01]  /*5e40*/  F2FP.BF16.F32.PACK_AB R52, R52, R114 ;  /* 0x000000723434723e */ /* 0x000fe200000010ff */
[----:B------:R-:W-:-:S07]  /*5e50*/  IMAD.MOV.U32 R42, RZ, RZ, R38 ;  /* 0x000000ffff2a7224 */ /* 0x000fce00078e0026 */
.L_x_359:
[----:B------:R-:W-:Y:S05]  /*5e60*/  BSYNC B2 ;  /* 0x0000000000027941 */ /* 0x000fea0003800000 */
.L_x_358:
[----:B------:R-:W-:-:S13]  /*5e70*/  ISETP.GE.AND P4, PT, R58, R106, PT ;  /* 0x0000006a3a00720c */ /* 0x000fda0003f86270 */
[--C-:B------:R-:W-:Y:S02]  /*5e80*/  @!P4 SHF.R.S32.HI R36, RZ, 0x1f, R58.reuse ;  /* 0x0000001fff24c819 */ /* 0x100fe4000001143a */
[----:B------:R-:W-:-:S04]  /*5e90*/  @!P4 IADD3 R58, P5, P6, R24, R94, R58 ;  /* 0x0000005e183ac210 */ /* 0x000fc80007ebe03a */
[----:B------:R-:W-:Y:S02]  /*5ea0*/  @!P4 IADD3.X R39, R0, R111, R36, P5, P6 ;  /* 0x0000006f0027c210 */ /* 0x000fe40002fec424 */
[----:B------:R-:W-:-:S04]  /*5eb0*/  LEA R36, P5, R56, R92, 0x1 ;  /* 0x0000005c38247211 */ /* 0x000fc800078a08ff */
[----:B------:R-:W-:Y:S02]  /*5ec0*/  LEA.HI.X R37, R56, R93, R57, 0x1, P5 ;  /* 0x0000005d38257211 */ /* 0x000fe400028f0c39 */
[----:B------:R-:W-:-:S03]  /*5ed0*/  @!P4 LEA R38, P5, R58, R92, 0x1 ;  /* 0x0000005c3a26c211 */ /* 0x000fc600078a08ff */
[----:B-1----:R3:W-:Y:S01]  /*5ee0*/  STG.E.128 desc[UR60][R36.64], R40 ;  /* 0x0000002824007986 */ /* 0x0027e2000c101d3c */
[----:B------:R-:W-:-:S05]  /*5ef0*/  @!P4 LEA.HI.X R39, R58, R93, R39, 0x1, P5 ;  /* 0x0000005d3a27c211 */ /* 0x000fca00028f0c27 */
[----:B--2---:R3:W-:Y:S04]  /*5f00*/  @!P4 STG.E.128 desc[UR60][R38.64], R52 ;  /* 0x000000342600c986 */ /* 0x0047e8000c101d3c */
.L_x_357:
[----:B------:R-:W-:Y:S05]  /*5f10*/  BSYNC B1 ;  /* 0x0000000000017941 */ /* 0x000fea0003800000 */
.L_x_356:
[----:B------:R-:W-:-:S13]  /*5f20*/  ISETP.NE.AND P4, PT, R12, RZ, PT ;  /* 0x000000ff0c00720c */ /* 0x000fda0003f85270 */
[----:B------:R-:W-:Y:S05]  /*5f30*/  @!P4 BRA `(.L_x_324) ;  /* 0x0000000800b8c947 */ /* 0x000fea0003800000 */
[----:B---3--:R-:W2:Y:S04]  /*5f40*/  LDL R36, [R1+0x44] ;  /* 0x0000440001247983 */ /* 0x008ea80000100800 */
[----:B------:R-:W1:Y:S04]  /*5f50*/  LDL R39, [R1+0x30] ;  /* 0x0000300001277983 */ /* 0x000e680000100800 */
[----:B------:R-:W3:Y:S04]  /*5f60*/  LDL R38, [R1+0x38] ;  /* 0x0000380001267983 */ /* 0x000ee80000100800 */
[----:B------:R-:W4:Y:S04]  /*5f70*/  LDL R37, [R1+0x34] ;  /* 0x0000340001257983 */ /* 0x000f280000100800 */
[----:B------:R-:W5:Y:S01]  /*5f80*/  LDL R50, [R1+0x2c] ;  /* 0x00002c0001327983 */ /* 0x000f620000100800 */
[----:B------:R-:W-:Y:S01]  /*5f90*/  BSSY B1, `(.L_x_360) ;  /* 0x000007c000017945 */ /* 0x000fe20003800000 */
[----:B--2---:R-:W-:-:S02]  /*5fa0*/  LOP3.LUT P6, RZ, R36, 0x1, RZ, 0xc0, !PT ;  /* 0x0000000124ff7812 */ /* 0x004fc400078cc0ff */
[----:B------:R-:W-:Y:S01]  /*5fb0*/  IADD3 R36, P4, P5, R24, R94, R9 ;  /* 0x0000005e18247210 */ /* 0x000fe20007d9e009 */
[----:B-1----:R-:W-:Y:S02]  /*5fc0*/  IMAD.MOV.U32 R40, RZ, RZ, R39 ;  /* 0x000000ffff287224 */ /* 0x002fe400078e0027 */
[----:B---3--:R-:W-:Y:S01]  /*5fd0*/  IMAD.MOV.U32 R39, RZ, RZ, R38 ;  /* 0x000000ffff277224 */ /* 0x008fe200078e0026 */
[----:B------:R-:W-:Y:S01]  /*5fe0*/  SEL R112, R104, R112, !P6 ;  /* 0x0000007068707207 */ /* 0x000fe20007000000 */
[----:B----4-:R-:W-:Y:S01]  /*5ff0*/  IMAD.MOV.U32 R38, RZ, RZ, R37 ;  /* 0x000000ffff267224 */ /* 0x010fe200078e0025 */
[----:B------:R-:W-:Y:S02]  /*6000*/  IADD3.X R37, R0, R111, R96, P4, P5 ;  /* 0x0000006f00257210 */ /* 0x000fe400027ea460 */
[----:B------:R-:W-:-:S04]  /*6010*/  LEA R48, P4, R36, R92, 0x1 ;  /* 0x0000005c24307211 */ /* 0x000fc800078808ff */
[----:B------:R-:W-:Y:S02]  /*6020*/  LEA.HI.X R49, R36, R93, R37, 0x1, P4 ;  /* 0x0000005d24317211 */ /* 0x000fe400020f0c25 */
[----:B------:R-:W-:-:S04]  /*6030*/  SHF.R.S32.HI R37, RZ, 0x1f, R112 ;  /* 0x0000001fff257819 */ /* 0x000fc80000011470 */
[----:B------:R-:W-:-:S04]  /*6040*/  LEA.HI R37, R37, R112, RZ, 0x4 ;  /* 0x0000007025257211 */ /* 0x000fc800078f20ff */
[----:B------:R-:W-:-:S04]  /*6050*/  SHF.R.S32.HI R36, RZ, 0x4, R37 ;  /* 0x00000004ff247819 */ /* 0x000fc80000011425 */
[----:B------:R-:W-:-:S04]  /*6060*/  LEA.HI.SX32 R36, R7, R36, 0x1d ;  /* 0x0000002407247211 */ /* 0x000fc800078feaff */
[----:B------:R-:W-:Y:S01]  /*6070*/  SHF.R.S32.HI R37, RZ, 0x1f, R36 ;  /* 0x0000001fff257819 */ /* 0x000fe20000011424 */
[----:B------:R-:W-:-:S03]  /*6080*/  IMAD.SHL.U32 R51, R36, 0x8, RZ ;  /* 0x0000000824337824 */ /* 0x000fc600078e00ff */
[----:B------:R-:W-:Y:S02]  /*6090*/  LEA.HI R37, R37, R36, RZ, 0x2 ;  /* 0x0000002425257211 */ /* 0x000fe400078f10ff */
[----:B------:R-:W-:Y:S02]  /*60a0*/  LOP3.LUT R36, R40, 0x18, R51, 0xf8, !PT ;  /* 0x0000001828247812 */ /* 0x000fe400078ef833 */
[----:B------:R-:W-:Y:S02]  /*60b0*/  SHF.R.S32.HI R37, RZ, 0x2, R37 ;  /* 0x00000002ff257819 */ /* 0x000fe40000011425 */
[----:B------:R-:W-:-:S03]  /*60c0*/  LOP3.LUT R36, R36, R38, RZ, 0x3c, !PT ;  /* 0x0000002624247212 */ /* 0x000fc600078e3cff */
[----:B------:R-:W-:-:S04]  /*60d0*/  IMAD R37, R37, 0x1200, R39 ;  /* 0x0000120025257824 */ /* 0x000fc800078e0227 */
        /* <DEDUP_REMOVED lines=9> */
[----:B------:R-:W-:Y:S01]  /*6170*/  SHF.R.U64 R53, R32, 0x10, R33 ;  /* 0x0000001020357819 */ /* 0x000fe20000001221 */
[----:B--2---:R-:W-:Y:S01]  /*6180*/  IMAD.U32 R52, R41, 0x10000, RZ ;  /* 0x0001000029347824 */ /* 0x004fe200078e00ff */
[--C-:B------:R-:W-:Y:S01]  /*6190*/  SHF.R.U64 R32, R34, 0x10, R35.reuse ;  /* 0x0000001022207819 */ /* 0x100fe20000001223 */
[----:B------:R-:W-:Y:S01]  /*61a0*/  IMAD.U32 R58, R43, 0x10000, RZ ;  /* 0x000100002b3a7824 */ /* 0x000fe200078e00ff */
[----:B------:R-:W-:Y:S01]  /*61b0*/  SHF.R.U32.HI R34, RZ, 0x10, R35 ;  /* 0x00000010ff227819 */ /* 0x000fe20000011623 */
[----:B-1----:R-:W-:Y:S01]  /*61c0*/  IMAD.U32 R56, R39, 0x10000, RZ ;  /* 0x0001000027387824 */ /* 0x002fe200078e00ff */
[--C-:B------:R-:W-:Y:S01]  /*61d0*/  SHF.R.U64 R35, R44, 0x10, R45.reuse ;  /* 0x000000102c237819 */ /* 0x100fe2000000122d */
[----:B------:R-:W-:Y:S01]  /*61e0*/  IMAD.U32 R55, R38, 0x10000, RZ ;  /* 0x0001000026377824 */ /* 0x000fe200078e00ff */
[----:B------:R-:W-:Y:S02]  /*61f0*/  SHF.R.U32.HI R45, RZ, 0x10, R45 ;  /* 0x00000010ff2d7819 */ /* 0x000fe4000001162d */
[----:B------:R-:W-:-:S02]  /*6200*/  SHF.R.U32.HI R33, RZ, 0x10, R33 ;  /* 0x00000010ff217819 */ /* 0x000fc40000011621 */
[----:B------:R-:W-:Y:S02]  /*6210*/  PRMT R53, R120, 0x5410, R53 ;  /* 0x0000541078357816 */ /* 0x000fe40000000035 */
[----:B------:R-:W-:Y:S02]  /*6220*/  PRMT R59, R122, 0x5432, R45 ;  /* 0x000054327a3b7816 */ /* 0x000fe4000000002d */
[----:B------:R-:W-:Y:S02]  /*6230*/  PRMT R120, R120, 0x5432, R33 ;  /* 0x0000543278787816 */ /* 0x000fe40000000021 */
[--C-:B------:R-:W-:Y:S01]  /*6240*/  SHF.R.U64 R44, R46, 0x10, R47.reuse ;  /* 0x000000102e2c7819 */ /* 0x100fe2000000122f */
[----:B------:R-:W-:Y:S01]  /*6250*/  IMAD.U32 R45, R59, 0x10000, RZ ;  /* 0x000100003b2d7824 */ /* 0x000fe200078e00ff */
[----:B------:R-:W-:Y:S01]  /*6260*/  SHF.R.U32.HI R46, RZ, 0x10, R47 ;  /* 0x00000010ff2e7819 */ /* 0x000fe2000001162f */
[----:B------:R-:W-:Y:S01]  /*6270*/  IMAD.U32 R33, R120, 0x10000, RZ ;  /* 0x0001000078217824 */ /* 0x000fe200078e00ff */
[----:B------:R-:W-:Y:S01]  /*6280*/  PRMT R122, R122, 0x5410, R35 ;  /* 0x000054107a7a7816 */ /* 0x000fe20000000023 */
[----:B------:R-:W-:Y:S01]  /*6290*/  IMAD.U32 R47, R37, 0x10000, RZ ;  /* 0x00010000252f7824 */ /* 0x000fe200078e00ff */
[----:B------:R-:W-:Y:S01]  /*62a0*/  LOP3.LUT R54, R41, 0xffff0000, RZ, 0xc0, !PT ;  /* 0xffff000029367812 */ /* 0x000fe200078ec0ff */
[C---:B------:R-:W-:Y:S01]  /*62b0*/  FMUL.FTZ R60, R52.reuse, R45 ;  /* 0x0000002d343c7220 */ /* 0x040fe20000410000 */
[----:B------:R-:W-:Y:S01]  /*62c0*/  PRMT R44, R121, 0x5410, R44 ;  /* 0x00005410792c7816 */ /* 0x000fe2000000002c */
[-C--:B------:R-:W-:Y:S01]  /*62d0*/  FMUL.FTZ R52, R52, R33.reuse ;  /* 0x0000002134347220 */ /* 0x080fe20000410000 */
[----:B------:R-:W-:Y:S01]  /*62e0*/  LOP3.LUT R35, R59, 0xffff0000, RZ, 0xc0, !PT ;  /* 0xffff00003b237812 */ /* 0x000fe200078ec0ff */
[----:B------:R-:W-:Y:S01]  /*62f0*/  FFMA.FTZ R33, R47, R33, -R60 ;  /* 0x000000212f217223 */ /* 0x000fe2000001083c */
[----:B------:R-:W-:Y:S01]  /*6300*/  PRMT R121, R121, 0x5432, R46 ;  /* 0x0000543279797816 */ /* 0x000fe2000000002e */
[----:B------:R-:W-:Y:S01]  /*6310*/  FFMA.FTZ R47, R47, R45, R52 ;  /* 0x0000002d2f2f7223 */ /* 0x000fe20000010034 */
[----:B------:R-:W-:Y:S01]  /*6320*/  PRMT R34, R119, 0x5432, R34 ;  /* 0x0000543277227816 */ /* 0x000fe20000000022 */
[----:B------:R-:W-:Y:S01]  /*6330*/  FMUL.FTZ R63, R54, R35 ;  /* 0x00000023363f7220 */ /* 0x000fe20000410000 */
[----:B------:R-:W-:Y:S01]  /*6340*/  LOP3.LUT R50, R37, 0xffff0000, RZ, 0xc0, !PT ;  /* 0xffff000025327812 */ /* 0x000fe200078ec0ff */
[----:B------:R-:W-:Y:S01]  /*6350*/  IMAD.U32 R61, R121, 0x10000, RZ ;  /* 0x00010000793d7824 */ /* 0x000fe200078e00ff */
[----:B------:R-:W-:Y:S01]  /*6360*/  LOP3.LUT R59, R120, 0xffff0000, RZ, 0xc0, !PT ;  /* 0xffff0000783b7812 */ /* 0x000fe200078ec0ff */
[----:B------:R-:W-:Y:S01]  /*6370*/  IMAD.U32 R45, R34, 0x10000, RZ ;  /* 0x00010000222d7824 */ /* 0x000fe200078e00ff */
[----:B------:R-:W-:Y:S01]  /*6380*/  LOP3.LUT R43, R43, 0xffff0000, RZ, 0xc0, !PT ;  /* 0xffff00002b2b7812 */ /* 0x000fe200078ec0ff */
[----:B------:R-:W-:Y:S01]  /*6390*/  IMAD.U32 R41, R40, 0x10000, RZ ;  /* 0x0001000028297824 */ /* 0x000fe200078e00ff */
[----:B------:R-:W-:Y:S01]  /*63a0*/  LOP3.LUT R52, R121, 0xffff0000, RZ, 0xc0, !PT ;  /* 0xffff000079347812 */ /* 0x000fe200078ec0ff */
[-C--:B------:R-:W-:Y:S01]  /*63b0*/  FMUL.FTZ R103, R54, R59.reuse ;  /* 0x0000003b36677220 */ /* 0x080fe20000410000 */
[----:B------:R-:W-:Y:S01]  /*63c0*/  FFMA.FTZ R46, R50, R59, -R63 ;  /* 0x0000003b322e7223 */ /* 0x000fe2000001083f */
[C---:B------:R-:W-:Y:S01]  /*63d0*/  FMUL.FTZ R59, R58.reuse, R61 ;  /* 0x0000003d3a3b7220 */ /* 0x040fe20000410000 */
[----:B------:R-:W-:Y:S01]  /*63e0*/  FMUL.FTZ R58, R58, R45 ;  /* 0x0000002d3a3a7220 */ /* 0x000fe20000410000 */
[----:B------:R-:W-:Y:S01]  /*63f0*/  FFMA.FTZ R50, R50, R35, R103 ;  /* 0x0000002332327223 */ /* 0x000fe20000010067 */
[----:B------:R-:W-:Y:S01]  /*6400*/  LOP3.LUT R34, R34, 0xffff0000, RZ, 0xc0, !PT ;  /* 0xffff000022227812 */ /* 0x000fe200078ec0ff */
[C---:B------:R-:W-:Y:S01]  /*6410*/  FFMA.FTZ R35, R56.reuse, R45, -R59 ;  /* 0x0000002d38237223 */ /* 0x040fe2000001083b */
[----:B------:R-:W-:Y:S01]  /*6420*/  LOP3.LUT R39, R39, 0xffff0000, RZ, 0xc0, !PT ;  /* 0xffff000027277812 */ /* 0x000fe200078ec0ff */
[----:B------:R-:W-:Y:S01]  /*6430*/  FFMA.FTZ R56, R56, R61, R58 ;  /* 0x0000003d38387223 */ /* 0x000fe2000001003a */
[----:B------:R-:W-:Y:S01]  /*6440*/  FMUL.FTZ R60, R43, R52 ;  /* 0x000000342b3c7220 */ /* 0x000fe20000410000 */
[----:B------:R-:W-:-:S02]  /*6450*/  IMAD.U32 R58, R122, 0x10000, RZ ;  /* 0x000100007a3a7824 */ /* 0x000fc400078e00ff */
[-C--:B------:R-:W-:Y:S01]  /*6460*/  FMUL.FTZ R62, R43, R34.reuse ;  /* 0x000000222b3e7220 */ /* 0x080fe20000410000 */
[----:B------:R-:W-:Y:S02]  /*6470*/  IMAD.U32 R54, R53, 0x10000, RZ ;  /* 0x0001000035367824 */ /* 0x000fe400078e00ff */
[----:B------:R-:W-:Y:S01]  /*6480*/  FFMA.FTZ R34, R39, R34, -R60 ;  /* 0x0000002227227223 */ /* 0x000fe2000001083c */
[----:B------:R-:W-:Y:S02]  /*6490*/  IMAD.U32 R37, R36, 0x10000, RZ ;  /* 0x0001000024257824 */ /* 0x000fe400078e00ff */
[C---:B------:R-:W-:Y:S01]  /*64a0*/  FMUL.FTZ R60, R41.reuse, R58 ;  /* 0x0000003a293c7220 */ /* 0x040fe20000410000 */
[----:B------:R-:W-:Y:S01]  /*64b0*/  FMUL.FTZ R45, R41, R54 ;  /* 0x00000036292d7220 */ /* 0x000fe20000410000 */
[----:B------:R-:W-:Y:S01]  /*64c0*/  LOP3.LUT R40, R40, 0xffff0000, RZ, 0xc0, !PT ;  /* 0xffff000028287812 */ /* 0x000fe200078ec0ff */
[----:B------:R-:W-:Y:S01]  /*64d0*/  FFMA.FTZ R39, R39, R52, R62 ;  /* 0x0000003427277223 */ /* 0x000fe2000001003e */
[----:B------:R-:W-:Y:S01]  /*64e0*/  LOP3.LUT R43, R122, 0xffff0000, RZ, 0xc0, !PT ;  /* 0xffff00007a2b7812 */ /* 0x000fe200078ec0ff */
[----:B------:R-:W-:Y:S01]  /*64f0*/  FFMA.FTZ R41, R37, R54, -R60 ;  /* 0x0000003625297223 */ /* 0x000fe2000001083c */
[----:B------:R-:W-:Y:S01]  /*6500*/  LOP3.LUT R53, R53, 0xffff0000, RZ, 0xc0, !PT ;  /* 0xffff000035357812 */ /* 0x000fe200078ec0ff */
[----:B------:R-:W-:Y:S01]  /*6510*/  FFMA.FTZ R37, R37, R58, R45 ;  /* 0x0000003a25257223 */ /* 0x000fe2000001002d */
[----:B------:R-:W-:Y:S01]  /*6520*/  LOP3.LUT R57, R38, 0xffff0000, RZ, 0xc0, !PT ;  /* 0xffff000026397812 */ /* 0x000fe200078ec0ff */
[----:B------:R-:W-:Y:S01]  /*6530*/  IMAD.U32 R38, R42, 0x10000, RZ ;  /* 0x000100002a267824 */ /* 0x000fe200078e00ff */
[----:B------:R-:W-:Y:S01]  /*6540*/  PRMT R32, R119, 0x5410, R32 ;  /* 0x0000541077207816 */ /* 0x000fe20000000020 */
[----:B------:R-:W-:Y:S01]  /*6550*/  IMAD.U32 R45, R44, 0x10000, RZ ;  /* 0x000100002c2d7824 */ /* 0x000fe200078e00ff */
[----:B------:R-:W-:Y:S01]  /*6560*/  LOP3.LUT R42, R42, 0xffff0000, RZ, 0xc0, !PT ;  /* 0xffff00002a2a7812 */ /* 0x000fe200078ec0ff */
[----:B------:R-:W-:Y:S01]  /*6570*/  FMUL.FTZ R59, R40, R43 ;  /* 0x0000002b283b7220 */ /* 0x000fe20000410000 */
[----:B------:R-:W-:Y:S01]  /*6580*/  LOP3.LUT R44, R44, 0xffff0000, RZ, 0xc0, !PT ;  /* 0xffff00002c2c7812 */ /* 0x000fe200078ec0ff */
[----:B------:R-:W-:Y:S01]  /*6590*/  FMUL.FTZ R61, R40, R53 ;  /* 0x00000035283d7220 */ /* 0x000fe20000410000 */
[----:B------:R-:W-:Y:S01]  /*65a0*/  LOP3.LUT R36, R36, 0xffff0000, RZ, 0xc0, !PT ;  /* 0xffff000024247812 */ /* 0x000fe200078ec0ff */
[C---:B------:R-:W-:Y:S01]  /*65b0*/  IMAD.U32 R40, R32.reuse, 0x10000, RZ ;  /* 0x0001000020287824 */ /* 0x040fe200078e00ff */
[----:B------:R-:W-:Y:S01]  /*65c0*/  LOP3.LUT R32, R32, 0xffff0000, RZ, 0xc0, !PT ;  /* 0xffff000020207812 */ /* 0x000fe200078ec0ff */
[----:B------:R-:W-:Y:S01]  /*65d0*/  FMUL.FTZ R54, R38, R45 ;  /* 0x0000002d26367220 */ /* 0x000fe20000410000 */
[----:B------:R-:W-:Y:S01]  /*65e0*/  FMUL.FTZ R58, R42, R44 ;  /* 0x0000002c2a3a7220 */ /* 0x000fe20000410000 */
[C---:B------:R-:W-:Y:S01]  /*65f0*/  FFMA.FTZ R52, R36.reuse, R53, -R59 ;  /* 0x0000003524347223 */ /* 0x040fe2000001083b */
[----:B------:R-:W-:Y:S01]  /*6600*/  FFMA.FTZ R36, R36, R43, R61 ;  /* 0x0000002b24247223 */ /* 0x000fe2000001003d */
[----:B------:R-:W-:Y:S01]  /*6610*/  FMUL.FTZ R38, R38, R40 ;  /* 0x0000002826267220 */ /* 0x000fe20000410000 */
[----:B------:R-:W-:Y:S01]  /*6620*/  FMUL.FTZ R53, R42, R32 ;  /* 0x000000202a357220 */ /* 0x000fe20000410000 */
[----:B------:R-:W-:Y:S01]  /*6630*/  FFMA.FTZ R54, R55, R40, -R54 ;  /* 0x0000002837367223 */ /* 0x000fe20000010836 */
[----:B------:R-:W-:Y:S01]  /*6640*/  FFMA.FTZ R43, R57, R32, -R58 ;  /* 0x00000020392b7223 */ /* 0x000fe2000001083a */
[----:B------:R-:W-:Y:S01]  /*6650*/  FFMA.FTZ R38, R55, R45, R38 ;  /* 0x0000002d37267223 */ /* 0x000fe20000010026 */
[----:B------:R-:W-:Y:S01]  /*6660*/  FFMA.FTZ R53, R57, R44, R53 ;  /* 0x0000002c39357223 */ /* 0x000fe20000010035 */
[----:B------:R-:W-:-:S02]  /*6670*/  F2FP.BF16.F32.PACK_AB R33, R46, R33 ;  /* 0x000000212e21723e */ /* 0x000fc400000010ff */
[----:B------:R-:W-:Y:S02]  /*6680*/  F2FP.BF16.F32.PACK_AB R43, R43, R54 ;  /* 0x000000362b2b723e */ /* 0x000fe400000010ff */
[----:B------:R-:W-:Y:S02]  /*6690*/  F2FP.BF16.F32.PACK_AB R34, R34, R35 ;  /* 0x000000232222723e */ /* 0x000fe400000010ff */
[----:B------:R-:W-:Y:S02]  /*66a0*/  F2FP.BF16.F32.PACK_AB R47, R50, R47 ;  /* 0x0000002f322f723e */ /* 0x000fe400000010ff */
[----:B------:R-:W-:Y:S01]  /*66b0*/  F2FP.BF16.F32.PACK_AB R56, R39, R56 ;  /* 0x000000382738723e */ /* 0x000fe200000010ff */
[----:B------:R-:W-:Y:S01]  /*66c0*/  IMAD.MOV.U32 R39, RZ, RZ, R34 ;  /* 0x000000ffff277224 */ /* 0x000fe200078e0022 */
[----:B------:R-:W-:Y:S01]  /*66d0*/  F2FP.BF16.F32.PACK_AB R32, R52, R41 ;  /* 0x000000293420723e */ /* 0x000fe200000010ff */
[----:B------:R-:W-:Y:S01]  /*66e0*/  IMAD.MOV.U32 R41, RZ, RZ, R47 ;  /* 0x000000ffff297224 */ /* 0x000fe200078e002f */
[----:B------:R-:W-:Y:S01]  /*66f0*/  F2FP.BF16.F32.PACK_AB R42, R53, R38 ;  /* 0x00000026352a723e */ /* 0x000fe200000010ff */
[----:B------:R-:W-:Y:S01]  /*6700*/  IMAD.MOV.U32 R38, RZ, RZ, R43 ;  /* 0x000000ffff267224 */ /* 0x000fe200078e002b */
[----:B------:R-:W-:Y:S01]  /*6710*/  F2FP.BF16.F32.PACK_AB R40, R36, R37 ;  /* 0x000000252428723e */ /* 0x000fe200000010ff */
[----:B------:R-:W-:-:S02]  /*6720*/  IMAD.MOV.U32 R36, RZ, RZ, R32 ;  /* 0x000000ffff247224 */ /* 0x000fc400078e0020 */
[----:B------:R-:W-:Y:S02]  /*6730*/  IMAD.MOV.U32 R37, RZ, RZ, R33 ;  /* 0x000000ffff257224 */ /* 0x000fe400078e0021 */
[----:B------:R-:W-:-:S07]  /*6740*/  IMAD.MOV.U32 R43, RZ, RZ, R56 ;  /* 0x000000ffff2b7224 */ /* 0x000fce00078e0038 */
.L_x_361:
[----:B------:R-:W-:Y:S05]  /*6750*/  BSYNC B1 ;  /* 0x0000000000017941 */ /* 0x000fea0003800000 */
.L_x_360:
[----:B-1----:R4:W-:Y:S01]  /*6760*/  STG.E.128 desc[UR60][R48.64], R36 ;  /* 0x0000002430007986 */ /* 0x0029e2000c101d3c */
[----:B------:R-:W-:-:S13]  /*6770*/  ISETP.GE.AND P4, PT, R51, R106, PT ;  /* 0x0000006a3300720c */ /* 0x000fda0003f86270 */
[----:B------:R-:W-:Y:S05]  /*6780*/  @P4 BRA `(.L_x_324) ;  /* 0x0000000000a44947 */ /* 0x000fea0003800000 */
[--C-:B------:R-:W-:Y:S02]  /*6790*/  SHF.R.S32.HI R32, RZ, 0x1f, R51.reuse ;  /* 0x0000001fff207819 */ /* 0x100fe40000011433 */
[----:B------:R-:W-:-:S04]  /*67a0*/  IADD3 R51, P4, P5, R24, R94, R51 ;  /* 0x0000005e18337210 */ /* 0x000fc80007d9e033 */
[----:B------:R-:W-:Y:S02]  /*67b0*/  IADD3.X R32, R0, R111, R32, P4, P5 ;  /* 0x0000006f00207210 */ /* 0x000fe400027ea420 */
[----:B------:R-:W-:-:S04]  /*67c0*/  LEA R92, P4, R51, R92, 0x1 ;  /* 0x0000005c335c7211 */ /* 0x000fc800078808ff */
[----:B------:R-:W-:-:S05]  /*67d0*/  LEA.HI.X R93, R51, R93, R32, 0x1, P4 ;  /* 0x0000005d335d7211 */ /* 0x000fca00020f0c20 */
[----:B--2---:R1:W-:Y:S01]  /*67e0*/  STG.E.128 desc[UR60][R92.64], R40 ;  /* 0x000000285c007986 */ /* 0x0043e2000c101d3c */
[----:B------:R-:W-:Y:S05]  /*67f0*/  BRA `(.L_x_324) ;  /* 0x0000000000887947 */ /* 0x000fea0003800000 */
.L_x_317:
[----:B------:R-:W2:Y:S02]  /*6800*/  LDL R32, [R1+0x40] ;  /* 0x0000400001207983 */ /* 0x000ea40000100800 */
[----:B--2---:R-:W-:-:S13]  /*6810*/  R2UR UR4, R32 ;  /* 0x00000000200472ca */ /* 0x004fda00000e0000 */
[----:B------:R-:W-:-:S06]  /*6820*/  UISETP.NE.AND UP0, UPT, UR4, 0x3, UPT ;  /* 0x000000030400788c */ /* 0x000fcc000bf05270 */
[----:B------:R-:W-:-:S13]  /*6830*/  PLOP3.LUT P3, PT, PT, PT, UP0, 0x80, 0x0 ;  /* 0x000000000000781c */ /* 0x000fda0003f6f008 */
[----:B------:R-:W-:Y:S05]  /*6840*/  @!P3 BRA `(.L_x_362) ;  /* 0x000000000004b947 */ /* 0x000fea0003800000 */
[----:B------:R-:W-:Y:S01]  /*6850*/  BPT.TRAP 0x1 ;  /* 0x000000040000795c */ /* 0x000fe20000300000 */
.L_x_362:
[----:B------:R-:W-:Y:S01]  /*6860*/  IMAD R20, R19, 0x8, R18 ;  /* 0x0000000813147824 */ /* 0x000fe200078e0212 */
[----:B------:R-:W-:Y:S01]  /*6870*/  SHF.L.U32 R87, R149, 0x1f, RZ ;  /* 0x0000001f95577819 */ /* 0x000fe200000006ff */
[----:B------:R-:W-:Y:S01]  /*6880*/  IMAD R86, R22, -0x90, R2 ;  /* 0xffffff7016567824 */ /* 0x000fe200078e0202 */
[----:B------:R-:W-:Y:S02]  /*6890*/  BSSY B1, `(.L_x_363) ;  /* 0x0000004000017945 */ /* 0x000fe40003800000 */
[----:B------:R-:W0:Y:S02]  /*68a0*/  SYNCS.PHASECHK.TRANS64.TRYWAIT P4, [R20+URZ+0x31c90], R87 ;  /* 0x031c9057140075a7 */ /* 0x000e24000808017f */
[----:B------:R-:W-:Y:S01]  /*68b0*/  VIMNMX R86, R86, 0x90, PT ;  /* 0x0000009056567848 */ /* 0x000fe20003fe0100 */
[----:B0-----:R-:W-:Y:S06]  /*68c0*/  @!P4 BRA `(.L_x_364) ;  /* 0x0000014c000cc947 */ /* 0x001fec0003800000 */
.L_x_552:
[----:B------:R-:W-:Y:S05]  /*68d0*/  BSYNC B1 ;  /* 0x0000000000017941 */ /* 0x000fea0003800000 */
.L_x_363:
[----:B------:R-:W-:-:S13]  /*68e0*/  ISETP.GE.AND P4, PT, R145, R86, PT ;  /* 0x000000569100720c */ /* 0x000fda0003f86270 */
[----:B------:R-:W-:Y:S05]  /*68f0*/  @P4 BRA `(.L_x_324) ;  /* 0x0000000000484947 */ /* 0x000fea0003800000 */
[----:B------:R-:W-:-:S13]  /*6900*/  ISETP.NE.AND P4, PT, R10, RZ, PT ;  /* 0x000000ff0a00720c */ /* 0x000fda0003f85270 */
[----:B------:R-:W1:Y:S04]  /*6910*/  @P4 LDS.128 R32, [R79+0x16800] ;  /* 0x016800004f204984 */ /* 0x000e680000000c00 */
[----:B-1----:R-:W-:Y:S01]  /*6920*/  @P4 STG.E.128 desc[UR60][R36.64], R32 ;  /* 0x0000002024004986 */ /* 0x002fe2000c101d3c */
        /* <DEDUP_REMOVED lines=14> */
[----:B-1----:R1:W-:Y:S02]  /*6a10*/  @P4 STG.E.128 desc[UR60][R36.64+0xa0], R32 ;  /* 0x0000a02024004986 */ /* 0x0023e4000c101d3c */
.L_x_324:
[----:B------:R-:W-:Y:S05]  /*6a20*/  BSYNC B0 ;  /* 0x0000000000007941 */ /* 0x000fea0003800000 */
.L_x_316:
[----:B-1234-:R-:W1:Y:S01]  /*6a30*/  S2R R32, SR_TID.X ;  /* 0x0000000000207919 */ /* 0x01ee620000002100 */
[----:B------:R-:W-:Y:S01]  /*6a40*/  @!PT LDS RZ, [RZ] ;  /* 0x00000000fffff984 */ /* 0x000fe20000000800 */
[----:B------:R-:W-:Y:S01]  /*6a50*/  @!PT LDS RZ, [RZ] ;  /* 0x00000000fffff984 */ /* 0x000fe20000000800 */
[----:B------:R-:W-:Y:S01]  /*6a60*/  @!PT LDS RZ, [RZ] ;  /* 0x00000000fffff984 */ /* 0x000fe20000000800 */
[----:B------:R-:W-:Y:S01]  /*6a70*/  @!PT LDS RZ, [RZ] ;  /* 0x00000000fffff984 */ /* 0x000fe20000000800 */
[----:B------:R2:W-:Y:S06]  /*6a80*/  MEMBAR.ALL.CTA ;  /* 0x0000000000007992 */ /* 0x0005ec0000008000 */
[----:B--2---:R-:W2:Y:S01]  /*6a90*/  FENCE.VIEW.ASYNC.S ;  /* 0x00000000000073c6 */ /* 0x004ea20000000000 */
[----:B------:R-:W-:Y:S05]  /*6aa0*/  WARPSYNC.ALL ;  /* 0x0000000000007948 */ /* 0x000fea0003800000 */
[----:B------:R-:W-:Y:S01]  /*6ab0*/  BSSY B0, `(.L_x_365) ;  /* 0x0000009000007945 */ /* 0x000fe20003800000 */
[----:B-1----:R-:W-:Y:S01]  /*6ac0*/  LOP3.LUT R32, R32, 0x7f, RZ, 0xc0, !PT ;  /* 0x0000007f20207812 */ /* 0x002fe200078ec0ff */
[----:B--2---:R1:W-:Y:S03]  /*6ad0*/  BAR.SYNC.DEFER_BLOCKING R109, 0x80 ;  /* 0x0002006d0000751d */ /* 0x0043e60000010000 */
[----:B------:R-:W-:-:S13]  /*6ae0*/  ISETP.NE.AND P4, PT, R32, RZ, PT ;  /* 0x000000ff2000720c */ /* 0x000fda0003f85270 */
[----:B------:R-:W-:-:S05]  /*6af0*/  @!P4 VIADD R32, R20, 0x31ca0 ;  /* 0x00031ca01420c836 */ /* 0x000fca0000000000 */
[----:B------:R-:W-:-:S04]  /*6b00*/  @!P4 PRMT R32, RZ, 0x654, R32 ;  /* 0x00000654ff20c816 */ /* 0x000fc80000000020 */
[----:B------:R1:W-:Y:S01]  /*6b10*/  @!P4 SYNCS.ARRIVE.TRANS64.RED.A1T0 RZ, [R32+URZ], RZ ;  /* 0x000000ff20ffc9a7 */ /* 0x0003e2000810043f */
[----:B------:R-:W-:Y:S05]  /*6b20*/  @!P3 BRA `(.L_x_366) ;  /* 0x000000000004b947 */ /* 0x000fea0003800000 */
[----:B------:R-:W-:Y:S01]  /*6b30*/  BPT.TRAP 0x1 ;  /* 0x000000040000795c */ /* 0x000fe20000300000 */
.L_x_366:
[----:B------:R-:W-:Y:S05]  /*6b40*/  BSYNC B0 ;  /* 0x0000000000007941 */ /* 0x000fea0003800000 */
.L_x_365:
[----:B------:R-:W2:Y:S01]  /*6b50*/  SYNCS.PHASECHK.TRANS64.TRYWAIT P3, [R20+URZ+0x31cb0], R87 ;  /* 0x031cb057140075a7 */ /* 0x000ea2000806017f */
[----:B------:R-:W-:Y:S04]  /*6b60*/  BSSY B0, `(.L_x_367) ;  /* 0x0000002000007945 */ /* 0x000fe80003800000 */
[----:B--2---:R-:W-:Y:S05]  /*6b70*/  @!P3 BRA `(.L_x_368) ;  /* 0x000001480074b947 */ /* 0x004fea0003800000 */
.L_x_553:
[----:B------:R-:W-:Y:S05]  /*6b80*/  BSYNC B0 ;  /* 0x0000000000007941 */ /* 0x000fea0003800000 */
.L_x_367:
[----:B------:R-:W-:Y:S01]  /*6b90*/  ISETP.GE.AND P3, PT, R145, R86, PT ;  /* 0x000000569100720c */ /* 0x000fe20003f66270 */
[----:B------:R-:W-:-:S12]  /*6ba0*/  BSSY B0, `(.L_x_369) ;  /* 0x0000022000007945 */ /* 0x000fd80003800000 */
[----:B------:R-:W-:Y:S05]  /*6bb0*/  @P3 BRA `(.L_x_370) ;  /* 0x0000000000803947 */ /* 0x000fea0003800000 */
[----:B------:R-:W3:Y:S04]  /*6bc0*/  LDL R39, [R1+0x2c] ;  /* 0x00002c0001277983 */ /* 0x000ee80000100800 */
[----:B------:R-:W4:Y:S01]  /*6bd0*/  LDL R38, [R1+0x28] ;  /* 0x0000280001267983 */ /* 0x000f220000100800 */
[----:B------:R-:W-:Y:S01]  /*6be0*/  IMAD.WIDE R34, R22, 0x90, R74 ;  /* 0x0000009016227825 */ /* 0x000fe200078e024a */
[----:B------:R-:W-:-:S03]  /*6bf0*/  ULDC.64 UR4, c[0x0][0x318] ;  /* 0x0000c60000047ab9 */ /* 0x000fc60000000a00 */
[----:B------:R-:W-:Y:S02]  /*6c00*/  IMAD R35, R35, UR4, RZ ;  /* 0x0000000423237c24 */ /* 0x000fe4000f8e02ff */
[----:B-1----:R-:W-:Y:S02]  /*6c10*/  IMAD.MOV.U32 R32, RZ, RZ, R26 ;  /* 0x000000ffff207224 */ /* 0x002fe400078e001a */
[----:B------:R-:W-:Y:S02]  /*6c20*/  IMAD.MOV.U32 R33, RZ, RZ, R84 ;  /* 0x000000ffff217224 */ /* 0x000fe400078e0054 */
[C---:B------:R-:W-:Y:S02]  /*6c30*/  IMAD R35, R34.reuse, UR5, R35 ;  /* 0x0000000522237c24 */ /* 0x040fe4000f8e0223 */
[----:B------:R-:W-:Y:S01]  /*6c40*/  IMAD.WIDE.U32 R32, R34, UR4, R32 ;  /* 0x0000000422207c25 */ /* 0x000fe2000f8e0020 */
[----:B------:R-:W-:-:S03]  /*6c50*/  ULDC.64 UR4, c[0x0][0x308] ;  /* 0x0000c20000047ab9 */ /* 0x000fc60000000a00 */
[----:B------:R-:W-:Y:S01]  /*6c60*/  IMAD.IADD R33, R33, 0x1, R35 ;  /* 0x0000000121217824 */ /* 0x000fe200078e0223 */
[----:B------:R-:W-:Y:S01]  /*6c70*/  LEA R36, P3, R32, UR4, 0x1 ;  /* 0x0000000420247c11 */ /* 0x000fe2000f8608ff */
[----:B------:R-:W-:-:S03]  /*6c80*/  ULDC UR4, c[0x0][0x2e4] ;  /* 0x0000b90000047ab9 */ /* 0x000fc60000000800 */
[----:B------:R-:W-:Y:S02]  /*6c90*/  LEA.HI.X R37, R32, UR5, R33, 0x1, P3 ;  /* 0x0000000520257c11 */ /* 0x000fe400098f0c21 */
[----:B------:R-:W-:-:S13]  /*6ca0*/  ISETP.GE.AND P3, PT, R146, UR4, PT ;  /* 0x0000000492007c0c */ /* 0x000fda000bf66270 */
[----:B------:R-:W1:Y:S04]  /*6cb0*/  @!P3 LDS.128 R32, [R79] ;  /* 0x000000004f20b984 */ /* 0x000e680000000c00 */
[----:B-1----:R-:W-:Y:S01]  /*6cc0*/  @!P3 STG.E.128 desc[UR60][R36.64], R32 ;  /* 0x000000202400b986 */ /* 0x002fe2000c101d3c */
[----:B---3--:R-:W-:-:S13]  /*6cd0*/  ISETP.GE.AND P3, PT, R39, UR4, PT ;  /* 0x0000000427007c0c */ /* 0x008fda000bf66270 */
[----:B------:R-:W1:Y:S04]  /*6ce0*/  @!P3 LDS.128 R32, [R79+0x2400] ;  /* 0x002400004f20b984 */ /* 0x000e680000000c00 */
[----:B-1----:R-:W-:Y:S01]  /*6cf0*/  @!P3 STG.E.128 desc[UR60][R36.64+0x40], R32 ;  /* 0x000040202400b986 */ /* 0x002fe2000c101d3c */
[----:B------:R-:W-:-:S13]  /*6d00*/  ISETP.GE.AND P3, PT, R4, UR4, PT ;  /* 0x0000000404007c0c */ /* 0x000fda000bf66270 */
[----:B------:R-:W1:Y:S04]  /*6d10*/  @!P3 LDS.128 R32, [R79+0x4800] ;  /* 0x004800004f20b984 */ /* 0x000e680000000c00 */
[----:B-1----:R-:W-:Y:S01]  /*6d20*/  @!P3 STG.E.128 desc[UR60][R36.64+0x80], R32 ;  /* 0x000080202400b986 */ /* 0x002fe2000c101d3c */
[----:B----4-:R-:W-:-:S13]  /*6d30*/  ISETP.GE.AND P3, PT, R38, UR4, PT ;  /* 0x0000000426007c0c */ /* 0x010fda000bf66270 */
[----:B------:R-:W1:Y:S04]  /*6d40*/  @!P3 LDS.128 R32, [R21] ;  /* 0x000000001520b984 */ /* 0x000e680000000c00 */
[----:B-1----:R-:W-:Y:S01]  /*6d50*/  @!P3 STG.E.128 desc[UR60][R36.64+0x20], R32 ;  /* 0x000020202400b986 */ /* 0x002fe2000c101d3c */
[----:B------:R-:W-:-:S13]  /*6d60*/  ISETP.GE.AND P3, PT, R3, UR4, PT ;  /* 0x0000000403007c0c */ /* 0x000fda000bf66270 */
[----:B------:R-:W1:Y:S04]  /*6d70*/  @!P3 LDS.128 R32, [R21+0x2400] ;  /* 0x002400001520b984 */ /* 0x000e680000000c00 */
[----:B-1----:R-:W-:Y:S01]  /*6d80*/  @!P3 STG.E.128 desc[UR60][R36.64+0x60], R32 ;  /* 0x000060202400b986 */ /* 0x002fe2000c101d3c */
[----:B------:R-:W-:-:S13]  /*6d90*/  ISETP.GE.AND P3, PT, R77, UR4, PT ;  /* 0x000000044d007c0c */ /* 0x000fda000bf66270 */
[----:B------:R-:W1:Y:S04]  /*6da0*/  @!P3 LDS.128 R32, [R21+0x4800] ;  /* 0x004800001520b984 */ /* 0x000e680000000c00 */
[----:B-1----:R3:W-:Y:S02]  /*6db0*/  @!P3 STG.E.128 desc[UR60][R36.64+0xa0], R32 ;  /* 0x0000a0202400b986 */ /* 0x0027e4000c101d3c */
.L_x_370:
[----:B------:R-:W-:Y:S05]  /*6dc0*/  BSYNC B0 ;  /* 0x0000000000007941 */ /* 0x000fea0003800000 */
.L_x_369:
[----:B------:R-:W-:Y:S01]  /*6dd0*/  @!PT LDS RZ, [RZ] ;  /* 0x00000000fffff984 */ /* 0x000fe20000000800 */
[----:B------:R-:W-:Y:S01]  /*6de0*/  @!PT LDS RZ, [RZ] ;  /* 0x00000000fffff984 */ /* 0x000fe20000000800 */
[----:B------:R-:W-:Y:S01]  /*6df0*/  @!PT LDS RZ, [RZ] ;  /* 0x00000000fffff984 */ /* 0x000fe20000000800 */
[----:B------:R-:W-:Y:S01]  /*6e00*/  @!PT LDS RZ, [RZ] ;  /* 0x00000000fffff984 */ /* 0x000fe20000000800 */
[----:B------:R4:W-:Y:S06]  /*6e10*/  MEMBAR.ALL.CTA ;  /* 0x0000000000007992 */ /* 0x0009ec0000008000 */
[----:B----4-:R-:W4:Y:S01]  /*6e20*/  FENCE.VIEW.ASYNC.S ;  /* 0x00000000000073c6 */ /* 0x010f220000000000 */
[----:B0-2---:R-:W-:Y:S02]  /*6e30*/  @!P4 VIADD R20, R20, 0x31cc0 ;  /* 0x00031cc01414c836 */ /* 0x005fe40000000000 */
[----:B------:R-:W-:-:S03]  /*6e40*/  VIADD R19, R19, 0x1 ;  /* 0x0000000113137836 */ /* 0x000fc60000000000 */
[----:B------:R-:W-:Y:S01]  /*6e50*/  @!P4 PRMT R20, RZ, 0x654, R20 ;  /* 0x00000654ff14c816 */ /* 0x000fe20000000014 */
[----:B----4-:R0:W-:Y:S01]  /*6e60*/  BAR.SYNC.DEFER_BLOCKING R109, 0x80 ;  /* 0x0002006d0000751d */ /* 0x0101e20000010000 */
[----:B------:R-:W-:-:S04]  /*6e70*/  ISETP.NE.AND P3, PT, R19, 0x2, PT ;  /* 0x000000021300780c */ /* 0x000fc80003f65270 */
[----:B------:R-:W-:Y:S01]  /*6e80*/  SEL R19, R19, RZ, P3 ;  /* 0x000000ff13137207 */ /* 0x000fe20001800000 */
[----:B------:R2:W-:Y:S02]  /*6e90*/  @!P4 SYNCS.ARRIVE.TRANS64.RED.A1T0 RZ, [R20+URZ], RZ ;  /* 0x000000ff14ffc9a7 */ /* 0x0005e4000810043f */
[----:B--2---:R-:W-:-:S04]  /*6ea0*/  SEL R20, RZ, 0x1, P3 ;  /* 0x00000001ff147807 */ /* 0x004fc80001800000 */
[----:B------:R-:W-:Y:S01]  /*6eb0*/  LOP3.LUT R149, R149, R20, RZ, 0x3c, !PT ;  /* 0x0000001495957212 */ /* 0x000fe200078e3cff */
[----:B0-----:R-:W-:Y:S06]  /*6ec0*/  @P2 BRA `(.L_x_371) ;  /* 0xffffffb800502947 */ /* 0x001fec000383ffff */
[----:B------:R-:W0:Y:S01]  /*6ed0*/  S2R R21, SR_TID.X ;  /* 0x0000000000157919 */ /* 0x000e220000002100 */
[----:B------:R-:W-:Y:S02]  /*6ee0*/  PLOP3.LUT P0, PT, PT, PT, PT, 0x8, 0x0 ;  /* 0x000000000000781c */ /* 0x000fe40003f0e170 */
[----:B0-----:R-:W-:-:S04]  /*6ef0*/  SHF.R.U32.HI R21, RZ, 0x7, R21 ;  /* 0x00000007ff157819 */ /* 0x001fc80000011615 */
[----:B------:R-:W-:-:S13]  /*6f00*/  ISETP.NE.AND P5, PT, R21, 0x1, PT ;  /* 0x000000011500780c */ /* 0x000fda0003fa5270 */
[----:B------:R-:W-:Y:S06]  /*6f10*/  @!P5 BAR.ARV 0x9, 0x100 ;  /* 0x024400000000db1d */ /* 0x000fec0000002000 */
.L_x_311:
[----:B------:R-:W-:Y:S02]  /*6f20*/  ISETP.GE.AND P2, PT, R108, 0x1, PT ;  /* 0x000000016c00780c */ /* 0x000fe40003f46270 */
[----:B------:R-:W-:Y:S02]  /*6f30*/  CS2R R2, SRZ ;  /* 0x0000000000027805 */ /* 0x000fe4000001ff00 */
[----:B------:R-:W-:Y:S02]  /*6f40*/  PLOP3.LUT P1, PT, PT, PT, PT, 0x80, 0x0 ;  /* 0x000000000000781c */ /* 0x000fe40003f2f070 */
[----:B---3--:R-:W-:Y:S02]  /*6f50*/  CS2R R34, SRZ ;  /* 0x0000000000227805 */ /* 0x008fe4000001ff00 */
[----:B------:R-:W-:Y:S02]  /*6f60*/  CS2R R30, SRZ ;  /* 0x00000000001e7805 */ /* 0x000fe4000001ff00 */
[----:B------:R-:W-:-:S02]  /*6f70*/  CS2R R52, SRZ ;  /* 0x0000000000347805 */ /* 0x000fc4000001ff00 */
[----:B------:R-:W-:Y:S02]  /*6f80*/  CS2R R36, SRZ ;  /* 0x0000000000247805 */ /* 0x000fe4000001ff00 */
[----:B------:R-:W-:Y:S01]  /*6f90*/  CS2R R48, SRZ ;  /* 0x0000000000307805 */ /* 0x000fe2000001ff00 */
[----:B------:R-:W-:Y:S01]  /*6fa0*/  IMAD.MOV.U32 R47, RZ, RZ, RZ ;  /* 0x000000ffff2f7224 */ /* 0x000fe200078e00ff */
[----:B------:R-:W-:Y:S02]  /*6fb0*/  CS2R R38, SRZ ;  /* 0x0000000000267805 */ /* 0x000fe4000001ff00 */
[----:B-1----:R-:W-:Y:S02]  /*6fc0*/  CS2R R32, SRZ ;  /* 0x0000000000207805 */ /* 0x002fe4000001ff00 */
        /* <DEDUP_REMOVED lines=10> */
[----:B------:R-:W-:Y:S01]  /*7070*/  CS2R R60, SRZ ;  /* 0x00000000003c7805 */ /* 0x000fe2000001ff00 */
[----:B------:R-:W-:Y:S01]  /*7080*/  IMAD.MOV.U32 R75, RZ, RZ, RZ ;  /* 0x000000ffff4b7224 */ /* 0x000fe200078e00ff */
[----:B------:R-:W-:Y:S01]  /*7090*/  CS2R R76, SRZ ;  /* 0x00000000004c7805 */ /* 0x000fe2000001ff00 */
[----:B------:R-:W-:Y:S01]  /*70a0*/  IMAD.MOV.U32 R0, RZ, RZ, RZ ;  /* 0x000000ffff007224 */ /* 0x000fe200078e00ff */
[----:B------:R-:W-:Y:S02]  /*70b0*/  CS2R R80, SRZ ;  /* 0x0000000000507805 */ /* 0x000fe4000001ff00 */
[----:B------:R-:W-:Y:S01]  /*70c0*/  CS2R R78, SRZ ;  /* 0x00000000004e7805 */ /* 0x000fe2000001ff00 */
[----:B------:R-:W-:Y:S01]  /*70d0*/  IMAD.MOV.U32 R6, RZ, RZ, RZ ;  /* 0x000000ffff067224 */ /* 0x000fe200078e00ff */
[----:B------:R-:W-:Y:S06]  /*70e0*/  @P0 BRA `(.L_x_372) ;  /* 0x00000000000c0947 */ /* 0x000fec0003800000 */
[----:B------:R-:W0:Y:S01]  /*70f0*/  FENCE.VIEW.ASYNC.G ;  /* 0x00000000000073c6 */ /* 0x000e220000000100 */
[----:B------:R-:W-:Y:S05]  /*7100*/  WARPSYNC.ALL ;  /* 0x0000000000007948 */ /* 0x000fea0003800000 */
[----:B0-----:R-:W-:Y:S06]  /*7110*/  BAR.ARV 0xc, 0x1a0 ;  /* 0x0306800000007b1d */ /* 0x001fec0000002000 */
.L_x_372:
[----:B------:R-:W-:Y:S02]  /*7120*/  IMAD.MOV.U32 R74, RZ, RZ, RZ ;  /* 0x000000ffff4a7224 */ /* 0x000fe400078e00ff */
[----:B------:R-:W-:Y:S01]  /*7130*/  IMAD.MOV.U32 R7, RZ, RZ, RZ ;  /* 0x000000ffff077224 */ /* 0x000fe200078e00ff */
[----:B------:R-:W-:Y:S06]  /*7140*/  @!P2 BRA `(.L_x_373) ;  /* 0x000000d4008ca947 */ /* 0x000fec0003800000 */
[----:B------:R-:W-:-:S03]  /*7150*/  UMOV UR4, 0xffffffff ;  /* 0xffffffff00047882 */ /* 0x000fc60000000000 */
[----:B------:R-:W-:Y:S05]  /*7160*/  BRA.DIV UR4, `(.L_x_374) ;  /* 0x00000146040c7947 */ /* 0x000fea000b800000 */
[----:B------:R-:W0:Y:S02]  /*7170*/  S2R R0, SR_TID.X ;  /* 0x0000000000007919 */ /* 0x000e240000002100 */
[----:B0-----:R-:W-:-:S05]  /*7180*/  VIADD R2, R0, 0xffffff80 ;  /* 0xffffff8000027836 */ /* 0x001fca0000000000 */
[----:B------:R-:W-:-:S04]  /*7190*/  SHF.R.S32.HI R0, RZ, 0x1f, R2 ;  /* 0x0000001fff007819 */ /* 0x000fc80000011402 */
[----:B------:R-:W-:-:S04]  /*71a0*/  LEA.HI R0, R0, R2, RZ, 0x7 ;  /* 0x0000000200007211 */ /* 0x000fc800078f38ff */
[----:B------:R-:W-:-:S06]  /*71b0*/  SHF.R.S32.HI R0, RZ, 0x7, R0 ;  /* 0x00000007ff007819 */ /* 0x000fcc0000011400 */
[----:B------:R-:W0:Y:S04]  /*71c0*/  SHFL.IDX PT, R0, R0, RZ, 0x1f ;  /* 0x00001fff00007589 */ /* 0x000e2800000e0000 */
[----:B0-----:R0:W-:Y:S02]  /*71d0*/  STL [R1+0x48], R0 ;  /* 0x0000480001007387 */ /* 0x0011e40000100800 */
.L_x_556:
[----:B------:R-:W0:Y:S01]  /*71e0*/  LDL R3, [R1+0x48] ;  /* 0x0000480001037983 */ /* 0x000e220000100800 */
[----:B------:R-:W-:Y:S01]  /*71f0*/  BSSY B6, `(.L_x_375) ;  /* 0x000001b000067945 */ /* 0x000fe20003800000 */
[----:B0-----:R-:W-:-:S05]  /*7200*/  IMAD.HI R0, R3, 0x55555556, RZ ;  /* 0x5555555603007827 */ /* 0x001fca00078e02ff */
[----:B------:R-:W-:-:S05]  /*7210*/  LEA.HI R2, R0, R0, RZ, 0x1 ;  /* 0x0000000000027211 */ /* 0x000fca00078f08ff */
[----:B------:R-:W-:Y:S02]  /*7220*/  IMAD R2, R2, -0x3, R3 ;  /* 0xfffffffd02027824 */ /* 0x000fe400078e0203 */
[----:B------:R-:W-:-:S04]  /*7230*/  VIADD R3, R18, 0x24300 ;  /* 0x0002430012037836 */ /* 0x000fc80000000000 */
[----:B------:R-:W-:Y:S01]  /*7240*/  IMAD R0, R2, 0x800, R3 ;  /* 0x0000080002007824 */ /* 0x000fe200078e0203 */
[----:B------:R-:W-:-:S04]  /*7250*/  LOP3.LUT P0, RZ, R3, 0x9f, RZ, 0xc0, !PT ;  /* 0x0000009f03ff7812 */ /* 0x000fc8000780c0ff */
[----:B------:R-:W-:-:S04]  /*7260*/  SHF.R.U32.HI R0, RZ, 0x4, R0 ;  /* 0x00000004ff007819 */ /* 0x000fc80000011600 */
[----:B------:R-:W-:-:S05]  /*7270*/  LOP3.LUT R0, R0, 0x3fff, RZ, 0xc0, !PT ;  /* 0x00003fff00007812 */ /* 0x000fca00078ec0ff */
[----:B------:R0:W-:Y:S01]  /*7280*/  STL [R1+0x50], R0 ;  /* 0x0000500001007387 */ /* 0x0001e20000100800 */
[----:B------:R-:W-:Y:S05]  /*7290*/  @!P0 BRA `(.L_x_376) ;  /* 0x0000000000408947 */ /* 0x000fea0003800000 */
[----:B0-----:R-:W-:Y:S01]  /*72a0*/  MOV R0, 0x0 ;  /* 0x0000000000007802 */ /* 0x001fe20000000f00 */
[----:B------:R-:W-:Y:S01]  /*72b0*/  ULDC.64 UR4, c[0x4][0xa8] ;  /* 0x01002a0000047ab9 */ /* 0x000fe20000000a00 */
[----:B------:R-:W-:Y:S01]  /*72c0*/  ULDC.64 UR6, c[0x4][0xb0] ;  /* 0x01002c0000067ab9 */ /* 0x000fe20000000a00 */
[----:B------:R-:W-:Y:S01]  /*72d0*/  IMAD.U32 R4, RZ, RZ, UR4 ;  /* 0x00000004ff047e24 */ /* 0x000fe2000f8e00ff */
[----:B-1----:R0:W1:Y:S01]  /*72e0*/  LDC.64 R14, c[0x4][R0] ;  /* 0x01000000000e7b82 */ /* 0x0020620000000a00 */
        /* <DEDUP_REMOVED lines=11> */
.L_x_376:
[----:B------:R-:W-:Y:S05]  /*73a0*/  BSYNC B6 ;  /* 0x0000000000067941 */ /* 0x000fea0003800000 */
.L_x_375:
[----:B------:R-:W-:Y:S02]  /*73b0*/  ULDC UR4, c[0x0][0x3d4] ;  /* 0x0000f50000047ab9 */ /* 0x000fe40000000800 */
[----:B------:R-:W-:-:S13]  /*73c0*/  ISETP.LT.AND P0, PT, RZ, UR4, PT ;  /* 0x00000004ff007c0c */ /* 0x000fda000bf01270 */
[----:B------:R-:W-:Y:S05]  /*73d0*/  @P0 BRA `(.L_x_377) ;  /* 0x0000000000400947 */ /* 0x000fea0003800000 */
[----:B------:R-:W0:Y:S02]  /*73e0*/  LDL R20, [R1+0x70] ;  /* 0x0000700001147983 */ /* 0x000e240000100800 */
[----:B0-----:R-:W-:-:S04]  /*73f0*/  LEA.HI R0, R20, R20, RZ, 0x1 ;  /* 0x0000001414007211 */ /* 0x001fc800078f08ff */
[----:B------:R-:W-:-:S05]  /*7400*/  LOP3.LUT R0, R0, 0xfffffffe, RZ, 0xc0, !PT ;  /* 0xfffffffe00007812 */ /* 0x000fca00078ec0ff */
[----:B------:R-:W-:-:S05]  /*7410*/  IMAD.IADD R0, R20, 0x1, -R0 ;  /* 0x0000000114007824 */ /* 0x000fca00078e0a00 */
[----:B------:R-:W-:-:S04]  /*7420*/  SHF.L.U32 R3, R0, 0x1f, RZ ;  /* 0x0000001f00037819 */ /* 0x000fc800000006ff */
[----:B------:R0:W2:Y:S03]  /*7430*/  SYNCS.PHASECHK.TRANS64.TRYWAIT P0, [R18+URZ+0x31c00], R3 ;  /* 0x031c0003120075a7 */ /* 0x0000a6000800017f */
[----:B--2---:R-:W-:Y:S05]  /*7440*/  @!P0 NANOSLEEP.SYNCS 0x989680 ;  /* 0x009896800000895d */ /* 0x004fea0003900000 */
[----:B------:R-:W2:Y:S01]  /*7450*/  @!P0 SYNCS.PHASECHK.TRANS64 P0, [R18+URZ+0x31c00], R3 ;  /* 0x031c0003120085a7 */ /* 0x000ea2000800007f */
[----:B------:R-:W-:Y:S04]  /*7460*/  BSSY B0, `(.L_x_378) ;  /* 0x0000006000007945 */ /* 0x000fe80003800000 */
[----:B--2---:R-:W-:Y:S05]  /*7470*/  @P0 BRA `(.L_x_379) ;  /* 0x0000000000100947 */ /* 0x004fea0003800000 */
.L_x_380:
[----:B--2---:R2:W3:Y:S02]  /*7480*/  SYNCS.PHASECHK.TRANS64.TRYWAIT P0, [R18+URZ+0x31c00], R3 ;  /* 0x031c0003120075a7 */ /* 0x0044e4000800017f */
[----:B---3--:R-:W-:Y:S05]  /*7490*/  @!P0 NANOSLEEP.SYNCS 0x989680 ;  /* 0x009896800000895d */ /* 0x008fea0003900000 */
[----:B------:R-:W3:Y:S02]  /*74a0*/  @!P0 SYNCS.PHASECHK.TRANS64 P0, [R18+URZ+0x31c00], R3 ;  /* 0x031c0003120085a7 */ /* 0x000ee4000800007f */
[----:B---3--:R-:W-:Y:S05]  /*74b0*/  @!P0 BRA `(.L_x_380) ;  /* 0xfffffffc00f08947 */ /* 0x008fea000383ffff */
.L_x_379:
[----:B------:R-:W-:Y:S05]  /*74c0*/  BSYNC B0 ;  /* 0x0000000000007941 */ /* 0x000fea0003800000 */
.L_x_378:
[----:B------:R-:W-:Y:S05]  /*74d0*/  BRA `(.L_x_381) ;  /* 0x0000003800b47947 */ /* 0x000fea0003800000 */
.L_x_377:
[----:B0-----:R-:W2:Y:S01]  /*74e0*/  LDL R0, [R1+0x94] ;  /* 0x0000940001007983 */ /* 0x001ea20000100800 */
[----:B------:R-:W-:Y:S01]  /*74f0*/  ULDC.64 UR4, c[0x0][0x3d8] ;  /* 0x0000f60000047ab9 */ /* 0x000fe20000000a00 */
[----:B------:R-:W-:Y:S01]  /*7500*/  ULDC.64 UR6, c[0x0][0x3e8] ;  /* 0x0000fa0000067ab9 */ /* 0x000fe20000000a00 */
[----:B-----5:R-:W-:Y:S01]  /*7510*/  IMAD.WIDE.U32 R46, R102, UR4, RZ ;  /* 0x00000004662e7c25 */ /* 0x020fe2000f8e00ff */
[----:B------:R-:W-:Y:S02]  /*7520*/  SHF.R.S32.HI R8, RZ, 0x1f, R16 ;  /* 0x0000001fff087819 */ /* 0x000fe40000011410 */
[----:B------:R-:W-:Y:S02]  /*7530*/  SHF.R.S32.HI R10, RZ, 0x1f, R146 ;  /* 0x0000001fff0a7819 */ /* 0x000fe40000011492 */
[----:B--2---:R-:W-:Y:S02]  /*7540*/  R2UR UR8, R0 ;  /* 0x00000000000872ca */ /* 0x004fe400000e0000 */
[----:B------:R-:W-:-:S05]  /*7550*/  SHF.R.S32.HI R0, RZ, 0x1f, R102 ;  /* 0x0000001fff007819 */ /* 0x000fca0000011466 */
[C---:B------:R-:W-:Y:S02]  /*7560*/  IMAD R3, R0.reuse, UR4, RZ ;  /* 0x0000000400037c24 */ /* 0x040fe4000f8e02ff */
[----:B------:R-:W-:Y:S01]  /*7570*/  IMAD R5, R0, UR6, RZ ;  /* 0x0000000600057c24 */ /* 0x000fe2000f8e02ff */
[----:B------:R-:W-:Y:S01]  /*7580*/  IADD3 R0, P0, R16, R46, RZ ;  /* 0x0000002e10007210 */ /* 0x000fe20007f1e0ff */
[C---:B------:R-:W-:Y:S01]  /*7590*/  IMAD R3, R102.reuse, UR5, R3 ;  /* 0x0000000566037c24 */ /* 0x040fe2000f8e0203 */
[----:B------:R-:W-:Y:S01]  /*75a0*/  ULDC.64 UR4, c[0x0][0x3c8] ;  /* 0x0000f20000047ab9 */ /* 0x000fe20000000a00 */
[----:B------:R-:W-:Y:S01]  /*75b0*/  IMAD R7, R102, UR7, R5 ;  /* 0x0000000766077c24 */ /* 0x000fe2000f8e0205 */
[----:B------:R-:W-:Y:S01]  /*75c0*/  ULOP3.LUT UP0, URZ, UR8, 0x1bf, URZ, 0xc0, !UPT ;  /* 0x000001bf083f7892 */ /* 0x000fe2000f80c03f */
[----:B------:R-:W-:Y:S01]  /*75d0*/  IMAD.IADD R5, R3, 0x1, R47 ;  /* 0x0000000103057824 */ /* 0x000fe200078e022f */
[----:B------:R-:W-:Y:S01]  /*75e0*/  LEA R40, P1, R46, UR4, 0x1 ;  /* 0x000000042e287c11 */ /* 0x000fe2000f8208ff */
[----:B------:R-:W-:Y:S01]  /*75f0*/  IMAD.WIDE.U32 R102, R102, UR6, RZ ;  /* 0x0000000666667c25 */ /* 0x000fe2000f8e00ff */
[----:B------:R-:W-:Y:S01]  /*7600*/  LEA R28, P2, R0, UR4, 0x1 ;  /* 0x00000004001c7c11 */ /* 0x000fe2000f8408ff */
[----:B------:R-:W-:-:S02]  /*7610*/  ULDC.64 UR6, c[0x0][0x3e0] ;  /* 0x0000f80000067ab9 */ /* 0x000fc40000000a00 */
[----:B------:R-:W-:Y:S01]  /*7620*/  IMAD.X R3, R8, 0x1, R5, P0 ;  /* 0x0000000108037824 */ /* 0x000fe200000e0605 */
[----:B------:R-:W-:Y:S01]  /*7630*/  IADD3 R4, P0, R146, R46, RZ ;  /* 0x0000002e92047210 */ /* 0x000fe20007f1e0ff */
[----:B------:R-:W-:Y:S01]  /*7640*/  IMAD.IADD R47, R7, 0x1, R103 ;  /* 0x00000001072f7824 */ /* 0x000fe200078e0267 */
[--C-:B------:R-:W-:Y:S02]  /*7650*/  LEA.HI.X R46, R46, UR5, R5.reuse, 0x1, P1 ;  /* 0x000000052e2e7c11 */ /* 0x100fe400088f0c05 */
[----:B------:R-:W-:Y:S01]  /*7660*/  PLOP3.LUT P1, PT, PT, PT, UP0, 0x80, 0x0 ;  /* 0x000000000000781c */ /* 0x000fe20003f2f008 */
[----:B------:R-:W-:Y:S01]  /*7670*/  IMAD.X R5, R10, 0x1, R5, P0 ;  /* 0x000000010a057824 */ /* 0x000fe200000e0605 */
[----:B------:R-:W-:Y:S02]  /*7680*/  LEA.HI.X R29, R0, UR5, R3, 0x1, P2 ;  /* 0x00000005001d7c11 */ /* 0x000fe400090f0c03 */
[-C--:B------:R-:W-:Y:S02]  /*7690*/  IADD3 R6, P4, R16, R102.reuse, RZ ;  /* 0x0000006610067210 */ /* 0x080fe40007f9e0ff */
[----:B------:R-:W-:-:S02]  /*76a0*/  IADD3 R0, P3, R146, R102, RZ ;  /* 0x0000006692007210 */ /* 0x000fc40007f7e0ff */
[----:B------:R-:W-:Y:S01]  /*76b0*/  LEA R26, P2, R6, UR6, 0x1 ;  /* 0x00000006061a7c11 */ /* 0x000fe2000f8408ff */
[--C-:B------:R-:W-:Y:S01]  /*76c0*/  IMAD.X R7, R8, 0x1, R47.reuse, P4 ;  /* 0x0000000108077824 */ /* 0x100fe200020e062f */
[----:B------:R-:W-:Y:S01]  /*76d0*/  LEA R44, P0, R4, UR4, 0x1 ;  /* 0x00000004042c7c11 */ /* 0x000fe2000f8008ff */
[----:B------:R-:W-:Y:S01]  /*76e0*/  IMAD.X R3, R10, 0x1, R47, P3 ;  /* 0x000000010a037824 */ /* 0x000fe200018e062f */
[----:B------:R-:W-:Y:S02]  /*76f0*/  LEA R42, P4, R0, UR6, 0x1 ;  /* 0x00000006002a7c11 */ /* 0x000fe4000f8808ff */
[----:B------:R-:W-:Y:S02]  /*7700*/  LEA R41, P3, R102, UR6, 0x1 ;  /* 0x0000000666297c11 */ /* 0x000fe4000f8608ff */
[----:B------:R-:W-:Y:S02]  /*7710*/  LEA.HI.X R27, R6, UR7, R7, 0x1, P2 ;  /* 0x00000007061b7c11 */ /* 0x000fe400090f0c07 */
[----:B------:R-:W-:-:S02]  /*7720*/  LEA.HI.X R45, R4, UR5, R5, 0x1, P0 ;  /* 0x00000005042d7c11 */ /* 0x000fc400080f0c05 */
[----:B------:R-:W-:Y:S02]  /*7730*/  LEA.HI.X R43, R0, UR7, R3, 0x1, P4 ;  /* 0x00000007002b7c11 */ /* 0x000fe4000a0f0c03 */
[----:B------:R-:W-:Y:S01]  /*7740*/  LEA.HI.X R47, R102, UR7, R47, 0x1, P3 ;  /* 0x00000007662f7c11 */ /* 0x000fe200098f0c2f */
[----:B------:R-:W-:Y:S06]  /*7750*/  @!P1 BRA `(.L_x_382) ;  /* 0x0000000000409947 */ /* 0x000fec0003800000 */
[----:B------:R-:W-:Y:S01]  /*7760*/  MOV R0, 0x0 ;  /* 0x0000000000007802 */ /* 0x000fe20000000f00 */
        /* <DEDUP_REMOVED lines=15> */
.L_x_382:
[----:B------:R-:W-:Y:S01]  /*7860*/  ULDC.U8 UR4, c[0x0][0x3f0] ;  /* 0x0000fc0000047ab9 */ /* 0x000fe20000000000 */
[----:B------:R-:W-:Y:S01]  /*7870*/  IMAD R107, R105, -0xc0, R107 ;  /* 0xffffff40696b7824 */ /* 0x000fe200078e026b */
[----:B------:R-:W-:Y:S01]  /*7880*/  ISETP.NE.AND P0, PT, RZ, UR4, PT ;  /* 0x00000004ff007c0c */ /* 0x000fe2000bf05270 */
[----:B------:R-:W-:Y:S03]  /*7890*/  BSSY B0, `(.L_x_383) ;  /* 0x0000369000007945 */ /* 0x000fe60003800000 */
[----:B------:R-:W-:-:S09]  /*78a0*/  VIMNMX R0, R107, 0xc0, PT ;  /* 0x000000c06b007848 */ /* 0x000fd20003fe0100 */
[----:B------:R-:W-:Y:S05]  /*78b0*/  @!P0 BRA `(.L_x_384) ;  /* 0x0000001800b08947 */ /* 0x000fea0003800000 */
        /* <DEDUP_REMOVED lines=15> */
[C---:B------:R-:W-:Y:S01]  /*79b0*/  VIADD R0, R16.reuse, 0x8 ;  /* 0x0000000810007836 */ /* 0x040fe20000000000 */
[----:B------:R-:W-:Y:S01]  /*79c0*/  ULDC UR4, c[0x0][0x3d4] ;  /* 0x0000f50000047ab9 */ /* 0x000fe20000000800 */
[C---:B------:R-:W-:Y:S01]  /*79d0*/  VIADD R3, R16.reuse, 0x10 ;  /* 0x0000001010037836 */ /* 0x040fe20000000000 */
[----:B------:R-:W-:Y:S02]  /*79e0*/  ISETP.GE.AND P5, PT, R16, UR4, PT ;  /* 0x0000000410007c0c */ /* 0x000fe4000bfa6270 */
[----:B------:R-:W-:Y:S02]  /*79f0*/  CS2R R48, SRZ ;  /* 0x0000000000307805 */ /* 0x000fe4000001ff00 */
[----:B------:R-:W-:Y:S01]  /*7a00*/  ISETP.GE.AND P4, PT, R0, UR4, PT ;  /* 0x0000000400007c0c */ /* 0x000fe2000bf86270 */
[C---:B------:R-:W-:Y:S01]  /*7a10*/  VIADD R0, R16.reuse, 0x18 ;  /* 0x0000001810007836 */ /* 0x040fe20000000000 */
[----:B------:R-:W-:Y:S02]  /*7a20*/  CS2R R44, SRZ ;  /* 0x00000000002c7805 */ /* 0x000fe4000001ff00 */
[----:B------:R-:W-:Y:S01]  /*7a30*/  ISETP.GE.AND P3, PT, R3, UR4, PT ;  /* 0x0000000403007c0c */ /* 0x000fe2000bf66270 */
[----:B------:R-:W-:Y:S01]  /*7a40*/  VIADD R3, R16, 0x20 ;  /* 0x0000002010037836 */ /* 0x000fe20000000000 */
[----:B------:R-:W-:Y:S01]  /*7a50*/  ISETP.GE.AND P2, PT, R0, UR4, PT ;  /* 0x0000000400007c0c */ /* 0x000fe2000bf46270 */
[----:B------:R-:W-:-:S03]  /*7a60*/  VIADD R0, R16, 0x28 ;  /* 0x0000002810007836 */ /* 0x000fc60000000000 */
[----:B------:R-:W-:Y:S01]  /*7a70*/  ISETP.GE.AND P1, PT, R3, UR4, PT ;  /* 0x0000000403007c0c */ /* 0x000fe2000bf26270 */
[----:B------:R0:W5:Y:S04]  /*7a80*/  @!P5 LDG.E.64 R48, desc[UR60][R28.64] ;  /* 0x0000003c1c30d981 */ /* 0x000168000c1e1b00 */
[----:B------:R0:W5:Y:S01]  /*7a90*/  @!P5 LDG.E.64 R44, desc[UR60][R26.64] ;  /* 0x0000003c1a2cd981 */ /* 0x000162000c1e1b00 */
[----:B------:R-:W-:Y:S02]  /*7aa0*/  ISETP.GE.AND P5, PT, R0, UR4, PT ;  /* 0x0000000400007c0c */ /* 0x000fe4000bfa6270 */
        /* <DEDUP_REMOVED lines=9> */
[----:B------:R-:W-:Y:S01]  /*7b40*/  CS2R R20, SRZ ;  /* 0x0000000000147805 */ /* 0x000fe2000001ff00 */
[----:B------:R0:W5:Y:S04]  /*7b50*/  @!P4 LDG.E.64 R42, desc[UR60][R28.64+0x10] ;  /* 0x0000103c1c2ac981 */ /* 0x000168000c1e1b00 */
        /* <DEDUP_REMOVED lines=8> */
[----:B------:R0:W5:Y:S02]  /*7be0*/  @!P5 LDG.E.64 R20, desc[UR60][R26.64+0x50] ;  /* 0x0000503c1a14d981 */ /* 0x000164000c1e1b00 */
.L_x_386:
[----:B------:R-:W-:Y:S05]  /*7bf0*/  BSYNC B1 ;  /* 0x0000000000017941 */ /* 0x000fea0003800000 */
.L_x_385:
[----:B------:R-:W2:Y:S01]  /*7c00*/  LDL R6, [R1+0x70] ;  /* 0x0000700001067983 */ /* 0x000ea20000100800 */
[----:B-----5:R-:W-:Y:S01]  /*7c10*/  IMAD.MOV.U32 R0, RZ, RZ, R8 ;  /* 0x000000ffff007224 */ /* 0x020fe200078e0008 */
[----:B------:R-:W-:Y:S01]  /*7c20*/  UMOV UR4, 0xffffffff ;  /* 0xffffffff00047882 */ /* 0x000fe20000000000 */
[----:B------:R-:W-:Y:S02]  /*7c30*/  IMAD.MOV.U32 R3, RZ, RZ, R9 ;  /* 0x000000ffff037224 */ /* 0x000fe400078e0009 */
[----:B------:R-:W-:Y:S01]  /*7c40*/  IMAD.MOV.U32 R4, RZ, RZ, R24 ;  /* 0x000000ffff047224 */ /* 0x000fe200078e0018 */
[----:B------:R-:W-:Y:S01]  /*7c50*/  PRMT R10, R0, 0x7610, R10 ;  /* 0x00007610000a7816 */ /* 0x000fe2000000000a */
[----:B------:R-:W-:Y:S01]  /*7c60*/  IMAD.MOV.U32 R0, RZ, RZ, R25 ;  /* 0x000000ffff007224 */ /* 0x000fe200078e0019 */
[----:B0-----:R-:W-:Y:S01]  /*7c70*/  PRMT R26, R3, 0x7610, R26 ;  /* 0x00007610031a7816 */ /* 0x001fe2000000001a */
[----:B------:R-:W-:Y:S01]  /*7c80*/  IMAD.MOV.U32 R3, RZ, RZ, R30 ;  /* 0x000000ffff037224 */ /* 0x000fe200078e001e */
[----:B------:R-:W-:Y:S01]  /*7c90*/  PRMT R27, R4, 0x7610, R27 ;  /* 0x00007610041b7816 */ /* 0x000fe2000000001b */
[----:B------:R-:W-:Y:S01]  /*7ca0*/  IMAD.MOV.U32 R5, RZ, RZ, R31 ;  /* 0x000000ffff057224 */ /* 0x000fe200078e001f */
[----:B------:R-:W-:-:S02]  /*7cb0*/  PRMT R28, R0, 0x7610, R28 ;  /* 0x00007610001c7816 */ /* 0x000fc4000000001c */
[----:B------:R-:W-:Y:S02]  /*7cc0*/  PRMT R29, R3, 0x7610, R29 ;  /* 0x00007610031d7816 */ /* 0x000fe4000000001d */
[----:B------:R-:W-:Y:S02]  /*7cd0*/  PRMT R50, R5, 0x7610, R50 ;  /* 0x0000761005327816 */ /* 0x000fe40000000032 */
[----:B--2---:R-:W-:Y:S01]  /*7ce0*/  LEA.HI R0, R6, R6, RZ, 0x1 ;  /* 0x0000000606007211 */ /* 0x004fe200078f08ff */
[----:B------:R-:W-:Y:S06]  /*7cf0*/  BRA.DIV UR4, `(.L_x_387) ;  /* 0x0000013a04687947 */ /* 0x000fec000b800000 */
.L_x_559:
[----:B------:R-:W-:Y:S01]  /*7d00*/  UMOV UR4, 0xffffffff ;  /* 0xffffffff00047882 */ /* 0x000fe20000000000 */
[----:B------:R-:W-:Y:S02]  /*7d10*/  LOP3.LUT R0, R0, 0xfffffffe, RZ, 0xc0, !PT ;  /* 0xfffffffe00007812 */ /* 0x000fe400078ec0ff */
[----:B------:R-:W-:Y:S05]  /*7d20*/  BRA.DIV UR4, `(.L_x_388) ;  /* 0x0000013a04847947 */ /* 0x000fea000b800000 */
.L_x_562:
[----:B------:R-:W-:Y:S01]  /*7d30*/  UMOV UR4, 0xffffffff ;  /* 0xffffffff00047882 */ /* 0x000fe20000000000 */
[----:B------:R-:W-:Y:S02]  /*7d40*/  IMAD.IADD R0, R6, 0x1, -R0 ;  /* 0x0000000106007824 */ /* 0x000fe400078e0a00 */
[----:B------:R-:W-:Y:S05]  /*7d50*/  BRA.DIV UR4, `(.L_x_389) ;  /* 0x0000013a04a07947 */ /* 0x000fea000b800000 */
.L_x_565:
[----:B------:R-:W-:Y:S01]  /*7d60*/  UMOV UR4, 0xffffffff ;  /* 0xffffffff00047882 */ /* 0x000fe20000000000 */
[----:B------:R-:W-:Y:S02]  /*7d70*/  SHF.L.U32 R3, R0, 0x1f, RZ ;  /* 0x0000001f00037819 */ /* 0x000fe400000006ff */
[----:B------:R-:W-:Y:S05]  /*7d80*/  BRA.DIV UR4, `(.L_x_390) ;  /* 0x0000013a04bc7947 */ /* 0x000fea000b800000 */
.L_x_568:
[----:B------:R-:W0:Y:S01]  /*7d90*/  SYNCS.PHASECHK.TRANS64.TRYWAIT P1, [R18+URZ+0x31c00], R3 ;  /* 0x031c0003120075a7 */ /* 0x000e22000802017f */
[----:B------:R-:W-:Y:S01]  /*7da0*/  IMAD.MOV.U32 R0, RZ, RZ, R36 ;  /* 0x000000ffff007224 */ /* 0x000fe200078e0024 */
[----:B------:R-:W-:Y:S01]  /*7db0*/  BSSY B1, `(.L_x_391) ;  /* 0x0000022000017945 */ /* 0x000fe20003800000 */
        /* <DEDUP_REMOVED lines=9> */
[----:B------:R-:W-:-:S02]  /*7e50*/  IMAD.MOV.U32 R5, RZ, RZ, R20 ;  /* 0x000000ffff057224 */ /* 0x000fc400078e0014 */
[----:B------:R-:W-:Y:S01]  /*7e60*/  IMAD.MOV.U32 R6, RZ, RZ, R21 ;  /* 0x000000ffff067224 */ /* 0x000fe200078e0015 */
[----:B------:R-:W-:Y:S01]  /*7e70*/  PRMT R26, R26, 0x5410, R4 ;  /* 0x000054101a1a7816 */ /* 0x000fe20000000004 */
[----:B------:R-:W-:Y:S01]  /*7e80*/  IMAD.MOV.U32 R4, RZ, RZ, R23 ;  /* 0x000000ffff047224 */ /* 0x000fe200078e0017 */
[----:B------:R-:W-:Y:S01]  /*7e90*/  PRMT R11, R5, 0x5410, R0 ;  /* 0x00005410050b7816 */ /* 0x000fe20000000000 */
[----:B------:R-:W-:Y:S01]  /*7ea0*/  IMAD.MOV.U32 R0, RZ, RZ, R22 ;  /* 0x000000ffff007224 */ /* 0x000fe200078e0016 */
[----:B------:R-:W-:Y:S01]  /*7eb0*/  PRMT R12, R6, 0x7610, R12 ;  /* 0x00007610060c7816 */ /* 0x000fe2000000000c */
[----:B------:R-:W-:Y:S01]  /*7ec0*/  IMAD.MOV.U32 R5, RZ, RZ, R32 ;  /* 0x000000ffff057224 */ /* 0x000fe200078e0020 */
[----:B-1----:R-:W-:Y:S01]  /*7ed0*/  PRMT R14, R4, 0x7610, R14 ;  /* 0x00007610040e7816 */ /* 0x002fe2000000000e */
        /* <DEDUP_REMOVED lines=14> */
[----:B0-----:R-:W-:Y:S06]  /*7fc0*/  @!P1 BRA `(.L_x_392) ;  /* 0x0000013800549947 */ /* 0x001fec0003800000 */
.L_x_569:
[----:B------:R-:W-:Y:S05]  /*7fd0*/  BSYNC B1 ;  /* 0x0000000000017941 */ /* 0x000fea0003800000 */
.L_x_391:
[----:B------:R-:W-:Y:S02]  /*7fe0*/  PRMT R27, R27, 0x5410, R0 ;  /* 0x000054101b1b7816 */ /* 0x000fe40000000000 */
[----:B------:R-:W-:Y:S01]  /*7ff0*/  PRMT R13, R13, 0x5410, R4 ;  /* 0x000054100d0d7816 */ /* 0x000fe20000000004 */
[----:B------:R-:W-:Y:S06]  /*8000*/  @P0 BRA `(.L_x_393) ;  /* 0x0000002c00c40947 */ /* 0x000fec0003800000 */
[----:B------:R-:W0:Y:S01]  /*8010*/  LDL R52, [R1+0x58] ;  /* 0x0000580001347983 */ /* 0x000e220000100800 */
[----:B------:R-:W1:Y:S03]  /*8020*/  LDC R5, c[0x0][0x3d4] ;  /* 0x0000f500ff057b82 */ /* 0x000e660000000800 */
[----:B------:R-:W2:Y:S01]  /*8030*/  LDL R7, [R1+0x78] ;  /* 0x0000780001077983 */ /* 0x000ea20000100800 */
[C---:B------:R-:W-:Y:S01]  /*8040*/  VIADD R0, R16.reuse, 0x8 ;  /* 0x0000000810007836 */ /* 0x040fe20000000000 */
[----:B------:R-:W-:Y:S01]  /*8050*/  BSSY B1, `(.L_x_394) ;  /* 0x000003d000017945 */ /* 0x000fe20003800000 */
[C---:B------:R-:W-:Y:S02]  /*8060*/  VIADD R4, R16.reuse, 0x10 ;  /* 0x0000001010047836 */ /* 0x040fe40000000000 */
[C---:B------:R-:W-:Y:S01]  /*8070*/  VIADD R6, R16.reuse, 0x18 ;  /* 0x0000001810067836 */ /* 0x040fe20000000000 */
[----:B-1----:R-:W-:-:S02]  /*8080*/  ISETP.GE.AND P6, PT, R16, R5, PT ;  /* 0x000000051000720c */ /* 0x002fc40003fc6270 */
[-C--:B------:R-:W-:Y:S01]  /*8090*/  ISETP.GE.AND P0, PT, R0, R5.reuse, PT ;  /* 0x000000050000720c */ /* 0x080fe20003f06270 */
[----:B------:R-:W-:Y:S01]  /*80a0*/  VIADD R0, R16, 0x20 ;  /* 0x0000002010007836 */ /* 0x000fe20000000000 */
[-C--:B------:R-:W-:Y:S01]  /*80b0*/  ISETP.GE.AND P1, PT, R4, R5.reuse, PT ;  /* 0x000000050400720c */ /* 0x080fe20003f26270 */
[----:B------:R-:W-:Y:S01]  /*80c0*/  VIADD R4, R16, 0x28 ;  /* 0x0000002810047836 */ /* 0x000fe20000000000 */
[-C--:B------:R-:W-:Y:S02]  /*80d0*/  ISETP.GE.AND P2, PT, R6, R5.reuse, PT ;  /* 0x000000050600720c */ /* 0x080fe40003f46270 */
[-C--:B------:R-:W-:Y:S02]  /*80e0*/  ISETP.GE.AND P3, PT, R0, R5.reuse, PT ;  /* 0x000000050000720c */ /* 0x080fe40003f66270 */
[----:B------:R-:W-:Y:S01]  /*80f0*/  ISETP.GE.AND P4, PT, R4, R5, PT ;  /* 0x000000050400720c */ /* 0x000fe20003f86270 */
[----:B0-----:R-:W-:-:S04]  /*8100*/  IMAD R3, R52, 0x2, R18 ;  /* 0x0000000234037824 */ /* 0x001fc800078e0212 */
[----:B------:R-:W-:Y:S01]  /*8110*/  VIADD R0, R3, 0x20 ;  /* 0x0000002003007836 */ /* 0x000fe20000000000 */
[----:B--2---:R-:W-:Y:S01]  /*8120*/  LOP3.LUT P5, RZ, R7, 0x2, RZ, 0xc0, !PT ;  /* 0x0000000207ff7812 */ /* 0x004fe200078ac0ff */
[----:B------:R-:W-:-:S12]  /*8130*/  @P6 BRA `(.L_x_395) ;  /* 0x0000000000b86947 */ /* 0x000fd80003800000 */
[----:B------:R-:W0:Y:S01]  /*8140*/  LDS.128 R4, [R3+0xda00] ;  /* 0x00da000003047984 */ /* 0x000e220000000c00 */
[----:B------:R-:W-:Y:S02]  /*8150*/  SHF.R.U32.HI R56, RZ, 0x10, R45 ;  /* 0x00000010ff387819 */ /* 0x000fe4000001162d */
[----:B------:R-:W-:Y:S02]  /*8160*/  SHF.R.U32.HI R53, RZ, 0x10, R49 ;  /* 0x00000010ff357819 */ /* 0x000fe40000011631 */
[----:B------:R-:W-:Y:S02]  /*8170*/  PRMT R56, R13, 0x5432, R56 ;  /* 0x000054320d387816 */ /* 0x000fe40000000038 */
[----:B------:R-:W-:Y:S02]  /*8180*/  PRMT R53, R26, 0x5432, R53 ;  /* 0x000054321a357816 */ /* 0x000fe40000000035 */
[----:B------:R-:W-:Y:S01]  /*8190*/  SHF.R.U64 R55, R44, 0x10, R45 ;  /* 0x000000102c377819 */ /* 0x000fe2000000122d */
[----:B------:R-:W-:Y:S01]  /*81a0*/  IMAD.U32 R57, R56, 0x10000, RZ ;  /* 0x0001000038397824 */ /* 0x000fe200078e00ff */
[----:B------:R-:W-:Y:S01]  /*81b0*/  SHF.R.U64 R52, R48, 0x10, R49 ;  /* 0x0000001030347819 */ /* 0x000fe20000001231 */
[----:B------:R-:W-:Y:S01]  /*81c0*/  IMAD.U32 R54, R53, 0x10000, RZ ;  /* 0x0001000035367824 */ /* 0x000fe200078e00ff */
[----:B------:R-:W-:-:S02]  /*81d0*/  LOP3.LUT R56, R56, 0xffff0000, RZ, 0xc0, !PT ;  /* 0xffff000038387812 */ /* 0x000fc400078ec0ff */
[----:B------:R-:W-:Y:S02]  /*81e0*/  LOP3.LUT R53, R53, 0xffff0000, RZ, 0xc0, !PT ;  /* 0xffff000035357812 */ /* 0x000fe400078ec0ff */
[----:B------:R-:W-:Y:S02]  /*81f0*/  PRMT R52, R11, 0x5432, R52 ;  /* 0x000054320b347816 */ /* 0x000fe40000000034 */
[----:B------:R-:W-:Y:S02]  /*8200*/  PRMT R55, R27, 0x5432, R55 ;  /* 0x000054321b377816 */ /* 0x000fe40000000037 */
[C---:B0-----:R-:W-:Y:S01]  /*8210*/  LOP3.LUT R45, R6.reuse, 0xffff0000, RZ, 0xc0, !PT ;  /* 0xffff0000062d7812 */ /* 0x041fe200078ec0ff */
[----:B------:R-:W-:Y:S01]  /*8220*/  IMAD.U32 R44, R6, 0x10000, RZ ;  /* 0x00010000062c7824 */ /* 0x000fe200078e00ff */
[C---:B------:R-:W-:Y:S01]  /*8230*/  LOP3.LUT R49, R7.reuse, 0xffff0000, RZ, 0xc0, !PT ;  /* 0xffff000007317812 */ /* 0x040fe200078ec0ff */
[----:B------:R-:W-:Y:S02]  /*8240*/  IMAD.U32 R48, R7, 0x10000, RZ ;  /* 0x0001000007307824 */ /* 0x000fe400078e00ff */
[C---:B------:R-:W-:Y:S01]  /*8250*/  FMUL.FTZ R59, R45.reuse, R57 ;  /* 0x000000392d3b7220 */ /* 0x040fe20000410000 */
[----:B------:R-:W-:Y:S01]  /*8260*/  FMUL.FTZ R58, R45, R54 ;  /* 0x000000362d3a7220 */ /* 0x000fe20000410000 */
[----:B------:R-:W-:Y:S01]  /*8270*/  FMUL.FTZ R45, R49, R56 ;  /* 0x00000038312d7220 */ /* 0x000fe20000410000 */
[----:B------:R-:W-:-:S02]  /*8280*/  IMAD.U32 R6, R4, 0x10000, RZ ;  /* 0x0001000004067824 */ /* 0x000fc400078e00ff */
[C---:B------:R-:W-:Y:S01]  /*8290*/  FFMA.FTZ R59, R44.reuse, R54, -R59 ;  /* 0x000000362c3b7223 */ /* 0x040fe2000001083b */
[----:B------:R-:W-:Y:S01]  /*82a0*/  FFMA.FTZ R58, R44, R57, R58 ;  /* 0x000000392c3a7223 */ /* 0x000fe2000001003a */
[-C--:B------:R-:W-:Y:S01]  /*82b0*/  FFMA.FTZ R57, R48, R53.reuse, -R45 ;  /* 0x0000003530397223 */ /* 0x080fe2000001082d */
[C---:B------:R-:W-:Y:S01]  /*82c0*/  IMAD.U32 R7, R5.reuse, 0x10000, RZ ;  /* 0x0001000005077824 */ /* 0x040fe200078e00ff */
[----:B------:R-:W-:Y:S01]  /*82d0*/  LOP3.LUT R4, R4, 0xffff0000, RZ, 0xc0, !PT ;  /* 0xffff000004047812 */ /* 0x000fe200078ec0ff */
[C---:B------:R-:W-:Y:S01]  /*82e0*/  IMAD.U32 R45, R52.reuse, 0x10000, RZ ;  /* 0x00010000342d7824 */ /* 0x040fe200078e00ff */
[----:B------:R-:W-:Y:S01]  /*82f0*/  LOP3.LUT R5, R5, 0xffff0000, RZ, 0xc0, !PT ;  /* 0xffff000005057812 */ /* 0x000fe200078ec0ff */
[----:B------:R-:W-:Y:S01]  /*8300*/  FMUL.FTZ R61, R49, R53 ;  /* 0x00000035313d7220 */ /* 0x000fe20000410000 */
[C---:B------:R-:W-:Y:S01]  /*8310*/  LOP3.LUT R44, R55.reuse, 0xffff0000, RZ, 0xc0, !PT ;  /* 0xffff0000372c7812 */ /* 0x040fe200078ec0ff */
[----:B------:R-:W-:Y:S01]  /*8320*/  IMAD.U32 R49, R55, 0x10000, RZ ;  /* 0x0001000037317824 */ /* 0x000fe200078e00ff */
[----:B------:R-:W-:Y:S01]  /*8330*/  LOP3.LUT R52, R52, 0xffff0000, RZ, 0xc0, !PT ;  /* 0xffff000034347812 */ /* 0x000fe200078ec0ff */
[----:B------:R-:W-:Y:S01]  /*8340*/  FFMA.FTZ R56, R48, R56, R61 ;  /* 0x0000003830387223 */ /* 0x000fe2000001003d */
[C---:B------:R-:W-:Y:S01]  /*8350*/  FMUL.FTZ R48, R4.reuse, R45 ;  /* 0x0000002d04307220 */ /* 0x040fe20000410000 */
[-C--:B------:R-:W-:Y:S01]  /*8360*/  FMUL.FTZ R53, R4, R49.reuse ;  /* 0x0000003104357220 */ /* 0x080fe20000410000 */
[C---:B------:R-:W-:Y:S01]  /*8370*/  FMUL.FTZ R54, R5.reuse, R44 ;  /* 0x0000002c05367220 */ /* 0x040fe20000410000 */
[-C--:B------:R-:W-:Y:S01]  /*8380*/  FMUL.FTZ R55, R5, R52.reuse ;  /* 0x0000003405377220 */ /* 0x080fe20000410000 */
[C---:B------:R-:W-:Y:S01]  /*8390*/  FFMA.FTZ R49, R6.reuse, R49, R48 ;  /* 0x0000003106317223 */ /* 0x040fe20000010030 */
[----:B------:R-:W-:Y:S01]  /*83a0*/  FFMA.FTZ R4, R6, R45, -R53 ;  /* 0x0000002d06047223 */ /* 0x000fe20000010835 */
[C---:B------:R-:W-:Y:S01]  /*83b0*/  FFMA.FTZ R5, R7.reuse, R52, -R54 ;  /* 0x0000003407057223 */ /* 0x040fe20000010836 */
[----:B------:R-:W-:Y:S01]  /*83c0*/  FFMA.FTZ R44, R7, R44, R55 ;  /* 0x0000002c072c7223 */ /* 0x000fe20000010037 */
[----:B------:R-:W-:-:S02]  /*83d0*/  F2FP.BF16.F32.PACK_AB R6, R58, R59 ;  /* 0x0000003b3a06723e */ /* 0x000fc400000010ff */
[----:B------:R-:W-:Y:S02]  /*83e0*/  F2FP.BF16.F32.PACK_AB R7, R56, R57 ;  /* 0x000000393807723e */ /* 0x000fe400000010ff */
[----:B------:R-:W-:Y:S02]  /*83f0*/  F2FP.BF16.F32.PACK_AB R4, R49, R4 ;  /* 0x000000043104723e */ /* 0x000fe400000010ff */
[----:B------:R-:W-:-:S05]  /*8400*/  F2FP.BF16.F32.PACK_AB R5, R44, R5 ;  /* 0x000000052c05723e */ /* 0x000fca00000010ff */
[----:B------:R0:W-:Y:S02]  /*8410*/  STS.128 [R3+0xda00], R4 ;  /* 0x00da000403007388 */ /* 0x0001e40000000c00 */
.L_x_395:
[----:B------:R-:W-:Y:S05]  /*8420*/  BSYNC B1 ;  /* 0x0000000000017941 */ /* 0x000fea0003800000 */
.L_x_394:
[----:B------:R-:W-:Y:S01]  /*8430*/  BSSY B1, `(.L_x_396) ;  /* 0x0000031000017945 */ /* 0x000fe20003800000 */
[----:B------:R-:W-:-:S03]  /*8440*/  @P5 VIADD R0, R3, 0xffffffe0 ;  /* 0xffffffe003005836 */ /* 0x000fc60000000000 */
[----:B------:R-:W-:Y:S05]  /*8450*/  @P0 BRA `(.L_x_397) ;  /* 0x0000000000b80947 */ /* 0x000fea0003800000 */
[----:B0-----:R-:W0:Y:S01]  /*8460*/  LDS.128 R4, [R0+0xda00] ;  /* 0x00da000000047984 */ /* 0x001e220000000c00 */
        /* <DEDUP_REMOVED lines=45> */
.L_x_397:
[----:B------:R-:W-:Y:S05]  /*8740*/  BSYNC B1 ;  /* 0x0000000000017941 */ /* 0x000fea0003800000 */
.L_x_396:
[----:B------:R-:W-:Y:S04]  /*8750*/  BSSY B1, `(.L_x_398) ;  /* 0x0000030000017945 */ /* 0x000fe80003800000 */
[----:B------:R-:W-:Y:S05]  /*8760*/  @P1 BRA `(.L_x_399) ;  /* 0x0000000000b81947 */ /* 0x000fea0003800000 */
[----:B01----:R-:W0:Y:S01]  /*8770*/  LDS.128 R4, [R3+0x10a00] ;  /* 0x010a000003047984 */ /* 0x003e220000000c00 */
[--C-:B------:R-:W-:Y:S02]  /*8780*/  SHF.R.U64 R38, R36, 0x10, R37.reuse ;  /* 0x0000001024267819 */ /* 0x100fe40000001225 */
[----:B------:R-:W-:Y:S02]  /*8790*/  SHF.R.U32.HI R36, RZ, 0x10, R37 ;  /* 0x00000010ff247819 */ /* 0x000fe40000011625 */
[--C-:B------:R-:W-:Y:S02]  /*87a0*/  SHF.R.U64 R37, R34, 0x10, R35.reuse ;  /* 0x0000001022257819 */ /* 0x100fe40000001223 */
[----:B------:R-:W-:Y:S02]  /*87b0*/  SHF.R.U32.HI R34, RZ, 0x10, R35 ;  /* 0x00000010ff227819 */ /* 0x000fe40000011623 */
[----:B------:R-:W-:Y:S02]  /*87c0*/  PRMT R47, R47, 0x5410, R36 ;  /* 0x000054102f2f7816 */ /* 0x000fe40000000024 */
[----:B------:R-:W-:-:S02]  /*87d0*/  PRMT R41, R41, 0x5410, R34 ;  /* 0x0000541029297816 */ /* 0x000fc40000000022 */
[----:B------:R-:W-:Y:S01]  /*87e0*/  PRMT R51, R51, 0x5410, R38 ;  /* 0x0000541033337816 */ /* 0x000fe20000000026 */
[----:B------:R-:W-:Y:S01]  /*87f0*/  IMAD.U32 R38, R47, 0x10000, RZ ;  /* 0x000100002f267824 */ /* 0x000fe200078e00ff */
[----:B------:R-:W-:Y:S01]  /*8800*/  PRMT R46, R46, 0x5410, R37 ;  /* 0x000054102e2e7816 */ /* 0x000fe20000000025 */
[C---:B------:R-:W-:Y:S01]  /*8810*/  IMAD.U32 R39, R41.reuse, 0x10000, RZ ;  /* 0x0001000029277824 */ /* 0x040fe200078e00ff */
[----:B------:R-:W-:Y:S02]  /*8820*/  LOP3.LUT R41, R41, 0xffff0000, RZ, 0xc0, !PT ;  /* 0xffff000029297812 */ /* 0x000fe400078ec0ff */
[----:B------:R-:W-:Y:S02]  /*8830*/  LOP3.LUT R47, R47, 0xffff0000, RZ, 0xc0, !PT ;  /* 0xffff00002f2f7812 */ /* 0x000fe400078ec0ff */
[C---:B0-----:R-:W-:Y:S01]  /*8840*/  LOP3.LUT R35, R6.reuse, 0xffff0000, RZ, 0xc0, !PT ;  /* 0xffff000006237812 */ /* 0x041fe200078ec0ff */
[----:B------:R-:W-:Y:S01]  /*8850*/  IMAD.U32 R34, R6, 0x10000, RZ ;  /* 0x0001000006227824 */ /* 0x000fe200078e00ff */
[C---:B------:R-:W-:Y:S01]  /*8860*/  LOP3.LUT R37, R7.reuse, 0xffff0000, RZ, 0xc0, !PT ;  /* 0xffff000007257812 */ /* 0x040fe200078ec0ff */
[----:B------:R-:W-:-:S02]  /*8870*/  IMAD.U32 R36, R7, 0x10000, RZ ;  /* 0x0001000007247824 */ /* 0x000fc400078e00ff */
[CC--:B------:R-:W-:Y:S01]  /*8880*/  FMUL.FTZ R42, R35.reuse, R38.reuse ;  /* 0x00000026232a7220 */ /* 0x0c0fe20000410000 */
[----:B------:R-:W-:Y:S01]  /*8890*/  FMUL.FTZ R43, R35, R39 ;  /* 0x00000027232b7220 */ /* 0x000fe20000410000 */
[C---:B------:R-:W-:Y:S01]  /*88a0*/  FMUL.FTZ R35, R37.reuse, R41 ;  /* 0x0000002925237220 */ /* 0x040fe20000410000 */
[----:B------:R-:W-:Y:S02]  /*88b0*/  IMAD.U32 R6, R4, 0x10000, RZ ;  /* 0x0001000004067824 */ /* 0x000fe400078e00ff */
[C---:B------:R-:W-:Y:S01]  /*88c0*/  FFMA.FTZ R42, R34.reuse, R39, R42 ;  /* 0x00000027222a7223 */ /* 0x040fe2000001002a */
[-C--:B------:R-:W-:Y:S01]  /*88d0*/  FMUL.FTZ R39, R37, R47.reuse ;  /* 0x0000002f25277220 */ /* 0x080fe20000410000 */
[C---:B------:R-:W-:Y:S02]  /*88e0*/  IMAD.U32 R7, R5.reuse, 0x10000, RZ ;  /* 0x0001000005077824 */ /* 0x040fe400078e00ff */
[----:B------:R-:W-:Y:S01]  /*88f0*/  FFMA.FTZ R43, R34, R38, -R43 ;  /* 0x00000026222b7223 */ /* 0x000fe2000001082b */
[----:B------:R-:W-:Y:S01]  /*8900*/  IMAD.U32 R37, R46, 0x10000, RZ ;  /* 0x000100002e257824 */ /* 0x000fe200078e00ff */
[----:B------:R-:W-:Y:S01]  /*8910*/  LOP3.LUT R4, R4, 0xffff0000, RZ, 0xc0, !PT ;  /* 0xffff000004047812 */ /* 0x000fe200078ec0ff */
[----:B------:R-:W-:Y:S01]  /*8920*/  FFMA.FTZ R47, R36, R47, -R35 ;  /* 0x0000002f242f7223 */ /* 0x000fe20000010823 */
[----:B------:R-:W-:Y:S01]  /*8930*/  LOP3.LUT R5, R5, 0xffff0000, RZ, 0xc0, !PT ;  /* 0xffff000005057812 */ /* 0x000fe200078ec0ff */
[C---:B------:R-:W-:Y:S01]  /*8940*/  IMAD.U32 R35, R51.reuse, 0x10000, RZ ;  /* 0x0001000033237824 */ /* 0x040fe200078e00ff */
[----:B------:R-:W-:Y:S01]  /*8950*/  LOP3.LUT R46, R46, 0xffff0000, RZ, 0xc0, !PT ;  /* 0xffff00002e2e7812 */ /* 0x000fe200078ec0ff */
[----:B------:R-:W-:Y:S01]  /*8960*/  FFMA.FTZ R44, R36, R41, R39 ;  /* 0x00000029242c7223 */ /* 0x000fe20000010027 */
[----:B------:R-:W-:Y:S01]  /*8970*/  LOP3.LUT R34, R51, 0xffff0000, RZ, 0xc0, !PT ;  /* 0xffff000033227812 */ /* 0x000fe200078ec0ff */
[C---:B------:R-:W-:Y:S01]  /*8980*/  FMUL.FTZ R39, R4.reuse, R37 ;  /* 0x0000002504277220 */ /* 0x040fe20000410000 */
[----:B------:R-:W-:Y:S01]  /*8990*/  FMUL.FTZ R36, R4, R35 ;  /* 0x0000002304247220 */ /* 0x000fe20000410000 */
[----:B------:R-:W-:-:S02]  /*89a0*/  FMUL.FTZ R38, R5, R46 ;  /* 0x0000002e05267220 */ /* 0x000fc40000410000 */
[-C--:B------:R-:W-:Y:S01]  /*89b0*/  FMUL.FTZ R41, R5, R34.reuse ;  /* 0x0000002205297220 */ /* 0x080fe20000410000 */
[C---:B------:R-:W-:Y:S01]  /*89c0*/  FFMA.FTZ R4, R6.reuse, R35, -R39 ;  /* 0x0000002306047223 */ /* 0x040fe20000010827 */
[----:B------:R-:W-:Y:S01]  /*89d0*/  FFMA.FTZ R37, R6, R37, R36 ;  /* 0x0000002506257223 */ /* 0x000fe20000010024 */
[C---:B------:R-:W-:Y:S01]  /*89e0*/  FFMA.FTZ R5, R7.reuse, R34, -R38 ;  /* 0x0000002207057223 */ /* 0x040fe20000010826 */
[----:B------:R-:W-:Y:S01]  /*89f0*/  FFMA.FTZ R46, R7, R46, R41 ;  /* 0x0000002e072e7223 */ /* 0x000fe20000010029 */
[----:B------:R-:W-:Y:S02]  /*8a00*/  F2FP.BF16.F32.PACK_AB R6, R42, R43 ;  /* 0x0000002b2a06723e */ /* 0x000fe400000010ff */
[----:B------:R-:W-:Y:S02]  /*8a10*/  F2FP.BF16.F32.PACK_AB R7, R44, R47 ;  /* 0x0000002f2c07723e */ /* 0x000fe400000010ff */
[----:B------:R-:W-:Y:S02]  /*8a20*/  F2FP.BF16.F32.PACK_AB R4, R37, R4 ;  /* 0x000000042504723e */ /* 0x000fe400000010ff */
[----:B------:R-:W-:-:S05]  /*8a30*/  F2FP.BF16.F32.PACK_AB R5, R46, R5 ;  /* 0x000000052e05723e */ /* 0x000fca00000010ff */
[----:B------:R2:W-:Y:S02]  /*8a40*/  STS.128 [R3+0x10a00], R4 ;  /* 0x010a000403007388 */ /* 0x0005e40000000c00 */
.L_x_399:
[----:B------:R-:W-:Y:S05]  /*8a50*/  BSYNC B1 ;  /* 0x0000000000017941 */ /* 0x000fea0003800000 */
.L_x_398:
[----:B------:R-:W-:Y:S04]  /*8a60*/  BSSY B1, `(.L_x_400) ;  /* 0x0000030000017945 */ /* 0x000fe80003800000 */
[----:B------:R-:W-:Y:S05]  /*8a70*/  @P2 BRA `(.L_x_401) ;  /* 0x0000000000b82947 */ /* 0x000fea0003800000 */
[----:B012---:R-:W0:Y:S01]  /*8a80*/  LDS.128 R4, [R0+0x10a00] ;  /* 0x010a000000047984 */ /* 0x007e220000000c00 */
[--C-:B------:R-:W-:Y:S02]  /*8a90*/  SHF.R.U64 R34, R30, 0x10, R31.reuse ;  /* 0x000000101e227819 */ /* 0x100fe4000000121f */
[----:B------:R-:W-:Y:S02]  /*8aa0*/  SHF.R.U32.HI R35, RZ, 0x10, R31 ;  /* 0x00000010ff237819 */ /* 0x000fe4000001161f */
[----:B------:R-:W-:Y:S02]  /*8ab0*/  SHF.R.U32.HI R31, RZ, 0x10, R33 ;  /* 0x00000010ff1f7819 */ /* 0x000fe40000011621 */
[----:B------:R-:W-:Y:S02]  /*8ac0*/  PRMT R50, R50, 0x5410, R35 ;  /* 0x0000541032327816 */ /* 0x000fe40000000023 */
[----:B------:R-:W-:Y:S02]  /*8ad0*/  PRMT R40, R40, 0x5410, R31 ;  /* 0x0000541028287816 */ /* 0x000fe4000000001f */
[----:B------:R-:W-:-:S02]  /*8ae0*/  SHF.R.U64 R30, R32, 0x10, R33 ;  /* 0x00000010201e7819 */ /* 0x000fc40000001221 */
[----:B------:R-:W-:Y:S01]  /*8af0*/  PRMT R32, R29, 0x5410, R34 ;  /* 0x000054101d207816 */ /* 0x000fe20000000022 */
[----:B------:R-:W-:Y:S01]  /*8b00*/  IMAD.U32 R36, R40, 0x10000, RZ ;  /* 0x0001000028247824 */ /* 0x000fe200078e00ff */
[----:B------:R-:W-:Y:S01]  /*8b10*/  PRMT R33, R15, 0x5410, R30 ;  /* 0x000054100f217816 */ /* 0x000fe2000000001e */
[----:B------:R-:W-:Y:S01]  /*8b20*/  IMAD.U32 R34, R50, 0x10000, RZ ;  /* 0x0001000032227824 */ /* 0x000fe200078e00ff */
[----:B------:R-:W-:Y:S02]  /*8b30*/  LOP3.LUT R40, R40, 0xffff0000, RZ, 0xc0, !PT ;  /* 0xffff000028287812 */ /* 0x000fe400078ec0ff */
[----:B------:R-:W-:Y:S02]  /*8b40*/  LOP3.LUT R50, R50, 0xffff0000, RZ, 0xc0, !PT ;  /* 0xffff000032327812 */ /* 0x000fe400078ec0ff */
[C---:B0-----:R-:W-:Y:S01]  /*8b50*/  LOP3.LUT R29, R6.reuse, 0xffff0000, RZ, 0xc0, !PT ;  /* 0xffff0000061d7812 */ /* 0x041fe200078ec0ff */
[----:B------:R-:W-:Y:S01]  /*8b60*/  IMAD.U32 R15, R6, 0x10000, RZ ;  /* 0x00010000060f7824 */ /* 0x000fe200078e00ff */
[C---:B------:R-:W-:Y:S01]  /*8b70*/  LOP3.LUT R31, R7.reuse, 0xffff0000, RZ, 0xc0, !PT ;  /* 0xffff0000071f7812 */ /* 0x040fe200078ec0ff */
[----:B------:R-:W-:-:S02]  /*8b80*/  IMAD.U32 R30, R7, 0x10000, RZ ;  /* 0x00010000071e7824 */ /* 0x000fc400078e00ff */
[C---:B------:R-:W-:Y:S01]  /*8b90*/  FMUL.FTZ R38, R29.reuse, R36 ;  /* 0x000000241d267220 */ /* 0x040fe20000410000 */
[----:B------:R-:W-:Y:S01]  /*8ba0*/  FMUL.FTZ R29, R29, R34 ;  /* 0x000000221d1d7220 */ /* 0x000fe20000410000 */
[C---:B------:R-:W-:Y:S02]  /*8bb0*/  IMAD.U32 R6, R4.reuse, 0x10000, RZ ;  /* 0x0001000004067824 */ /* 0x040fe400078e00ff */
[----:B------:R-:W-:Y:S01]  /*8bc0*/  FMUL.FTZ R37, R31, R40 ;  /* 0x000000281f257220 */ /* 0x000fe20000410000 */
[C---:B------:R-:W-:Y:S01]  /*8bd0*/  FFMA.FTZ R38, R15.reuse, R34, -R38 ;  /* 0x000000220f267223 */ /* 0x040fe20000010826 */
[----:B------:R-:W-:Y:S01]  /*8be0*/  FFMA.FTZ R35, R15, R36, R29 ;  /* 0x000000240f237223 */ /* 0x000fe2000001001d */
[C---:B------:R-:W-:Y:S01]  /*8bf0*/  IMAD.U32 R7, R5.reuse, 0x10000, RZ ;  /* 0x0001000005077824 */ /* 0x040fe200078e00ff */
[----:B------:R-:W-:Y:S01]  /*8c00*/  LOP3.LUT R4, R4, 0xffff0000, RZ, 0xc0, !PT ;  /* 0xffff000004047812 */ /* 0x000fe200078ec0ff */
[C---:B------:R-:W-:Y:S01]  /*8c10*/  IMAD.U32 R15, R32.reuse, 0x10000, RZ ;  /* 0x00010000200f7824 */ /* 0x040fe200078e00ff */
[----:B------:R-:W-:Y:S01]  /*8c20*/  LOP3.LUT R5, R5, 0xffff0000, RZ, 0xc0, !PT ;  /* 0xffff000005057812 */ /* 0x000fe200078ec0ff */
[-C--:B------:R-:W-:Y:S01]  /*8c30*/  FMUL.FTZ R31, R31, R50.reuse ;  /* 0x000000321f1f7220 */ /* 0x080fe20000410000 */
[C---:B------:R-:W-:Y:S01]  /*8c40*/  LOP3.LUT R34, R33.reuse, 0xffff0000, RZ, 0xc0, !PT ;  /* 0xffff000021227812 */ /* 0x040fe200078ec0ff */
[----:B------:R-:W-:Y:S01]  /*8c50*/  IMAD.U32 R29, R33, 0x10000, RZ ;  /* 0x00010000211d7824 */ /* 0x000fe200078e00ff */
[----:B------:R-:W-:Y:S01]  /*8c60*/  LOP3.LUT R32, R32, 0xffff0000, RZ, 0xc0, !PT ;  /* 0xffff000020207812 */ /* 0x000fe200078ec0ff */
[C---:B------:R-:W-:Y:S01]  /*8c70*/  FFMA.FTZ R37, R30.reuse, R50, -R37 ;  /* 0x000000321e257223 */ /* 0x040fe20000010825 */
[----:B------:R-:W-:Y:S01]  /*8c80*/  FFMA.FTZ R40, R30, R40, R31 ;  /* 0x000000281e287223 */ /* 0x000fe2000001001f */
[C---:B------:R-:W-:Y:S01]  /*8c90*/  FMUL.FTZ R31, R4.reuse, R29 ;  /* 0x0000001d041f7220 */ /* 0x040fe20000410000 */
        /* <DEDUP_REMOVED lines=9> */
[----:B------:R-:W-:Y:S02]  /*8d30*/  F2FP.BF16.F32.PACK_AB R4, R29, R4 ;  /* 0x000000041d04723e */ /* 0x000fe400000010ff */
[----:B------:R-:W-:-:S05]  /*8d40*/  F2FP.BF16.F32.PACK_AB R5, R34, R5 ;  /* 0x000000052205723e */ /* 0x000fca00000010ff */
[----:B------:R3:W-:Y:S02]  /*8d50*/  STS.128 [R0+0x10a00], R4 ;  /* 0x010a000400007388 */ /* 0x0007e40000000c00 */
.L_x_401:
[----:B------:R-:W-:Y:S05]  /*8d60*/  BSYNC B1 ;  /* 0x0000000000017941 */ /* 0x000fea0003800000 */
.L_x_400:
[----:B------:R-:W-:Y:S04]  /*8d70*/  BSSY B1, `(.L_x_402) ;  /* 0x0000030000017945 */ /* 0x000fe80003800000 */
[----:B------:R-:W-:Y:S05]  /*8d80*/  @P3 BRA `(.L_x_403) ;  /* 0x0000000000b83947 */ /* 0x000fea0003800000 */
[----:B0123--:R-:W0:Y:S01]  /*8d90*/  LDS.128 R4, [R3+0x13a00] ;  /* 0x013a000003047984 */ /* 0x00fe220000000c00 */
[--C-:B------:R-:W-:Y:S02]  /*8da0*/  SHF.R.U64 R30, R24, 0x10, R25.reuse ;  /* 0x00000010181e7819 */ /* 0x100fe40000001219 */
[----:B------:R-:W-:Y:S02]  /*8db0*/  SHF.R.U32.HI R15, RZ, 0x10, R25 ;  /* 0x00000010ff0f7819 */ /* 0x000fe40000011619 */
[----:B------:R-:W-:Y:S02]  /*8dc0*/  SHF.R.U32.HI R25, RZ, 0x10, R23 ;  /* 0x00000010ff197819 */ /* 0x000fe40000011617 */
[----:B------:R-:W-:Y:S02]  /*8dd0*/  PRMT R28, R28, 0x5410, R15 ;  /* 0x000054101c1c7816 */ /* 0x000fe4000000000f */
[----:B------:R-:W-:Y:S02]  /*8de0*/  PRMT R25, R14, 0x5410, R25 ;  /* 0x000054100e197816 */ /* 0x000fe40000000019 */
[----:B------:R-:W-:Y:S01]  /*8df0*/  SHF.R.U64 R24, R22, 0x10, R23 ;  /* 0x0000001016187819 */ /* 0x000fe20000001217 */
[----:B------:R-:W-:Y:S01]  /*8e00*/  IMAD.U32 R23, R28, 0x10000, RZ ;  /* 0x000100001c177824 */ /* 0x000fe200078e00ff */
[----:B------:R-:W-:Y:S01]  /*8e10*/  PRMT R27, R27, 0x5410, R30 ;  /* 0x000054101b1b7816 */ /* 0x000fe2000000001e */
[----:B------:R-:W-:Y:S01]  /*8e20*/  IMAD.U32 R29, R25, 0x10000, RZ ;  /* 0x00010000191d7824 */ /* 0x000fe200078e00ff */
[----:B------:R-:W-:-:S02]  /*8e30*/  PRMT R24, R13, 0x5410, R24 ;  /* 0x000054100d187816 */ /* 0x000fc40000000018 */
[----:B------:R-:W-:Y:S02]  /*8e40*/  LOP3.LUT R25, R25, 0xffff0000, RZ, 0xc0, !PT ;  /* 0xffff000019197812 */ /* 0x000fe400078ec0ff */
[----:B------:R-:W-:Y:S02]  /*8e50*/  LOP3.LUT R28, R28, 0xffff0000, RZ, 0xc0, !PT ;  /* 0xffff00001c1c7812 */ /* 0x000fe400078ec0ff */
[C---:B0-----:R-:W-:Y:S01]  /*8e60*/  LOP3.LUT R14, R6.reuse, 0xffff0000, RZ, 0xc0, !PT ;  /* 0xffff0000060e7812 */ /* 0x041fe200078ec0ff */
[----:B------:R-:W-:Y:S01]  /*8e70*/  IMAD.U32 R13, R6, 0x10000, RZ ;  /* 0x00010000060d7824 */ /* 0x000fe200078e00ff */
[C---:B------:R-:W-:Y:S01]  /*8e80*/  LOP3.LUT R22, R7.reuse, 0xffff0000, RZ, 0xc0, !PT ;  /* 0xffff000007167812 */ /* 0x040fe200078ec0ff */
[----:B------:R-:W-:Y:S02]  /*8e90*/  IMAD.U32 R15, R7, 0x10000, RZ ;  /* 0x00010000070f7824 */ /* 0x000fe400078e00ff */
[C---:B------:R-:W-:Y:S01]  /*8ea0*/  FMUL.FTZ R30, R14.reuse, R29 ;  /* 0x0000001d0e1e7220 */ /* 0x040fe20000410000 */
[----:B------:R-:W-:Y:S01]  /*8eb0*/  FMUL.FTZ R14, R14, R23 ;  /* 0x000000170e0e7220 */ /* 0x000fe20000410000 */
[----:B------:R-:W-:-:S02]  /*8ec0*/  IMAD.U32 R6, R4, 0x10000, RZ ;  /* 0x0001000004067824 */ /* 0x000fc400078e00ff */
[----:B------:R-:W-:Y:S01]  /*8ed0*/  FMUL.FTZ R32, R22, R25 ;  /* 0x0000001916207220 */ /* 0x000fe20000410000 */
[----:B------:R-:W-:Y:S01]  /*8ee0*/  FFMA.FTZ R30, R13, R23, -R30 ;  /* 0x000000170d1e7223 */ /* 0x000fe2000001081e */
[----:B------:R-:W-:Y:S02]  /*8ef0*/  IMAD.U32 R7, R5, 0x10000, RZ ;  /* 0x0001000005077824 */ /* 0x000fe400078e00ff */
[----:B------:R-:W-:Y:S01]  /*8f00*/  FFMA.FTZ R29, R13, R29, R14 ;  /* 0x0000001d0d1d7223 */ /* 0x000fe2000001000e */
[----:B------:R-:W-:Y:S01]  /*8f10*/  IMAD.U32 R23, R24, 0x10000, RZ ;  /* 0x0001000018177824 */ /* 0x000fe200078e00ff */
[----:B------:R-:W-:Y:S01]  /*8f20*/  LOP3.LUT R4, R4, 0xffff0000, RZ, 0xc0, !PT ;  /* 0xffff000004047812 */ /* 0x000fe200078ec0ff */
[-C--:B------:R-:W-:Y:S01]  /*8f30*/  FMUL.FTZ R22, R22, R28.reuse ;  /* 0x0000001c16167220 */ /* 0x080fe20000410000 */
[----:B------:R-:W-:Y:S01]  /*8f40*/  LOP3.LUT R5, R5, 0xffff0000, RZ, 0xc0, !PT ;  /* 0xffff000005057812 */ /* 0x000fe200078ec0ff */
[----:B------:R-:W-:Y:S01]  /*8f50*/  IMAD.U32 R13, R27, 0x10000, RZ ;  /* 0x000100001b0d7824 */ /* 0x000fe200078e00ff */
[----:B------:R-:W-:Y:S01]  /*8f60*/  LOP3.LUT R24, R24, 0xffff0000, RZ, 0xc0, !PT ;  /* 0xffff000018187812 */ /* 0x000fe200078ec0ff */
[----:B------:R-:W-:Y:S01]  /*8f70*/  FFMA.FTZ R32, R15, R28, -R32 ;  /* 0x0000001c0f207223 */ /* 0x000fe20000010820 */
[----:B------:R-:W-:Y:S01]  /*8f80*/  LOP3.LUT R14, R27, 0xffff0000, RZ, 0xc0, !PT ;  /* 0xffff00001b0e7812 */ /* 0x000fe200078ec0ff */
        /* <DEDUP_REMOVED lines=14> */
.L_x_403:
[----:B------:R-:W-:Y:S05]  /*9070*/  BSYNC B1 ;  /* 0x0000000000017941 */ /* 0x000fea0003800000 */
.L_x_402:
[----:B------:R-:W-:Y:S05]  /*9080*/  @P4 BRA `(.L_x_393) ;  /* 0x0000001c00a44947 */ /* 0x000fea0003800000 */
[----:B01234-:R-:W0:Y:S01]  /*9090*/  LDS.128 R4, [R0+0x13a00] ;  /* 0x013a000000047984 */ /* 0x01fe220000000c00 */
[----:B------:R-:W-:Y:S02]  /*90a0*/  SHF.R.U64 R14, R20, 0x10, R21 ;  /* 0x00000010140e7819 */ /* 0x000fe40000001215 */
[----:B------:R-:W-:Y:S02]  /*90b0*/  SHF.R.U64 R13, R8, 0x10, R9 ;  /* 0x00000010080d7819 */ /* 0x000fe40000001209 */
[----:B------:R-:W-:Y:S02]  /*90c0*/  SHF.R.U32.HI R21, RZ, 0x10, R21 ;  /* 0x00000010ff157819 */ /* 0x000fe40000011615 */
[----:B------:R-:W-:Y:S02]  /*90d0*/  SHF.R.U32.HI R9, RZ, 0x10, R9 ;  /* 0x00000010ff097819 */ /* 0x000fe40000011609 */
[----:B------:R-:W-:Y:S02]  /*90e0*/  PRMT R12, R12, 0x5410, R21 ;  /* 0x000054100c0c7816 */ /* 0x000fe40000000015 */
[----:B------:R-:W-:-:S02]  /*90f0*/  PRMT R26, R26, 0x5410, R9 ;  /* 0x000054101a1a7816 */ /* 0x000fc40000000009 */
[----:B------:R-:W-:Y:S01]  /*9100*/  PRMT R14, R11, 0x5410, R14 ;  /* 0x000054100b0e7816 */ /* 0x000fe2000000000e */
[----:B------:R-:W-:Y:S01]  /*9110*/  IMAD.U32 R15, R12, 0x10000, RZ ;  /* 0x000100000c0f7824 */ /* 0x000fe200078e00ff */
[----:B------:R-:W-:Y:S01]  /*9120*/  PRMT R13, R10, 0x5410, R13 ;  /* 0x000054100a0d7816 */ /* 0x000fe2000000000d */
[----:B------:R-:W-:Y:S01]  /*9130*/  IMAD.U32 R11, R26, 0x10000, RZ ;  /* 0x000100001a0b7824 */ /* 0x000fe200078e00ff */
[----:B------:R-:W-:Y:S02]  /*9140*/  LOP3.LUT R12, R12, 0xffff0000, RZ, 0xc0, !PT ;  /* 0xffff00000c0c7812 */ /* 0x000fe400078ec0ff */
[----:B------:R-:W-:Y:S02]  /*9150*/  LOP3.LUT R26, R26, 0xffff0000, RZ, 0xc0, !PT ;  /* 0xffff00001a1a7812 */ /* 0x000fe400078ec0ff */
[C---:B0-----:R-:W-:Y:S01]  /*9160*/  LOP3.LUT R9, R6.reuse, 0xffff0000, RZ, 0xc0, !PT ;  /* 0xffff000006097812 */ /* 0x041fe200078ec0ff */
[C---:B------:R-:W-:Y:S01]  /*9170*/  IMAD.U32 R10, R7.reuse, 0x10000, RZ ;  /* 0x00010000070a7824 */ /* 0x040fe200078e00ff */
[----:B------:R-:W-:Y:S01]  /*9180*/  LOP3.LUT R7, R7, 0xffff0000, RZ, 0xc0, !PT ;  /* 0xffff000007077812 */ /* 0x000fe200078ec0ff */
[----:B------:R-:W-:-:S02]  /*9190*/  IMAD.U32 R8, R6, 0x10000, RZ ;  /* 0x0001000006087824 */ /* 0x000fc400078e00ff */
[C---:B------:R-:W-:Y:S01]  /*91a0*/  FMUL.FTZ R21, R9.reuse, R15 ;  /* 0x0000000f09157220 */ /* 0x040fe20000410000 */
[-C--:B------:R-:W-:Y:S01]  /*91b0*/  FMUL.FTZ R20, R9, R11.reuse ;  /* 0x0000000b09147220 */ /* 0x080fe20000410000 */
[C---:B------:R-:W-:Y:S01]  /*91c0*/  FMUL.FTZ R9, R7.reuse, R12 ;  /* 0x0000000c07097220 */ /* 0x040fe20000410000 */
[----:B------:R-:W-:Y:S02]  /*91d0*/  IMAD.U32 R3, R4, 0x10000, RZ ;  /* 0x0001000004037824 */ /* 0x000fe400078e00ff */
[C---:B------:R-:W-:Y:S01]  /*91e0*/  FFMA.FTZ R21, R8.reuse, R11, -R21 ;  /* 0x0000000b08157223 */ /* 0x040fe20000010815 */
[----:B------:R-:W-:Y:S01]  /*91f0*/  FFMA.FTZ R20, R8, R15, R20 ;  /* 0x0000000f08147223 */ /* 0x000fe20000010014 */
[-C--:B------:R-:W-:Y:S01]  /*9200*/  FMUL.FTZ R11, R7, R26.reuse ;  /* 0x0000001a070b7220 */ /* 0x080fe20000410000 */
[C---:B------:R-:W-:Y:S01]  /*9210*/  IMAD.U32 R6, R5.reuse, 0x10000, RZ ;  /* 0x0001000005067824 */ /* 0x040fe200078e00ff */
[----:B------:R-:W-:Y:S01]  /*9220*/  LOP3.LUT R4, R4, 0xffff0000, RZ, 0xc0, !PT ;  /* 0xffff000004047812 */ /* 0x000fe200078ec0ff */
[C---:B------:R-:W-:Y:S01]  /*9230*/  IMAD.U32 R8, R14.reuse, 0x10000, RZ ;  /* 0x000100000e087824 */ /* 0x040fe200078e00ff */
[----:B------:R-:W-:Y:S01]  /*9240*/  LOP3.LUT R5, R5, 0xffff0000, RZ, 0xc0, !PT ;  /* 0xffff000005057812 */ /* 0x000fe200078ec0ff */
[C---:B------:R-:W-:Y:S01]  /*9250*/  IMAD.U32 R7, R13.reuse, 0x10000, RZ ;  /* 0x000100000d077824 */ /* 0x040fe200078e00ff */
[----:B------:R-:W-:Y:S01]  /*9260*/  LOP3.LUT R14, R14, 0xffff0000, RZ, 0xc0, !PT ;  /* 0xffff00000e0e7812 */ /* 0x000fe200078ec0ff */
[C---:B------:R-:W-:Y:S01]  /*9270*/  FFMA.FTZ R26, R10.reuse, R26, -R9 ;  /* 0x0000001a0a1a7223 */ /* 0x040fe20000010809 */
[----:B------:R-:W-:Y:S01]  /*9280*/  LOP3.LUT R13, R13, 0xffff0000, RZ, 0xc0, !PT ;  /* 0xffff00000d0d7812 */ /* 0x000fe200078ec0ff */
[----:B------:R-:W-:Y:S01]  /*9290*/  FFMA.FTZ R23, R10, R12, R11 ;  /* 0x0000000c0a177223 */ /* 0x000fe2000001000b */
[C---:B------:R-:W-:Y:S01]  /*92a0*/  FMUL.FTZ R10, R4.reuse, R8 ;  /* 0x00000008040a7220 */ /* 0x040fe20000410000 */
[----:B------:R-:W-:Y:S01]  /*92b0*/  FMUL.FTZ R9, R4, R7 ;  /* 0x0000000704097220 */ /* 0x000fe20000410000 */
[C---:B------:R-:W-:Y:S01]  /*92c0*/  FMUL.FTZ R11, R5.reuse, R14 ;  /* 0x0000000e050b7220 */ /* 0x040fe20000410000 */
[----:B------:R-:W-:Y:S01]  /*92d0*/  FMUL.FTZ R15, R5, R13 ;  /* 0x0000000d050f7220 */ /* 0x000fe20000410000 */
        /* <DEDUP_REMOVED lines=8> */
[----:B------:R0:W-:Y:S01]  /*9360*/  STS.128 [R0+0x13a00], R4 ;  /* 0x013a000400007388 */ /* 0x0001e20000000c00 */
[----:B------:R-:W-:Y:S05]  /*9370*/  BRA `(.L_x_393) ;  /* 0x0000001800e87947 */ /* 0x000fea0003800000 */
.L_x_384:
        /* <DEDUP_REMOVED lines=15> */
[----:B------:R-:W2:Y:S01]  /*9470*/  LDL R8, [R1+0x28] ;  /* 0x0000280001087983 */ /* 0x000ea20000100800 */
[----:B------:R-:W-:-:S03]  /*9480*/  ULDC UR4, c[0x0][0x3d4] ;  /* 0x0000f50000047ab9 */ /* 0x000fc60000000800 */
[----:B------:R-:W3:Y:S01]  /*9490*/  LDL R3, [R1+0x2c] ;  /* 0x00002c0001037983 */ /* 0x000ee20000100800 */
[----:B------:R-:W-:Y:S02]  /*94a0*/  ISETP.GE.AND P1, PT, R146, UR4, PT ;  /* 0x0000000492007c0c */ /* 0x000fe4000bf26270 */
        /* <DEDUP_REMOVED lines=12> */
[----:B------:R0:W5:Y:S04]  /*9570*/  @!P1 LDG.E.128 R28, desc[UR60][R44.64] ;  /* 0x0000003c2c1c9981 */ /* 0x000168000c1e1d00 */
[----:B------:R0:W5:Y:S01]  /*9580*/  @!P1 LDG.E.128 R4, desc[UR60][R42.64] ;  /* 0x0000003c2a049981 */ /* 0x000162000c1e1d00 */
[----:B--2---:R-:W-:Y:S02]  /*9590*/  ISETP.GE.AND P2, PT, R8, UR4, PT ;  /* 0x0000000408007c0c */ /* 0x004fe4000bf46270 */
[----:B---3--:R-:W-:-:S11]  /*95a0*/  ISETP.GE.AND P3, PT, R3, UR4, PT ;  /* 0x0000000403007c0c */ /* 0x008fd6000bf66270 */
[----:B------:R0:W5:Y:S04]  /*95b0*/  @!P2 LDG.E.128 R32, desc[UR60][R44.64+0x20] ;  /* 0x0000203c2c20a981 */ /* 0x000168000c1e1d00 */
[----:B------:R0:W5:Y:S04]  /*95c0*/  @!P3 LDG.E.128 R36, desc[UR60][R44.64+0x40] ;  /* 0x0000403c2c24b981 */ /* 0x000168000c1e1d00 */
[----:B------:R0:W5:Y:S04]  /*95d0*/  @!P2 LDG.E.128 R20, desc[UR60][R42.64+0x20] ;  /* 0x0000203c2a14a981 */ /* 0x000168000c1e1d00 */
[----:B------:R0:W5:Y:S02]  /*95e0*/  @!P3 LDG.E.128 R24, desc[UR60][R42.64+0x40] ;  /* 0x0000403c2a18b981 */ /* 0x000164000c1e1d00 */
.L_x_405:
[----:B------:R-:W-:Y:S05]  /*95f0*/  BSYNC B1 ;  /* 0x0000000000017941 */ /* 0x000fea0003800000 */
.L_x_404:
        /* <DEDUP_REMOVED lines=16> */
.L_x_572:
[----:B------:R-:W-:Y:S01]  /*9700*/  UMOV UR4, 0xffffffff ;  /* 0xffffffff00047882 */ /* 0x000fe20000000000 */
[----:B------:R-:W-:Y:S02]  /*9710*/  LOP3.LUT R0, R0, 0xfffffffe, RZ, 0xc0, !PT ;  /* 0xfffffffe00007812 */ /* 0x000fe400078ec0ff */
[----:B------:R-:W-:Y:S05]  /*9720*/  BRA.DIV UR4, `(.L_x_407) ;  /* 0x0000012204b87947 */ /* 0x000fea000b800000 */
.L_x_575:
[----:B------:R-:W-:Y:S01]  /*9730*/  UMOV UR4, 0xffffffff ;  /* 0xffffffff00047882 */ /* 0x000fe20000000000 */
[----:B------:R-:W-:Y:S02]  /*9740*/  IMAD.IADD R0, R10, 0x1, -R0 ;  /* 0x000000010a007824 */ /* 0x000fe400078e0a00 */
[----:B------:R-:W-:Y:S05]  /*9750*/  BRA.DIV UR4, `(.L_x_408) ;  /* 0x0000012204d47947 */ /* 0x000fea000b800000 */
.L_x_578:
[----:B------:R-:W-:Y:S01]  /*9760*/  UMOV UR4, 0xffffffff ;  /* 0xffffffff00047882 */ /* 0x000fe20000000000 */
[----:B------:R-:W-:Y:S02]  /*9770*/  SHF.L.U32 R3, R0, 0x1f, RZ ;  /* 0x0000001f00037819 */ /* 0x000fe400000006ff */
[----:B------:R-:W-:Y:S05]  /*9780*/  BRA.DIV UR4, `(.L_x_409) ;  /* 0x0000012204f07947 */ /* 0x000fea000b800000 */
.L_x_581:
        /* <DEDUP_REMOVED lines=37> */
.L_x_582:
[----:B------:R-:W-:Y:S05]  /*99e0*/  BSYNC B1 ;  /* 0x0000000000017941 */ /* 0x000fea0003800000 */
.L_x_410:
[----:B------:R-:W-:Y:S02]  /*99f0*/  PRMT R46, R0, 0x7610, R46 ;  /* 0x00007610002e7816 */ /* 0x000fe4000000002e */
[----:B------:R-:W-:Y:S01]  /*9a00*/  PRMT R47, R8, 0x7610, R47 ;  /* 0x00007610082f7816 */ /* 0x000fe2000000002f */
[----:B------:R-:W-:Y:S06]  /*9a10*/  @P0 BRA `(.L_x_393) ;  /* 0x0000001400400947 */ /* 0x000fec0003800000 */
[----:B------:R-:W2:Y:S01]  /*9a20*/  LDL R74, [R1+0x28] ;  /* 0x00002800014a7983 */ /* 0x000ea20000100800 */
[----:B0-----:R-:W0:Y:S03]  /*9a30*/  LDC R3, c[0x0][0x3d4] ;  /* 0x0000f500ff037b82 */ /* 0x001e260000000800 */
[----:B------:R-:W3:Y:S04]  /*9a40*/  LDL R73, [R1+0x2c] ;  /* 0x00002c0001497983 */ /* 0x000ee80000100800 */
[----:B------:R4:W5:Y:S04]  /*9a50*/  LDL R72, [R1+0x30] ;  /* 0x0000300001487983 */ /* 0x0009680000100800 */
[----:B------:R4:W5:Y:S04]  /*9a60*/  LDL R71, [R1+0x38] ;  /* 0x0000380001477983 */ /* 0x0009680000100800 */
[----:B------:R4:W5:Y:S01]  /*9a70*/  LDL R70, [R1+0x34] ;  /* 0x0000340001467983 */ /* 0x0009620000100800 */
[----:B------:R-:W-:Y:S01]  /*9a80*/  BSSY B1, `(.L_x_412) ;  /* 0x0000071000017945 */ /* 0x000fe20003800000 */
[----:B0-----:R-:W-:-:S02]  /*9a90*/  ISETP.GE.AND P0, PT, R146, R3, PT ;  /* 0x000000039200720c */ /* 0x001fc40003f06270 */
[-C--:B--2---:R-:W-:Y:S02]  /*9aa0*/  ISETP.GE.AND P1, PT, R74, R3.reuse, PT ;  /* 0x000000034a00720c */ /* 0x084fe40003f26270 */
[----:B---3--:R-:W-:-:S09]  /*9ab0*/  ISETP.GE.AND P2, PT, R73, R3, PT ;  /* 0x000000034900720c */ /* 0x008fd20003f46270 */
[----:B----4-:R-:W-:Y:S05]  /*9ac0*/  @P0 BRA `(.L_x_413) ;  /* 0x0000000400b00947 */ /* 0x010fea0003800000 */
[----:B------:R-:W2:Y:S01]  /*9ad0*/  LDL R75, [R1+0x84] ;  /* 0x00008400014b7983 */ /* 0x000ea20000100800 */
[----:B------:R-:W0:Y:S02]  /*9ae0*/  S2R R9, SR_TID.X ;  /* 0x0000000000097919 */ /* 0x000e240000002100 */
[----:B0-----:R-:W-:-:S05]  /*9af0*/  VIADD R9, R9, 0xffffff80 ;  /* 0xffffff8009097836 */ /* 0x001fca0000000000 */
[----:B------:R-:W-:-:S04]  /*9b00*/  LEA.HI R0, R9, R9, RZ, 0x1 ;  /* 0x0000000909007211 */ /* 0x000fc800078f08ff */
[----:B------:R-:W-:-:S05]  /*9b10*/  LOP3.LUT R0, R0, 0xfffffffe, RZ, 0xc0, !PT ;  /* 0xfffffffe00007812 */ /* 0x000fca00078ec0ff */
[----:B------:R-:W-:-:S05]  /*9b20*/  IMAD.IADD R0, R9, 0x1, -R0 ;  /* 0x0000000109007824 */ /* 0x000fca00078e0a00 */
[----:B------:R-:W-:-:S04]  /*9b30*/  LEA.HI R0, R3, R0, RZ, 0x1d ;  /* 0x0000000003007211 */ /* 0x000fc800078fe8ff */
[----:B------:R-:W-:-:S04]  /*9b40*/  SHF.R.S32.HI R9, RZ, 0x1f, R0 ;  /* 0x0000001fff097819 */ /* 0x000fc80000011400 */
[----:B------:R-:W-:Y:S01]  /*9b50*/  LEA.HI R9, R9, R0, RZ, 0x2 ;  /* 0x0000000009097211 */ /* 0x000fe200078f10ff */
[----:B------:R-:W-:-:S03]  /*9b60*/  IMAD.SHL.U32 R0, R0, 0x8, RZ ;  /* 0x0000000800007824 */ /* 0x000fc600078e00ff */
[----:B------:R-:W-:Y:S02]  /*9b70*/  SHF.R.S32.HI R9, RZ, 0x2, R9 ;  /* 0x00000002ff097819 */ /* 0x000fe40000011409 */
[----:B-----5:R-:W-:-:S03]  /*9b80*/  LOP3.LUT R0, R72, 0x18, R0, 0xf8, !PT ;  /* 0x0000001848007812 */ /* 0x020fc600078ef800 */
[----:B------:R-:W-:Y:S01]  /*9b90*/  IMAD R9, R9, 0x1800, R71 ;  /* 0x0000180009097824 */ /* 0x000fe200078e0247 */
[----:B------:R-:W-:-:S05]  /*9ba0*/  LOP3.LUT R0, R0, R70, RZ, 0x3c, !PT ;  /* 0x0000004600007212 */ /* 0x000fca00078e3cff */
[----:B------:R-:W-:-:S04]  /*9bb0*/  IMAD.IADD R13, R9, 0x1, R0 ;  /* 0x00000001090d7824 */ /* 0x000fc800078e0200 */
[----:B------:R-:W-:-:S05]  /*9bc0*/  IMAD R0, R13, 0x2, R18 ;  /* 0x000000020d007824 */ /* 0x000fca00078e0212 */
[----:B-1----:R-:W0:Y:S01]  /*9bd0*/  LDS.128 R12, [R0+0xda00] ;  /* 0x00da0000000c7984 */ /* 0x002e220000000c00 */
[----:B------:R-:W-:Y:S02]  /*9be0*/  SHF.R.U64 R61, R4, 0x10, R5 ;  /* 0x00000010043d7819 */ /* 0x000fe40000001205 */
[----:B------:R-:W-:Y:S02]  /*9bf0*/  SHF.R.U64 R58, R28, 0x10, R29 ;  /* 0x000000101c3a7819 */ /* 0x000fe4000000121d */
[--C-:B------:R-:W-:Y:S02]  /*9c00*/  SHF.R.U64 R28, R30, 0x10, R31.reuse ;  /* 0x000000101e1c7819 */ /* 0x100fe4000000121f */
[----:B------:R-:W-:Y:S02]  /*9c10*/  SHF.R.U32.HI R30, RZ, 0x10, R31 ;  /* 0x00000010ff1e7819 */ /* 0x000fe4000001161f */
[----:B------:R-:W-:Y:S02]  /*9c20*/  PRMT R61, R56, 0x5410, R61 ;  /* 0x00005410383d7816 */ /* 0x000fe4000000003d */
[----:B------:R-:W-:-:S02]  /*9c30*/  SHF.R.U32.HI R62, RZ, 0x10, R5 ;  /* 0x00000010ff3e7819 */ /* 0x000fc40000011605 */
[----:B------:R-:W-:Y:S01]  /*9c40*/  PRMT R58, R40, 0x5432, R58 ;  /* 0x00005432283a7816 */ /* 0x000fe2000000003a */
[----:B------:R-:W-:Y:S01]  /*9c50*/  IMAD.U32 R63, R61, 0x10000, RZ ;  /* 0x000100003d3f7824 */ /* 0x000fe200078e00ff */
[----:B------:R-:W-:Y:S02]  /*9c60*/  PRMT R4, R45, 0x5432, R30 ;  /* 0x000054322d047816 */ /* 0x000fe4000000001e */
[----:B------:R-:W-:Y:S02]  /*9c70*/  SHF.R.U32.HI R60, RZ, 0x10, R29 ;  /* 0x00000010ff3c7819 */ /* 0x000fe4000001161d */
[----:B------:R-:W-:Y:S02]  /*9c80*/  PRMT R62, R42, 0x5432, R62 ;  /* 0x000054322a3e7816 */ /* 0x000fe4000000003e */
[--C-:B------:R-:W-:Y:S01]  /*9c90*/  SHF.R.U32.HI R66, RZ, 0x10, R7.reuse ;  /* 0x00000010ff427819 */ /* 0x100fe20000011607 */
[----:B------:R-:W-:Y:S01]  /*9ca0*/  IMAD.U32 R59, R58, 0x10000, RZ ;  /* 0x000100003a3b7824 */ /* 0x000fe200078e00ff */
[----:B------:R-:W-:Y:S01]  /*9cb0*/  SHF.R.U64 R65, R6, 0x10, R7 ;  /* 0x0000001006417819 */ /* 0x000fe20000001207 */
[----:B------:R-:W-:Y:S01]  /*9cc0*/  IMAD.U32 R64, R62, 0x10000, RZ ;  /* 0x000100003e407824 */ /* 0x000fe200078e00ff */
[----:B------:R-:W-:-:S02]  /*9cd0*/  PRMT R60, R41, 0x5432, R60 ;  /* 0x00005432293c7816 */ /* 0x000fc4000000003c */
[----:B------:R-:W-:Y:S02]  /*9ce0*/  PRMT R66, R43, 0x5432, R66 ;  /* 0x000054322b427816 */ /* 0x000fe40000000042 */
[----:B------:R-:W-:Y:S02]  /*9cf0*/  PRMT R5, R44, 0x5432, R28 ;  /* 0x000054322c057816 */ /* 0x000fe4000000001c */
[----:B------:R-:W-:Y:S01]  /*9d00*/  PRMT R65, R57, 0x5410, R65 ;  /* 0x0000541039417816 */ /* 0x000fe20000000041 */
[----:B0-----:R-:W-:Y:S02]  /*9d10*/  IMAD.U32 R30, R12, 0x10000, RZ ;  /* 0x000100000c1e7824 */ /* 0x001fe400078e00ff */
[----:B------:R-:W-:Y:S02]  /*9d20*/  IMAD.U32 R31, R13, 0x10000, RZ ;  /* 0x000100000d1f7824 */ /* 0x000fe400078e00ff */
[C---:B------:R-:W-:Y:S01]  /*9d30*/  FMUL.FTZ R67, R30.reuse, R63 ;  /* 0x0000003f1e437220 */ /* 0x040fe20000410000 */
[----:B------:R-:W-:Y:S01]  /*9d40*/  FMUL.FTZ R69, R30, R59 ;  /* 0x0000003b1e457220 */ /* 0x000fe20000410000 */
[----:B------:R-:W-:-:S02]  /*9d50*/  IMAD.U32 R30, R60, 0x10000, RZ ;  /* 0x000100003c1e7824 */ /* 0x000fc400078e00ff */
[----:B------:R-:W-:Y:S02]  /*9d60*/  IMAD.U32 R57, R15, 0x10000, RZ ;  /* 0x000100000f397824 */ /* 0x000fe400078e00ff */
[----:B------:R-:W-:Y:S01]  /*9d70*/  IMAD.U32 R68, R66, 0x10000, RZ ;  /* 0x0001000042447824 */ /* 0x000fe200078e00ff */
[----:B------:R-:W-:Y:S02]  /*9d80*/  LOP3.LUT R12, R12, 0xffff0000, RZ, 0xc0, !PT ;  /* 0xffff00000c0c7812 */ /* 0x000fe400078ec0ff */
[----:B------:R-:W-:Y:S02]  /*9d90*/  LOP3.LUT R61, R61, 0xffff0000, RZ, 0xc0, !PT ;  /* 0xffff00003d3d7812 */ /* 0x000fe400078ec0ff */
[----:B------:R-:W-:Y:S02]  /*9da0*/  LOP3.LUT R58, R58, 0xffff0000, RZ, 0xc0, !PT ;  /* 0xffff00003a3a7812 */ /* 0x000fe400078ec0ff */
[----:B------:R-:W-:Y:S02]  /*9db0*/  LOP3.LUT R13, R13, 0xffff0000, RZ, 0xc0, !PT ;  /* 0xffff00000d0d7812 */ /* 0x000fe400078ec0ff */
[----:B------:R-:W-:-:S02]  /*9dc0*/  LOP3.LUT R62, R62, 0xffff0000, RZ, 0xc0, !PT ;  /* 0xffff00003e3e7812 */ /* 0x000fc400078ec0ff */
[----:B------:R-:W-:Y:S01]  /*9dd0*/  LOP3.LUT R60, R60, 0xffff0000, RZ, 0xc0, !PT ;  /* 0xffff00003c3c7812 */ /* 0x000fe200078ec0ff */
[C---:B------:R-:W-:Y:S01]  /*9de0*/  IMAD.U32 R56, R14.reuse, 0x10000, RZ ;  /* 0x000100000e387824 */ /* 0x040fe200078e00ff */
[----:B------:R-:W-:Y:S02]  /*9df0*/  LOP3.LUT R14, R14, 0xffff0000, RZ, 0xc0, !PT ;  /* 0xffff00000e0e7812 */ /* 0x000fe400078ec0ff */
[----:B------:R-:W-:Y:S02]  /*9e00*/  LOP3.LUT R15, R15, 0xffff0000, RZ, 0xc0, !PT ;  /* 0xffff00000f0f7812 */ /* 0x000fe400078ec0ff */
[----:B------:R-:W-:Y:S01]  /*9e10*/  LOP3.LUT R66, R66, 0xffff0000, RZ, 0xc0, !PT ;  /* 0xffff000042427812 */ /* 0x000fe200078ec0ff */
[----:B--2---:R-:W0:Y:S02]  /*9e20*/  LDS.128 R8, [R75] ;  /* 0x000000004b087984 */ /* 0x004e240000000c00 */
[----:B0-----:R-:W-:Y:S02]  /*9e30*/  IMAD.U32 R6, R8, 0x10000, RZ ;  /* 0x0001000008067824 */ /* 0x001fe400078e00ff */
[----:B------:R-:W-:-:S02]  /*9e40*/  IMAD.U32 R28, R9, 0x10000, RZ ;  /* 0x00010000091c7824 */ /* 0x000fc400078e00ff */
[C---:B------:R-:W-:Y:S01]  /*9e50*/  FFMA.FTZ R67, R6.reuse, R59, -R67 ;  /* 0x0000003b06437223 */ /* 0x040fe20000010843 */
[C---:B------:R-:W-:Y:S01]  /*9e60*/  FMUL.FTZ R59, R31.reuse, R64 ;  /* 0x000000401f3b7220 */ /* 0x040fe20000410000 */
[----:B------:R-:W-:Y:S01]  /*9e70*/  FFMA.FTZ R69, R6, R63, R69 ;  /* 0x0000003f06457223 */ /* 0x000fe20000010045 */
[----:B------:R-:W-:Y:S02]  /*9e80*/  IMAD.U32 R6, R4, 0x10000, RZ ;  /* 0x0001000004067824 */ /* 0x000fe400078e00ff */
[-C--:B------:R-:W-:Y:S01]  /*9e90*/  FMUL.FTZ R31, R31, R30.reuse ;  /* 0x0000001e1f1f7220 */ /* 0x080fe20000410000 */
[----:B------:R-:W-:Y:S01]  /*9ea0*/  FFMA.FTZ R59, R28, R30, -R59 ;  /* 0x0000001e1c3b7223 */ /* 0x000fe2000001083b */
[----:B------:R-:W-:Y:S02]  /*9eb0*/  IMAD.U32 R29, R11, 0x10000, RZ ;  /* 0x000100000b1d7824 */ /* 0x000fe400078e00ff */
[C---:B------:R-:W-:Y:S01]  /*9ec0*/  FMUL.FTZ R30, R57.reuse, R68 ;  /* 0x00000044391e7220 */ /* 0x040fe20000410000 */
[----:B------:R-:W-:Y:S01]  /*9ed0*/  FMUL.FTZ R63, R57, R6 ;  /* 0x00000006393f7220 */ /* 0x000fe20000410000 */
[----:B------:R-:W-:-:S02]  /*9ee0*/  LOP3.LUT R7, R8, 0xffff0000, RZ, 0xc0, !PT ;  /* 0xffff000008077812 */ /* 0x000fc400078ec0ff */
[C---:B------:R-:W-:Y:S01]  /*9ef0*/  FFMA.FTZ R57, R29.reuse, R6, -R30 ;  /* 0x000000061d397223 */ /* 0x040fe2000001081e */
[----:B------:R-:W-:Y:S01]  /*9f00*/  FMUL.FTZ R6, R12, R61 ;  /* 0x0000003d0c067220 */ /* 0x000fe20000410000 */
[----:B------:R-:W-:Y:S01]  /*9f10*/  FFMA.FTZ R31, R28, R64, R31 ;  /* 0x000000401c1f7223 */ /* 0x000fe2000001001f */
[----:B------:R-:W-:Y:S01]  /*9f20*/  FMUL.FTZ R28, R12, R58 ;  /* 0x0000003a0c1c7220 */ /* 0x000fe20000410000 */
[----:B------:R-:W-:Y:S01]  /*9f30*/  FFMA.FTZ R63, R29, R68, R63 ;  /* 0x000000441d3f7223 */ /* 0x000fe2000001003f */
[----:B------:R-:W-:Y:S01]  /*9f40*/  IMAD.U32 R12, R65, 0x10000, RZ ;  /* 0x00010000410c7824 */ /* 0x000fe200078e00ff */
[----:B------:R-:W-:Y:S01]  /*9f50*/  LOP3.LUT R8, R9, 0xffff0000, RZ, 0xc0, !PT ;  /* 0xffff000009087812 */ /* 0x000fe200078ec0ff */
[----:B------:R-:W-:Y:S01]  /*9f60*/  FFMA.FTZ R58, R7, R58, -R6 ;  /* 0x0000003a073a7223 */ /* 0x000fe20000010806 */
[----:B------:R-:W-:Y:S01]  /*9f70*/  FMUL.FTZ R29, R13, R62 ;  /* 0x0000003e0d1d7220 */ /* 0x000fe20000410000 */
[----:B------:R-:W-:Y:S01]  /*9f80*/  LOP3.LUT R65, R65, 0xffff0000, RZ, 0xc0, !PT ;  /* 0xffff000041417812 */ /* 0x000fe200078ec0ff */
[----:B------:R-:W-:-:S02]  /*9f90*/  IMAD.U32 R6, R5, 0x10000, RZ ;  /* 0x0001000005067824 */ /* 0x000fc400078e00ff */
[----:B------:R-:W-:Y:S01]  /*9fa0*/  FMUL.FTZ R13, R13, R60 ;  /* 0x0000003c0d0d7220 */ /* 0x000fe20000410000 */
[----:B------:R-:W-:Y:S01]  /*9fb0*/  LOP3.LUT R5, R5, 0xffff0000, RZ, 0xc0, !PT ;  /* 0xffff000005057812 */ /* 0x000fe200078ec0ff */
[----:B------:R-:W-:Y:S01]  /*9fc0*/  IMAD.U32 R9, R10, 0x10000, RZ ;  /* 0x000100000a097824 */ /* 0x000fe200078e00ff */
[----:B------:R-:W-:Y:S01]  /*9fd0*/  LOP3.LUT R4, R4, 0xffff0000, RZ, 0xc0, !PT ;  /* 0xffff000004047812 */ /* 0x000fe200078ec0ff */
[----:B------:R-:W-:Y:S01]  /*9fe0*/  FFMA.FTZ R28, R7, R61, R28 ;  /* 0x0000003d071c7223 */ /* 0x000fe2000001001c */
[----:B------:R-:W-:Y:S01]  /*9ff0*/  LOP3.LUT R10, R10, 0xffff0000, RZ, 0xc0, !PT ;  /* 0xffff00000a0a7812 */ /* 0x000fe200078ec0ff */
[----:B------:R-:W-:Y:S01]  /*a000*/  FMUL.FTZ R30, R56, R12 ;  /* 0x0000000c381e7220 */ /* 0x000fe20000410000 */
[----:B------:R-:W-:Y:S01]  /*a010*/  LOP3.LUT R11, R11, 0xffff0000, RZ, 0xc0, !PT ;  /* 0xffff00000b0b7812 */ /* 0x000fe200078ec0ff */
[C---:B------:R-:W-:Y:S01]  /*a020*/  FFMA.FTZ R60, R8.reuse, R60, -R29 ;  /* 0x0000003c083c7223 */ /* 0x040fe2000001081d */
[----:B------:R-:W-:Y:S01]  /*a030*/  FFMA.FTZ R62, R8, R62, R13 ;  /* 0x0000003e083e7223 */ /* 0x000fe2000001000d */
[----:B------:R-:W-:Y:S01]  /*a040*/  FMUL.FTZ R56, R56, R6 ;  /* 0x0000000638387220 */ /* 0x000fe20000410000 */
[C---:B------:R-:W-:Y:S01]  /*a050*/  FMUL.FTZ R7, R14.reuse, R65 ;  /* 0x000000410e077220 */ /* 0x040fe20000410000 */
[C---:B------:R-:W-:Y:S01]  /*a060*/  FMUL.FTZ R8, R15.reuse, R66 ;  /* 0x000000420f087220 */ /* 0x040fe20000410000 */
[-C--:B------:R-:W-:Y:S01]  /*a070*/  FMUL.FTZ R14, R14, R5.reuse ;  /* 0x000000050e0e7220 */ /* 0x080fe20000410000 */
[----:B------:R-:W-:Y:S01]  /*a080*/  FMUL.FTZ R15, R15, R4 ;  /* 0x000000040f0f7220 */ /* 0x000fe20000410000 */
[C---:B------:R-:W-:Y:S01]  /*a090*/  FFMA.FTZ R6, R9.reuse, R6, -R30 ;  /* 0x0000000609067223 */ /* 0x040fe2000001081e */
[----:B------:R-:W-:Y:S01]  /*a0a0*/  FFMA.FTZ R56, R9, R12, R56 ;  /* 0x0000000c09387223 */ /* 0x000fe20000010038 */
[C---:B------:R-:W-:Y:S01]  /*a0b0*/  FFMA.FTZ R7, R10.reuse, R5, -R7 ;  /* 0x000000050a077223 */ /* 0x040fe20000010807 */
[C---:B------:R-:W-:Y:S01]  /*a0c0*/  FFMA.FTZ R12, R11.reuse, R4, -R8 ;  /* 0x000000040b0c7223 */ /* 0x040fe20000010808 */
[----:B------:R-:W-:Y:S01]  /*a0d0*/  FFMA.FTZ R65, R10, R65, R14 ;  /* 0x000000410a417223 */ /* 0x000fe2000001000e */
[----:B------:R-:W-:Y:S01]  /*a0e0*/  FFMA.FTZ R66, R11, R66, R15 ;  /* 0x000000420b427223 */ /* 0x000fe2000001000f */
[----:B------:R-:W-:-:S02]  /*a0f0*/  F2FP.BF16.F32.PACK_AB R4, R58, R67 ;  /* 0x000000433a04723e */ /* 0x000fc400000010ff */
[----:B------:R-:W-:Y:S02]  /*a100*/  F2FP.BF16.F32.PACK_AB R6, R7, R6 ;  /* 0x000000060706723e */ /* 0x000fe400000010ff */
[----:B------:R-:W-:Y:S02]  /*a110*/  F2FP.BF16.F32.PACK_AB R5, R60, R59 ;  /* 0x0000003b3c05723e */ /* 0x000fe400000010ff */
[----:B------:R-:W-:Y:S02]  /*a120*/  F2FP.BF16.F32.PACK_AB R7, R12, R57 ;  /* 0x000000390c07723e */ /* 0x000fe400000010ff */
[----:B------:R-:W-:Y:S02]  /*a130*/  F2FP.BF16.F32.PACK_AB R8, R28, R69 ;  /* 0x000000451c08723e */ /* 0x000fe400000010ff */
[----:B------:R-:W-:Y:S02]  /*a140*/  F2FP.BF16.F32.PACK_AB R9, R62, R31 ;  /* 0x0000001f3e09723e */ /* 0x000fe400000010ff */
[----:B------:R-:W-:-:S02]  /*a150*/  F2FP.BF16.F32.PACK_AB R10, R65, R56 ;  /* 0x00000038410a723e */ /* 0x000fc400000010ff */
[----:B------:R-:W-:Y:S01]  /*a160*/  F2FP.BF16.F32.PACK_AB R11, R66, R63 ;  /* 0x0000003f420b723e */ /* 0x000fe200000010ff */
[----:B------:R0:W-:Y:S04]  /*a170*/  STS.128 [R75], R4 ;  /* 0x000000044b007388 */ /* 0x0001e80000000c00 */
[----:B------:R0:W-:Y:S02]  /*a180*/  STS.128 [R0+0xda00], R8 ;  /* 0x00da000800007388 */ /* 0x0001e40000000c00 */
.L_x_413:
[----:B------:R-:W-:Y:S05]  /*a190*/  BSYNC B1 ;  /* 0x0000000000017941 */ /* 0x000fea0003800000 */
.L_x_412:
[----:B------:R-:W-:Y:S04]  /*a1a0*/  BSSY B1, `(.L_x_414) ;  /* 0x000006c000017945 */ /* 0x000fe80003800000 */
[----:B------:R-:W-:Y:S05]  /*a1b0*/  @P1 BRA `(.L_x_415) ;  /* 0x0000000400a81947 */ /* 0x000fea0003800000 */
[----:B------:R-:W2:Y:S01]  /*a1c0*/  LDL R56, [R1+0x80] ;  /* 0x0000800001387983 */ /* 0x000ea20000100800 */
[----:B0-----:R-:W-:Y:S02]  /*a1d0*/  SHF.R.S32.HI R0, RZ, 0x1f, R74 ;  /* 0x0000001fff007819 */ /* 0x001fe4000001144a */
[----:B------:R-:W-:Y:S02]  /*a1e0*/  SHF.R.U64 R29, R32, 0x10, R33 ;  /* 0x00000010201d7819 */ /* 0x000fe40000001221 */
[----:B------:R-:W-:Y:S02]  /*a1f0*/  LEA.HI R0, R0, R74, RZ, 0x3 ;  /* 0x0000004a00007211 */ /* 0x000fe400078f18ff */
[--C-:B------:R-:W-:Y:S02]  /*a200*/  SHF.R.U64 R13, R20, 0x10, R21.reuse ;  /* 0x00000010140d7819 */ /* 0x100fe40000001215 */
[----:B------:R-:W-:Y:S02]  /*a210*/  SHF.R.S32.HI R0, RZ, 0x3, R0 ;  /* 0x00000003ff007819 */ /* 0x000fe40000011400 */
[----:B------:R-:W-:-:S02]  /*a220*/  SHF.R.U32.HI R20, RZ, 0x10, R21 ;  /* 0x00000010ff147819 */ /* 0x000fc40000011615 */
[----:B------:R-:W-:Y:S02]  /*a230*/  LEA.HI R0, R3, R0, RZ, 0x1d ;  /* 0x0000000003007211 */ /* 0x000fe400078fe8ff */
[----:B------:R-:W-:Y:S02]  /*a240*/  PRMT R50, R50, 0x5410, R29 ;  /* 0x0000541032327816 */ /* 0x000fe4000000001d */
[----:B------:R-:W-:Y:S02]  /*a250*/  SHF.R.S32.HI R5, RZ, 0x1f, R0 ;  /* 0x0000001fff057819 */ /* 0x000fe40000011400 */
[----:B------:R-:W-:Y:S01]  /*a260*/  PRMT R48, R48, 0x5410, R13 ;  /* 0x0000541030307816 */ /* 0x000fe2000000000d */
[----:B------:R-:W-:Y:S01]  /*a270*/  IMAD.U32 R29, R50, 0x10000, RZ ;  /* 0x00010000321d7824 */ /* 0x000fe200078e00ff */
[----:B------:R-:W-:Y:S01]  /*a280*/  LEA.HI R5, R5, R0, RZ, 0x2 ;  /* 0x0000000005057211 */ /* 0x000fe200078f10ff */
[----:B------:R-:W-:Y:S01]  /*a290*/  IMAD.SHL.U32 R0, R0, 0x8, RZ ;  /* 0x0000000800007824 */ /* 0x000fe200078e00ff */
[----:B------:R-:W-:Y:S01]  /*a2a0*/  SHF.R.U32.HI R32, RZ, 0x10, R33 ;  /* 0x00000010ff207819 */ /* 0x000fe20000011621 */
[----:B------:R-:W-:Y:S01]  /*a2b0*/  IMAD.U32 R31, R48, 0x10000, RZ ;  /* 0x00010000301f7824 */ /* 0x000fe200078e00ff */
[----:B------:R-:W-:-:S02]  /*a2c0*/  SHF.R.S32.HI R5, RZ, 0x2, R5 ;  /* 0x00000002ff057819 */ /* 0x000fc40000011405 */
[----:B-----5:R-:W-:Y:S02]  /*a2d0*/  LOP3.LUT R0, R72, 0x18, R0, 0xf8, !PT ;  /* 0x0000001848007812 */ /* 0x020fe400078ef800 */
[----:B------:R-:W-:Y:S01]  /*a2e0*/  SHF.R.U64 R12, R22, 0x10, R23 ;  /* 0x00000010160c7819 */ /* 0x000fe20000001217 */
[----:B------:R-:W-:Y:S01]  /*a2f0*/  IMAD R5, R5, 0x1800, R71 ;  /* 0x0000180005057824 */ /* 0x000fe200078e0247 */
[----:B------:R-:W-:Y:S02]  /*a300*/  LOP3.LUT R0, R0, R70, RZ, 0x3c, !PT ;  /* 0x0000004600007212 */ /* 0x000fe400078e3cff */
[----:B------:R-:W-:Y:S02]  /*a310*/  PRMT R49, R49, 0x5410, R20 ;  /* 0x0000541031317816 */ /* 0x000fe40000000014 */
[----:B------:R-:W-:Y:S01]  /*a320*/  SHF.R.U64 R15, R34, 0x10, R35 ;  /* 0x00000010220f7819 */ /* 0x000fe20000001223 */
[----:B------:R-:W-:Y:S01]  /*a330*/  IMAD.IADD R9, R5, 0x1, R0 ;  /* 0x0000000105097824 */ /* 0x000fe200078e0200 */
[----:B------:R-:W-:Y:S01]  /*a340*/  SHF.R.U32.HI R23, RZ, 0x10, R23 ;  /* 0x00000010ff177819 */ /* 0x000fe20000011617 */
[----:B------:R-:W-:Y:S01]  /*a350*/  IMAD.U32 R28, R49, 0x10000, RZ ;  /* 0x00010000311c7824 */ /* 0x000fe200078e00ff */
[----:B------:R-:W-:Y:S01]  /*a360*/  SHF.R.U32.HI R34, RZ, 0x10, R35 ;  /* 0x00000010ff227819 */ /* 0x000fe20000011623 */
[----:B------:R-:W-:Y:S01]  /*a370*/  IMAD R0, R9, 0x2, R18 ;  /* 0x0000000209007824 */ /* 0x000fe200078e0212 */
[----:B------:R-:W-:-:S02]  /*a380*/  PRMT R55, R55, 0x5410, R32 ;  /* 0x0000541037377816 */ /* 0x000fc40000000020 */
[----:B------:R-:W-:Y:S02]  /*a390*/  PRMT R53, R53, 0x5410, R12 ;  /* 0x0000541035357816 */ /* 0x000fe4000000000c */
[----:B------:R-:W0:Y:S01]  /*a3a0*/  LDS.128 R8, [R0+0xda00] ;  /* 0x00da000000087984 */ /* 0x000e220000000c00 */
[----:B------:R-:W-:Y:S02]  /*a3b0*/  PRMT R52, R52, 0x5410, R23 ;  /* 0x0000541034347816 */ /* 0x000fe40000000017 */
[----:B------:R-:W-:Y:S02]  /*a3c0*/  PRMT R51, R51, 0x5410, R34 ;  /* 0x0000541033337816 */ /* 0x000fe40000000022 */
[----:B------:R-:W-:Y:S01]  /*a3d0*/  PRMT R54, R54, 0x5410, R15 ;  /* 0x0000541036367816 */ /* 0x000fe2000000000f */
[C---:B------:R-:W-:Y:S01]  /*a3e0*/  IMAD.U32 R30, R52.reuse, 0x10000, RZ ;  /* 0x00010000341e7824 */ /* 0x040fe200078e00ff */
[----:B------:R-:W-:Y:S01]  /*a3f0*/  LOP3.LUT R52, R52, 0xffff0000, RZ, 0xc0, !PT ;  /* 0xffff000034347812 */ /* 0x000fe200078ec0ff */
[C---:B0-----:R-:W-:Y:S01]  /*a400*/  IMAD.U32 R20, R8.reuse, 0x10000, RZ ;  /* 0x0001000008147824 */ /* 0x041fe200078e00ff */
[----:B------:R-:W-:Y:S01]  /*a410*/  LOP3.LUT R8, R8, 0xffff0000, RZ, 0xc0, !PT ;  /* 0xffff000008087812 */ /* 0x000fe200078ec0ff */
[C---:B------:R-:W-:Y:S01]  /*a420*/  IMAD.U32 R21, R9.reuse, 0x10000, RZ ;  /* 0x0001000009157824 */ /* 0x040fe200078e00ff */
[----:B------:R-:W-:Y:S01]  /*a430*/  LOP3.LUT R9, R9, 0xffff0000, RZ, 0xc0, !PT ;  /* 0xffff000009097812 */ /* 0x000fe200078ec0ff */
[C---:B------:R-:W-:Y:S01]  /*a440*/  FMUL.FTZ R33, R20.reuse, R31 ;  /* 0x0000001f14217220 */ /* 0x040fe20000410000 */
[----:B------:R-:W-:Y:S01]  /*a450*/  FMUL.FTZ R35, R20, R29 ;  /* 0x0000001d14237220 */ /* 0x000fe20000410000 */
[----:B------:R-:W-:-:S02]  /*a460*/  IMAD.U32 R20, R55, 0x10000, RZ ;  /* 0x0001000037147824 */ /* 0x000fc400078e00ff */
[----:B------:R-:W-:Y:S01]  /*a470*/  FMUL.FTZ R32, R21, R28 ;  /* 0x0000001c15207220 */ /* 0x000fe20000410000 */
[C---:B------:R-:W-:Y:S01]  /*a480*/  IMAD.U32 R23, R11.reuse, 0x10000, RZ ;  /* 0x000100000b177824 */ /* 0x040fe200078e00ff */
[----:B------:R-:W-:Y:S01]  /*a490*/  LOP3.LUT R11, R11, 0xffff0000, RZ, 0xc0, !PT ;  /* 0xffff00000b0b7812 */ /* 0x000fe200078ec0ff */
[----:B------:R-:W-:Y:S01]  /*a4a0*/  FMUL.FTZ R34, R21, R20 ;  /* 0x0000001415227220 */ /* 0x000fe20000410000 */
[----:B------:R-:W-:Y:S01]  /*a4b0*/  LOP3.LUT R21, R48, 0xffff0000, RZ, 0xc0, !PT ;  /* 0xffff000030157812 */ /* 0x000fe200078ec0ff */
[C---:B------:R-:W-:Y:S01]  /*a4c0*/  IMAD.U32 R22, R10.reuse, 0x10000, RZ ;  /* 0x000100000a167824 */ /* 0x040fe200078e00ff */
[----:B------:R-:W-:Y:S01]  /*a4d0*/  LOP3.LUT R10, R10, 0xffff0000, RZ, 0xc0, !PT ;  /* 0xffff00000a0a7812 */ /* 0x000fe200078ec0ff */
[----:B--2---:R-:W0:Y:S02]  /*a4e0*/  LDS.128 R4, [R56] ;  /* 0x0000000038047984 */ /* 0x004e240000000c00 */
[C---:B0-----:R-:W-:Y:S01]  /*a4f0*/  IMAD.U32 R12, R4.reuse, 0x10000, RZ ;  /* 0x00010000040c7824 */ /* 0x041fe200078e00ff */
[----:B------:R-:W-:Y:S01]  /*a500*/  LOP3.LUT R4, R4, 0xffff0000, RZ, 0xc0, !PT ;  /* 0xffff000004047812 */ /* 0x000fe200078ec0ff */
[C---:B------:R-:W-:Y:S01]  /*a510*/  IMAD.U32 R13, R5.reuse, 0x10000, RZ ;  /* 0x00010000050d7824 */ /* 0x040fe200078e00ff */
[----:B------:R-:W-:Y:S01]  /*a520*/  LOP3.LUT R5, R5, 0xffff0000, RZ, 0xc0, !PT ;  /* 0xffff000005057812 */ /* 0x000fe200078ec0ff */
[C---:B------:R-:W-:Y:S01]  /*a530*/  FFMA.FTZ R33, R12.reuse, R29, -R33 ;  /* 0x0000001d0c217223 */ /* 0x040fe20000010821 */
[----:B------:R-:W-:Y:S01]  /*a540*/  FFMA.FTZ R35, R12, R31, R35 ;  /* 0x0000001f0c237223 */ /* 0x000fe20000010023 */
[----:B------:R-:W-:-:S02]  /*a550*/  IMAD.U32 R12, R51, 0x10000, RZ ;  /* 0x00010000330c7824 */ /* 0x000fc400078e00ff */
[----:B------:R-:W-:Y:S01]  /*a560*/  FFMA.FTZ R32, R13, R20, -R32 ;  /* 0x000000140d207223 */ /* 0x000fe20000010820 */
[----:B------:R-:W-:Y:S01]  /*a570*/  FMUL.FTZ R20, R23, R30 ;  /* 0x0000001e17147220 */ /* 0x000fe20000410000 */
[----:B------:R-:W-:Y:S02]  /*a580*/  IMAD.U32 R15, R7, 0x10000, RZ ;  /* 0x00010000070f7824 */ /* 0x000fe400078e00ff */
[----:B------:R-:W-:Y:S01]  /*a590*/  FMUL.FTZ R23, R23, R12 ;  /* 0x0000000c17177220 */ /* 0x000fe20000410000 */
[----:B------:R-:W-:Y:S01]  /*a5a0*/  FFMA.FTZ R34, R13, R28, R34 ;  /* 0x0000001c0d227223 */ /* 0x000fe20000010022 */
[----:B------:R-:W-:Y:S01]  /*a5b0*/  LOP3.LUT R13, R50, 0xffff0000, RZ, 0xc0, !PT ;  /* 0xffff0000320d7812 */ /* 0x000fe200078ec0ff */
[C---:B------:R-:W-:Y:S01]  /*a5c0*/  FFMA.FTZ R31, R15.reuse, R12, -R20 ;  /* 0x0000000c0f1f7223 */ /* 0x040fe20000010814 */
[----:B------:R-:W-:Y:S01]  /*a5d0*/  FFMA.FTZ R48, R15, R30, R23 ;  /* 0x0000001e0f307223 */ /* 0x000fe20000010017 */
[C---:B------:R-:W-:Y:S01]  /*a5e0*/  FMUL.FTZ R15, R8.reuse, R21 ;  /* 0x00000015080f7220 */ /* 0x040fe20000410000 */
[----:B------:R-:W-:Y:S01]  /*a5f0*/  LOP3.LUT R12, R55, 0xffff0000, RZ, 0xc0, !PT ;  /* 0xffff0000370c7812 */ /* 0x000fe200078ec0ff */
[-C--:B------:R-:W-:Y:S01]  /*a600*/  FMUL.FTZ R23, R8, R13.reuse ;  /* 0x0000000d08177220 */ /* 0x080fe20000410000 */
[----:B------:R-:W-:Y:S01]  /*a610*/  LOP3.LUT R20, R49, 0xffff0000, RZ, 0xc0, !PT ;  /* 0xffff000031147812 */ /* 0x000fe200078ec0ff */
[----:B------:R-:W-:Y:S01]  /*a620*/  FFMA.FTZ R8, R4, R13, -R15 ;  /* 0x0000000d04087223 */ /* 0x000fe2000001080f */
[----:B------:R-:W-:-:S02]  /*a630*/  IMAD.U32 R15, R53, 0x10000, RZ ;  /* 0x00010000350f7824 */ /* 0x000fc400078e00ff */
[C---:B------:R-:W-:Y:S01]  /*a640*/  FMUL.FTZ R29, R9.reuse, R12 ;  /* 0x0000000c091d7220 */ /* 0x040fe20000410000 */
[----:B------:R-:W-:Y:S02]  /*a650*/  IMAD.U32 R13, R54, 0x10000, RZ ;  /* 0x00010000360d7824 */ /* 0x000fe400078e00ff */
[----:B------:R-:W-:Y:S01]  /*a660*/  FMUL.FTZ R30, R9, R20 ;  /* 0x00000014091e7220 */ /* 0x000fe20000410000 */
[----:B------:R-:W-:Y:S01]  /*a670*/  FFMA.FTZ R28, R4, R21, R23 ;  /* 0x00000015041c7223 */ /* 0x000fe20000010017 */
[----:B-1----:R-:W-:Y:S02]  /*a680*/  IMAD.U32 R14, R6, 0x10000, RZ ;  /* 0x00010000060e7824 */ /* 0x002fe400078e00ff */
[C---:B------:R-:W-:Y:S01]  /*a690*/  FMUL.FTZ R21, R22.reuse, R15 ;  /* 0x0000000f16157220 */ /* 0x040fe20000410000 */
[C---:B------:R-:W-:Y:S01]  /*a6a0*/  FFMA.FTZ R9, R5.reuse, R12, -R30 ;  /* 0x0000000c05097223 */ /* 0x040fe2000001081e */
[----:B------:R-:W-:Y:S01]  /*a6b0*/  FFMA.FTZ R29, R5, R20, R29 ;  /* 0x00000014051d7223 */ /* 0x000fe2000001001d */
[-C--:B------:R-:W-:Y:S01]  /*a6c0*/  FMUL.FTZ R23, R22, R13.reuse ;  /* 0x0000000d16177220 */ /* 0x080fe20000410000 */
[----:B------:R-:W-:Y:S01]  /*a6d0*/  LOP3.LUT R53, R53, 0xffff0000, RZ, 0xc0, !PT ;  /* 0xffff000035357812 */ /* 0x000fe200078ec0ff */
[----:B------:R-:W-:Y:S01]  /*a6e0*/  FFMA.FTZ R21, R14, R13, -R21 ;  /* 0x0000000d0e157223 */ /* 0x000fe20000010815 */
[----:B------:R-:W-:Y:S01]  /*a6f0*/  LOP3.LUT R5, R54, 0xffff0000, RZ, 0xc0, !PT ;  /* 0xffff000036057812 */ /* 0x000fe200078ec0ff */
[----:B------:R-:W-:Y:S01]  /*a700*/  FFMA.FTZ R23, R14, R15, R23 ;  /* 0x0000000f0e177223 */ /* 0x000fe20000010017 */
[----:B------:R-:W-:Y:S01]  /*a710*/  LOP3.LUT R4, R51, 0xffff0000, RZ, 0xc0, !PT ;  /* 0xffff000033047812 */ /* 0x000fe200078ec0ff */
[----:B------:R-:W-:Y:S01]  /*a720*/  FMUL.FTZ R13, R10, R53 ;  /* 0x000000350a0d7220 */ /* 0x000fe20000410000 */
[----:B------:R-:W-:Y:S01]  /*a730*/  LOP3.LUT R6, R6, 0xffff0000, RZ, 0xc0, !PT ;  /* 0xffff000006067812 */ /* 0x000fe200078ec0ff */
[----:B------:R-:W-:Y:S01]  /*a740*/  FMUL.FTZ R14, R11, R52 ;  /* 0x000000340b0e7220 */ /* 0x000fe20000410000 */
[----:B------:R-:W-:Y:S01]  /*a750*/  LOP3.LUT R7, R7, 0xffff0000, RZ, 0xc0, !PT ;  /* 0xffff000007077812 */ /* 0x000fe200078ec0ff */
[-C--:B------:R-:W-:Y:S01]  /*a760*/  FMUL.FTZ R12, R10, R5.reuse ;  /* 0x000000050a0c7220 */ /* 0x080fe20000410000 */
[----:B------:R-:W-:Y:S01]  /*a770*/  FMUL.FTZ R11, R11, R4 ;  /* 0x000000040b0b7220 */ /* 0x000fe20000410000 */
[C---:B------:R-:W-:Y:S01]  /*a780*/  FFMA.FTZ R10, R6.reuse, R5, -R13 ;  /* 0x00000005060a7223 */ /* 0x040fe2000001080d */
[----:B------:R-:W-:Y:S01]  /*a790*/  F2FP.BF16.F32.PACK_AB R5, R9, R32 ;  /* 0x000000200905723e */ /* 0x000fe200000010ff */
[C---:B------:R-:W-:Y:S01]  /*a7a0*/  FFMA.FTZ R14, R7.reuse, R4, -R14 ;  /* 0x00000004070e7223 */ /* 0x040fe2000001080e */
[----:B------:R-:W-:Y:S01]  /*a7b0*/  FFMA.FTZ R12, R6, R53, R12 ;  /* 0x00000035060c7223 */ /* 0x000fe2000001000c */
[----:B------:R-:W-:Y:S01]  /*a7c0*/  FFMA.FTZ R11, R7, R52, R11 ;  /* 0x00000034070b7223 */ /* 0x000fe2000001000b */
[----:B------:R-:W-:-:S02]  /*a7d0*/  F2FP.BF16.F32.PACK_AB R4, R8, R33 ;  /* 0x000000210804723e */ /* 0x000fc400000010ff */
[----:B------:R-:W-:Y:S02]  /*a7e0*/  F2FP.BF16.F32.PACK_AB R6, R10, R21 ;  /* 0x000000150a06723e */ /* 0x000fe400000010ff */
[----:B------:R-:W-:Y:S02]  /*a7f0*/  F2FP.BF16.F32.PACK_AB R7, R14, R31 ;  /* 0x0000001f0e07723e */ /* 0x000fe400000010ff */
[----:B------:R-:W-:Y:S02]  /*a800*/  F2FP.BF16.F32.PACK_AB R8, R28, R35 ;  /* 0x000000231c08723e */ /* 0x000fe400000010ff */
[----:B------:R-:W-:Y:S01]  /*a810*/  F2FP.BF16.F32.PACK_AB R9, R29, R34 ;  /* 0x000000221d09723e */ /* 0x000fe200000010ff */
[----:B------:R2:W-:Y:S01]  /*a820*/  STS.128 [R56], R4 ;  /* 0x0000000438007388 */ /* 0x0005e20000000c00 */
[----:B------:R-:W-:Y:S02]  /*a830*/  F2FP.BF16.F32.PACK_AB R10, R12, R23 ;  /* 0x000000170c0a723e */ /* 0x000fe400000010ff */
[----:B------:R-:W-:-:S05]  /*a840*/  F2FP.BF16.F32.PACK_AB R11, R11, R48 ;  /* 0x000000300b0b723e */ /* 0x000fca00000010ff */
[----:B------:R2:W-:Y:S02]  /*a850*/  STS.128 [R0+0xda00], R8 ;  /* 0x00da000800007388 */ /* 0x0005e40000000c00 */
.L_x_415:
[----:B------:R-:W-:Y:S05]  /*a860*/  BSYNC B1 ;  /* 0x0000000000017941 */ /* 0x000fea0003800000 */
.L_x_414:
[----:B------:R-:W-:Y:S05]  /*a870*/  @P2 BRA `(.L_x_393) ;  /* 0x0000000400a82947 */ /* 0x000fea0003800000 */
[----:B------:R-:W3:Y:S01]  /*a880*/  LDL R32, [R1+0x7c] ;  /* 0x00007c0001207983 */ /* 0x000ee20000100800 */
[----:B0-2---:R-:W-:Y:S02]  /*a890*/  SHF.R.S32.HI R0, RZ, 0x1f, R73 ;  /* 0x0000001fff007819 */ /* 0x005fe40000011449 */
[----:B------:R-:W-:Y:S02]  /*a8a0*/  SHF.R.U64 R21, R36, 0x10, R37 ;  /* 0x0000001024157819 */ /* 0x000fe40000001225 */
[----:B------:R-:W-:Y:S02]  /*a8b0*/  LEA.HI R0, R0, R73, RZ, 0x3 ;  /* 0x0000004900007211 */ /* 0x000fe400078f18ff */
[----:B------:R-:W-:Y:S02]  /*a8c0*/  SHF.R.U64 R13, R24, 0x10, R25 ;  /* 0x00000010180d7819 */ /* 0x000fe40000001219 */
[----:B------:R-:W-:Y:S02]  /*a8d0*/  SHF.R.S32.HI R0, RZ, 0x3, R0 ;  /* 0x00000003ff007819 */ /* 0x000fe40000011400 */
[----:B------:R-:W-:-:S02]  /*a8e0*/  SHF.R.U64 R15, R38, 0x10, R39 ;  /* 0x00000010260f7819 */ /* 0x000fc40000001227 */
[----:B------:R-:W-:Y:S02]  /*a8f0*/  LEA.HI R3, R3, R0, RZ, 0x1d ;  /* 0x0000000003037211 */ /* 0x000fe400078fe8ff */
[----:B------:R-:W-:Y:S02]  /*a900*/  SHF.R.U32.HI R24, RZ, 0x10, R25 ;  /* 0x00000010ff187819 */ /* 0x000fe40000011619 */
[----:B------:R-:W-:Y:S02]  /*a910*/  SHF.R.S32.HI R0, RZ, 0x1f, R3 ;  /* 0x0000001fff007819 */ /* 0x000fe40000011403 */
[----:B------:R-:W-:Y:S02]  /*a920*/  PRMT R44, R44, 0x5410, R21 ;  /* 0x000054102c2c7816 */ /* 0x000fe40000000015 */
[----:B------:R-:W-:Y:S01]  /*a930*/  LEA.HI R0, R0, R3, RZ, 0x2 ;  /* 0x0000000300007211 */ /* 0x000fe200078f10ff */
[----:B------:R-:W-:Y:S01]  /*a940*/  IMAD.SHL.U32 R3, R3, 0x8, RZ ;  /* 0x0000000803037824 */ /* 0x000fe200078e00ff */
[----:B------:R-:W-:-:S02]  /*a950*/  PRMT R40, R40, 0x5410, R13 ;  /* 0x0000541028287816 */ /* 0x000fc4000000000d */
[----:B------:R-:W-:Y:S02]  /*a960*/  SHF.R.S32.HI R0, RZ, 0x2, R0 ;  /* 0x00000002ff007819 */ /* 0x000fe40000011400 */
[----:B-----5:R-:W-:Y:S02]  /*a970*/  LOP3.LUT R3, R72, 0x18, R3, 0xf8, !PT ;  /* 0x0000001848037812 */ /* 0x020fe400078ef803 */
[----:B------:R-:W-:Y:S01]  /*a980*/  PRMT R46, R46, 0x5410, R15 ;  /* 0x000054102e2e7816 */ /* 0x000fe2000000000f */
[----:B------:R-:W-:Y:S01]  /*a990*/  IMAD R0, R0, 0x1800, R71 ;  /* 0x0000180000007824 */ /* 0x000fe200078e0247 */
[----:B------:R-:W-:Y:S02]  /*a9a0*/  LOP3.LUT R3, R3, R70, RZ, 0x3c, !PT ;  /* 0x0000004603037212 */ /* 0x000fe400078e3cff */
[----:B------:R-:W-:Y:S01]  /*a9b0*/  PRMT R41, R41, 0x5410, R24 ;  /* 0x0000541029297816 */ /* 0x000fe20000000018 */
[----:B------:R-:W-:Y:S01]  /*a9c0*/  IMAD.U32 R24, R44, 0x10000, RZ ;  /* 0x000100002c187824 */ /* 0x000fe200078e00ff */
[----:B------:R-:W-:Y:S01]  /*a9d0*/  SHF.R.U32.HI R38, RZ, 0x10, R39 ;  /* 0x00000010ff267819 */ /* 0x000fe20000011627 */
[----:B------:R-:W-:Y:S01]  /*a9e0*/  IMAD.IADD R3, R0, 0x1, R3 ;  /* 0x0000000100037824 */ /* 0x000fe200078e0203 */
[----:B------:R-:W-:Y:S01]  /*a9f0*/  SHF.R.U32.HI R36, RZ, 0x10, R37 ;  /* 0x00000010ff247819 */ /* 0x000fe20000011625 */
[----:B------:R-:W-:Y:S01]  /*aa00*/  IMAD.U32 R23, R41, 0x10000, RZ ;  /* 0x0001000029177824 */ /* 0x000fe200078e00ff */
[----:B------:R-:W-:Y:S01]  /*aa10*/  PRMT R47, R47, 0x5410, R38 ;  /* 0x000054102f2f7816 */ /* 0x000fe20000000026 */
[----:B------:R-:W-:Y:S01]  /*aa20*/  IMAD R0, R3, 0x2, R18 ;  /* 0x0000000203007824 */ /* 0x000fe200078e0212 */
[----:B------:R-:W-:-:S02]  /*aa30*/  SHF.R.U64 R3, R26, 0x10, R27 ;  /* 0x000000101a037819 */ /* 0x000fc4000000121b */
[----:B------:R-:W-:Y:S02]  /*aa40*/  SHF.R.U32.HI R26, RZ, 0x10, R27 ;  /* 0x00000010ff1a7819 */ /* 0x000fe4000001161b */
[----:B------:R-:W0:Y:S01]  /*aa50*/  LDS.128 R8, [R0+0xda00] ;  /* 0x00da000000087984 */ /* 0x000e220000000c00 */
[----:B------:R-:W-:Y:S02]  /*aa60*/  PRMT R42, R42, 0x5410, R3 ;  /* 0x000054102a2a7816 */ /* 0x000fe40000000003 */
[----:B------:R-:W-:Y:S01]  /*aa70*/  PRMT R43, R43, 0x5410, R26 ;  /* 0x000054102b2b7816 */ /* 0x000fe2000000001a */
[----:B------:R-:W-:Y:S01]  /*aa80*/  IMAD.U32 R26, R40, 0x10000, RZ ;  /* 0x00010000281a7824 */ /* 0x000fe200078e00ff */
[----:B------:R-:W-:-:S03]  /*aa90*/  PRMT R45, R45, 0x5410, R36 ;  /* 0x000054102d2d7816 */ /* 0x000fc60000000024 */
[----:B------:R-:W-:Y:S02]  /*aaa0*/  IMAD.U32 R25, R43, 0x10000, RZ ;  /* 0x000100002b197824 */ /* 0x000fe400078e00ff */
[C---:B0-----:R-:W-:Y:S01]  /*aab0*/  IMAD.U32 R15, R8.reuse, 0x10000, RZ ;  /* 0x00010000080f7824 */ /* 0x041fe200078e00ff */
[----:B------:R-:W-:Y:S01]  /*aac0*/  LOP3.LUT R8, R8, 0xffff0000, RZ, 0xc0, !PT ;  /* 0xffff000008087812 */ /* 0x000fe200078ec0ff */
[C---:B------:R-:W-:Y:S01]  /*aad0*/  IMAD.U32 R20, R9.reuse, 0x10000, RZ ;  /* 0x0001000009147824 */ /* 0x040fe200078e00ff */
[----:B------:R-:W-:Y:S01]  /*aae0*/  LOP3.LUT R9, R9, 0xffff0000, RZ, 0xc0, !PT ;  /* 0xffff000009097812 */ /* 0x000fe200078ec0ff */
[C---:B------:R-:W-:Y:S01]  /*aaf0*/  FMUL.FTZ R28, R15.reuse, R26 ;  /* 0x0000001a0f1c7220 */ /* 0x040fe20000410000 */
[----:B------:R-:W-:Y:S01]  /*ab00*/  FMUL.FTZ R30, R15, R24 ;  /* 0x000000180f1e7220 */ /* 0x000fe20000410000 */
[----:B------:R-:W-:Y:S02]  /*ab10*/  IMAD.U32 R22, R11, 0x10000, RZ ;  /* 0x000100000b167824 */ /* 0x000fe400078e00ff */
[----:B------:R-:W-:Y:S01]  /*ab20*/  FMUL.FTZ R27, R20, R23 ;  /* 0x00000017141b7220 */ /* 0x000fe20000410000 */
[----:B------:R-:W-:Y:S01]  /*ab30*/  IMAD.U32 R15, R45, 0x10000, RZ ;  /* 0x000100002d0f7824 */ /* 0x000fe200078e00ff */
[----:B------:R-:W-:Y:S01]  /*ab40*/  LOP3.LUT R11, R11, 0xffff0000, RZ, 0xc0, !PT ;  /* 0xffff00000b0b7812 */ /* 0x000fe200078ec0ff */
[----:B------:R-:W-:Y:S01]  /*ab50*/  FMUL.FTZ R31, R22, R25 ;  /* 0x00000019161f7220 */ /* 0x000fe20000410000 */
[----:B------:R-:W-:-:S02]  /*ab60*/  IMAD.U32 R21, R10, 0x10000, RZ ;  /* 0x000100000a157824 */ /* 0x000fc400078e00ff */
[----:B------:R-:W-:Y:S01]  /*ab70*/  FMUL.FTZ R29, R20, R15 ;  /* 0x0000000f141d7220 */ /* 0x000fe20000410000 */
[----:B------:R-:W-:Y:S01]  /*ab80*/  IMAD.U32 R20, R42, 0x10000, RZ ;  /* 0x000100002a147824 */ /* 0x000fe200078e00ff */
[----:B------:R-:W-:Y:S01]  /*ab90*/  LOP3.LUT R10, R10, 0xffff0000, RZ, 0xc0, !PT ;  /* 0xffff00000a0a7812 */ /* 0x000fe200078ec0ff */
[----:B---3--:R-:W0:Y:S02]  /*aba0*/  LDS.128 R4, [R32] ;  /* 0x0000000020047984 */ /* 0x008e240000000c00 */
        /* <DEDUP_REMOVED lines=8> */
[----:B-1----:R-:W-:Y:S01]  /*ac30*/  IMAD.U32 R14, R7, 0x10000, RZ ;  /* 0x00010000070e7824 */ /* 0x002fe200078e00ff */
[----:B------:R-:W-:Y:S01]  /*ac40*/  LOP3.LUT R15, R40, 0xffff0000, RZ, 0xc0, !PT ;  /* 0xffff0000280f7812 */ /* 0x000fe200078ec0ff */
[----:B------:R-:W-:Y:S01]  /*ac50*/  FMUL.FTZ R22, R22, R3 ;  /* 0x0000000316167220 */ /* 0x000fe20000410000 */
[----:B------:R-:W-:Y:S01]  /*ac60*/  FFMA.FTZ R29, R12, R23, R29 ;  /* 0x000000170c1d7223 */ /* 0x000fe2000001001d */
[----:B------:R-:W-:Y:S01]  /*ac70*/  FFMA.FTZ R31, R14, R3, -R31 ;  /* 0x000000030e1f7223 */ /* 0x000fe2000001081f */
[----:B------:R-:W-:Y:S01]  /*ac80*/  LOP3.LUT R3, R44, 0xffff0000, RZ, 0xc0, !PT ;  /* 0xffff00002c037812 */ /* 0x000fe200078ec0ff */
[----:B------:R-:W-:Y:S01]  /*ac90*/  FFMA.FTZ R26, R14, R25, R22 ;  /* 0x000000190e1a7223 */ /* 0x000fe20000010016 */
[----:B------:R-:W-:Y:S01]  /*aca0*/  LOP3.LUT R14, R41, 0xffff0000, RZ, 0xc0, !PT ;  /* 0xffff0000290e7812 */ /* 0x000fe200078ec0ff */
[C---:B------:R-:W-:Y:S01]  /*acb0*/  FMUL.FTZ R23, R8.reuse, R15 ;  /* 0x0000000f08177220 */ /* 0x040fe20000410000 */
[----:B------:R-:W-:Y:S01]  /*acc0*/  LOP3.LUT R12, R45, 0xffff0000, RZ, 0xc0, !PT ;  /* 0xffff00002d0c7812 */ /* 0x000fe200078ec0ff */
[----:B------:R-:W-:Y:S01]  /*acd0*/  FMUL.FTZ R25, R8, R3 ;  /* 0x0000000308197220 */ /* 0x000fe20000410000 */
[----:B------:R-:W-:-:S02]  /*ace0*/  IMAD.U32 R13, R6, 0x10000, RZ ;  /* 0x00010000060d7824 */ /* 0x000fc400078e00ff */
[C---:B------:R-:W-:Y:S01]  /*acf0*/  FMUL.FTZ R22, R9.reuse, R14 ;  /* 0x0000000e09167220 */ /* 0x040fe20000410000 */
[C---:B------:R-:W-:Y:S01]  /*ad00*/  FFMA.FTZ R23, R4.reuse, R3, -R23 ;  /* 0x0000000304177223 */ /* 0x040fe20000010817 */
[----:B------:R-:W-:Y:S01]  /*ad10*/  FMUL.FTZ R9, R9, R12 ;  /* 0x0000000c09097220 */ /* 0x000fe20000410000 */
[----:B------:R-:W-:Y:S01]  /*ad20*/  FFMA.FTZ R25, R4, R15, R25 ;  /* 0x0000000f04197223 */ /* 0x000fe20000010019 */
[----:B------:R-:W-:Y:S02]  /*ad30*/  IMAD.U32 R8, R46, 0x10000, RZ ;  /* 0x000100002e087824 */ /* 0x000fe400078e00ff */
[----:B------:R-:W-:Y:S01]  /*ad40*/  FMUL.FTZ R4, R21, R20 ;  /* 0x0000001415047220 */ /* 0x000fe20000410000 */
[C---:B------:R-:W-:Y:S01]  /*ad50*/  FFMA.FTZ R22, R5.reuse, R12, -R22 ;  /* 0x0000000c05167223 */ /* 0x040fe20000010816 */
[----:B------:R-:W-:Y:S01]  /*ad60*/  FFMA.FTZ R14, R5, R14, R9 ;  /* 0x0000000e050e7223 */ /* 0x000fe20000010009 */
[-C--:B------:R-:W-:Y:S01]  /*ad70*/  FMUL.FTZ R24, R21, R8.reuse ;  /* 0x0000000815187220 */ /* 0x080fe20000410000 */
[----:B------:R-:W-:Y:S01]  /*ad80*/  FFMA.FTZ R12, R13, R8, -R4 ;  /* 0x000000080d0c7223 */ /* 0x000fe20000010804 */
[----:B------:R-:W-:-:S02]  /*ad90*/  LOP3.LUT R5, R42, 0xffff0000, RZ, 0xc0, !PT ;  /* 0xffff00002a057812 */ /* 0x000fc400078ec0ff */
[----:B------:R-:W-:Y:S01]  /*ada0*/  LOP3.LUT R3, R46, 0xffff0000, RZ, 0xc0, !PT ;  /* 0xffff00002e037812 */ /* 0x000fe200078ec0ff */
[----:B------:R-:W-:Y:S01]  /*adb0*/  FFMA.FTZ R24, R13, R20, R24 ;  /* 0x000000140d187223 */ /* 0x000fe20000010018 */
[----:B------:R-:W-:Y:S01]  /*adc0*/  LOP3.LUT R8, R43, 0xffff0000, RZ, 0xc0, !PT ;  /* 0xffff00002b087812 */ /* 0x000fe200078ec0ff */
[C---:B------:R-:W-:Y:S01]  /*add0*/  FMUL.FTZ R9, R10.reuse, R5 ;  /* 0x000000050a097220 */ /* 0x040fe20000410000 */
[----:B------:R-:W-:Y:S01]  /*ade0*/  LOP3.LUT R4, R47, 0xffff0000, RZ, 0xc0, !PT ;  /* 0xffff00002f047812 */ /* 0x000fe200078ec0ff */
[-C--:B------:R-:W-:Y:S01]  /*adf0*/  FMUL.FTZ R10, R10, R3.reuse ;  /* 0x000000030a0a7220 */ /* 0x080fe20000410000 */
[----:B------:R-:W-:Y:S01]  /*ae00*/  LOP3.LUT R6, R6, 0xffff0000, RZ, 0xc0, !PT ;  /* 0xffff000006067812 */ /* 0x000fe200078ec0ff */
[----:B------:R-:W-:Y:S01]  /*ae10*/  FMUL.FTZ R20, R11, R8 ;  /* 0x000000080b147220 */ /* 0x000fe20000410000 */
[----:B------:R-:W-:Y:S01]  /*ae20*/  LOP3.LUT R7, R7, 0xffff0000, RZ, 0xc0, !PT ;  /* 0xffff000007077812 */ /* 0x000fe200078ec0ff */
[-C--:B------:R-:W-:Y:S02]  /*ae30*/  FMUL.FTZ R13, R11, R4.reuse ;  /* 0x000000040b0d7220 */ /* 0x080fe40000410000 */
[C---:B------:R-:W-:Y:S01]  /*ae40*/  FFMA.FTZ R3, R6.reuse, R3, -R9 ;  /* 0x0000000306037223 */ /* 0x040fe20000010809 */
[----:B------:R-:W-:Y:S01]  /*ae50*/  FFMA.FTZ R11, R6, R5, R10 ;  /* 0x00000005060b7223 */ /* 0x000fe2000001000a */
[C---:B------:R-:W-:Y:S01]  /*ae60*/  FFMA.FTZ R20, R7.reuse, R4, -R20 ;  /* 0x0000000407147223 */ /* 0x040fe20000010814 */
[----:B------:R-:W-:Y:S01]  /*ae70*/  FFMA.FTZ R13, R7, R8, R13 ;  /* 0x00000008070d7223 */ /* 0x000fe2000001000d */
[----:B------:R-:W-:-:S02]  /*ae80*/  F2FP.BF16.F32.PACK_AB R4, R23, R28 ;  /* 0x0000001c1704723e */ /* 0x000fc400000010ff */
[----:B------:R-:W-:Y:S02]  /*ae90*/  F2FP.BF16.F32.PACK_AB R5, R22, R27 ;  /* 0x0000001b1605723e */ /* 0x000fe400000010ff */
[----:B------:R-:W-:Y:S02]  /*aea0*/  F2FP.BF16.F32.PACK_AB R6, R3, R12 ;  /* 0x0000000c0306723e */ /* 0x000fe400000010ff */
[----:B------:R-:W-:Y:S02]  /*aeb0*/  F2FP.BF16.F32.PACK_AB R10, R11, R24 ;  /* 0x000000180b0a723e */ /* 0x000fe400000010ff */
[----:B------:R-:W-:Y:S02]  /*aec0*/  F2FP.BF16.F32.PACK_AB R7, R20, R31 ;  /* 0x0000001f1407723e */ /* 0x000fe400000010ff */
[----:B------:R-:W-:Y:S02]  /*aed0*/  F2FP.BF16.F32.PACK_AB R8, R25, R30 ;  /* 0x0000001e1908723e */ /* 0x000fe400000010ff */
[----:B------:R-:W-:Y:S01]  /*aee0*/  F2FP.BF16.F32.PACK_AB R9, R14, R29 ;  /* 0x0000001d0e09723e */ /* 0x000fe200000010ff */
[----:B------:R0:W-:Y:S01]  /*aef0*/  STS.128 [R32], R4 ;  /* 0x0000000420007388 */ /* 0x0001e20000000c00 */
[----:B------:R-:W-:-:S05]  /*af00*/  F2FP.BF16.F32.PACK_AB R11, R13, R26 ;  /* 0x0000001a0d0b723e */ /* 0x000fca00000010ff */
[----:B------:R0:W-:Y:S02]  /*af10*/  STS.128 [R0+0xda00], R8 ;  /* 0x00da000800007388 */ /* 0x0001e40000000c00 */
.L_x_393:
[----:B------:R-:W-:Y:S05]  /*af20*/  BSYNC B0 ;  /* 0x0000000000007941 */ /* 0x000fea0003800000 */
.L_x_383:
[----:B------:R-:W-:Y:S01]  /*af30*/  @!PT LDS RZ, [RZ] ;  /* 0x00000000fffff984 */ /* 0x000fe20000000800 */
[----:B------:R-:W-:Y:S01]  /*af40*/  @!PT LDS RZ, [RZ] ;  /* 0x00000000fffff984 */ /* 0x000fe20000000800 */
[----:B------:R-:W-:Y:S01]  /*af50*/  @!PT LDS RZ, [RZ] ;  /* 0x00000000fffff984 */ /* 0x000fe20000000800 */
[----:B------:R-:W-:Y:S01]  /*af60*/  @!PT LDS RZ, [RZ] ;  /* 0x00000000fffff984 */ /* 0x000fe20000000800 */
[----:B------:R1:W-:Y:S06]  /*af70*/  MEMBAR.ALL.CTA ;  /* 0x0000000000007992 */ /* 0x0003ec0000008000 */
[----:B-1----:R-:W1:Y:S01]  /*af80*/  FENCE.VIEW.ASYNC.S ;  /* 0x00000000000073c6 */ /* 0x002e620000000000 */
[----:B------:R-:W-:Y:S05]  /*af90*/  WARPSYNC.ALL ;  /* 0x0000000000007948 */ /* 0x000fea0003800000 */
[----:B-1----:R-:W-:Y:S06]  /*afa0*/  BAR.SYNC.DEFER_BLOCKING 0xd, 0x180 ;  /* 0x0346000000007b1d */ /* 0x002fec0000010000 */
.L_x_381:
[----:B0-23--:R-:W2:Y:S02]  /*afb0*/  LDL R0, [R1+0x40] ;  /* 0x0000400001007983 */ /* 0x00dea40000100800 */
[----:B--2---:R-:W-:-:S13]  /*afc0*/  R2UR UR4, R0 ;  /* 0x00000000000472ca */ /* 0x004fda00000e0000 */
[----:B------:R-:W-:-:S05]  /*afd0*/  IMAD.U32 R0, RZ, RZ, UR4 ;  /* 0x00000004ff007e24 */ /* 0x000fca000f8e00ff */
[----:B------:R-:W-:-:S13]  /*afe0*/  ISETP.NE.AND P0, PT, R0, 0x3, PT ;  /* 0x000000030000780c */ /* 0x000fda0003f05270 */
[----:B------:R-:W-:Y:S05]  /*aff0*/  @!P0 BRA `(.L_x_416) ;  /* 0x0000000000048947 */ /* 0x000fea0003800000 */
[----:B------:R-:W-:Y:S01]  /*b000*/  BPT.TRAP 0x1 ;  /* 0x000000040000795c */ /* 0x000fe20000300000 */
.L_x_416:
[----:B------:R-:W4:Y:S01]  /*b010*/  LDL R0, [R1+0x3c] ;  /* 0x00003c0001007983 */ /* 0x000f220000100800 */
[----:B------:R-:W-:Y:S01]  /*b020*/  IMAD R15, R148, 0x8, R18 ;  /* 0x00000008940f7824 */ /* 0x000fe200078e0212 */
[----:B----4-:R-:W-:-:S04]  /*b030*/  SHF.L.U32 R4, R0, 0x1f, RZ ;  /* 0x0000001f00047819 */ /* 0x010fc800000006ff */
[----:B------:R0:W2:Y:S01]  /*b040*/  SYNCS.PHASECHK.TRANS64.TRYWAIT P1, [R15+URZ+0x31c30], R4 ;  /* 0x031c30040f0075a7 */ /* 0x0000a2000802017f */
[----:B------:R-:W-:Y:S05]  /*b050*/  @!P0 BRA `(.L_x_417) ;  /* 0x0000000000048947 */ /* 0x000fea0003800000 */
[----:B------:R-:W-:Y:S01]  /*b060*/  BPT.TRAP 0x1 ;  /* 0x000000040000795c */ /* 0x000fe20000300000 */
.L_x_417:
[----:B------:R-:W-:Y:S02]  /*b070*/  VIADD R0, R18, 0x16a00 ;  /* 0x00016a0012007836 */ /* 0x000fe40000000000 */
[----:B------:R-:W-:-:S03]  /*b080*/  IMAD R2, R2, 0x1000, R18 ;  /* 0x0000100002027824 */ /* 0x000fc600078e0212 */
[----:B------:R-:W-:Y:S01]  /*b090*/  SHF.R.U32.HI R0, RZ, 0x4, R0 ;  /* 0x00000004ff007819 */ /* 0x000fe20000011600 */
[----:B------:R-:W-:-:S03]  /*b0a0*/  VIADD R2, R2, 0xda00 ;  /* 0x0000da0002027836 */ /* 0x000fc60000000000 */
[----:B------:R-:W-:Y:S02]  /*b0b0*/  LOP3.LUT R0, R0, 0x3fff, RZ, 0xc0, !PT ;  /* 0x00003fff00007812 */ /* 0x000fe400078ec0ff */
[----:B------:R-:W-:Y:S02]  /*b0c0*/  SHF.R.U32.HI R2, RZ, 0x4, R2 ;  /* 0x00000004ff027819 */ /* 0x000fe40000011602 */
[----:B------:R-:W-:Y:S02]  /*b0d0*/  LOP3.LUT R0, R0, 0x10000, RZ, 0xfc, !PT ;  /* 0x0001000000007812 */ /* 0x000fe400078efcff */
[----:B------:R-:W-:-:S03]  /*b0e0*/  LOP3.LUT R2, R2, 0x3fff, RZ, 0xc0, !PT ;  /* 0x00003fff02027812 */ /* 0x000fc600078ec0ff */
[----:B------:R3:W-:Y:S01]  /*b0f0*/  STL [R1+0x4c], R0 ;  /* 0x00004c0001007387 */ /* 0x0007e20000100800 */
[----:B--2---:R-:W-:Y:S05]  /*b100*/  @P1 BRA `(.L_x_418) ;  /* 0x0000000000081947 */ /* 0x004fea0003800000 */
[----:B------:R-:W2:Y:S02]  /*b110*/  SYNCS.PHASECHK.TRANS64.TRYWAIT P1, [R15+URZ+0x31c30], R4 ;  /* 0x031c30040f0075a7 */ /* 0x000ea4000802017f */
[----:B--2---:R-:W-:Y:S05]  /*b120*/  @!P1 BRA `(.L_x_419) ;  /* 0x0000010800c49947 */ /* 0x004fea0003800000 */
.L_x_418:
[----:B---3--:R-:W3:Y:S01]  /*b130*/  LDL R0, [R1+0x4c] ;  /* 0x00004c0001007983 */ /* 0x008ee20000100800 */
[----:B------:R-:W-:Y:S01]  /*b140*/  IMAD.MOV.U32 R21, RZ, RZ, -0x7fffffe0 ;  /* 0x80000020ff157424 */ /* 0x000fe200078e00ff */
[----:B------:R-:W-:Y:S01]  /*b150*/  LOP3.LUT R2, R2, 0x10000, RZ, 0xfc, !PT ;  /* 0x0001000002027812 */ /* 0x000fe200078efcff */
[----:B------:R-:W-:Y:S01]  /*b160*/  IMAD.MOV.U32 R3, RZ, RZ, -0x7fffffe0 ;  /* 0x80000020ff037424 */ /* 0x000fe200078e00ff */
[----:B------:R-:W-:Y:S05]  /*b170*/  WARPSYNC.ALL ;  /* 0x0000000000007948 */ /* 0x000fea0003800000 */
[----:B------:R-:W-:Y:S02]  /*b180*/  R2UR UR7, R21 ;  /* 0x00000000150772ca */ /* 0x000fe400000e0000 */
[----:B------:R-:W-:-:S02]  /*b190*/  R2UR UR4, R2 ;  /* 0x00000000020472ca */ /* 0x000fc400000e0000 */
[C---:B------:R-:W-:Y:S01]  /*b1a0*/  R2UR UR5, R3.reuse ;  /* 0x00000000030572ca */ /* 0x040fe200000e0000 */
[----:B------:R-:W-:Y:S01]  /*b1b0*/  WARPGROUP.ARRIVE ;  /* 0x00000000000079c5 */ /* 0x000fe20000000000 */
[----:B------:R-:W-:Y:S01]  /*b1c0*/  IMAD.MOV.U32 R5, RZ, RZ, -0x7fffffe0 ;  /* 0x80000020ff057424 */ /* 0x000fe200078e00ff */
[----:B------:R-:W-:Y:S01]  /*b1d0*/  P2R R98, PR, RZ, 0x1 ;  /* 0x00000001ff627803 */ /* 0x000fe20000000000 */
[----:B------:R-:W-:Y:S01]  /*b1e0*/  IMAD.MOV.U32 R7, RZ, RZ, -0x7fffffe0 ;  /* 0x80000020ff077424 */ /* 0x000fe200078e00ff */
[C---:B------:R-:W-:Y:S02]  /*b1f0*/  R2UR UR8, R2.reuse ;  /* 0x00000000020872ca */ /* 0x040fe400000e0000 */
[----:B------:R-:W-:Y:S02]  /*b200*/  R2UR UR9, R3 ;  /* 0x00000000030972ca */ /* 0x000fe400000e0000 */
[----:B------:R-:W-:Y:S02]  /*b210*/  R2UR UR11, R7 ;  /* 0x00000000070b72ca */ /* 0x000fe400000e0000 */
[----:B------:R-:W-:-:S02]  /*b220*/  R2UR UR12, R2 ;  /* 0x00000000020c72ca */ /* 0x000fc400000e0000 */
[C---:B------:R-:W-:Y:S01]  /*b230*/  R2UR UR13, R3.reuse ;  /* 0x00000000030d72ca */ /* 0x040fe200000e0000 */
[----:B------:R-:W-:Y:S01]  /*b240*/  IMAD.MOV.U32 R9, RZ, RZ, -0x7fffffe0 ;  /* 0x80000020ff097424 */ /* 0x000fe200078e00ff */
[----:B------:R-:W-:Y:S02]  /*b250*/  R2UR UR16, R2 ;  /* 0x00000000021072ca */ /* 0x000fe400000e0000 */
[----:B------:R-:W-:Y:S02]  /*b260*/  R2UR UR17, R3 ;  /* 0x00000000031172ca */ /* 0x000fe400000e0000 */
[----:B------:R-:W-:Y:S01]  /*b270*/  R2UR UR19, R9 ;  /* 0x00000000091372ca */ /* 0x000fe200000e0000 */
[----:B---3--:R-:W-:Y:S02]  /*b280*/  IMAD R20, R148, 0x6c0, R0 ;  /* 0x000006c094147824 */ /* 0x008fe400078e0200 */
[----:B------:R-:W-:Y:S01]  /*b290*/  IMAD.MOV.U32 R7, RZ, RZ, -0x7fffffe0 ;  /* 0x80000020ff077424 */ /* 0x000fe200078e00ff */
[----:B------:R-:W-:-:S02]  /*b2a0*/  R2UR UR20, R2 ;  /* 0x00000000021472ca */ /* 0x000fc400000e0000 */
[C---:B------:R-:W-:Y:S02]  /*b2b0*/  R2UR UR21, R3.reuse ;  /* 0x00000000031572ca */ /* 0x040fe400000e0000 */
[----:B------:R-:W-:Y:S02]  /*b2c0*/  R2UR UR24, R2 ;  /* 0x00000000021872ca */ /* 0x000fe400000e0000 */
[C---:B------:R-:W-:Y:S01]  /*b2d0*/  R2UR UR25, R3.reuse ;  /* 0x00000000031972ca */ /* 0x040fe200000e0000 */
[----:B------:R-:W-:Y:S01]  /*b2e0*/  IMAD.MOV.U32 R9, RZ, RZ, -0x7fffffe0 ;  /* 0x80000020ff097424 */ /* 0x000fe200078e00ff */
[----:B------:R-:W-:Y:S01]  /*b2f0*/  R2UR UR6, R20 ;  /* 0x00000000140672ca */ /* 0x000fe200000e0000 */
[----:B------:R-:W-:Y:S01]  /*b300*/  IMAD.MOV.U32 R11, RZ, RZ, -0x7fffffe0 ;  /* 0x80000020ff0b7424 */ /* 0x000fe200078e00ff */
[C---:B------:R-:W-:Y:S01]  /*b310*/  R2UR UR28, R2.reuse ;  /* 0x00000000021c72ca */ /* 0x040fe200000e0000 */
[----:B------:R-:W-:Y:S01]  /*b320*/  VIADD R12, R2, 0x300 ;  /* 0x00000300020c7836 */ /* 0x000fe20000000000 */
[----:B------:R-:W-:Y:S01]  /*b330*/  R2UR UR29, R3 ;  /* 0x00000000031d72ca */ /* 0x000fe200000e0000 */
[----:B------:R-:W-:Y:S01]  /*b340*/  IMAD.MOV.U32 R13, RZ, RZ, -0x7fffffe0 ;  /* 0x80000020ff0d7424 */ /* 0x000fe200078e00ff */
[----:B------:R-:W3:Y:S01]  /*b350*/  LDL R0, [R1+0x88] ;  /* 0x0000880001007983 */ /* 0x000ee20000100800 */
[C---:B0-2---:R-:W-:Y:S01]  /*b360*/  VIADD R4, R20.reuse, 0x40 ;  /* 0x0000004014047836 */ /* 0x045fe20000000000 */
[----:B------:R-:W-:Y:S01]  /*b370*/  R2UR UR23, R7 ;  /* 0x00000000071772ca */ /* 0x000fe200000e0000 */
[C---:B------:R-:W-:Y:S01]  /*b380*/  VIADD R6, R20.reuse, 0x80 ;  /* 0x0000008014067836 */ /* 0x040fe20000000000 */
[----:B------:R-:W-:Y:S01]  /*b390*/  R2UR UR31, R9 ;  /* 0x00000000091f72ca */ /* 0x000fe200000e0000 */
[----:B------:R-:W-:Y:S01]  /*b3a0*/  VIADD R8, R20, 0x100 ;  /* 0x0000010014087836 */ /* 0x000fe20000000000 */
[----:B-----5:R-:W0:Y:S01]  /*b3b0*/  S2R R102, SR_TID.X ;  /* 0x0000000000667919 */ /* 0x020e220000002100 */
[----:B------:R-:W-:Y:S01]  /*b3c0*/  HGMMA.64x16x16.F32.BF16 R88, gdesc[UR4], RZ, !UPT, gsb0 ;  /* 0x00200000045879f0 */ /* 0x000fe2000c0018ff */
[----:B------:R-:W-:Y:S01]  /*b3d0*/  R2UR UR6, R4 ;  /* 0x00000000040672ca */ /* 0x000fe200000e0000 */
[----:B------:R-:W-:Y:S01]  /*b3e0*/  VIADD R4, R20, 0xc0 ;  /* 0x000000c014047836 */ /* 0x000fe20000000000 */
[----:B------:R-:W-:Y:S01]  /*b3f0*/  R2UR UR7, R5 ;  /* 0x00000000050772ca */ /* 0x000fe200000e0000 */
[----:B------:R-:W-:Y:S01]  /*b400*/  IMAD.MOV.U32 R5, RZ, RZ, -0x7fffffe0 ;  /* 0x80000020ff057424 */ /* 0x000fe200078e00ff */
[----:B------:R-:W-:Y:S01]  /*b410*/  R2UR UR4, R2 ;  /* 0x00000000020472ca */ /* 0x000fe200000e0000 */
[----:B------:R-:W-:Y:S01]  /*b420*/  IMAD.MOV.U32 R7, RZ, RZ, -0x7fffffe0 ;  /* 0x80000020ff077424 */ /* 0x000fe200078e00ff */
[----:B------:R-:W-:Y:S01]  /*b430*/  R2UR UR5, R3 ;  /* 0x00000000030572ca */ /* 0x000fe200000e0000 */
[----:B------:R-:W-:Y:S01]  /*b440*/  IMAD.MOV.U32 R9, RZ, RZ, -0x7fffffe0 ;  /* 0x80000020ff097424 */ /* 0x000fe200078e00ff */
[----:B------:R-:W-:Y:S01]  /*b450*/  R2UR UR10, R6 ;  /* 0x00000000060a72ca */ /* 0x000fe200000e0000 */
[----:B------:R-:W-:Y:S01]  /*b460*/  VIADD R6, R20, 0x140 ;  /* 0x0000014014067836 */ /* 0x000fe20000000000 */
[----:B------:R-:W-:Y:S01]  /*b470*/  R2UR UR14, R4 ;  /* 0x00000000040e72ca */ /* 0x000fe200000e0000 */
[----:B------:R-:W-:Y:S01]  /*b480*/  VIADD R4, R20, 0x180 ;  /* 0x0000018014047836 */ /* 0x000fe20000000000 */
        /* <DEDUP_REMOVED lines=11> */
[C---:B------:R-:W-:Y:S01]  /*b540*/  VIADD R6, R20.reuse, 0x82 ;  /* 0x0000008214067836 */ /* 0x040fe20000000000 */
[----:B------:R-:W-:Y:S01]  /*b550*/  R2UR UR33, R9 ;  /* 0x00000000092172ca */ /* 0x000fe200000e0000 */
[----:B------:R-:W-:Y:S01]  /*b560*/  VIADD R10, R20, 0x102 ;  /* 0x00000102140a7836 */ /* 0x000fe20000000000 */
[----:B------:R-:W-:Y:S01]  /*b570*/  R2UR UR32, R8 ;  /* 0x00000000082072ca */ /* 0x000fe200000e0000 */
[----:B------:R-:W-:-:S02]  /*b580*/  VIADD R22, R20, 0x342 ;  /* 0x0000034214167836 */ /* 0x000fc40000000000 */
[----:B------:R-:W-:Y:S01]  /*b590*/  IMAD.MOV.U32 R23, RZ, RZ, -0x7fffffe0 ;  /* 0x80000020ff177424 */ /* 0x000fe200078e00ff */
[----:B0-----:R-:W-:Y:S01]  /*b5a0*/  LOP3.LUT R102, R102, 0x7f, RZ, 0xc0, !PT ;  /* 0x0000007f66667812 */ /* 0x001fe200078ec0ff */
[----:B------:R-:W-:Y:S02]  /*b5b0*/  VIADD R96, R20, 0x580 ;  /* 0x0000058014607836 */ /* 0x000fe40000000000 */
[----:B------:R-:W-:Y:S01]  /*b5c0*/  IMAD.MOV.U32 R97, RZ, RZ, -0x7fffffe0 ;  /* 0x80000020ff617424 */ /* 0x000fe200078e00ff */
[----:B------:R-:W-:Y:S02]  /*b5d0*/  WARPGROUP.DEPBAR.LE gsb0, 0x0 ;  /* 0x00008000000079c5 */ /* 0x000fe40000010000 */
[----:B------:R-:W-:-:S06]  /*b5e0*/  WARPGROUP.ARRIVE ;  /* 0x00000000000079c5 */ /* 0x000fcc0000000000 */
[----:B------:R-:W-:Y:S01]  /*b5f0*/  HGMMA.64x16x16.F32.BF16 R80, gdesc[UR4], RZ, !UPT, gsb0 ;  /* 0x00200000045079f0 */ /* 0x000fe2000c0018ff */
[----:B------:R-:W-:Y:S01]  /*b600*/  R2UR UR6, R4 ;  /* 0x00000000040672ca */ /* 0x000fe200000e0000 */
[----:B------:R-:W-:Y:S01]  /*b610*/  VIADD R4, R20, 0x2 ;  /* 0x0000000214047836 */ /* 0x000fe20000000000 */
[----:B------:R-:W-:Y:S01]  /*b620*/  R2UR UR7, R5 ;  /* 0x00000000050772ca */ /* 0x000fe200000e0000 */
[----:B------:R-:W-:Y:S01]  /*b630*/  IMAD.MOV.U32 R5, RZ, RZ, -0x7fffffe0 ;  /* 0x80000020ff057424 */ /* 0x000fe200078e00ff */
[----:B------:R-:W-:Y:S02]  /*b640*/  R2UR UR4, R2 ;  /* 0x00000000020472ca */ /* 0x000fe400000e0000 */
[----:B------:R-:W-:Y:S02]  /*b650*/  R2UR UR5, R3 ;  /* 0x00000000030572ca */ /* 0x000fe400000e0000 */
[----:B------:R-:W-:Y:S01]  /*b660*/  R2UR UR34, R4 ;  /* 0x00000000042272ca */ /* 0x000fe200000e0000 */
[----:B------:R-:W-:Y:S01]  /*b670*/  VIADD R4, R20, 0x42 ;  /* 0x0000004214047836 */ /* 0x000fe20000000000 */
[----:B------:R-:W-:Y:S01]  /*b680*/  R2UR UR35, R5 ;  /* 0x00000000052372ca */ /* 0x000fe200000e0000 */
[----:B------:R-:W-:Y:S01]  /*b690*/  IMAD.MOV.U32 R5, RZ, RZ, -0x7fffffe0 ;  /* 0x80000020ff057424 */ /* 0x000fe200078e00ff */
[----:B------:R-:W-:-:S02]  /*b6a0*/  WARPGROUP.DEPBAR.LE gsb0, 0x0 ;  /* 0x00008000000079c5 */ /* 0x000fc40000010000 */
[----:B------:R-:W-:-:S06]  /*b6b0*/  WARPGROUP.ARRIVE ;  /* 0x00000000000079c5 */ /* 0x000fcc0000000000 */
[----:B------:R-:W-:Y:S01]  /*b6c0*/  HGMMA.64x16x16.F32.BF16 R72, gdesc[UR8], RZ, !UPT, gsb0 ;  /* 0x00200000084879f0 */ /* 0x000fe2000c0018ff */
[----:B------:R-:W-:Y:S01]  /*b6d0*/  R2UR UR10, R6 ;  /* 0x00000000060a72ca */ /* 0x000fe200000e0000 */
[----:B------:R-:W-:Y:S01]  /*b6e0*/  VIADD R6, R20, 0x142 ;  /* 0x0000014214067836 */ /* 0x000fe20000000000 */
[----:B------:R-:W-:Y:S01]  /*b6f0*/  R2UR UR11, R7 ;  /* 0x00000000070b72ca */ /* 0x000fe200000e0000 */
[----:B------:R-:W-:Y:S01]  /*b700*/  IMAD.MOV.U32 R7, RZ, RZ, -0x7fffffe0 ;  /* 0x80000020ff077424 */ /* 0x000fe200078e00ff */
[----:B------:R-:W-:Y:S02]  /*b710*/  R2UR UR8, R8 ;  /* 0x00000000080872ca */ /* 0x000fe400000e0000 */
[----:B------:R-:W-:Y:S01]  /*b720*/  R2UR UR9, R9 ;  /* 0x00000000090972ca */ /* 0x000fe200000e0000 */
[----:B------:R-:W-:Y:S02]  /*b730*/  WARPGROUP.DEPBAR.LE gsb0, 0x0 ;  /* 0x00008000000079c5 */ /* 0x000fe40000010000 */
[----:B------:R-:W-:-:S06]  /*b740*/  WARPGROUP.ARRIVE ;  /* 0x00000000000079c5 */ /* 0x000fcc0000000000 */
[----:B------:R-:W-:Y:S01]  /*b750*/  HGMMA.64x16x16.F32.BF16 R64, gdesc[UR12], RZ, !UPT, gsb0 ;  /* 0x002000000c4079f0 */ /* 0x000fe2000c0018ff */
[----:B------:R-:W-:Y:S02]  /*b760*/  R2UR UR12, R8 ;  /* 0x00000000080c72ca */ /* 0x000fe400000e0000 */
[----:B------:R-:W-:Y:S01]  /*b770*/  R2UR UR13, R9 ;  /* 0x00000000090d72ca */ /* 0x000fe200000e0000 */
        /* <DEDUP_REMOVED lines=10> */
[----:B------:R-:W-:Y:S01]  /*b820*/  WARPGROUP.ARRIVE ;  /* 0x00000000000079c5 */ /* 0x000fe20000000000 */
[----:B---3--:R-:W-:-:S04]  /*b830*/  IMAD.IADD R21, R0, 0x1, R108 ;  /* 0x0000000100157824 */ /* 0x008fc800078e026c */
[----:B------:R-:W-:Y:S01]  /*b840*/  IMAD R21, R110, -0x90, R21 ;  /* 0xffffff706e157824 */ /* 0x000fe200078e0215 */
[----:B------:R-:W-:Y:S01]  /*b850*/  HGMMA.64x16x16.F32.BF16 R48, gdesc[UR20], RZ, !UPT, gsb0 ;  /* 0x00200000143079f0 */ /* 0x000fe2000c0018ff */
[----:B------:R-:W-:Y:S01]  /*b860*/  R2UR UR22, R6 ;  /* 0x00000000061672ca */ /* 0x000fe200000e0000 */
[----:B------:R-:W-:Y:S01]  /*b870*/  VIADD R6, R20, 0x1c2 ;  /* 0x000001c214067836 */ /* 0x000fe20000000000 */
[----:B------:R-:W-:Y:S01]  /*b880*/  R2UR UR23, R7 ;  /* 0x00000000071772ca */ /* 0x000fe200000e0000 */
[----:B------:R-:W-:Y:S01]  /*b890*/  IMAD.MOV.U32 R7, RZ, RZ, -0x7fffffe0 ;  /* 0x80000020ff077424 */ /* 0x000fe200078e00ff */
[----:B------:R-:W-:Y:S02]  /*b8a0*/  R2UR UR20, R8 ;  /* 0x00000000081472ca */ /* 0x000fe400000e0000 */
[----:B------:R-:W-:Y:S02]  /*b8b0*/  R2UR UR21, R9 ;  /* 0x00000000091572ca */ /* 0x000fe400000e0000 */
[----:B------:R-:W-:-:S02]  /*b8c0*/  ISETP.GT.AND P1, PT, R21, RZ, PT ;  /* 0x000000ff1500720c */ /* 0x000fc40003f24270 */
[C---:B------:R-:W-:Y:S02]  /*b8d0*/  ISETP.GT.AND P2, PT, R21.reuse, 0x1, PT ;  /* 0x000000011500780c */ /* 0x040fe40003f44270 */
[C---:B------:R-:W-:Y:S02]  /*b8e0*/  ISETP.GT.AND P3, PT, R21.reuse, 0x8, PT ;  /* 0x000000081500780c */ /* 0x040fe40003f64270 */
[C---:B------:R-:W-:Y:S02]  /*b8f0*/  ISETP.GT.AND P4, PT, R21.reuse, 0x9, PT ;  /* 0x000000091500780c */ /* 0x040fe40003f84270 */
[C---:B------:R-:W-:Y:S02]  /*b900*/  ISETP.GT.AND P5, PT, R21.reuse, 0x30, PT ;  /* 0x000000301500780c */ /* 0x040fe40003fa4270 */
[C---:B------:R-:W-:Y:S02]  /*b910*/  ISETP.GT.AND P0, PT, R21.reuse, 0x69, PT ;  /* 0x000000691500780c */ /* 0x040fe40003f04270 */
[----:B------:R-:W-:Y:S01]  /*b920*/  ISETP.GT.AND P6, PT, R21, 0x70, PT ;  /* 0x000000701500780c */ /* 0x000fe20003fc4270 */
        /* <DEDUP_REMOVED lines=33> */
[----:B------:R-:W-:Y:S01]  /*bb40*/  HGMMA.64x16x16.F32.BF16 R88, gdesc[UR32], R88, gsb0 ;  /* 0x00200000205879f0 */ /* 0x000fe20008001858 */
[----:B------:R-:W-:Y:S02]  /*bb50*/  R2UR UR32, R12 ;  /* 0x000000000c2072ca */ /* 0x000fe400000e0000 */
[----:B------:R-:W-:Y:S01]  /*bb60*/  R2UR UR33, R13 ;  /* 0x000000000d2172ca */ /* 0x000fe200000e0000 */
[----:B------:R-:W-:Y:S02]  /*bb70*/  WARPGROUP.DEPBAR.LE gsb0, 0x0 ;  /* 0x00008000000079c5 */ /* 0x000fe40000010000 */
[----:B------:R-:W-:-:S06]  /*bb80*/  WARPGROUP.ARRIVE ;  /* 0x00000000000079c5 */ /* 0x000fcc0000000000 */
[----:B------:R-:W-:Y:S01]  /*bb90*/  HGMMA.64x16x16.F32.BF16 R80, gdesc[UR4], R80, gsb0 ;  /* 0x00200000045079f0 */ /* 0x000fe20008001850 */
        /* <DEDUP_REMOVED lines=12> */
[----:B------:R-:W-:Y:S01]  /*bc60*/  HGMMA.64x16x16.F32.BF16 R72, gdesc[UR8], R72, gsb0 ;  /* 0x00200000084879f0 */ /* 0x000fe20008001848 */
        /* <DEDUP_REMOVED lines=217> */
[----:B------:R-:W-:Y:S02]  /*ca00*/  R2UR UR31, R97 ;  /* 0x00000000611f72ca */ /* 0x000fe400000e0000 */
        /* <DEDUP_REMOVED lines=55> */
[----:B------:R-:W-:Y:S01]  /*cd80*/  WARPGROUP.ARRIVE ;  /* 0x00000000000079c5 */ /* 0x000fe20000000000 */
[----:B------:R-:W-:Y:S01]  /*cd90*/  FSEL R96, R88, -INF , P1 ;  /* 0xff80000058607808 */ /* 0x000fe20000800000 */
[----:B------:R-:W-:Y:S01]  /*cda0*/  VIADD R88, R20, 0x602 ;  /* 0x0000060214587836 */ /* 0x000fe20000000000 */
[----:B------:R-:W-:Y:S01]  /*cdb0*/  FSEL R97, R89, -INF , P2 ;  /* 0xff80000059617808 */ /* 0x000fe20001000000 */
[----:B------:R-:W-:Y:S01]  /*cdc0*/  IMAD.MOV.U32 R89, RZ, RZ, -0x7fffffe0 ;  /* 0x80000020ff597424 */ /* 0x000fe200078e00ff */
[----:B------:R-:W-:Y:S01]  /*cdd0*/  FSEL R91, R91, -INF , P2 ;  /* 0xff8000005b5b7808 */ /* 0x000fe20001000000 */
[----:B------:R-:W-:Y:S01]  /*cde0*/  HGMMA.64x16x16.F32.BF16 R80, gdesc[UR4], R80, gsb0 ;  /* 0x00200000045079f0 */ /* 0x000fe20008001850 */
[----:B------:R-:W-:Y:S01]  /*cdf0*/  R2UR UR6, R22 ;  /* 0x00000000160672ca */ /* 0x000fe200000e0000 */
[----:B------:R-:W-:Y:S01]  /*ce00*/  VIADD R22, R20, 0x542 ;  /* 0x0000054214167836 */ /* 0x000fe20000000000 */
[----:B------:R-:W-:Y:S01]  /*ce10*/  R2UR UR7, R23 ;  /* 0x00000000170772ca */ /* 0x000fe200000e0000 */
[----:B------:R-:W-:Y:S01]  /*ce20*/  IMAD.MOV.U32 R23, RZ, RZ, -0x7fffffe0 ;  /* 0x80000020ff177424 */ /* 0x000fe200078e00ff */
[----:B------:R-:W-:-:S02]  /*ce30*/  R2UR UR4, R4 ;  /* 0x00000000040472ca */ /* 0x000fc400000e0000 */
[----:B------:R-:W-:Y:S02]  /*ce40*/  R2UR UR5, R5 ;  /* 0x00000000050572ca */ /* 0x000fe400000e0000 */
[----:B------:R-:W-:Y:S02]  /*ce50*/  ISETP.GT.AND P2, PT, R21, 0x11, PT ;  /* 0x000000111500780c */ /* 0x000fe40003f44270 */
[----:B------:R-:W-:Y:S02]  /*ce60*/  FSEL R92, R92, -INF , P3 ;  /* 0xff8000005c5c7808 */ /* 0x000fe40001800000 */
[----:B------:R-:W-:Y:S02]  /*ce70*/  FSEL R90, R90, -INF , P1 ;  /* 0xff8000005a5a7808 */ /* 0x000fe40000800000 */
[----:B------:R-:W-:Y:S02]  /*ce80*/  FSEL R93, R93, -INF , P4 ;  /* 0xff8000005d5d7808 */ /* 0x000fe40002000000 */
[----:B------:R-:W-:-:S02]  /*ce90*/  ISETP.GT.AND P1, PT, R21, 0x10, PT ;  /* 0x000000101500780c */ /* 0x000fc40003f24270 */
[----:B------:R-:W-:Y:S02]  /*cea0*/  FSEL R94, R94, -INF , P3 ;  /* 0xff8000005e5e7808 */ /* 0x000fe40001800000 */
[----:B------:R-:W-:Y:S02]  /*ceb0*/  ISETP.GT.AND P3, PT, R21, 0x18, PT ;  /* 0x000000181500780c */ /* 0x000fe40003f64270 */
[----:B------:R-:W-:Y:S02]  /*cec0*/  FSEL R95, R95, -INF , P4 ;  /* 0xff8000005f5f7808 */ /* 0x000fe40002000000 */
[----:B------:R-:W-:Y:S01]  /*ced0*/  ISETP.GT.AND P4, PT, R21, 0x19, PT ;  /* 0x000000191500780c */ /* 0x000fe20003f84270 */
[----:B------:R-:W-:Y:S02]  /*cee0*/  WARPGROUP.DEPBAR.LE gsb0, 0x0 ;  /* 0x00008000000079c5 */ /* 0x000fe40000010000 */
[----:B------:R-:W-:Y:S01]  /*cef0*/  WARPGROUP.ARRIVE ;  /* 0x00000000000079c5 */ /* 0x000fe20000000000 */
[----:B------:R-:W-:-:S02]  /*cf00*/  FSEL R100, R81, -INF , P2 ;  /* 0xff80000051647808 */ /* 0x000fc40001000000 */
[----:B------:R-:W-:Y:S02]  /*cf10*/  FMNMX.FTZ R81, R96, R97, !PT ;  /* 0x0000006160517209 */ /* 0x000fe40007810000 */
[----:B------:R-:W-:Y:S01]  /*cf20*/  FSEL R99, R80, -INF , P1 ;  /* 0xff80000050637808 */ /* 0x000fe20000800000 */
[----:B------:R-:W-:Y:S01]  /*cf30*/  HGMMA.64x16x16.F32.BF16 R72, gdesc[UR4], R72, gsb0 ;  /* 0x00200000044879f0 */ /* 0x000fe20008001848 */
[----:B------:R-:W-:Y:S01]  /*cf40*/  R2UR UR6, R22 ;  /* 0x00000000160672ca */ /* 0x000fe200000e0000 */
[----:B------:R-:W-:Y:S01]  /*cf50*/  VIADD R22, R20, 0x582 ;  /* 0x0000058214167836 */ /* 0x000fe20000000000 */
[----:B------:R-:W-:Y:S01]  /*cf60*/  R2UR UR7, R23 ;  /* 0x00000000170772ca */ /* 0x000fe200000e0000 */
[----:B------:R-:W-:Y:S01]  /*cf70*/  IMAD.MOV.U32 R23, RZ, RZ, -0x7fffffe0 ;  /* 0x80000020ff177424 */ /* 0x000fe200078e00ff */
[----:B------:R-:W-:Y:S01]  /*cf80*/  R2UR UR4, R4 ;  /* 0x00000000040472ca */ /* 0x000fe200000e0000 */
[----:B------:R-:W-:Y:S01]  /*cf90*/  VIADD R80, R20, 0x682 ;  /* 0x0000068214507836 */ /* 0x000fe20000000000 */
[----:B------:R-:W-:-:S02]  /*cfa0*/  R2UR UR5, R5 ;  /* 0x00000000050572ca */ /* 0x000fc400000e0000 */
[----:B------:R-:W-:Y:S01]  /*cfb0*/  R2UR UR10, R22 ;  /* 0x00000000160a72ca */ /* 0x000fe200000e0000 */
[----:B------:R-:W-:Y:S01]  /*cfc0*/  VIADD R22, R20, 0x5c2 ;  /* 0x000005c214167836 */ /* 0x000fe20000000000 */
[----:B------:R-:W-:Y:S01]  /*cfd0*/  R2UR UR11, R23 ;  /* 0x00000000170b72ca */ /* 0x000fe200000e0000 */
[----:B------:R-:W-:Y:S01]  /*cfe0*/  IMAD.MOV.U32 R23, RZ, RZ, -0x7fffffe0 ;  /* 0x80000020ff177424 */ /* 0x000fe200078e00ff */
[----:B------:R-:W-:Y:S01]  /*cff0*/  FMNMX.FTZ R0, R92, R81, !PT ;  /* 0x000000515c007209 */ /* 0x000fe20007810000 */
[----:B------:R-:W-:Y:S01]  /*d000*/  IMAD.MOV.U32 R81, RZ, RZ, -0x7fffffe0 ;  /* 0x80000020ff517424 */ /* 0x000fe200078e00ff */
[----:B------:R-:W-:Y:S02]  /*d010*/  FSEL R84, R84, -INF , P3 ;  /* 0xff80000054547808 */ /* 0x000fe40001800000 */
[----:B------:R-:W-:Y:S02]  /*d020*/  FMNMX.FTZ R0, R93, R0, !PT ;  /* 0x000000005d007209 */ /* 0x000fe40007810000 */
[----:B------:R-:W-:-:S02]  /*d030*/  FSEL R82, R82, -INF , P1 ;  /* 0xff80000052527808 */ /* 0x000fc40000800000 */
[----:B------:R-:W-:Y:S02]  /*d040*/  FSEL R85, R85, -INF , P4 ;  /* 0xff80000055557808 */ /* 0x000fe40002000000 */
[----:B------:R-:W-:Y:S02]  /*d050*/  ISETP.GT.AND P1, PT, R21, 0x20, PT ;  /* 0x000000201500780c */ /* 0x000fe40003f24270 */
[----:B------:R-:W-:Y:S02]  /*d060*/  FSEL R83, R83, -INF , P2 ;  /* 0xff80000053537808 */ /* 0x000fe40001000000 */
[C---:B------:R-:W-:Y:S02]  /*d070*/  ISETP.GT.AND P2, PT, R21.reuse, 0x21, PT ;  /* 0x000000211500780c */ /* 0x040fe40003f44270 */
[----:B------:R-:W-:Y:S02]  /*d080*/  FSEL R86, R86, -INF , P3 ;  /* 0xff80000056567808 */ /* 0x000fe40001800000 */
[----:B------:R-:W-:-:S02]  /*d090*/  ISETP.GT.AND P3, PT, R21, 0x28, PT ;  /* 0x000000281500780c */ /* 0x000fc40003f64270 */
[----:B------:R-:W-:Y:S02]  /*d0a0*/  FSEL R87, R87, -INF , P4 ;  /* 0xff80000057577808 */ /* 0x000fe40002000000 */
[----:B------:R-:W-:Y:S02]  /*d0b0*/  ISETP.GT.AND P4, PT, R21, 0x29, PT ;  /* 0x000000291500780c */ /* 0x000fe40003f84270 */
[----:B------:R-:W-:Y:S02]  /*d0c0*/  R2UR UR14, R80 ;  /* 0x00000000500e72ca */ /* 0x000fe400000e0000 */
[----:B------:R-:W-:Y:S01]  /*d0d0*/  R2UR UR15, R81 ;  /* 0x00000000510f72ca */ /* 0x000fe200000e0000 */
[----:B------:R-:W-:Y:S02]  /*d0e0*/  WARPGROUP.DEPBAR.LE gsb0, 0x0 ;  /* 0x00008000000079c5 */ /* 0x000fe40000010000 */
[----:B------:R-:W-:Y:S01]  /*d0f0*/  WARPGROUP.ARRIVE ;  /* 0x00000000000079c5 */ /* 0x000fe20000000000 */
[----:B------:R-:W-:-:S02]  /*d100*/  FSEL R72, R72, -INF , P1 ;  /* 0xff80000048487808 */ /* 0x000fc40000800000 */
[----:B------:R-:W-:Y:S02]  /*d110*/  FSEL R73, R73, -INF , P2 ;  /* 0xff80000049497808 */ /* 0x000fe40001000000 */
[----:B------:R-:W-:Y:S01]  /*d120*/  FSEL R76, R76, -INF , P3 ;  /* 0xff8000004c4c7808 */ /* 0x000fe20001800000 */
[----:B------:R-:W-:Y:S01]  /*d130*/  HGMMA.64x16x16.F32.BF16 R64, gdesc[UR4], R64, gsb0 ;  /* 0x00200000044079f0 */ /* 0x000fe20008001840 */
[----:B------:R-:W-:Y:S01]  /*d140*/  R2UR UR6, R22 ;  /* 0x00000000160672ca */ /* 0x000fe200000e0000 */
[----:B------:R-:W-:Y:S01]  /*d150*/  VIADD R22, R20, 0x642 ;  /* 0x0000064214167836 */ /* 0x000fe20000000000 */
[----:B------:R-:W-:Y:S02]  /*d160*/  R2UR UR7, R23 ;  /* 0x00000000170772ca */ /* 0x000fe400000e0000 */
[----:B------:R-:W-:Y:S02]  /*d170*/  R2UR UR4, R4 ;  /* 0x00000000040472ca */ /* 0x000fe400000e0000 */
[----:B------:R-:W-:-:S02]  /*d180*/  R2UR UR5, R5 ;  /* 0x00000000050572ca */ /* 0x000fc400000e0000 */
[----:B------:R-:W-:Y:S02]  /*d190*/  FMNMX.FTZ R23, R99, R0, !PT ;  /* 0x0000000063177209 */ /* 0x000fe40007810000 */
[----:B------:R-:W-:Y:S02]  /*d1a0*/  FSEL R77, R77, -INF , P4 ;  /* 0xff8000004d4d7808 */ /* 0x000fe40002000000 */
[----:B------:R-:W-:Y:S02]  /*d1b0*/  FMNMX.FTZ R23, R100, R23, !PT ;  /* 0x0000001764177209 */ /* 0x000fe40007810000 */
[----:B------:R-:W-:Y:S02]  /*d1c0*/  FSEL R79, R79, -INF , P4 ;  /* 0xff8000004f4f7808 */ /* 0x000fe40002000000 */
[----:B------:R-:W-:Y:S02]  /*d1d0*/  FMNMX.FTZ R0, R84, R23, !PT ;  /* 0x0000001754007209 */ /* 0x000fe40007810000 */
[----:B------:R-:W-:-:S02]  /*d1e0*/  ISETP.GT.AND P4, PT, R21, 0x31, PT ;  /* 0x000000311500780c */ /* 0x000fc40003f84270 */
[----:B------:R-:W-:Y:S02]  /*d1f0*/  FMNMX.FTZ R23, R85, R0, !PT ;  /* 0x0000000055177209 */ /* 0x000fe40007810000 */
[----:B------:R-:W-:Y:S02]  /*d200*/  FSEL R74, R74, -INF , P1 ;  /* 0xff8000004a4a7808 */ /* 0x000fe40000800000 */
[----:B------:R-:W-:Y:S01]  /*d210*/  FMNMX.FTZ R0, R72, R23, !PT ;  /* 0x0000001748007209 */ /* 0x000fe20007810000 */
[----:B------:R-:W-:Y:S01]  /*d220*/  IMAD.MOV.U32 R23, RZ, RZ, -0x7fffffe0 ;  /* 0x80000020ff177424 */ /* 0x000fe200078e00ff */
[C---:B------:R-:W-:Y:S02]  /*d230*/  ISETP.GT.AND P1, PT, R21.reuse, 0x38, PT ;  /* 0x000000381500780c */ /* 0x040fe40003f24270 */
        /* <DEDUP_REMOVED lines=8> */
[----:B------:R-:W-:Y:S01]  /*d2c0*/  FSEL R68, R68, -INF , P1 ;  /* 0xff80000044447808 */ /* 0x000fe20000800000 */
[----:B------:R-:W-:Y:S01]  /*d2d0*/  HGMMA.64x16x16.F32.BF16 R56, gdesc[UR8], R56, gsb0 ;  /* 0x00200000083879f0 */ /* 0x000fe20008001838 */
[----:B------:R-:W-:-:S02]  /*d2e0*/  R2UR UR10, R88 ;  /* 0x00000000580a72ca */ /* 0x000fc400000e0000 */
[----:B------:R-:W-:Y:S02]  /*d2f0*/  R2UR UR11, R89 ;  /* 0x00000000590b72ca */ /* 0x000fe400000e0000 */
[----:B------:R-:W-:Y:S02]  /*d300*/  R2UR UR8, R4 ;  /* 0x00000000040872ca */ /* 0x000fe400000e0000 */
[----:B------:R-:W-:Y:S02]  /*d310*/  R2UR UR9, R5 ;  /* 0x00000000050972ca */ /* 0x000fe400000e0000 */
[----:B------:R-:W-:Y:S02]  /*d320*/  FSEL R69, R69, -INF , P3 ;  /* 0xff80000045457808 */ /* 0x000fe40001800000 */
[----:B------:R-:W-:Y:S02]  /*d330*/  FSEL R66, R66, -INF , P5 ;  /* 0xff80000042427808 */ /* 0x000fe40002800000 */
[----:B------:R-:W-:-:S02]  /*d340*/  ISETP.GT.AND P5, PT, R21, 0x41, PT ;  /* 0x000000411500780c */ /* 0x000fc40003fa4270 */
[----:B------:R-:W-:Y:S02]  /*d350*/  FSEL R67, R67, -INF , P4 ;  /* 0xff80000043437808 */ /* 0x000fe40002000000 */
[----:B------:R-:W-:Y:S02]  /*d360*/  ISETP.GT.AND P4, PT, R21, 0x48, PT ;  /* 0x000000481500780c */ /* 0x000fe40003f84270 */
[----:B------:R-:W-:Y:S02]  /*d370*/  FSEL R71, R71, -INF , P3 ;  /* 0xff80000047477808 */ /* 0x000fe40001800000 */
[C---:B------:R-:W-:Y:S02]  /*d380*/  ISETP.GT.AND P3, PT, R21.reuse, 0x49, PT ;  /* 0x000000491500780c */ /* 0x040fe40003f64270 */
[----:B------:R-:W-:Y:S02]  /*d390*/  FSEL R70, R70, -INF , P1 ;  /* 0xff80000046467808 */ /* 0x000fe40000800000 */
[----:B------:R-:W-:-:S02]  /*d3a0*/  ISETP.GT.AND P1, PT, R21, 0x50, PT ;  /* 0x000000501500780c */ /* 0x000fc40003f24270 */
[----:B------:R-:W-:Y:S01]  /*d3b0*/  FMNMX.FTZ R89, R90, R91, !PT ;  /* 0x0000005b5a597209 */ /* 0x000fe20007810000 */
        /* <DEDUP_REMOVED lines=10> */
[----:B------:R-:W-:Y:S02]  /*d460*/  FMNMX.FTZ R23, R73, R0, !PT ;  /* 0x0000000049177209 */ /* 0x000fe40007810000 */
[----:B------:R-:W-:Y:S02]  /*d470*/  FSEL R61, R61, -INF , P3 ;  /* 0xff8000003d3d7808 */ /* 0x000fe40001800000 */
[----:B------:R-:W-:-:S02]  /*d480*/  FMNMX.FTZ R0, R76, R23, !PT ;  /* 0x000000174c007209 */ /* 0x000fc40007810000 */
[----:B------:R-:W-:Y:S02]  /*d490*/  FSEL R58, R58, -INF , P2 ;  /* 0xff8000003a3a7808 */ /* 0x000fe40001000000 */
[----:B------:R-:W-:Y:S02]  /*d4a0*/  FMNMX.FTZ R23, R77, R0, !PT ;  /* 0x000000004d177209 */ /* 0x000fe40007810000 */
[----:B------:R-:W-:Y:S02]  /*d4b0*/  ISETP.GT.AND P2, PT, R21, 0x51, PT ;  /* 0x000000511500780c */ /* 0x000fe40003f44270 */
[----:B------:R-:W-:Y:S02]  /*d4c0*/  FMNMX.FTZ R0, R64, R23, !PT ;  /* 0x0000001740007209 */ /* 0x000fe40007810000 */
[----:B------:R-:W-:Y:S02]  /*d4d0*/  FSEL R59, R59, -INF , P5 ;  /* 0xff8000003b3b7808 */ /* 0x000fe40002800000 */
[----:B------:R-:W-:-:S02]  /*d4e0*/  FMNMX.FTZ R23, R65, R0, !PT ;  /* 0x0000000041177209 */ /* 0x000fc40007810000 */
[----:B------:R-:W-:Y:S02]  /*d4f0*/  ISETP.GT.AND P5, PT, R21, 0x58, PT ;  /* 0x000000581500780c */ /* 0x000fe40003fa4270 */
[----:B------:R-:W-:Y:S02]  /*d500*/  FMNMX.FTZ R0, R68, R23, !PT ;  /* 0x0000001744007209 */ /* 0x000fe40007810000 */
[----:B------:R-:W-:Y:S02]  /*d510*/  FSEL R62, R62, -INF , P4 ;  /* 0xff8000003e3e7808 */ /* 0x000fe40002000000 */
[----:B------:R-:W-:Y:S02]  /*d520*/  FMNMX.FTZ R23, R69, R0, !PT ;  /* 0x0000000045177209 */ /* 0x000fe40007810000 */
[----:B------:R-:W-:Y:S02]  /*d530*/  ISETP.GT.AND P4, PT, R21, 0x59, PT ;  /* 0x000000591500780c */ /* 0x000fe40003f84270 */
[----:B------:R-:W-:-:S02]  /*d540*/  FMNMX.FTZ R0, R56, R23, !PT ;  /* 0x0000001738007209 */ /* 0x000fc40007810000 */
[----:B------:R-:W-:Y:S02]  /*d550*/  FSEL R63, R63, -INF , P3 ;  /* 0xff8000003f3f7808 */ /* 0x000fe40001800000 */
[----:B------:R-:W-:Y:S02]  /*d560*/  FMNMX.FTZ R23, R57, R0, !PT ;  /* 0x0000000039177209 */ /* 0x000fe40007810000 */
[----:B------:R-:W-:Y:S02]  /*d570*/  ISETP.GT.AND P3, PT, R21, 0x60, PT ;  /* 0x000000601500780c */ /* 0x000fe40003f64270 */
[----:B------:R-:W-:-:S04]  /*d580*/  FMNMX.FTZ R0, R60, R23, !PT ;  /* 0x000000173c007209 */ /* 0x000fc80007810000 */
[----:B------:R-:W-:Y:S01]  /*d590*/  FMNMX.FTZ R23, R61, R0, !PT ;  /* 0x000000003d177209 */ /* 0x000fe20007810000 */
[----:B------:R-:W-:Y:S02]  /*d5a0*/  WARPGROUP.DEPBAR.LE gsb0, 0x0 ;  /* 0x00008000000079c5 */ /* 0x000fe40000010000 */
[----:B------:R-:W-:Y:S01]  /*d5b0*/  WARPGROUP.ARRIVE ;  /* 0x00000000000079c5 */ /* 0x000fe20000000000 */
[----:B------:R-:W-:Y:S02]  /*d5c0*/  FSEL R48, R48, -INF , P1 ;  /* 0xff80000030307808 */ /* 0x000fe40000800000 */
[----:B------:R-:W-:Y:S02]  /*d5d0*/  FSEL R49, R49, -INF , P2 ;  /* 0xff80000031317808 */ /* 0x000fe40001000000 */
[----:B------:R-:W-:Y:S01]  /*d5e0*/  FMNMX.FTZ R0, R48, R23, !PT ;  /* 0x0000001730007209 */ /* 0x000fe20007810000 */
[----:B------:R-:W-:Y:S01]  /*d5f0*/  HGMMA.64x16x16.F32.BF16 R40, gdesc[UR8], R40, gsb0 ;  /* 0x00200000082879f0 */ /* 0x000fe20008001828 */
[----:B------:R-:W-:-:S02]  /*d600*/  FSEL R52, R52, -INF , P5 ;  /* 0xff80000034347808 */ /* 0x000fc40002800000 */
[----:B------:R-:W-:Y:S02]  /*d610*/  FMNMX.FTZ R23, R49, R0, !PT ;  /* 0x0000000031177209 */ /* 0x000fe40007810000 */
[----:B------:R-:W-:Y:S02]  /*d620*/  FSEL R53, R53, -INF , P4 ;  /* 0xff80000035357808 */ /* 0x000fe40002000000 */
[----:B------:R-:W-:Y:S02]  /*d630*/  FMNMX.FTZ R0, R52, R23, !PT ;  /* 0x0000001734007209 */ /* 0x000fe40007810000 */
[----:B------:R-:W-:Y:S02]  /*d640*/  FSEL R50, R50, -INF , P1 ;  /* 0xff80000032327808 */ /* 0x000fe40000800000 */
[----:B------:R-:W-:Y:S02]  /*d650*/  ISETP.GT.AND P1, PT, R21, 0x61, PT ;  /* 0x000000611500780c */ /* 0x000fe40003f24270 */
[----:B------:R-:W-:-:S02]  /*d660*/  FMNMX.FTZ R23, R53, R0, !PT ;  /* 0x0000000035177209 */ /* 0x000fc40007810000 */
[----:B------:R-:W-:Y:S02]  /*d670*/  FSEL R51, R51, -INF , P2 ;  /* 0xff80000033337808 */ /* 0x000fe40001000000 */
[----:B------:R-:W-:Y:S02]  /*d680*/  ISETP.GT.AND P2, PT, R21, 0x68, PT ;  /* 0x000000681500780c */ /* 0x000fe40003f44270 */
[----:B------:R-:W-:Y:S02]  /*d690*/  FSEL R55, R55, -INF , P4 ;  /* 0xff80000037377808 */ /* 0x000fe40002000000 */
[C---:B------:R-:W-:Y:S02]  /*d6a0*/  ISETP.GT.AND P4, PT, R21.reuse, 0x81, PT ;  /* 0x000000811500780c */ /* 0x040fe40003f84270 */
        /* <DEDUP_REMOVED lines=8> */
[----:B------:R-:W-:Y:S01]  /*d730*/  FSEL R44, R44, -INF , P2 ;  /* 0xff8000002c2c7808 */ /* 0x000fe20001000000 */
[----:B------:R-:W-:Y:S01]  /*d740*/  ULDC UR4, c[0x0][0x988] ;  /* 0x0002620000047ab9 */ /* 0x000fe20000000800 */
[----:B------:R-:W-:Y:S01]  /*d750*/  FMNMX.FTZ R23, R41, R0, !PT ;  /* 0x0000000029177209 */ /* 0x000fe20007810000 */
[----:B-1----:R-:W-:Y:S01]  /*d760*/  IMAD.U32 R14, RZ, RZ, UR4 ;  /* 0x00000004ff0e7e24 */ /* 0x002fe2000f8e00ff */
[----:B------:R-:W-:-:S02]  /*d770*/  FSEL R45, R45, -INF , P0 ;  /* 0xff8000002d2d7808 */ /* 0x000fc40000000000 */
[----:B------:R-:W-:Y:S02]  /*d780*/  FMNMX.FTZ R0, R44, R23, !PT ;  /* 0x000000172c007209 */ /* 0x000fe40007810000 */
[----:B------:R-:W-:Y:S02]  /*d790*/  ISETP.GT.AND P0, PT, R21, 0x71, PT ;  /* 0x000000711500780c */ /* 0x000fe40003f04270 */
[----:B------:R-:W-:Y:S02]  /*d7a0*/  FMNMX.FTZ R23, R45, R0, !PT ;  /* 0x000000002d177209 */ /* 0x000fe40007810000 */
[----:B------:R-:W-:Y:S02]  /*d7b0*/  FSEL R43, R43, -INF , P1 ;  /* 0xff8000002b2b7808 */ /* 0x000fe40000800000 */
[----:B------:R-:W-:Y:S02]  /*d7c0*/  ISETP.GT.AND P1, PT, R21, 0x78, PT ;  /* 0x000000781500780c */ /* 0x000fe40003f24270 */
[----:B------:R-:W-:-:S02]  /*d7d0*/  FSEL R46, R46, -INF , P2 ;  /* 0xff8000002e2e7808 */ /* 0x000fc40001000000 */
[C---:B------:R-:W-:Y:S02]  /*d7e0*/  ISETP.GT.AND P2, PT, R21.reuse, 0x79, PT ;  /* 0x000000791500780c */ /* 0x040fe40003f44270 */
[----:B------:R-:W-:Y:S02]  /*d7f0*/  FSEL R42, R42, -INF , P3 ;  /* 0xff8000002a2a7808 */ /* 0x000fe40001800000 */
[----:B------:R-:W-:Y:S02]  /*d800*/  ISETP.GT.AND P3, PT, R21, 0x80, PT ;  /* 0x000000801500780c */ /* 0x000fe40003f64270 */
[----:B------:R-:W-:Y:S02]  /*d810*/  P2R R88, PR, RZ, 0x4 ;  /* 0x00000004ff587803 */ /* 0x000fe40000000000 */
[----:B------:R-:W-:Y:S02]  /*d820*/  P2R R22, PR, RZ, 0x1 ;  /* 0x00000001ff167803 */ /* 0x000fe40000000000 */
[----:B------:R-:W-:Y:S01]  /*d830*/  P2R R81, PR, RZ, 0x2 ;  /* 0x00000002ff517803 */ /* 0x000fe20000000000 */
[----:B------:R-:W-:-:S02]  /*d840*/  WARPGROUP.DEPBAR.LE gsb0, 0x0 ;  /* 0x00008000000079c5 */ /* 0x000fc40000010000 */
[----:B------:R-:W-:Y:S01]  /*d850*/  WARPGROUP.ARRIVE ;  /* 0x00000000000079c5 */ /* 0x000fe20000000000 */
[----:B------:R-:W-:Y:S02]  /*d860*/  FSEL R32, R32, -INF , P6 ;  /* 0xff80000020207808 */ /* 0x000fe40003000000 */
[----:B------:R-:W-:Y:S02]  /*d870*/  FSEL R33, R33, -INF , P0 ;  /* 0xff80000021217808 */ /* 0x000fe40000000000 */
[----:B------:R-:W-:Y:S01]  /*d880*/  FMNMX.FTZ R0, R32, R23, !PT ;  /* 0x0000001720007209 */ /* 0x000fe20007810000 */
[----:B------:R-:W-:Y:S01]  /*d890*/  HGMMA.64x16x16.F32.BF16 R24, gdesc[UR12], R24, gsb0 ;  /* 0x002000000c1879f0 */ /* 0x000fe20008001818 */
[----:B------:R-:W-:Y:S02]  /*d8a0*/  FSEL R36, R36, -INF , P1 ;  /* 0xff80000024247808 */ /* 0x000fe40000800000 */
[----:B------:R-:W-:Y:S02]  /*d8b0*/  FMNMX.FTZ R23, R33, R0, !PT ;  /* 0x0000000021177209 */ /* 0x000fe40007810000 */
[----:B------:R-:W-:-:S02]  /*d8c0*/  FSEL R37, R37, -INF , P2 ;  /* 0xff80000025257808 */ /* 0x000fc40001000000 */
[----:B------:R-:W-:Y:S02]  /*d8d0*/  FMNMX.FTZ R0, R36, R23, !PT ;  /* 0x0000001724007209 */ /* 0x000fe40007810000 */
[----:B------:R-:W-:Y:S02]  /*d8e0*/  ISETP.GT.AND P6, PT, R21, 0x89, PT ;  /* 0x000000891500780c */ /* 0x000fe40003fc4270 */
[----:B------:R-:W-:Y:S02]  /*d8f0*/  FMNMX.FTZ R23, R37, R0, !PT ;  /* 0x0000000025177209 */ /* 0x000fe40007810000 */
[C---:B------:R-:W-:Y:S02]  /*d900*/  ISETP.GT.AND P1, PT, R21.reuse, 0x69, PT ;  /* 0x000000691500780c */ /* 0x040fe40003f24270 */
[----:B------:R-:W-:Y:S02]  /*d910*/  ISETP.GT.AND P0, PT, R21, 0x70, PT ;  /* 0x000000701500780c */ /* 0x000fe40003f04270 */
[----:B------:R-:W-:-:S02]  /*d920*/  FSEL R47, R47, -INF , P1 ;  /* 0xff8000002f2f7808 */ /* 0x000fc40000800000 */
[----:B------:R-:W-:Y:S02]  /*d930*/  FSEL R34, R34, -INF , P0 ;  /* 0xff80000022227808 */ /* 0x000fe40000000000 */
[----:B------:R-:W-:Y:S02]  /*d940*/  ISETP.NE.AND P0, PT, R22, RZ, PT ;  /* 0x000000ff1600720c */ /* 0x000fe40003f05270 */
[----:B------:R-:W-:Y:S02]  /*d950*/  ISETP.NE.AND P1, PT, R81, RZ, PT ;  /* 0x000000ff5100720c */ /* 0x000fe40003f25270 */
[----:B------:R-:W-:Y:S02]  /*d960*/  FSEL R35, R35, -INF , P0 ;  /* 0xff80000023237808 */ /* 0x000fe40000000000 */
[----:B------:R-:W-:Y:S02]  /*d970*/  FSEL R38, R38, -INF , P1 ;  /* 0xff80000026267808 */ /* 0x000fe40000800000 */
[----:B------:R-:W-:Y:S01]  /*d980*/  ISETP.NE.AND P0, PT, R98, RZ, PT ;  /* 0x000000ff6200720c */ /* 0x000fe20003f05270 */
[----:B------:R-:W-:-:S02]  /*d990*/  WARPGROUP.DEPBAR.LE gsb0, 0x0 ;  /* 0x00008000000079c5 */ /* 0x000fc40000010000 */
[----:B------:R-:W-:Y:S02]  /*d9a0*/  FSEL R24, R24, -INF , P3 ;  /* 0xff80000018187808 */ /* 0x000fe40001800000 */
[----:B------:R-:W-:Y:S02]  /*d9b0*/  FSEL R25, R25, -INF , P4 ;  /* 0xff80000019197808 */ /* 0x000fe40002000000 */
[----:B------:R-:W-:Y:S02]  /*d9c0*/  FMNMX.FTZ R0, R24, R23, !PT ;  /* 0x0000001718007209 */ /* 0x000fe40007810000 */
[----:B------:R-:W-:Y:S02]  /*d9d0*/  FSEL R28, R28, -INF , P5 ;  /* 0xff8000001c1c7808 */ /* 0x000fe40002800000 */
[----:B------:R-:W-:Y:S02]  /*d9e0*/  FMNMX.FTZ R23, R25, R0, !PT ;  /* 0x0000000019177209 */ /* 0x000fe40007810000 */
[----:B------:R-:W-:-:S02]  /*d9f0*/  FSEL R29, R29, -INF , P6 ;  /* 0xff8000001d1d7808 */ /* 0x000fc40003000000 */
[----:B------:R-:W-:Y:S02]  /*da00*/  FMNMX.FTZ R0, R28, R23, !PT ;  /* 0x000000171c007209 */ /* 0x000fe40007810000 */
[----:B------:R-:W-:Y:S02]  /*da10*/  FSEL R27, R27, -INF , P4 ;  /* 0xff8000001b1b7808 */ /* 0x000fe40002000000 */
[----:B------:R-:W-:Y:S02]  /*da20*/  FMNMX.FTZ R20, R29, R0, !PT ;  /* 0x000000001d147209 */ /* 0x000fe40007810000 */
[----:B------:R-:W-:Y:S02]  /*da30*/  FSEL R101, R30, -INF , P5 ;  /* 0xff8000001e657808 */ /* 0x000fe40002800000 */
[----:B------:R-:W-:Y:S01]  /*da40*/  FSEL R31, R31, -INF , P6 ;  /* 0xff8000001f1f7808 */ /* 0x000fe20003000000 */
[----:B------:R-:W0:Y:S02]  /*da50*/  SHFL.BFLY PT, R23, R20, 0x2, 0x1f ;  /* 0x0c401f0014177f89 */ /* 0x000e2400000e0000 */
[----:B0-----:R-:W-:-:S05]  /*da60*/  FMNMX.FTZ R23, R20, R23, !PT ;  /* 0x0000001714177209 */ /* 0x001fca0007810000 */
[----:B------:R-:W0:Y:S02]  /*da70*/  SHFL.BFLY PT, R0, R23, 0x1, 0x1f ;  /* 0x0c201f0017007f89 */ /* 0x000e2400000e0000 */
[----:B0-----:R-:W-:-:S04]  /*da80*/  FMNMX.FTZ R0, R23, R0, !PT ;  /* 0x0000000017007209 */ /* 0x001fc80007810000 */
[C---:B------:R-:W-:Y:S01]  /*da90*/  FSETP.NEU.FTZ.AND P2, PT, R0.reuse, -INF , PT ;  /* 0xff8000000000780b */ /* 0x040fe20003f5d000 */
[----:B------:R-:W-:-:S05]  /*daa0*/  FMUL.FTZ R80, R0, R14 ;  /* 0x0000000e00507220 */ /* 0x000fca0000410000 */
[----:B------:R-:W-:Y:S02]  /*dab0*/  FSEL R21, R80, RZ, P2 ;  /* 0x000000ff50157208 */ /* 0x000fe40001000000 */
[----:B------:R-:W-:-:S03]  /*dac0*/  ISETP.NE.AND P2, PT, R88, RZ, PT ;  /* 0x000000ff5800720c */ /* 0x000fc60003f45270 */
[-CC-:B------:R-:W-:Y:S01]  /*dad0*/  FFMA.FTZ R23, R92, R14.reuse, -R21.reuse ;  /* 0x0000000e5c177223 */ /* 0x180fe20000010815 */
[----:B------:R-:W-:Y:S01]  /*dae0*/  FMNMX.FTZ R92, R94, R89, !PT ;  /* 0x000000595e5c7209 */ /* 0x000fe20007810000 */
[-CC-:B------:R-:W-:Y:S01]  /*daf0*/  FFMA.FTZ R80, R93, R14.reuse, -R21.reuse ;  /* 0x0000000e5d507223 */ /* 0x180fe20000010815 */
[-CC-:B------:R-:W-:Y:S01]  /*db00*/  FFMA.FTZ R22, R97, R14.reuse, -R21.reuse ;  /* 0x0000000e61167223 */ /* 0x180fe20000010815 */
[----:B------:R-:W-:Y:S01]  /*db10*/  FSEL R97, R39, -INF , P2 ;  /* 0xff80000027617808 */ /* 0x000fe20001000000 */
[--C-:B------:R-:W-:Y:S01]  /*db20*/  FFMA.FTZ R81, R99, R14, -R21.reuse ;  /* 0x0000000e63517223 */ /* 0x100fe20000010815 */
[----:B------:R-:W-:Y:S01]  /*db30*/  FMNMX.FTZ R89, R95, R92, !PT ;  /* 0x0000005c5f597209 */ /* 0x000fe20007810000 */
[-CC-:B------:R-:W-:Y:S01]  /*db40*/  FFMA.FTZ R39, R48, R14.reuse, -R21.reuse ;  /* 0x0000000e30277223 */ /* 0x180fe20000010815 */
[----:B------:R-:W-:Y:S01]  /*db50*/  FSEL R99, R26, -INF , P3 ;  /* 0xff8000001a637808 */ /* 0x000fe20001800000 */
        /* <DEDUP_REMOVED lines=38> */
[----:B------:R-:W-:Y:S01]  /*ddc0*/  FFMA.FTZ R33, R29, R14, -R21 ;  /* 0x0000000e1d217223 */ /* 0x000fe20000010815 */
[----:B------:R-:W-:Y:S01]  /*ddd0*/  MUFU.EX2 R20, R20 ;  /* 0x0000001400147308 */ /* 0x000fe20000000800 */
[----:B------:R-:W-:-:S02]  /*dde0*/  ISETP.GE.AND P2, PT, R108, 0x91, PT ;  /* 0x000000916c00780c */ /* 0x000fc40003f46270 */
[----:B------:R-:W-:-:S04]  /*ddf0*/  FMNMX.FTZ R72, R70, R93, !PT ;  /* 0x0000005d46487209 */ /* 0x000fc80007810000 */
[----:B------:R-:W-:Y:S01]  /*de00*/  FMNMX.FTZ R93, R71, R72, !PT ;  /* 0x00000048475d7209 */ /* 0x000fe20007810000 */
[----:B------:R-:W0:Y:S03]  /*de10*/  MUFU.EX2 R22, R22 ;  /* 0x0000001600167308 */ /* 0x000e260000000800 */
[----:B------:R-:W-:-:S04]  /*de20*/  FMNMX.FTZ R72, R58, R93, !PT ;  /* 0x0000005d3a487209 */ /* 0x000fc80007810000 */
[----:B------:R-:W-:Y:S01]  /*de30*/  FMNMX.FTZ R93, R59, R72, !PT ;  /* 0x000000483b5d7209 */ /* 0x000fe20007810000 */
[----:B------:R-:W1:Y:S03]  /*de40*/  MUFU.EX2 R23, R23 ;  /* 0x0000001700177308 */ /* 0x000e660000000800 */
[----:B------:R-:W-:-:S04]  /*de50*/  FMNMX.FTZ R72, R62, R93, !PT ;  /* 0x0000005d3e487209 */ /* 0x000fc80007810000 */
[----:B------:R-:W-:Y:S01]  /*de60*/  FMNMX.FTZ R93, R63, R72, !PT ;  /* 0x000000483f5d7209 */ /* 0x000fe20007810000 */
[----:B------:R-:W2:Y:S03]  /*de70*/  MUFU.EX2 R80, R80 ;  /* 0x0000005000507308 */ /* 0x000ea60000000800 */
[----:B------:R-:W-:-:S04]  /*de80*/  FMNMX.FTZ R72, R50, R93, !PT ;  /* 0x0000005d32487209 */ /* 0x000fc80007810000 */
[----:B------:R-:W-:Y:S01]  /*de90*/  FMNMX.FTZ R93, R51, R72, !PT ;  /* 0x00000048335d7209 */ /* 0x000fe20007810000 */
[----:B------:R-:W3:Y:S03]  /*dea0*/  MUFU.EX2 R81, R81 ;  /* 0x0000005100517308 */ /* 0x000ee60000000800 */
        /* <DEDUP_REMOVED lines=13> */
[-CC-:B------:R-:W-:Y:S01]  /*df80*/  FFMA.FTZ R93, R44, R14.reuse, -R21.reuse ;  /* 0x0000000e2c5d7223 */ /* 0x180fe20000010815 */
[----:B------:R-:W-:Y:S02]  /*df90*/  FFMA.FTZ R44, R24, R14, -R21 ;  /* 0x0000000e182c7223 */ /* 0x000fe40000010815 */
[----:B------:R-:W-:Y:S01]  /*dfa0*/  FMNMX.FTZ R72, R97, R72, !PT ;  /* 0x0000004861487209 */ /* 0x000fe20007810000 */
[----:B------:R-:W-:Y:S03]  /*dfb0*/  MUFU.EX2 R73, R73 ;  /* 0x0000004900497308 */ /* 0x000fe60000000800 */
[----:B------:R-:W-:-:S04]  /*dfc0*/  FMNMX.FTZ R72, R99, R72, !PT ;  /* 0x0000004863487209 */ /* 0x000fc80007810000 */
[----:B------:R-:W-:Y:S01]  /*dfd0*/  FMNMX.FTZ R72, R27, R72, !PT ;  /* 0x000000481b487209 */ /* 0x000fe20007810000 */
[----:B------:R-:W-:Y:S03]  /*dfe0*/  MUFU.EX2 R76, R76 ;  /* 0x0000004c004c7308 */ /* 0x000fe60000000800 */
[----:B------:R-:W-:-:S04]  /*dff0*/  FMNMX.FTZ R72, R101, R72, !PT ;  /* 0x0000004865487209 */ /* 0x000fc80007810000 */
[----:B------:R-:W-:Y:S01]  /*e000*/  FMNMX.FTZ R72, R31, R72, !PT ;  /* 0x000000481f487209 */ /* 0x000fe20007810000 */
[----:B------:R-:W-:Y:S04]  /*e010*/  MUFU.EX2 R77, R77 ;  /* 0x0000004d004d7308 */ /* 0x000fe80000000800 */
[----:B------:R-:W0:Y:S04]  /*e020*/  SHFL.BFLY PT, R103, R72, 0x2, 0x1f ;  /* 0x0c401f0048677f89 */ /* 0x000e2800000e0000 */
[----:B------:R-:W-:Y:S08]  /*e030*/  MUFU.EX2 R64, R64 ;  /* 0x0000004000407308 */ /* 0x000ff00000000800 */
[----:B------:R-:W-:Y:S08]  /*e040*/  MUFU.EX2 R65, R65 ;  /* 0x0000004100417308 */ /* 0x000ff00000000800 */
[----:B------:R-:W-:Y:S01]  /*e050*/  MUFU.EX2 R68, R68 ;  /* 0x0000004400447308 */ /* 0x000fe20000000800 */
[----:B0-----:R-:W-:-:S07]  /*e060*/  FMNMX.FTZ R103, R72, R103, !PT ;  /* 0x0000006748677209 */ /* 0x001fce0007810000 */
[----:B------:R-:W-:Y:S01]  /*e070*/  MUFU.EX2 R69, R69 ;  /* 0x0000004500457308 */ /* 0x000fe20000000800 */
[----:B------:R-:W0:Y:S07]  /*e080*/  SHFL.BFLY PT, R72, R103, 0x1, 0x1f ;  /* 0x0c201f0067487f89 */ /* 0x000e2e00000e0000 */
[----:B------:R-:W-:Y:S08]  /*e090*/  MUFU.EX2 R56, R56 ;  /* 0x0000003800387308 */ /* 0x000ff00000000800 */
[----:B------:R-:W-:Y:S08]  /*e0a0*/  MUFU.EX2 R57, R57 ;  /* 0x0000003900397308 */ /* 0x000ff00000000800 */
[----:B------:R-:W-:Y:S01]  /*e0b0*/  MUFU.EX2 R60, R60 ;  /* 0x0000003c003c7308 */ /* 0x000fe20000000800 */
[----:B0-----:R-:W-:-:S04]  /*e0c0*/  FMNMX.FTZ R72, R103, R72, !PT ;  /* 0x0000004867487209 */ /* 0x001fc80007810000 */
[C---:B------:R-:W-:Y:S01]  /*e0d0*/  FSETP.NEU.FTZ.AND P1, PT, R72.reuse, -INF , PT ;  /* 0xff8000004800780b */ /* 0x040fe20003f3d000 */
[----:B------:R-:W-:Y:S02]  /*e0e0*/  FMUL.FTZ R103, R72, R14 ;  /* 0x0000000e48677220 */ /* 0x000fe40000410000 */
[----:B------:R-:W-:Y:S03]  /*e0f0*/  MUFU.EX2 R61, R61 ;  /* 0x0000003d003d7308 */ /* 0x000fe60000000800 */
[----:B------:R-:W-:Y:S02]  /*e100*/  FSEL R103, R103, RZ, P1 ;  /* 0x000000ff67677208 */ /* 0x000fe40000800000 */
[----:B------:R-:W-:-:S03]  /*e110*/  ISETP.NE.AND P1, PT, R102, RZ, PT ;  /* 0x000000ff6600720c */ /* 0x000fc60003f25270 */
        /* <DEDUP_REMOVED lines=8> */
[----:B------:R-:W-:Y:S01]  /*e1a0*/  FFMA.FTZ R28, R54, R14, -R103 ;  /* 0x0000000e361c7223 */ /* 0x000fe20000010867 */
[----:B------:R-:W-:Y:S01]  /*e1b0*/  FADD.FTZ R54, R20, R22 ;  /* 0x0000001614367221 */ /* 0x000fe20000010000 */
[----:B------:R-:W-:-:S02]  /*e1c0*/  @!P1 VIADD R15, R15, 0x31c40 ;  /* 0x00031c400f0f9836 */ /* 0x000fc40000000000 */
[-CC-:B------:R-:W-:Y:S01]  /*e1d0*/  FFMA.FTZ R86, R87, R14.reuse, -R103.reuse ;  /* 0x0000000e57567223 */ /* 0x180fe20000010867 */
[-CC-:B------:R-:W-:Y:S01]  /*e1e0*/  FFMA.FTZ R24, R51, R14.reuse, -R103.reuse ;  /* 0x0000000e33187223 */ /* 0x180fe20000010867 */
[-C--:B------:R-:W-:Y:S01]  /*e1f0*/  FFMA.FTZ R51, R43, R14.reuse, -R103 ;  /* 0x0000000e2b337223 */ /* 0x080fe20000010867 */
[----:B------:R-:W0:Y:S01]  /*e200*/  MUFU.EX2 R90, R90 ;  /* 0x0000005a005a7308 */ /* 0x000e220000000800 */
[----:B-1----:R-:W-:Y:S01]  /*e210*/  FADD.FTZ R43, R23, R54 ;  /* 0x00000036172b7221 */ /* 0x002fe20000010000 */
[----:B------:R-:W-:Y:S01]  /*e220*/  @!P1 PRMT R15, RZ, 0x654, R15 ;  /* 0x00000654ff0f9816 */ /* 0x000fe2000000000f */
[-CC-:B------:R-:W-:Y:S01]  /*e230*/  FFMA.FTZ R74, R74, R14.reuse, -R103.reuse ;  /* 0x0000000e4a4a7223 */ /* 0x180fe20000010867 */
[-CC-:B------:R-:W-:Y:S01]  /*e240*/  FFMA.FTZ R50, R50, R14.reuse, -R103.reuse ;  /* 0x0000000e32327223 */ /* 0x180fe20000010867 */
[-C--:B------:R-:W-:Y:S01]  /*e250*/  FFMA.FTZ R54, R46, R14.reuse, -R103 ;  /* 0x0000000e2e367223 */ /* 0x080fe20000010867 */
[----:B--2---:R-:W-:Y:S01]  /*e260*/  FADD.FTZ R46, R80, R43 ;  /* 0x0000002b502e7221 */ /* 0x004fe20000010000 */
[-CC-:B------:R-:W-:Y:S01]  /*e270*/  FFMA.FTZ R75, R75, R14.reuse, -R103.reuse ;  /* 0x0000000e4b4b7223 */ /* 0x180fe20000010867 */
[----:B------:R-:W1:Y:S01]  /*e280*/  MUFU.EX2 R25, R25 ;  /* 0x0000001900197308 */ /* 0x000e620000000800 */
[----:B------:R2:W-:Y:S01]  /*e290*/  @!P1 SYNCS.ARRIVE.TRANS64.RED.A1T0 RZ, [R15+URZ], RZ ;  /* 0x000000ff0fff99a7 */ /* 0x0005e2000810043f */
[----:B---3--:R-:W-:Y:S01]  /*e2a0*/  FADD.FTZ R43, R81, R46 ;  /* 0x0000002e512b7221 */ /* 0x008fe20000010000 */
[-CC-:B------:R-:W-:Y:S01]  /*e2b0*/  FFMA.FTZ R78, R78, R14.reuse, -R103.reuse ;  /* 0x0000000e4e4e7223 */ /* 0x180fe20000010867 */
[-CC-:B------:R-:W-:Y:S01]  /*e2c0*/  FFMA.FTZ R26, R42, R14.reuse, -R103.reuse ;  /* 0x0000000e2a1a7223 */ /* 0x180fe20000010867 */
[-C--:B------:R-:W-:Y:S01]  /*e2d0*/  FFMA.FTZ R79, R79, R14.reuse, -R103 ;  /* 0x0000000e4f4f7223 */ /* 0x080fe20000010867 */
[----:B----4-:R-:W-:Y:S01]  /*e2e0*/  FADD.FTZ R43, R88, R43 ;  /* 0x0000002b582b7221 */ /* 0x010fe20000010000 */
[-C--:B------:R-:W-:Y:S01]  /*e2f0*/  FFMA.FTZ R46, R38, R14.reuse, -R103 ;  /* 0x0000000e262e7223 */ /* 0x080fe20000010867 */
[----:B------:R-:W3:Y:S01]  /*e300*/  MUFU.EX2 R94, R94 ;  /* 0x0000005e005e7308 */ /* 0x000ee20000000800 */
[----:B0-----:R-:W-:Y:S01]  /*e310*/  FADD.FTZ R98, R21, R90 ;  /* 0x0000005a15627221 */ /* 0x001fe20000010000 */
[----:B------:R-:W-:Y:S01]  /*e320*/  FADD.FTZ R38, R84, R43 ;  /* 0x0000002b54267221 */ /* 0x000fe20000010000 */
[-CC-:B------:R-:W-:Y:S01]  /*e330*/  FFMA.FTZ R66, R66, R14.reuse, -R103.reuse ;  /* 0x0000000e42427223 */ /* 0x180fe20000010867 */
[-CC-:B------:R-:W-:Y:S01]  /*e340*/  FFMA.FTZ R30, R55, R14.reuse, -R103.reuse ;  /* 0x0000000e371e7223 */ /* 0x180fe20000010867 */
[-CC-:B------:R-:W-:Y:S01]  /*e350*/  FFMA.FTZ R67, R67, R14.reuse, -R103.reuse ;  /* 0x0000000e43437223 */ /* 0x180fe20000010867 */
[----:B------:R-:W-:Y:S01]  /*e360*/  FADD.FTZ R38, R85, R38 ;  /* 0x0000002655267221 */ /* 0x000fe20000010000 */
[-CC-:B------:R-:W-:Y:S01]  /*e370*/  FFMA.FTZ R55, R47, R14.reuse, -R103.reuse ;  /* 0x0000000e2f377223 */ /* 0x180fe20000010867 */
[----:B------:R-:W0:Y:S01]  /*e380*/  MUFU.EX2 R29, R29 ;  /* 0x0000001d001d7308 */ /* 0x000e220000000800 */
[----:B-1----:R-:W-:Y:S01]  /*e390*/  FADD.FTZ R87, R25, R98 ;  /* 0x0000006219577221 */ /* 0x002fe20000010000 */
[-CC-:B------:R-:W-:Y:S01]  /*e3a0*/  FFMA.FTZ R47, R34, R14.reuse, -R103.reuse ;  /* 0x0000000e222f7223 */ /* 0x180fe20000010867 */
[-CC-:B------:R-:W-:Y:S01]  /*e3b0*/  FFMA.FTZ R70, R70, R14.reuse, -R103.reuse ;  /* 0x0000000e46467223 */ /* 0x180fe20000010867 */
[--C-:B------:R-:W-:Y:S01]  /*e3c0*/  FFMA.FTZ R43, R27, R14, -R103.reuse ;  /* 0x0000000e1b2b7223 */ /* 0x100fe20000010867 */
[----:B------:R-:W-:Y:S01]  /*e3d0*/  F2FP.BF16.F32.PACK_AB R20, R22, R20 ;  /* 0x000000141614723e */ /* 0x000fe200000010ff */
[-C--:B------:R-:W-:Y:S01]  /*e3e0*/  FFMA.FTZ R71, R71, R14.reuse, -R103 ;  /* 0x0000000e47477223 */ /* 0x080fe20000010867 */
[----:B------:R-:W-:Y:S01]  /*e3f0*/  F2FP.BF16.F32.PACK_AB R22, R80, R23 ;  /* 0x000000175016723e */ /* 0x000fe200000010ff */
[----:B------:R-:W1:Y:S01]  /*e400*/  MUFU.EX2 R82, R82 ;  /* 0x0000005200527308 */ /* 0x000e620000000800 */
[----:B---3--:R-:W-:Y:S01]  /*e410*/  FADD.FTZ R98, R94, R87 ;  /* 0x000000575e627221 */ /* 0x008fe20000010000 */
[-CC-:B------:R-:W-:Y:S01]  /*e420*/  FFMA.FTZ R58, R58, R14.reuse, -R103.reuse ;  /* 0x0000000e3a3a7223 */ /* 0x180fe20000010867 */
[-CC-:B------:R-:W-:Y:S01]  /*e430*/  FFMA.FTZ R59, R59, R14.reuse, -R103.reuse ;  /* 0x0000000e3b3b7223 */ /* 0x180fe20000010867 */
[-CC-:B------:R-:W-:Y:S01]  /*e440*/  FFMA.FTZ R62, R62, R14.reuse, -R103.reuse ;  /* 0x0000000e3e3e7223 */ /* 0x180fe20000010867 */
[-CC-:B------:R-:W-:Y:S01]  /*e450*/  FFMA.FTZ R63, R63, R14.reuse, -R103.reuse ;  /* 0x0000000e3f3f7223 */ /* 0x180fe20000010867 */
[-CC-:B------:R-:W-:Y:S01]  /*e460*/  FFMA.FTZ R97, R97, R14.reuse, -R103.reuse ;  /* 0x0000000e61617223 */ /* 0x180fe20000010867 */
[-CC-:B------:R-:W-:Y:S01]  /*e470*/  FFMA.FTZ R99, R99, R14.reuse, -R103.reuse ;  /* 0x0000000e63637223 */ /* 0x180fe20000010867 */
[----:B------:R-:W3:Y:S01]  /*e480*/  MUFU.EX2 R83, R83 ;  /* 0x0000005300537308 */ /* 0x000ee20000000800 */
[----:B------:R-:W-:Y:S01]  /*e490*/  FFMA.FTZ R101, R101, R14, -R103 ;  /* 0x0000000e65657223 */ /* 0x000fe20000010867 */
[----:B------:R-:W-:-:S06]  /*e4a0*/  F2FP.BF16.F32.PACK_AB R21, R90, R21 ;  /* 0x000000155a15723e */ /* 0x000fcc00000010ff */
[----:B------:R-:W4:Y:S08]  /*e4b0*/  MUFU.EX2 R86, R86 ;  /* 0x0000005600567308 */ /* 0x000f300000000800 */
[----:B--2---:R2:W-:Y:S08]  /*e4c0*/  MUFU.EX2 R15, R50 ;  /* 0x00000032000f7308 */ /* 0x0045f00000000800 */
[----:B------:R-:W4:Y:S01]  /*e4d0*/  MUFU.EX2 R74, R74 ;  /* 0x0000004a004a7308 */ /* 0x000f220000000800 */
[-CC-:B--2---:R-:W-:Y:S01]  /*e4e0*/  FFMA.FTZ R50, R35, R14.reuse, -R103.reuse ;  /* 0x0000000e23327223 */ /* 0x184fe20000010867 */
[----:B0-----:R-:W-:Y:S01]  /*e4f0*/  FADD.FTZ R35, R29, R98 ;  /* 0x000000621d237221 */ /* 0x001fe20000010000 */
[----:B------:R-:W-:-:S05]  /*e500*/  FFMA.FTZ R103, R31, R14, -R103 ;  /* 0x0000000e1f677223 */ /* 0x000fca0000010867 */
[----:B------:R-:W0:Y:S08]  /*e510*/  MUFU.EX2 R75, R75 ;  /* 0x0000004b004b7308 */ /* 0x000e300000000800 */
[----:B------:R1:W-:Y:S08]  /*e520*/  MUFU.EX2 R42, R24 ;  /* 0x00000018002a7308 */ /* 0x0003f00000000800 */
[----:B------:R-:W2:Y:S01]  /*e530*/  MUFU.EX2 R78, R78 ;  /* 0x0000004e004e7308 */ /* 0x000ea20000000800 */
[----:B-1----:R-:W-:-:S04]  /*e540*/  FADD.FTZ R24, R82, R35 ;  /* 0x0000002352187221 */ /* 0x002fc80000010000 */
[----:B---3--:R-:W-:Y:S01]  /*e550*/  FADD.FTZ R87, R83, R24 ;  /* 0x0000001853577221 */ /* 0x008fe20000010000 */
[----:B------:R-:W-:Y:S02]  /*e560*/  FADD.FTZ R24, R89, R38 ;  /* 0x0000002659187221 */ /* 0x000fe40000010000 */
[----:B------:R-:W1:Y:S01]  /*e570*/  MUFU.EX2 R79, R79 ;  /* 0x0000004f004f7308 */ /* 0x000e620000000800 */
[----:B----4-:R-:W-:Y:S01]  /*e580*/  FADD.FTZ R87, R86, R87 ;  /* 0x0000005756577221 */ /* 0x010fe20000010000 */
[----:B------:R-:W-:Y:S01]  /*e590*/  FADD.FTZ R27, R73, R24 ;  /* 0x00000018491b7221 */ /* 0x000fe20000010000 */
[----:B------:R-:W-:-:S05]  /*e5a0*/  F2FP.BF16.F32.PACK_AB R24, R88, R81 ;  /* 0x000000515818723e */ /* 0x000fca00000010ff */
[----:B------:R-:W3:Y:S08]  /*e5b0*/  MUFU.EX2 R66, R66 ;  /* 0x0000004200427308 */ /* 0x000ef00000000800 */
[----:B------:R4:W-:Y:S08]  /*e5c0*/  MUFU.EX2 R34, R28 ;  /* 0x0000001c00227308 */ /* 0x0009f00000000800 */
[----:B------:R-:W3:Y:S01]  /*e5d0*/  MUFU.EX2 R67, R67 ;  /* 0x0000004300437308 */ /* 0x000ee20000000800 */
[----:B----4-:R-:W-:-:S04]  /*e5e0*/  FADD.FTZ R28, R74, R87 ;  /* 0x000000574a1c7221 */ /* 0x010fc80000010000 */
[----:B0-----:R-:W-:Y:S01]  /*e5f0*/  FADD.FTZ R23, R75, R28 ;  /* 0x0000001c4b177221 */ /* 0x001fe20000010000 */
[----:B------:R-:W-:Y:S02]  /*e600*/  FADD.FTZ R28, R76, R27 ;  /* 0x0000001b4c1c7221 */ /* 0x000fe40000010000 */
[----:B------:R-:W0:Y:S08]  /*e610*/  MUFU.EX2 R70, R70 ;  /* 0x0000004600467308 */ /* 0x000e300000000800 */
[----:B------:R2:W-:Y:S08]  /*e620*/  MUFU.EX2 R35, R30 ;  /* 0x0000001e00237308 */ /* 0x0005f00000000800 */
[----:B------:R-:W4:Y:S01]  /*e630*/  MUFU.EX2 R71, R71 ;  /* 0x0000004700477308 */ /* 0x000f220000000800 */
[----:B--2---:R-:W-:Y:S01]  /*e640*/  FADD.FTZ R30, R78, R23 ;  /* 0x000000174e1e7221 */ /* 0x004fe20000010000 */
[----:B------:R-:W-:Y:S01]  /*e650*/  FADD.FTZ R23, R77, R28 ;  /* 0x0000001c4d177221 */ /* 0x000fe20000010000 */
[----:B------:R-:W-:-:S02]  /*e660*/  F2FP.BF16.F32.PACK_AB R28, R73, R89 ;  /* 0x00000059491c723e */ /* 0x000fc400000010ff */
[----:B-1----:R-:W-:Y:S01]  /*e670*/  FADD.FTZ R27, R79, R30 ;  /* 0x0000001e4f1b7221 */ /* 0x002fe20000010000 */
[----:B------:R-:W-:Y:S01]  /*e680*/  FADD.FTZ R80, R64, R23 ;  /* 0x0000001740507221 */ /* 0x000fe20000010000 */
[----:B------:R-:W-:Y:S01]  /*e690*/  F2FP.BF16.F32.PACK_AB R30, R77, R76 ;  /* 0x0000004c4d1e723e */ /* 0x000fe200000010ff */
[----:B------:R-:W1:Y:S01]  /*e6a0*/  MUFU.EX2 R58, R58 ;  /* 0x0000003a003a7308 */ /* 0x000e620000000800 */
[----:B---3--:R-:W-:Y:S01]  /*e6b0*/  FADD.FTZ R76, R66, R27 ;  /* 0x0000001b424c7221 */ /* 0x008fe20000010000 */
[----:B------:R-:W-:Y:S01]  /*e6c0*/  FADD.FTZ R27, R65, R80 ;  /* 0x00000050411b7221 */ /* 0x000fe20000010000 */
[----:B------:R-:W-:Y:S02]  /*e6d0*/  F2FP.BF16.F32.PACK_AB R23, R94, R25 ;  /* 0x000000195e17723e */ /* 0x000fe400000010ff */
[----:B------:R-:W-:Y:S01]  /*e6e0*/  FADD.FTZ R31, R67, R76 ;  /* 0x0000004c431f7221 */ /* 0x000fe20000010000 */
[----:B------:R-:W-:Y:S01]  /*e6f0*/  FADD.FTZ R76, R68, R27 ;  /* 0x0000001b444c7221 */ /* 0x000fe20000010000 */
[----:B------:R-:W-:Y:S01]  /*e700*/  F2FP.BF16.F32.PACK_AB R25, R82, R29 ;  /* 0x0000001d5219723e */ /* 0x000fe200000010ff */
[----:B------:R-:W2:Y:S01]  /*e710*/  MUFU.EX2 R59, R59 ;  /* 0x0000003b003b7308 */ /* 0x000ea20000000800 */
[----:B0-----:R-:W-:Y:S01]  /*e720*/  FADD.FTZ R80, R70, R31 ;  /* 0x0000001f46507221 */ /* 0x001fe20000010000 */
[----:B------:R-:W-:Y:S01]  /*e730*/  FADD.FTZ R31, R69, R76 ;  /* 0x0000004c451f7221 */ /* 0x000fe20000010000 */
[----:B------:R-:W-:Y:S01]  /*e740*/  F2FP.BF16.F32.PACK_AB R29, R75, R74 ;  /* 0x0000004a4b1d723e */ /* 0x000fe200000010ff */
[----:B------:R0:W-:Y:S01]  /*e750*/  STSM.16.M88.4 [R144+0x24300], R20 ;  /* 0x0243001490007844 */ /* 0x0001e20000000200 */
[----:B----4-:R-:W-:Y:S01]  /*e760*/  FADD.FTZ R73, R71, R80 ;  /* 0x0000005047497221 */ /* 0x010fe20000010000 */
[----:B------:R-:W-:Y:S01]  /*e770*/  FADD.FTZ R74, R56, R31 ;  /* 0x0000001f384a7221 */ /* 0x000fe20000010000 */
[----:B------:R-:W-:Y:S01]  /*e780*/  F2FP.BF16.F32.PACK_AB R27, R86, R83 ;  /* 0x00000053561b723e */ /* 0x000fe200000010ff */
[----:B------:R-:W3:Y:S01]  /*e790*/  MUFU.EX2 R62, R62 ;  /* 0x0000003e003e7308 */ /* 0x000ee20000000800 */
[----:B-1----:R-:W-:Y:S01]  /*e7a0*/  FADD.FTZ R76, R58, R73 ;  /* 0x000000493a4c7221 */ /* 0x002fe20000010000 */
[----:B------:R-:W-:Y:S01]  /*e7b0*/  FADD.FTZ R73, R57, R74 ;  /* 0x0000004a39497221 */ /* 0x000fe20000010000 */
[----:B------:R-:W-:-:S03]  /*e7c0*/  F2FP.BF16.F32.PACK_AB R31, R79, R78 ;  /* 0x0000004e4f1f723e */ /* 0x000fc600000010ff */
[----:B------:R-:W-:Y:S02]  /*e7d0*/  FADD.FTZ R74, R60, R73 ;  /* 0x000000493c4a7221 */ /* 0x000fe40000010000 */
[----:B------:R-:W1:Y:S01]  /*e7e0*/  MUFU.EX2 R63, R63 ;  /* 0x0000003f003f7308 */ /* 0x000e620000000800 */
[----:B--2---:R-:W-:Y:S01]  /*e7f0*/  FADD.FTZ R75, R59, R76 ;  /* 0x0000004c3b4b7221 */ /* 0x004fe20000010000 */
[----:B------:R-:W-:Y:S01]  /*e800*/  FADD.FTZ R74, R61, R74 ;  /* 0x0000004a3d4a7221 */ /* 0x000fe20000010000 */
[----:B0-----:R-:W-:Y:S02]  /*e810*/  F2FP.BF16.F32.PACK_AB R20, R65, R64 ;  /* 0x000000404114723e */ /* 0x001fe400000010ff */
[----:B------:R-:W-:-:S03]  /*e820*/  F2FP.BF16.F32.PACK_AB R22, R69, R68 ;  /* 0x000000444516723e */ /* 0x000fc600000010ff */
[----:B------:R-:W0:Y:S01]  /*e830*/  MUFU.EX2 R39, R39 ;  /* 0x0000002700277308 */ /* 0x000e220000000800 */
[----:B---3--:R-:W-:Y:S01]  /*e840*/  FADD.FTZ R76, R62, R75 ;  /* 0x0000004b3e4c7221 */ /* 0x008fe20000010000 */
[----:B------:R-:W-:-:S06]  /*e850*/  F2FP.BF16.F32.PACK_AB R21, R67, R66 ;  /* 0x000000424315723e */ /* 0x000fcc00000010ff */
[----:B------:R-:W2:Y:S01]  /*e860*/  MUFU.EX2 R49, R49 ;  /* 0x0000003100317308 */ /* 0x000ea20000000800 */
[----:B-1----:R-:W-:-:S04]  /*e870*/  FADD.FTZ R76, R63, R76 ;  /* 0x0000004c3f4c7221 */ /* 0x002fc80000010000 */
[----:B------:R-:W-:-:S03]  /*e880*/  FADD.FTZ R23, R15, R76 ;  /* 0x0000004c0f177221 */ /* 0x000fc60000010000 */
[----:B------:R-:W1:Y:S01]  /*e890*/  MUFU.EX2 R48, R48 ;  /* 0x0000003000307308 */ /* 0x000e620000000800 */
[----:B0-----:R-:W-:-:S07]  /*e8a0*/  FADD.FTZ R74, R39, R74 ;  /* 0x0000004a274a7221 */ /* 0x001fce0000010000 */
[----:B------:R-:W0:Y:S08]  /*e8b0*/  MUFU.EX2 R52, R52 ;  /* 0x0000003400347308 */ /* 0x000e300000000800 */
[----:B------:R3:W-:Y:S08]  /*e8c0*/  MUFU.EX2 R38, R26 ;  /* 0x0000001a00267308 */ /* 0x0007f00000000800 */
[----:B------:R-:W4:Y:S01]  /*e8d0*/  MUFU.EX2 R53, R53 ;  /* 0x0000003500357308 */ /* 0x000f220000000800 */
[----:B---3--:R-:W-:-:S05]  /*e8e0*/  F2FP.BF16.F32.PACK_AB R26, R85, R84 ;  /* 0x00000054551a723e */ /* 0x008fca00000010ff */
[----:B------:R2:W-:Y:S02]  /*e8f0*/  STSM.16.M88.4 [R144+0x25b00], R24 ;  /* 0x025b001890007844 */ /* 0x0005e40000000200 */
[----:B------:R-:W3:Y:S02]  /*e900*/  MUFU.EX2 R92, R92 ;  /* 0x0000005c005c7308 */ /* 0x000ee40000000800 */
[----:B------:R0:W-:Y:S06]  /*e910*/  STSM.16.M88.4 [R144+0x27300], R28 ;  /* 0x0273001c90007844 */ /* 0x0001ec0000000200 */
[----:B------:R-:W3:Y:S01]  /*e920*/  MUFU.EX2 R51, R51 ;  /* 0x0000003300337308 */ /* 0x000ee20000000800 */
[----:B--2---:R-:W-:Y:S01]  /*e930*/  FADD.FTZ R25, R49, R74 ;  /* 0x0000004a31197221 */ /* 0x004fe20000010000 */
[----:B------:R-:W-:-:S06]  /*e940*/  FADD.FTZ R27, R42, R23 ;  /* 0x000000172a1b7221 */ /* 0x000fcc0000010000 */
[----:B------:R-:W2:Y:S01]  /*e950*/  MUFU.EX2 R93, R93 ;  /* 0x0000005d005d7308 */ /* 0x000ea20000000800 */
[----:B------:R-:W-:Y:S01]  /*e960*/  F2FP.BF16.F32.PACK_AB R24, R57, R56 ;  /* 0x000000383918723e */ /* 0x000fe200000010ff */
[----:B-1----:R-:W-:Y:S01]  /*e970*/  FADD.FTZ R25, R48, R25 ;  /* 0x0000001930197221 */ /* 0x002fe20000010000 */
[----:B0-----:R-:W-:Y:S01]  /*e980*/  FADD.FTZ R28, R34, R27 ;  /* 0x0000001b221c7221 */ /* 0x001fe20000010000 */
[----:B------:R-:W-:Y:S01]  /*e990*/  F2FP.BF16.F32.PACK_AB R23, R71, R70 ;  /* 0x000000464717723e */ /* 0x000fe200000010ff */
[----:B------:R-:W-:Y:S02]  /*e9a0*/  IMAD.MOV.U32 R71, RZ, RZ, RZ ;  /* 0x000000ffff477224 */ /* 0x000fe400078e00ff */
[----:B------:R-:W-:Y:S01]  /*e9b0*/  FADD.FTZ R30, R52, R25 ;  /* 0x00000019341e7221 */ /* 0x000fe20000010000 */
[----:B------:R-:W-:Y:S01]  /*e9c0*/  FADD.FTZ R29, R35, R28 ;  /* 0x0000001c231d7221 */ /* 0x000fe20000010000 */
[----:B------:R-:W0:Y:S01]  /*e9d0*/  MUFU.EX2 R54, R54 ;  /* 0x0000003600367308 */ /* 0x000e220000000800 */
[----:B------:R1:W-:Y:S01]  /*e9e0*/  STSM.16.M88.4 [R144+0x28b00], R20 ;  /* 0x028b001490007844 */ /* 0x0003e20000000200 */
[----:B----4-:R-:W-:Y:S01]  /*e9f0*/  FADD.FTZ R57, R53, R30 ;  /* 0x0000001e35397221 */ /* 0x010fe20000010000 */
[----:B------:R-:W-:Y:S01]  /*ea00*/  FADD.FTZ R28, R38, R29 ;  /* 0x0000001d261c7221 */ /* 0x000fe20000010000 */
[----:B------:R-:W-:Y:S01]  /*ea10*/  F2FP.BF16.F32.PACK_AB R26, R61, R60 ;  /* 0x0000003c3d1a723e */ /* 0x000fe200000010ff */
[----:B------:R-:W-:-:S02]  /*ea20*/  IMAD.MOV.U32 R70, RZ, RZ, R71 ;  /* 0x000000ffff467224 */ /* 0x000fc400078e0047 */
[----:B---3--:R-:W-:Y:S01]  /*ea30*/  FADD.FTZ R30, R92, R57 ;  /* 0x000000395c1e7221 */ /* 0x008fe20000010000 */
[----:B------:R-:W-:Y:S01]  /*ea40*/  FADD.FTZ R29, R51, R28 ;  /* 0x0000001c331d7221 */ /* 0x000fe20000010000 */
[----:B------:R-:W3:Y:S01]  /*ea50*/  MUFU.EX2 R96, R96 ;  /* 0x0000006000607308 */ /* 0x000ee20000000800 */
[----:B------:R-:W-:Y:S01]  /*ea60*/  F2FP.BF16.F32.PACK_AB R25, R59, R58 ;  /* 0x0000003a3b19723e */ /* 0x000fe200000010ff */
[--C-:B------:R-:W-:Y:S01]  /*ea70*/  IMAD.MOV.U32 R69, RZ, RZ, R71.reuse ;  /* 0x000000ffff457224 */ /* 0x100fe200078e0047 */
[----:B------:R-:W-:Y:S01]  /*ea80*/  F2FP.BF16.F32.PACK_AB R27, R63, R62 ;  /* 0x0000003e3f1b723e */ /* 0x000fe200000010ff */
[--C-:B------:R-:W-:Y:S02]  /*ea90*/  IMAD.MOV.U32 R68, RZ, RZ, R71.reuse ;  /* 0x000000ffff447224 */ /* 0x100fe400078e0047 */
[----:B------:R-:W-:Y:S02]  /*eaa0*/  IMAD.MOV.U32 R67, RZ, RZ, R71 ;  /* 0x000000ffff437224 */ /* 0x000fe400078e0047 */
[----:B------:R-:W4:Y:S01]  /*eab0*/  MUFU.EX2 R55, R55 ;  /* 0x0000003700377308 */ /* 0x000f220000000800 */
[----:B-1----:R-:W-:Y:S01]  /*eac0*/  F2FP.BF16.F32.PACK_AB R20, R49, R39 ;  /* 0x000000273114723e */ /* 0x002fe200000010ff */
[----:B--2---:R-:W-:Y:S01]  /*ead0*/  FADD.FTZ R39, R93, R30 ;  /* 0x0000001e5d277221 */ /* 0x004fe20000010000 */
[----:B0-----:R-:W-:Y:S01]  /*eae0*/  FADD.FTZ R28, R54, R29 ;  /* 0x0000001d361c7221 */ /* 0x001fe20000010000 */
[----:B------:R-:W-:Y:S01]  /*eaf0*/  F2FP.BF16.F32.PACK_AB R21, R42, R15 ;  /* 0x0000000f2a15723e */ /* 0x000fe200000010ff */
[----:B------:R0:W-:Y:S01]  /*eb00*/  STSM.16.M88.4 [R144+0x2a300], R24 ;  /* 0x02a3001890007844 */ /* 0x0001e20000000200 */
[----:B------:R-:W-:Y:S01]  /*eb10*/  F2FP.BF16.F32.PACK_AB R22, R52, R48 ;  /* 0x000000303416723e */ /* 0x000fe200000010ff */
[----:B------:R-:W-:Y:S01]  /*eb20*/  IMAD.MOV.U32 R66, RZ, RZ, R71 ;  /* 0x000000ffff427224 */ /* 0x000fe200078e0047 */
[----:B------:R-:W1:Y:S01]  /*eb30*/  MUFU.EX2 R40, R40 ;  /* 0x0000002800287308 */ /* 0x000e620000000800 */
[----:B---3--:R-:W-:Y:S01]  /*eb40*/  FADD.FTZ R39, R96, R39 ;  /* 0x0000002760277221 */ /* 0x008fe20000010000 */
[----:B------:R-:W-:Y:S01]  /*eb50*/  F2FP.BF16.F32.PACK_AB R23, R35, R34 ;  /* 0x000000222317723e */ /* 0x000fe200000010ff */
[----:B------:R-:W-:-:S02]  /*eb60*/  IMAD.MOV.U32 R65, RZ, RZ, R71 ;  /* 0x000000ffff417224 */ /* 0x000fc400078e0047 */
[--C-:B------:R-:W-:Y:S02]  /*eb70*/  IMAD.MOV.U32 R64, RZ, RZ, R71.reuse ;  /* 0x000000ffff407224 */ /* 0x100fe400078e0047 */
[----:B------:R-:W-:Y:S01]  /*eb80*/  STSM.16.M88.4 [R144+0x2bb00], R20 ;  /* 0x02bb001490007844 */ /* 0x000fe20000000200 */
[----:B------:R-:W2:Y:S01]  /*eb90*/  MUFU.EX2 R47, R47 ;  /* 0x0000002f002f7308 */ /* 0x000ea20000000800 */
[----:B----4-:R-:W-:Y:S01]  /*eba0*/  FADD.FTZ R28, R55, R28 ;  /* 0x0000001c371c7221 */ /* 0x010fe20000010000 */
[--C-:B------:R-:W-:Y:S02]  /*ebb0*/  IMAD.MOV.U32 R63, RZ, RZ, R71.reuse ;  /* 0x000000ffff3f7224 */ /* 0x100fe400078e0047 */
[--C-:B------:R-:W-:Y:S01]  /*ebc0*/  IMAD.MOV.U32 R62, RZ, RZ, R71.reuse ;  /* 0x000000ffff3e7224 */ /* 0x100fe200078e0047 */
[----:B0-----:R-:W-:Y:S01]  /*ebd0*/  F2FP.BF16.F32.PACK_AB R25, R51, R38 ;  /* 0x000000263319723e */ /* 0x001fe200000010ff */
[----:B------:R-:W-:Y:S01]  /*ebe0*/  IMAD.MOV.U32 R61, RZ, RZ, R71 ;  /* 0x000000ffff3d7224 */ /* 0x000fe200078e0047 */
[----:B------:R-:W-:Y:S01]  /*ebf0*/  F2FP.BF16.F32.PACK_AB R24, R92, R53 ;  /* 0x000000355c18723e */ /* 0x000fe200000010ff */
[----:B------:R-:W0:Y:S01]  /*ec00*/  MUFU.EX2 R41, R41 ;  /* 0x0000002900297308 */ /* 0x000e220000000800 */
[----:B-1----:R-:W-:Y:S01]  /*ec10*/  FADD.FTZ R30, R40, R39 ;  /* 0x00000027281e7221 */ /* 0x002fe20000010000 */
[----:B------:R-:W-:Y:S01]  /*ec20*/  F2FP.BF16.F32.PACK_AB R26, R96, R93 ;  /* 0x0000005d601a723e */ /* 0x000fe200000010ff */
[----:B------:R-:W-:-:S02]  /*ec30*/  IMAD.MOV.U32 R60, RZ, RZ, R71 ;  /* 0x000000ffff3c7224 */ /* 0x000fc400078e0047 */
[--C-:B------:R-:W-:Y:S02]  /*ec40*/  IMAD.MOV.U32 R59, RZ, RZ, R71.reuse ;  /* 0x000000ffff3b7224 */ /* 0x100fe400078e0047 */
[--C-:B------:R-:W-:Y:S01]  /*ec50*/  IMAD.MOV.U32 R58, RZ, RZ, R71.reuse ;  /* 0x000000ffff3a7224 */ /* 0x100fe200078e0047 */
[----:B------:R-:W1:Y:S01]  /*ec60*/  MUFU.EX2 R50, R50 ;  /* 0x0000003200327308 */ /* 0x000e620000000800 */
[----:B--2---:R-:W-:Y:S01]  /*ec70*/  FADD.FTZ R15, R47, R28 ;  /* 0x0000001c2f0f7221 */ /* 0x004fe20000010000 */
[--C-:B------:R-:W-:Y:S02]  /*ec80*/  IMAD.MOV.U32 R57, RZ, RZ, R71.reuse ;  /* 0x000000ffff397224 */ /* 0x100fe400078e0047 */
[--C-:B------:R-:W-:Y:S02]  /*ec90*/  IMAD.MOV.U32 R56, RZ, RZ, R71.reuse ;  /* 0x000000ffff387224 */ /* 0x100fe400078e0047 */
[--C-:B------:R-:W-:Y:S02]  /*eca0*/  IMAD.MOV.U32 R53, RZ, RZ, R71.reuse ;  /* 0x000000ffff357224 */ /* 0x100fe400078e0047 */
[----:B------:R-:W2:Y:S01]  /*ecb0*/  MUFU.EX2 R36, R36 ;  /* 0x0000002400247308 */ /* 0x000ea20000000800 */
[----:B0-----:R-:W-:Y:S01]  /*ecc0*/  FADD.FTZ R27, R41, R30 ;  /* 0x0000001e291b7221 */ /* 0x001fe20000010000 */
[----:B------:R-:W-:-:S02]  /*ecd0*/  IMAD.MOV.U32 R52, RZ, RZ, R71 ;  /* 0x000000ffff347224 */ /* 0x000fc400078e0047 */
[--C-:B------:R-:W-:Y:S02]  /*ece0*/  IMAD.MOV.U32 R51, RZ, RZ, R71.reuse ;  /* 0x000000ffff337224 */ /* 0x100fe400078e0047 */
[----:B------:R-:W-:Y:S02]  /*ecf0*/  IMAD.MOV.U32 R49, RZ, RZ, R71 ;  /* 0x000000ffff317224 */ /* 0x000fe400078e0047 */
[----:B------:R-:W0:Y:S01]  /*ed00*/  MUFU.EX2 R46, R46 ;  /* 0x0000002e002e7308 */ /* 0x000e220000000800 */
[C---:B-1----:R-:W-:Y:S01]  /*ed10*/  FADD.FTZ R15, R50.reuse, R15 ;  /* 0x0000000f320f7221 */ /* 0x042fe20000010000 */
[----:B------:R-:W-:Y:S01]  /*ed20*/  F2FP.BF16.F32.PACK_AB R29, R50, R47 ;  /* 0x0000002f321d723e */ /* 0x000fe200000010ff */
[--C-:B------:R-:W-:Y:S02]  /*ed30*/  IMAD.MOV.U32 R50, RZ, RZ, R71.reuse ;  /* 0x000000ffff327224 */ /* 0x100fe400078e0047 */
[--C-:B------:R-:W-:Y:S02]  /*ed40*/  IMAD.MOV.U32 R47, RZ, RZ, R71.reuse ;  /* 0x000000ffff2f7224 */ /* 0x100fe400078e0047 */
[----:B------:R-:W-:Y:S01]  /*ed50*/  IMAD.MOV.U32 R39, RZ, RZ, R71 ;  /* 0x000000ffff277224 */ /* 0x000fe200078e0047 */
[----:B------:R-:W1:Y:S01]  /*ed60*/  MUFU.EX2 R37, R37 ;  /* 0x0000002500257308 */ /* 0x000e620000000800 */
[----:B--2---:R-:W-:Y:S01]  /*ed70*/  FADD.FTZ R28, R36, R27 ;  /* 0x0000001b241c7221 */ /* 0x004fe20000010000 */
[----:B------:R-:W-:Y:S01]  /*ed80*/  F2FP.BF16.F32.PACK_AB R27, R55, R54 ;  /* 0x00000036371b723e */ /* 0x000fe200000010ff */
[----:B------:R-:W-:-:S02]  /*ed90*/  IMAD.MOV.U32 R55, RZ, RZ, R71 ;  /* 0x000000ffff377224 */ /* 0x000fc400078e0047 */
[----:B------:R-:W-:Y:S02]  /*eda0*/  IMAD.MOV.U32 R54, RZ, RZ, R71 ;  /* 0x000000ffff367224 */ /* 0x000fe400078e0047 */
[----:B------:R2:W-:Y:S01]  /*edb0*/  STSM.16.M88.4 [R144+0x2d300], R24 ;  /* 0x02d3001890007844 */ /* 0x0005e20000000200 */
[----:B------:R-:W3:Y:S01]  /*edc0*/  MUFU.EX2 R31, R97 ;  /* 0x00000061001f7308 */ /* 0x000ee20000000800 */
[----:B0-----:R-:W-:-:S07]  /*edd0*/  FADD.FTZ R30, R46, R15 ;  /* 0x0000000f2e1e7221 */ /* 0x001fce0000010000 */
[----:B------:R-:W0:Y:S01]  /*ede0*/  MUFU.EX2 R44, R44 ;  /* 0x0000002c002c7308 */ /* 0x000e220000000800 */
[----:B-1----:R-:W-:Y:S01]  /*edf0*/  FADD.FTZ R15, R37, R28 ;  /* 0x0000001c250f7221 */ /* 0x002fe20000010000 */
[----:B------:R-:W-:Y:S01]  /*ee00*/  F2FP.BF16.F32.PACK_AB R28, R41, R40 ;  /* 0x00000028291c723e */ /* 0x000fe200000010ff */
[--C-:B------:R-:W-:Y:S02]  /*ee10*/  IMAD.MOV.U32 R41, RZ, RZ, R71.reuse ;  /* 0x000000ffff297224 */ /* 0x100fe400078e0047 */
[--C-:B------:R-:W-:Y:S02]  /*ee20*/  IMAD.MOV.U32 R40, RZ, RZ, R71.reuse ;  /* 0x000000ffff287224 */ /* 0x100fe400078e0047 */
[--C-:B--2---:R-:W-:Y:S01]  /*ee30*/  IMAD.MOV.U32 R27, RZ, RZ, R71.reuse ;  /* 0x000000ffff1b7224 */ /* 0x104fe200078e0047 */
[----:B------:R-:W1:Y:S01]  /*ee40*/  MUFU.EX2 R99, R99 ;  /* 0x0000006300637308 */ /* 0x000e620000000800 */
[----:B---3--:R-:W-:Y:S01]  /*ee50*/  FADD.FTZ R38, R31, R30 ;  /* 0x0000001e1f267221 */ /* 0x008fe20000010000 */
[----:B------:R-:W-:Y:S01]  /*ee60*/  F2FP.BF16.F32.PACK_AB R30, R37, R36 ;  /* 0x00000024251e723e */ /* 0x000fe200000010ff */
[--C-:B------:R-:W-:Y:S01]  /*ee70*/  IMAD.MOV.U32 R37, RZ, RZ, R71.reuse ;  /* 0x000000ffff257224 */ /* 0x100fe200078e0047 */
[----:B------:R-:W-:Y:S01]  /*ee80*/  F2FP.BF16.F32.PACK_AB R31, R31, R46 ;  /* 0x0000002e1f1f723e */ /* 0x000fe200000010ff */
[----:B------:R-:W-:-:S02]  /*ee90*/  IMAD.MOV.U32 R46, RZ, RZ, R71 ;  /* 0x000000ffff2e7224 */ /* 0x000fc400078e0047 */
[----:B------:R-:W-:Y:S01]  /*eea0*/  IMAD.MOV.U32 R26, RZ, RZ, R71 ;  /* 0x000000ffff1a7224 */ /* 0x000fe200078e0047 */
[----:B------:R-:W2:Y:S01]  /*eeb0*/  MUFU.EX2 R45, R45 ;  /* 0x0000002d002d7308 */ /* 0x000ea20000000800 */
[----:B0-----:R-:W-:Y:S01]  /*eec0*/  FADD.FTZ R42, R44, R15 ;  /* 0x0000000f2c2a7221 */ /* 0x001fe20000010000 */
[----:B------:R0:W-:Y:S01]  /*eed0*/  STSM.16.M88.4 [R144+0x2eb00], R28 ;  /* 0x02eb001c90007844 */ /* 0x0001e20000000200 */
[--C-:B------:R-:W-:Y:S02]  /*eee0*/  IMAD.MOV.U32 R25, RZ, RZ, R71.reuse ;  /* 0x000000ffff197224 */ /* 0x100fe400078e0047 */
[----:B------:R-:W-:-:S03]  /*eef0*/  IMAD.MOV.U32 R24, RZ, RZ, R71 ;  /* 0x000000ffff187224 */ /* 0x000fc600078e0047 */
[----:B------:R-:W-:Y:S01]  /*ef00*/  MUFU.EX2 R32, R32 ;  /* 0x0000002000207308 */ /* 0x000fe20000000800 */
[----:B-1----:R-:W-:Y:S01]  /*ef10*/  FADD.FTZ R15, R99, R38 ;  /* 0x00000026630f7221 */ /* 0x002fe20000010000 */
[----:B------:R-:W-:-:S06]  /*ef20*/  IMAD.MOV.U32 R38, RZ, RZ, R71 ;  /* 0x000000ffff267224 */ /* 0x000fcc00078e0047 */
[----:B------:R-:W1:Y:S01]  /*ef30*/  MUFU.EX2 R33, R33 ;  /* 0x0000002100217308 */ /* 0x000e620000000800 */
[C---:B--2---:R-:W-:Y:S01]  /*ef40*/  FADD.FTZ R35, R45.reuse, R42 ;  /* 0x0000002a2d237221 */ /* 0x044fe20000010000 */
[----:B------:R-:W-:Y:S01]  /*ef50*/  F2FP.BF16.F32.PACK_AB R20, R45, R44 ;  /* 0x0000002c2d14723e */ /* 0x000fe200000010ff */
[--C-:B------:R-:W-:Y:S02]  /*ef60*/  IMAD.MOV.U32 R45, RZ, RZ, R71.reuse ;  /* 0x000000ffff2d7224 */ /* 0x100fe400078e0047 */
[--C-:B------:R-:W-:Y:S02]  /*ef70*/  IMAD.MOV.U32 R44, RZ, RZ, R71.reuse ;  /* 0x000000ffff2c7224 */ /* 0x100fe400078e0047 */
[--C-:B------:R-:W-:Y:S01]  /*ef80*/  IMAD.MOV.U32 R42, RZ, RZ, R71.reuse ;  /* 0x000000ffff2a7224 */ /* 0x100fe200078e0047 */
[----:B------:R2:W3:Y:S01]  /*ef90*/  MUFU.EX2 R48, R43 ;  /* 0x0000002b00307308 */ /* 0x0004e20000000800 */
[--C-:B0-----:R-:W-:Y:S02]  /*efa0*/  IMAD.MOV.U32 R31, RZ, RZ, R71.reuse ;  /* 0x000000ffff1f7224 */ /* 0x101fe400078e0047 */
[----:B------:R-:W-:-:S02]  /*efb0*/  IMAD.MOV.U32 R30, RZ, RZ, R71 ;  /* 0x000000ffff1e7224 */ /* 0x000fc400078e0047 */
[--C-:B------:R-:W-:Y:S02]  /*efc0*/  IMAD.MOV.U32 R29, RZ, RZ, R71.reuse ;  /* 0x000000ffff1d7224 */ /* 0x100fe400078e0047 */
[----:B------:R-:W-:Y:S01]  /*efd0*/  IMAD.MOV.U32 R28, RZ, RZ, R71 ;  /* 0x000000ffff1c7224 */ /* 0x000fe200078e0047 */
[----:B------:R-:W-:Y:S01]  /*efe0*/  MUFU.EX2 R101, R101 ;  /* 0x0000006500657308 */ /* 0x000fe20000000800 */
[----:B-1----:R-:W-:Y:S01]  /*eff0*/  F2FP.BF16.F32.PACK_AB R22, R33, R32 ;  /* 0x000000202116723e */ /* 0x002fe200000010ff */
[----:B------:R-:W-:Y:S01]  /*f000*/  FADD.FTZ R32, R32, R35 ;  /* 0x0000002320207221 */ /* 0x000fe20000010000 */
[--C-:B--2---:R-:W-:Y:S02]  /*f010*/  IMAD.MOV.U32 R43, RZ, RZ, R71.reuse ;  /* 0x000000ffff2b7224 */ /* 0x104fe400078e0047 */
[----:B------:R-:W-:-:S03]  /*f020*/  IMAD.MOV.U32 R35, RZ, RZ, R71 ;  /* 0x000000ffff237224 */ /* 0x000fc600078e0047 */
[----:B------:R-:W0:Y:S01]  /*f030*/  MUFU.EX2 R34, R103 ;  /* 0x0000006700227308 */ /* 0x000e220000000800 */
[C---:B---3--:R-:W-:Y:S01]  /*f040*/  FADD.FTZ R36, R48.reuse, R15 ;  /* 0x0000000f30247221 */ /* 0x048fe20000010000 */
[----:B------:R-:W-:Y:S01]  /*f050*/  F2FP.BF16.F32.PACK_AB R21, R48, R99 ;  /* 0x000000633015723e */ /* 0x000fe200000010ff */
[--C-:B------:R-:W-:Y:S01]  /*f060*/  IMAD.MOV.U32 R48, RZ, RZ, R71.reuse ;  /* 0x000000ffff307224 */ /* 0x100fe200078e0047 */
[----:B0-----:R-:W-:Y:S01]  /*f070*/  F2FP.BF16.F32.PACK_AB R23, R34, R101 ;  /* 0x000000652217723e */ /* 0x001fe200000010ff */
[----:B------:R-:W-:Y:S01]  /*f080*/  FADD.FTZ R101, R101, R36 ;  /* 0x0000002465657221 */ /* 0x000fe20000010000 */
[----:B------:R-:W-:-:S03]  /*f090*/  IMAD.MOV.U32 R36, RZ, RZ, R71 ;  /* 0x000000ffff247224 */ /* 0x000fc600078e0047 */
[----:B------:R0:W-:Y:S01]  /*f0a0*/  STSM.16.M88.4 [R144+0x30300], R20 ;  /* 0x0303001490007844 */ /* 0x0001e20000000200 */
[----:B------:R-:W-:Y:S01]  /*f0b0*/  FADD.FTZ R15, R34, R101 ;  /* 0x00000065220f7221 */ /* 0x000fe20000010000 */
[--C-:B------:R-:W-:Y:S01]  /*f0c0*/  IMAD.MOV.U32 R34, RZ, RZ, R71.reuse ;  /* 0x000000ffff227224 */ /* 0x100fe200078e0047 */
[----:B------:R1:W-:Y:S06]  /*f0d0*/  MEMBAR.ALL.CTA ;  /* 0x0000000000007992 */ /* 0x0003ec0000008000 */
[----:B-1----:R-:W1:Y:S01]  /*f0e0*/  FENCE.VIEW.ASYNC.S ;  /* 0x00000000000073c6 */ /* 0x002e620000000000 */
[----:B0-----:R-:W-:Y:S01]  /*f0f0*/  FADD.FTZ R20, R33, R32 ;  /* 0x0000002021147221 */ /* 0x001fe20000010000 */
[----:B------:R-:W-:-:S02]  /*f100*/  IMAD.MOV.U32 R33, RZ, RZ, R71 ;  /* 0x000000ffff217224 */ /* 0x000fc400078e0047 */
[----:B------:R-:W-:Y:S02]  /*f110*/  IMAD.MOV.U32 R32, RZ, RZ, R71 ;  /* 0x000000ffff207224 */ /* 0x000fe400078e0047 */
[----:B------:R0:W-:Y:S04]  /*f120*/  STL [R1+0x20], R20 ;  /* 0x0000201401007387 */ /* 0x0001e80000100800 */
[----:B------:R0:W-:Y:S01]  /*f130*/  STL [R1+0x24], R15 ;  /* 0x0000240f01007387 */ /* 0x0001e20000100800 */
[----:B-1----:R-:W-:Y:S01]  /*f140*/  NOP ;  /* 0x0000000000007918 */ /* 0x002fe20000000000 */
[----:B------:R-:W-:Y:S05]  /*f150*/  @!P2 BRA `(.L_x_420) ;  /* 0x000000480054a947 */ /* 0x000fea0003800000 */
[----:B------:R-:W-:Y:S02]  /*f160*/  VIADD R14, R110, 0xfffffffe ;  /* 0xfffffffe6e0e7836 */ /* 0x000fe40000000000 */
[----:B------:R-:W-:Y:S02]  /*f170*/  IMAD.MOV.U32 R155, RZ, RZ, R72 ;  /* 0x000000ffff9b7224 */ /* 0x000fe400078e0048 */
[----:B------:R-:W-:Y:S01]  /*f180*/  IMAD.MOV.U32 R154, RZ, RZ, R0 ;  /* 0x000000ffff9a7224 */ /* 0x000fe200078e0000 */
[----:B------:R1:W-:Y:S04]  /*f190*/  STL [R1+0x1c], R14 ;  /* 0x00001c0e01007387 */ /* 0x0003e80000100800 */
[----:B------:R1:W5:Y:S01]  /*f1a0*/  LDL.LU R156, [R1+0x3c] ;  /* 0x00003c00019c7983 */ /* 0x0003620000300800 */
[----:B0-----:R-:W-:Y:S01]  /*f1b0*/  IMAD.MOV.U32 R15, RZ, RZ, R148 ;  /* 0x000000ffff0f7224 */ /* 0x001fe200078e0094 */
        /* <DEDUP_REMOVED lines=23> */
[----:B-1----:R-:W-:-:S07]  /*f330*/  CS2R R24, SRZ ;  /* 0x0000000000187805 */ /* 0x002fce000001ff00 */
.L_x_431:
[----:B------:R-:W2:Y:S01]  /*f340*/  LDL R0, [R1+0x48] ;  /* 0x0000480001007983 */ /* 0x000ea20000100800 */
[----:B------:R-:W-:Y:S01]  /*f350*/  VIADD R148, R15, 0x1 ;  /* 0x000000010f947836 */ /* 0x000fe20000000000 */
[----:B------:R-:W-:Y:S05]  /*f360*/  YIELD ;  /* 0x0000000000007946 */ /* 0x000fea0003800000 */
[----:B------:R-:W-:-:S04]  /*f370*/  ISETP.NE.AND P3, PT, R148, 0x2, PT ;  /* 0x000000029400780c */ /* 0x000fc80003f65270 */
[----:B------:R-:W-:Y:S02]  /*f380*/  SEL R21, RZ, 0x1, P3 ;  /* 0x00000001ff157807 */ /* 0x000fe40001800000 */
[----:B------:R-:W-:Y:S02]  /*f390*/  SEL R148, R148, RZ, P3 ;  /* 0x000000ff94947207 */ /* 0x000fe40001800000 */
[----:B-----5:R-:W-:-:S05]  /*f3a0*/  LOP3.LUT R14, R156, R21, RZ, 0x3c, !PT ;  /* 0x000000159c0e7212 */ /* 0x020fca00078e3cff */
[----:B------:R0:W-:Y:S01]  /*f3b0*/  STL [R1+0x3c], R14 ;  /* 0x00003c0e01007387 */ /* 0x0001e20000100800 */
[----:B--2---:R-:W-:-:S13]  /*f3c0*/  ISETP.NE.AND P2, PT, R0, RZ, PT ;  /* 0x000000ff0000720c */ /* 0x004fda0003f45270 */
[----:B0-----:R-:W-:Y:S05]  /*f3d0*/  @P2 BRA `(.L_x_421) ;  /* 0x0000000000302947 */ /* 0x001fea0003800000 */
[----:B------:R-:W-:Y:S05]  /*f3e0*/  @!P0 BRA `(.L_x_422) ;  /* 0x0000000000048947 */ /* 0x000fea0003800000 */
[----:B------:R-:W-:Y:S01]  /*f3f0*/  BPT.TRAP 0x1 ;  /* 0x000000040000795c */ /* 0x000fe20000300000 */
.L_x_422:
[----:B------:R-:W-:Y:S01]  /*f400*/  IMAD R0, R148, 0x8, R18 ;  /* 0x0000000894007824 */ /* 0x000fe200078e0212 */
[----:B------:R-:W-:-:S04]  /*f410*/  SHF.L.U32 R21, R14, 0x1f, RZ ;  /* 0x0000001f0e157819 */ /* 0x000fc800000006ff */
[----:B------:R0:W1:Y:S01]  /*f420*/  SYNCS.PHASECHK.TRANS64.TRYWAIT P3, [R0+URZ+0x31c30], R21 ;  /* 0x031c3015000075a7 */ /* 0x000062000806017f */
[----:B------:R-:W-:Y:S05]  /*f430*/  @!P0 BRA `(.L_x_423) ;  /* 0x0000000000048947 */ /* 0x000fea0003800000 */
[----:B------:R-:W-:Y:S01]  /*f440*/  BPT.TRAP 0x1 ;  /* 0x000000040000795c */ /* 0x000fe20000300000 */
.L_x_423:
[----:B------:R-:W-:Y:S04]  /*f450*/  BSSY B0, `(.L_x_421) ;  /* 0x0000004000007945 */ /* 0x000fe80003800000 */
[----:B-1----:R-:W-:Y:S05]  /*f460*/  @P3 BRA `(.L_x_424) ;  /* 0x0000000000083947 */ /* 0x002fea0003800000 */
[----:B------:R-:W1:Y:S02]  /*f470*/  SYNCS.PHASECHK.TRANS64.TRYWAIT P3, [R0+URZ+0x31c30], R21 ;  /* 0x031c3015000075a7 */ /* 0x000e64000806017f */
[----:B-1----:R-:W-:Y:S05]  /*f480*/  @!P3 BRA `(.L_x_425) ;  /* 0x000000c80000b947 */ /* 0x002fea0003800000 */
.L_x_424:
[----:B------:R-:W-:Y:S05]  /*f490*/  BSYNC B0 ;  /* 0x0000000000007941 */ /* 0x000fea0003800000 */
.L_x_421:
[----:B------:R-:W2:Y:S01]  /*f4a0*/  LDL R14, [R1+0x4c] ;  /* 0x00004c00010e7983 */ /* 0x000ea20000100800 */
[----:B------:R-:W-:Y:S01]  /*f4b0*/  IMAD.MOV.U32 R23, RZ, RZ, -0x7fffffe0 ;  /* 0x80000020ff177424 */ /* 0x000fe200078e00ff */
[----:B------:R-:W-:Y:S05]  /*f4c0*/  WARPSYNC.ALL ;  /* 0x0000000000007948 */ /* 0x000fea0003800000 */
[----:B01----:R-:W0:Y:S01]  /*f4d0*/  S2R R0, SR_TID.X ;  /* 0x0000000000007919 */ /* 0x003e220000002100 */
[----:B------:R-:W-:Y:S01]  /*f4e0*/  R2UR UR59, R23 ;  /* 0x00000000173b72ca */ /* 0x000fe200000e0000 */
[----:B------:R-:W-:Y:S01]  /*f4f0*/  IMAD.MOV.U32 R151, RZ, RZ, -0x7fffffe0 ;  /* 0x80000020ff977424 */ /* 0x000fe200078e00ff */
[----:B------:R-:W-:Y:S01]  /*f500*/  R2UR UR56, R2 ;  /* 0x00000000023872ca */ /* 0x000fe200000e0000 */
[----:B------:R-:W-:Y:S01]  /*f510*/  IMAD.MOV.U32 R73, RZ, RZ, -0x7fffffe0 ;  /* 0x80000020ff497424 */ /* 0x000fe200078e00ff */
[----:B------:R-:W-:Y:S01]  /*f520*/  R2UR UR57, R3 ;  /* 0x00000000033972ca */ /* 0x000fe200000e0000 */
[----:B------:R-:W-:Y:S01]  /*f530*/  IMAD.MOV.U32 R21, RZ, RZ, -0x7fffffe0 ;  /* 0x80000020ff157424 */ /* 0x000fe200078e00ff */
[----:B------:R-:W-:Y:S01]  /*f540*/  R2UR UR19, R23 ;  /* 0x00000000171372ca */ /* 0x000fe200000e0000 */
[----:B------:R-:W-:Y:S01]  /*f550*/  STL [R1+0xb4], R25 ;  /* 0x0000b41901007387 */ /* 0x000fe20000100800 */
[C---:B------:R-:W-:Y:S01]  /*f560*/  R2UR UR7, R73.reuse ;  /* 0x00000000490772ca */ /* 0x040fe200000e0000 */
[----:B------:R-:W-:Y:S01]  /*f570*/  IMAD.MOV.U32 R153, RZ, RZ, -0x7fffffe0 ;  /* 0x80000020ff997424 */ /* 0x000fe200078e00ff */
[----:B------:R-:W-:Y:S01]  /*f580*/  R2UR UR11, R73 ;  /* 0x00000000490b72ca */ /* 0x000fe200000e0000 */
[----:B------:R-:W-:Y:S01]  /*f590*/  STL [R1+0xb0], R24 ;  /* 0x0000b01801007387 */ /* 0x000fe20000100800 */
[----:B------:R-:W-:-:S02]  /*f5a0*/  R2UR UR9, R21 ;  /* 0x00000000150972ca */ /* 0x000fc400000e0000 */
[----:B------:R-:W-:Y:S01]  /*f5b0*/  MOV R78, UR59 ;  /* 0x0000003b004e7c02 */ /* 0x000fe20008000f00 */
[----:B------:R-:W-:Y:S01]  /*f5c0*/  STL [R1+0xac], R19 ;  /* 0x0000ac1301007387 */ /* 0x000fe20000100800 */
[----:B------:R-:W-:Y:S02]  /*f5d0*/  R2UR UR59, R151 ;  /* 0x00000000973b72ca */ /* 0x000fe400000e0000 */
[C---:B------:R-:W-:Y:S01]  /*f5e0*/  R2UR UR5, R21.reuse ;  /* 0x00000000150572ca */ /* 0x040fe200000e0000 */
[----:B------:R1:W-:Y:S01]  /*f5f0*/  STL [R1+0xa8], R18 ;  /* 0x0000a81201007387 */ /* 0x0003e20000100800 */
[C---:B------:R-:W-:Y:S02]  /*f600*/  R2UR UR15, R21.reuse ;  /* 0x00000000150f72ca */ /* 0x040fe400000e0000 */
[C---:B------:R-:W-:Y:S01]  /*f610*/  R2UR UR23, R21.reuse ;  /* 0x00000000151772ca */ /* 0x040fe200000e0000 */
[----:B------:R3:W-:Y:S01]  /*f620*/  STL [R1+0xa4], R17 ;  /* 0x0000a41101007387 */ /* 0x0007e20000100800 */
[----:B------:R-:W-:-:S02]  /*f630*/  R2UR UR35, R21 ;  /* 0x00000000152372ca */ /* 0x000fc400000e0000 */
[----:B------:R-:W-:Y:S01]  /*f640*/  MOV R75, UR9 ;  /* 0x00000009004b7c02 */ /* 0x000fe20008000f00 */
[----:B------:R-:W-:Y:S01]  /*f650*/  STL [R1+0xa0], R16 ;  /* 0x0000a01001007387 */ /* 0x000fe20000100800 */
[----:B------:R-:W-:Y:S02]  /*f660*/  R2UR UR9, R3 ;  /* 0x00000000030972ca */ /* 0x000fe400000e0000 */
[C---:B------:R-:W-:Y:S01]  /*f670*/  R2UR UR47, R21.reuse ;  /* 0x00000000152f72ca */ /* 0x040fe200000e0000 */
[----:B------:R4:W-:Y:S01]  /*f680*/  STL [R1+0x9c], R15 ;  /* 0x00009c0f01007387 */ /* 0x0009e20000100800 */
[----:B0-----:R-:W-:Y:S02]  /*f690*/  SHF.R.U32.HI R0, RZ, 0x7, R0 ;  /* 0x00000007ff007819 */ /* 0x001fe40000011600 */
[----:B------:R-:W-:Y:S02]  /*f6a0*/  R2UR UR55, R21 ;  /* 0x00000000153772ca */ /* 0x000fe400000e0000 */
[C---:B------:R-:W-:Y:S01]  /*f6b0*/  R2UR UR31, R23.reuse ;  /* 0x00000000171f72ca */ /* 0x040fe200000e0000 */
[----:B------:R-:W-:Y:S01]  /*f6c0*/  VIADD R0, R0, 0x8 ;  /* 0x0000000800007836 */ /* 0x000fe20000000000 */
[----:B------:R-:W-:-:S02]  /*f6d0*/  R2UR UR39, R23 ;  /* 0x00000000172772ca */ /* 0x000fc400000e0000 */
[C---:B------:R-:W-:Y:S02]  /*f6e0*/  R2UR UR41, R23.reuse ;  /* 0x00000000172972ca */ /* 0x040fe400000e0000 */
[----:B------:R0:W-:Y:S01]  /*f6f0*/  BAR.SYNC.DEFER_BLOCKING R0, 0x100 ;  /* 0x000400000000751d */ /* 0x0001e20000010000 */
[----:B------:R-:W-:Y:S02]  /*f700*/  R2UR UR45, R23 ;  /* 0x00000000172d72ca */ /* 0x000fe400000e0000 */
[----:B------:R-:W-:Y:S02]  /*f710*/  R2UR UR12, R2 ;  /* 0x00000000020c72ca */ /* 0x000fe400000e0000 */
[----:B------:R-:W-:Y:S02]  /*f720*/  R2UR UR13, R3 ;  /* 0x00000000030d72ca */ /* 0x000fe400000e0000 */
[----:B------:R-:W-:Y:S02]  /*f730*/  R2UR UR27, R73 ;  /* 0x00000000491b72ca */ /* 0x000fe400000e0000 */
[----:B0-----:R-:W-:Y:S01]  /*f740*/  MOV R0, UR7 ;  /* 0x0000000700007c02 */ /* 0x001fe20008000f00 */
[----:B------:R-:W-:Y:S01]  /*f750*/  UMOV UR7, UR11 ;  /* 0x0000000b00077c82 */ /* 0x000fe20008000000 */
[----:B------:R-:W-:-:S02]  /*f760*/  R2UR UR11, R23 ;  /* 0x00000000170b72ca */ /* 0x000fc400000e0000 */
[C---:B------:R-:W-:Y:S02]  /*f770*/  R2UR UR43, R73.reuse ;  /* 0x00000000492b72ca */ /* 0x040fe400000e0000 */
[C---:B------:R-:W-:Y:S02]  /*f780*/  R2UR UR51, R73.reuse ;  /* 0x00000000493372ca */ /* 0x040fe400000e0000 */
[C---:B------:R-:W-:Y:S02]  /*f790*/  R2UR UR29, R73.reuse ;  /* 0x00000000491d72ca */ /* 0x040fe400000e0000 */
[C---:B------:R-:W-:Y:S02]  /*f7a0*/  R2UR UR49, R73.reuse ;  /* 0x00000000493172ca */ /* 0x040fe400000e0000 */
[----:B------:R-:W-:Y:S01]  /*f7b0*/  R2UR UR37, R73 ;  /* 0x00000000492572ca */ /* 0x000fe200000e0000 */
[----:B------:R-:W-:Y:S01]  /*f7c0*/  IMAD.MOV.U32 R73, RZ, RZ, -0x7fffffe0 ;  /* 0x80000020ff497424 */ /* 0x000fe200078e00ff */
[----:B-1----:R-:W-:Y:S01]  /*f7d0*/  MOV R18, UR61 ;  /* 0x0000003d00127c02 */ /* 0x002fe20008000f00 */
[----:B------:R-:W-:Y:S01]  /*f7e0*/  WARPGROUP.ARRIVE ;  /* 0x00000000000079c5 */ /* 0x000fe20000000000 */
[----:B------:R-:W-:Y:S01]  /*f7f0*/  MOV R76, UR11 ;  /* 0x0000000b004c7c02 */ /* 0x000fe20008000f00 */
[----:B------:R-:W-:Y:S01]  /*f800*/  UMOV UR11, UR5 ;  /* 0x00000005000b7c82 */ /* 0x000fe20008000000 */
[----:B------:R-:W-:Y:S01]  /*f810*/  R2UR UR5, R23 ;  /* 0x00000000170572ca */ /* 0x000fe200000e0000 */
[----:B------:R-:W-:Y:S01]  /*f820*/  IMAD.MOV.U32 R23, RZ, RZ, -0x7fffffe0 ;  /* 0x80000020ff177424 */ /* 0x000fe200078e00ff */
[----:B------:R-:W-:Y:S01]  /*f830*/  R2UR UR33, R73 ;  /* 0x00000000492172ca */ /* 0x000fe200000e0000 */
[----:B------:R-:W-:Y:S01]  /*f840*/  IMAD.MOV.U32 R73, RZ, RZ, -0x7fffffe0 ;  /* 0x80000020ff497424 */ /* 0x000fe200078e00ff */
[----:B---3--:R-:W-:-:S02]  /*f850*/  MOV R17, UR60 ;  /* 0x0000003c00117c02 */ /* 0x008fc40008000f00 */
[----:B------:R-:W-:Y:S01]  /*f860*/  R2UR UR25, R23 ;  /* 0x00000000171972ca */ /* 0x000fe200000e0000 */
[----:B------:R-:W-:Y:S01]  /*f870*/  IMAD.MOV.U32 R23, RZ, RZ, -0x7fffffe0 ;  /* 0x80000020ff177424 */ /* 0x000fe200078e00ff */
[----:B------:R-:W-:Y:S01]  /*f880*/  R2UR UR61, R73 ;  /* 0x00000000493d72ca */ /* 0x000fe200000e0000 */
[----:B------:R-:W-:Y:S01]  /*f890*/  IMAD.MOV.U32 R73, RZ, RZ, -0x7fffffe0 ;  /* 0x80000020ff497424 */ /* 0x000fe200078e00ff */
[----:B------:R-:W-:Y:S02]  /*f8a0*/  R2UR UR16, R2 ;  /* 0x00000000021072ca */ /* 0x000fe400000e0000 */
[C---:B------:R-:W-:Y:S01]  /*f8b0*/  R2UR UR17, R3.reuse ;  /* 0x00000000031172ca */ /* 0x040fe200000e0000 */
[----:B------:R-:W-:Y:S01]  /*f8c0*/  IMAD.U32 R21, RZ, RZ, UR5 ;  /* 0x00000005ff157e24 */ /* 0x000fe2000f8e00ff */
[----:B------:R-:W-:Y:S02]  /*f8d0*/  R2UR UR5, R3 ;  /* 0x00000000030572ca */ /* 0x000fe400000e0000 */
[----:B------:R-:W-:-:S02]  /*f8e0*/  R2UR UR20, R8 ;  /* 0x00000000081472ca */ /* 0x000fc400000e0000 */
[C---:B------:R-:W-:Y:S02]  /*f8f0*/  R2UR UR21, R9.reuse ;  /* 0x00000000091572ca */ /* 0x040fe400000e0000 */
[----:B------:R-:W-:Y:S02]  /*f900*/  R2UR UR52, R8 ;  /* 0x00000000083472ca */ /* 0x000fe400000e0000 */
[----:B------:R-:W-:Y:S01]  /*f910*/  R2UR UR53, R9 ;  /* 0x00000000093572ca */ /* 0x000fe200000e0000 */
[----:B--2---:R-:W-:-:S04]  /*f920*/  IMAD R150, R148, 0x6c0, R14 ;  /* 0x000006c094967824 */ /* 0x004fc800078e020e */
[C---:B------:R-:W-:Y:S02]  /*f930*/  VIADD R22, R150.reuse, 0xc0 ;  /* 0x000000c096167836 */ /* 0x040fe40000000000 */
[C---:B------:R-:W-:Y:S02]  /*f940*/  VIADD R72, R150.reuse, 0x80 ;  /* 0x0000008096487836 */ /* 0x040fe40000000000 */
[----:B------:R-:W-:Y:S01]  /*f950*/  VIADD R20, R150, 0x40 ;  /* 0x0000004096147836 */ /* 0x000fe20000000000 */
[----:B------:R-:W-:Y:S01]  /*f960*/  R2UR UR58, R22 ;  /* 0x00000000163a72ca */ /* 0x000fe200000e0000 */
[----:B------:R-:W-:Y:S01]  /*f970*/  VIADD R22, R150, 0x180 ;  /* 0x0000018096167836 */ /* 0x000fe20000000000 */
[----:B------:R-:W-:Y:S01]  /*f980*/  R2UR UR10, R72 ;  /* 0x00000000480a72ca */ /* 0x000fe200000e0000 */
[----:B------:R-:W-:Y:S01]  /*f990*/  VIADD R72, R150, 0x140 ;  /* 0x0000014096487836 */ /* 0x000fe20000000000 */
[----:B------:R-:W-:Y:S01]  /*f9a0*/  R2UR UR4, R20 ;  /* 0x00000000140472ca */ /* 0x000fe200000e0000 */
[----:B------:R-:W-:-:S02]  /*f9b0*/  VIADD R20, R150, 0x100 ;  /* 0x0000010096147836 */ /* 0x000fc40000000000 */
[----:B------:R-:W-:Y:S01]  /*f9c0*/  VIADD R152, R150, 0x382 ;  /* 0x0000038296987836 */ /* 0x000fe20000000000 */
[----:B------:R-:W-:Y:S01]  /*f9d0*/  R2UR UR6, R72 ;  /* 0x00000000480672ca */ /* 0x000fe200000e0000 */
[----:B------:R-:W-:Y:S01]  /*f9e0*/  VIADD R72, R150, 0x42 ;  /* 0x0000004296487836 */ /* 0x000fe20000000000 */
[----:B------:R-:W-:Y:S01]  /*f9f0*/  R2UR UR8, R20 ;  /* 0x00000000140872ca */ /* 0x000fe200000e0000 */
[C---:B------:R-:W-:Y:S02]  /*fa00*/  VIADD R20, R150.reuse, 0x1c0 ;  /* 0x000001c096147836 */ /* 0x040fe40000000000 */
[----:B------:R-:W-:Y:S02]  /*fa10*/  MOV R79, UR58 ;  /* 0x0000003a004f7c02 */ /* 0x000fe40008000f00 */
[----:B------:R-:W-:Y:S02]  /*fa20*/  R2UR UR58, R150 ;  /* 0x00000000963a72ca */ /* 0x000fe400000e0000 */
[----:B------:R-:W-:Y:S01]  /*fa30*/  R2UR UR14, R20 ;  /* 0x00000000140e72ca */ /* 0x000fe200000e0000 */
[----:B------:R-:W-:Y:S01]  /*fa40*/  VIADD R20, R150, 0x2 ;  /* 0x0000000296147836 */ /* 0x000fe20000000000 */
[----:B------:R-:W-:Y:S01]  /*fa50*/  R2UR UR26, R72 ;  /* 0x00000000481a72ca */ /* 0x000fe200000e0000 */
[----:B------:R-:W-:Y:S01]  /*fa60*/  VIADD R72, R150, 0x142 ;  /* 0x0000014296487836 */ /* 0x000fe20000000000 */
[----:B------:R-:W-:Y:S01]  /*fa70*/  MOV R14, UR6 ;  /* 0x00000006000e7c02 */ /* 0x000fe20008000f00 */
[----:B------:R-:W-:Y:S01]  /*fa80*/  UMOV UR6, UR10 ;  /* 0x0000000a00067c82 */ /* 0x000fe20008000000 */
[----:B------:R-:W-:Y:S01]  /*fa90*/  R2UR UR10, R22 ;  /* 0x00000000160a72ca */ /* 0x000fe200000e0000 */
[----:B------:R-:W-:Y:S01]  /*faa0*/  VIADD R22, R150, 0x200 ;  /* 0x0000020096167836 */ /* 0x000fe20000000000 */
[----:B------:R-:W-:-:S02]  /*fab0*/  MOV R74, UR8 ;  /* 0x00000008004a7c02 */ /* 0x000fc40008000f00 */
[----:B------:R-:W-:Y:S01]  /*fac0*/  R2UR UR8, R2 ;  /* 0x00000000020872ca */ /* 0x000fe200000e0000 */
[----:B------:R-:W-:Y:S01]  /*fad0*/  HGMMA.64x16x16.F32.BF16 R136, gdesc[UR56], RZ, !UPT, gsb0 ;  /* 0x00200000388879f0 */ /* 0x000fe2000c0018ff */
[----:B------:R-:W-:Y:S01]  /*fae0*/  R2UR UR18, R22 ;  /* 0x00000000161272ca */ /* 0x000fe200000e0000 */
[----:B------:R-:W-:Y:S01]  /*faf0*/  VIADD R22, R150, 0x82 ;  /* 0x0000008296167836 */ /* 0x000fe20000000000 */
[----:B------:R-:W-:Y:S01]  /*fb00*/  R2UR UR22, R20 ;  /* 0x00000000141672ca */ /* 0x000fe200000e0000 */
[----:B------:R-:W-:Y:S01]  /*fb10*/  VIADD R20, R150, 0xc2 ;  /* 0x000000c296147836 */ /* 0x000fe20000000000 */
[----:B------:R-:W-:Y:S02]  /*fb20*/  R2UR UR59, R78 ;  /* 0x000000004e3b72ca */ /* 0x000fe400000e0000 */
[----:B------:R-:W-:Y:S01]  /*fb30*/  R2UR UR30, R22 ;  /* 0x00000000161e72ca */ /* 0x000fe200000e0000 */
[----:B------:R-:W-:Y:S01]  /*fb40*/  VIADD R22, R150, 0x102 ;  /* 0x0000010296167836 */ /* 0x000fe20000000000 */
[----:B------:R-:W-:Y:S01]  /*fb50*/  MOV R77, UR10 ;  /* 0x0000000a004d7c02 */ /* 0x000fe20008000f00 */
[----:B------:R-:W-:Y:S01]  /*fb60*/  UMOV UR10, UR4 ;  /* 0x00000004000a7c82 */ /* 0x000fe20008000000 */
[----:B------:R-:W-:Y:S01]  /*fb70*/  R2UR UR34, R20 ;  /* 0x00000000142272ca */ /* 0x000fe200000e0000 */
[----:B------:R-:W-:Y:S01]  /*fb80*/  VIADD R20, R150, 0x182 ;  /* 0x0000018296147836 */ /* 0x000fe20000000000 */
[----:B------:R-:W-:Y:S01]  /*fb90*/  R2UR UR38, R22 ;  /* 0x00000000162672ca */ /* 0x000fe200000e0000 */
[----:B------:R-:W-:Y:S01]  /*fba0*/  VIADD R22, R150, 0x240 ;  /* 0x0000024096167836 */ /* 0x000fe20000000000 */
[----:B------:R-:W-:-:S02]  /*fbb0*/  R2UR UR58, R79 ;  /* 0x000000004f3a72ca */ /* 0x000fc400000e0000 */
[----:B------:R-:W-:Y:S01]  /*fbc0*/  R2UR UR46, R20 ;  /* 0x00000000142e72ca */ /* 0x000fe200000e0000 */
[----:B------:R-:W-:Y:S01]  /*fbd0*/  VIADD R20, R150, 0x202 ;  /* 0x0000020296147836 */ /* 0x000fe20000000000 */
[----:B------:R-:W-:Y:S01]  /*fbe0*/  R2UR UR4, R22 ;  /* 0x00000000160472ca */ /* 0x000fe200000e0000 */
[----:B------:R-:W-:Y:S01]  /*fbf0*/  VIADD R22, R150, 0x2c0 ;  /* 0x000002c096167836 */ /* 0x000fe20000000000 */
[----:B------:R-:W-:Y:S02]  /*fc00*/  R2UR UR56, R2 ;  /* 0x00000000023872ca */ /* 0x000fe400000e0000 */
[----:B------:R-:W-:Y:S02]  /*fc10*/  R2UR UR54, R20 ;  /* 0x00000000143672ca */ /* 0x000fe400000e0000 */
[----:B------:R-:W-:Y:S02]  /*fc20*/  R2UR UR57, R3 ;  /* 0x00000000033972ca */ /* 0x000fe400000e0000 */
[----:B------:R-:W-:Y:S01]  /*fc30*/  R2UR UR40, R22 ;  /* 0x00000000162872ca */ /* 0x000fe200000e0000 */
[----:B------:R-:W-:Y:S01]  /*fc40*/  VIADD R22, R150, 0x340 ;  /* 0x0000034096167836 */ /* 0x000fe20000000000 */
[----:B------:R-:W-:Y:S01]  /*fc50*/  R2UR UR42, R72 ;  /* 0x00000000482a72ca */ /* 0x000fe200000e0000 */
[----:B------:R-:W-:-:S02]  /*fc60*/  VIADD R72, R150, 0x1c2 ;  /* 0x000001c296487836 */ /* 0x000fc40000000000 */
[----:B------:R-:W-:Y:S01]  /*fc70*/  IMAD.U32 R20, RZ, RZ, UR4 ;  /* 0x00000004ff147e24 */ /* 0x000fe2000f8e00ff */
[----:B------:R-:W-:Y:S02]  /*fc80*/  R2UR UR4, R2 ;  /* 0x00000000020472ca */ /* 0x000fe400000e0000 */
[----:B------:R-:W-:Y:S01]  /*fc90*/  R2UR UR44, R22 ;  /* 0x00000000162c72ca */ /* 0x000fe200000e0000 */
[----:B------:R-:W-:Y:S01]  /*fca0*/  VIADD R22, R150, 0x3c0 ;  /* 0x000003c096167836 */ /* 0x000fe20000000000 */
[----:B------:R-:W-:Y:S01]  /*fcb0*/  R2UR UR50, R72 ;  /* 0x00000000483272ca */ /* 0x000fe200000e0000 */
[----:B------:R-:W-:-:S03]  /*fcc0*/  VIADD R72, R150, 0x280 ;  /* 0x0000028096487836 */ /* 0x000fc60000000000 */
[----:B------:R-:W-:Y:S01]  /*fcd0*/  R2UR UR24, R22 ;  /* 0x00000000161872ca */ /* 0x000fe200000e0000 */
[----:B------:R-:W-:Y:S01]  /*fce0*/  VIADD R22, R150, 0x440 ;  /* 0x0000044096167836 */ /* 0x000fe20000000000 */
[----:B------:R-:W-:Y:S01]  /*fcf0*/  R2UR UR28, R72 ;  /* 0x00000000481c72ca */ /* 0x000fe200000e0000 */
[----:B------:R-:W-:-:S05]  /*fd00*/  VIADD R72, R150, 0x300 ;  /* 0x0000030096487836 */ /* 0x000fca0000000000 */
[----:B------:R-:W-:Y:S01]  /*fd10*/  R2UR UR48, R72 ;  /* 0x00000000483072ca */ /* 0x000fe200000e0000 */
[----:B------:R-:W-:Y:S01]  /*fd20*/  VIADD R72, R150, 0x380 ;  /* 0x0000038096487836 */ /* 0x000fe20000000000 */
[----:B------:R-:W-:Y:S02]  /*fd30*/  WARPGROUP.DEPBAR.LE gsb0, 0x0 ;  /* 0x00008000000079c5 */ /* 0x000fe40000010000 */
[----:B------:R-:W-:Y:S02]  /*fd40*/  WARPGROUP.ARRIVE ;  /* 0x00000000000079c5 */ /* 0x000fe40000000000 */
[----:B------:R-:W-:Y:S01]  /*fd50*/  R2UR UR36, R72 ;  /* 0x00000000482472ca */ /* 0x000fe200000e0000 */
[----:B------:R-:W-:-:S03]  /*fd60*/  VIADD R72, R150, 0x400 ;  /* 0x0000040096487836 */ /* 0x000fc60000000000 */
[----:B------:R-:W-:Y:S01]  /*fd70*/  HGMMA.64x16x16.F32.BF16 R128, gdesc[UR8], RZ, !UPT, gsb0 ;  /* 0x00200000088079f0 */ /* 0x000fe2000c0018ff */
[----:B------:R-:W-:Y:S01]  /*fd80*/  R2UR UR9, R75 ;  /* 0x000000004b0972ca */ /* 0x000fe200000e0000 */
[----:B------:R-:W-:Y:S01]  /*fd90*/  IMAD.MOV.U32 R75, RZ, RZ, -0x7fffffe0 ;  /* 0x80000020ff4b7424 */ /* 0x000fe200078e00ff */
[----:B------:R-:W-:Y:S01]  /*fda0*/  R2UR UR8, R74 ;  /* 0x000000004a0872ca */ /* 0x000fe200000e0000 */
[----:B------:R-:W-:Y:S01]  /*fdb0*/  VIADD R74, R150, 0x302 ;  /* 0x00000302964a7836 */ /* 0x000fe20000000000 */
[----:B------:R-:W-:Y:S02]  /*fdc0*/  R2UR UR11, R76 ;  /* 0x000000004c0b72ca */ /* 0x000fe400000e0000 */
[----:B------:R-:W-:Y:S02]  /*fdd0*/  R2UR UR10, R77 ;  /* 0x000000004d0a72ca */ /* 0x000fe400000e0000 */
[----:B------:R-:W-:Y:S01]  /*fde0*/  R2UR UR32, R72 ;  /* 0x00000000482072ca */ /* 0x000fe200000e0000 */
[----:B------:R-:W-:-:S05]  /*fdf0*/  VIADD R72, R150, 0x242 ;  /* 0x0000024296487836 */ /* 0x000fca0000000000 */
[----:B------:R-:W-:Y:S01]  /*fe00*/  R2UR UR60, R72 ;  /* 0x00000000483c72ca */ /* 0x000fe200000e0000 */
[----:B------:R-:W-:Y:S01]  /*fe10*/  VIADD R72, R150, 0x2c2 ;  /* 0x000002c296487836 */ /* 0x000fe20000000000 */
[----:B------:R-:W-:Y:S02]  /*fe20*/  WARPGROUP.DEPBAR.LE gsb0, 0x0 ;  /* 0x00008000000079c5 */ /* 0x000fe40000010000 */
[----:B------:R-:W-:-:S06]  /*fe30*/  WARPGROUP.ARRIVE ;  /* 0x00000000000079c5 */ /* 0x000fcc0000000000 */
[----:B------:R-:W-:Y:S01]  /*fe40*/  HGMMA.64x16x16.F32.BF16 R120, gdesc[UR4], RZ, !UPT, gsb0 ;  /* 0x00200000047879f0 */ /* 0x000fe2000c0018ff */
[----:B------:R-:W-:Y:S02]  /*fe50*/  R2UR UR7, R0 ;  /* 0x00000000000772ca */ /* 0x000fe400000e0000 */
[----:B------:R-:W-:Y:S02]  /*fe60*/  R2UR UR6, R14 ;  /* 0x000000000e0672ca */ /* 0x000fe400000e0000 */
        /* <DEDUP_REMOVED lines=10> */
[----:B------:R-:W-:-:S07]  /*ff10*/  R2UR UR57, R3 ;  /* 0x00000000033972ca */ /* 0x000fce00000e0000 */
[----:B------:R-:W-:Y:S01]  /*ff20*/  MOV R25, UR58 ;  /* 0x0000003a00197c02 */ /* 0x000fe20008000f00 */
[----:B------:R-:W-:Y:S01]  /*ff30*/  UMOV UR58, UR8 ;  /* 0x00000008003a7c82 */ /* 0x000fe20008000000 */
[----:B------:R-:W-:Y:S01]  /*ff40*/  MOV R0, UR59 ;  /* 0x0000003b00007c02 */ /* 0x000fe20008000f00 */
[----:B------:R-:W-:Y:S01]  /*ff50*/  UMOV UR59, UR9 ;  /* 0x00000009003b7c82 */ /* 0x000fe20008000000 */
        /* <DEDUP_REMOVED lines=8> */
[----:B------:R-:W-:-:S03]  /*ffe0*/  IMAD.MOV.U32 R73, RZ, RZ, -0x7fffffe0 ;  /* 0x80000020ff497424 */ /* 0x000fc600078e00ff */
[----:B------:R-:W-:Y:S02]  /*fff0*/  R2UR UR56, R72 ;  /* 0x00000000483872ca */ /* 0x000fe400000e0000 */
[----:B------:R-:W-:Y:S01]  /*10000*/  R2UR UR57, R73 ;  /* 0x00000000493972ca */ /* 0x000fe200000e0000 */
[----:B------:R-:W-:Y:S02]  /*10010*/  WARPGROUP.DEPBAR.LE gsb0, 0x0 ;  /* 0x00008000000079c5 */ /* 0x000fe40000010000 */
[----:B------:R-:W-:-:S06]  /*10020*/  WARPGROUP.ARRIVE ;  /* 0x00000000000079c5 */ /* 0x000fcc0000000000 */
[----:B------:R-:W-:Y:S01]  /*10030*/  HGMMA.64x16x16.F32.BF16 R96, gdesc[UR4], RZ, !UPT, gsb0 ;  /* 0x00200000046079f0 */ /* 0x000fe2000c0018ff */
[----:B------:R-:W-:Y:S02]  /*10040*/  R2UR UR4, R22 ;  /* 0x00000000160472ca */ /* 0x000fe400000e0000 */
[----:B------:R-:W-:Y:S02]  /*10050*/  R2UR UR5, R23 ;  /* 0x00000000170572ca */ /* 0x000fe400000e0000 */
[----:B------:R-:W-:Y:S01]  /*10060*/  R2UR UR6, R152 ;  /* 0x00000000980672ca */ /* 0x000fe200000e0000 */
[----:B------:R-:W-:Y:S01]  /*10070*/  VIADD R152, R150, 0x3c2 ;  /* 0x000003c296987836 */ /* 0x000fe20000000000 */
[----:B------:R-:W-:Y:S01]  /*10080*/  R2UR UR7, R153 ;  /* 0x00000000990772ca */ /* 0x000fe200000e0000 */
[----:B------:R-:W-:-:S06]  /*10090*/  IMAD.MOV.U32 R153, RZ, RZ, -0x7fffffe0 ;  /* 0x80000020ff997424 */ /* 0x000fcc00078e00ff */
[----:B------:R-:W-:Y:S01]  /*100a0*/  IMAD.U32 R22, RZ, RZ, UR4 ;  /* 0x00000004ff167e24 */ /* 0x000fe2000f8e00ff */
[----:B------:R-:W-:Y:S01]  /*100b0*/  UMOV UR4, UR44 ;  /* 0x0000002c00047c82 */ /* 0x000fe20008000000 */
[----:B------:R-:W-:Y:S01]  /*100c0*/  IMAD.U32 R23, RZ, RZ, UR5 ;  /* 0x00000005ff177e24 */ /* 0x000fe2000f8e00ff */
[----:B------:R-:W-:Y:S01]  /*100d0*/  UMOV UR5, UR45 ;  /* 0x0000002d00057c82 */ /* 0x000fe20008000000 */
[C---:B------:R-:W-:Y:S02]  /*100e0*/  R2UR UR44, R8.reuse ;  /* 0x00000000082c72ca */ /* 0x040fe400000e0000 */
[----:B------:R-:W-:Y:S02]  /*100f0*/  R2UR UR45, R9 ;  /* 0x00000000092d72ca */ /* 0x000fe400000e0000 */
[----:B------:R-:W-:Y:S01]  /*10100*/  MOV R24, UR7 ;  /* 0x0000000700187c02 */ /* 0x000fe20008000f00 */
[----:B------:R-:W-:Y:S01]  /*10110*/  UMOV UR7, UR49 ;  /* 0x0000003100077c82 */ /* 0x000fe20008000000 */
[----:B------:R-:W-:Y:S01]  /*10120*/  MOV R19, UR6 ;  /* 0x0000000600137c02 */ /* 0x000fe20008000f00 */
[----:B------:R-:W-:Y:S01]  /*10130*/  UMOV UR6, UR48 ;  /* 0x0000003000067c82 */ /* 0x000fe20008000000 */
[----:B------:R-:W-:-:S02]  /*10140*/  R2UR UR48, R8 ;  /* 0x00000000083072ca */ /* 0x000fc400000e0000 */
        /* <DEDUP_REMOVED lines=9> */
[----:B------:R-:W-:Y:S01]  /*101e0*/  IMAD.MOV.U32 R153, RZ, RZ, -0x7fffffe0 ;  /* 0x80000020ff997424 */ /* 0x000fe200078e00ff */
[----:B------:R-:W-:Y:S02]  /*101f0*/  WARPGROUP.DEPBAR.LE gsb0, 0x0 ;  /* 0x00008000000079c5 */ /* 0x000fe40000010000 */
[----:B------:R-:W-:-:S06]  /*10200*/  WARPGROUP.ARRIVE ;  /* 0x00000000000079c5 */ /* 0x000fcc0000000000 */
[----:B------:R-:W-:Y:S01]  /*10210*/  HGMMA.64x16x16.F32.BF16 R80, gdesc[UR12], RZ, !UPT, gsb0 ;  /* 0x002000000c5079f0 */ /* 0x000fe2000c0018ff */
[----:B------:R-:W-:Y:S01]  /*10220*/  UMOV UR12, UR36 ;  /* 0x00000024000c7c82 */ /* 0x000fe20008000000 */
[----:B------:R-:W-:Y:S01]  /*10230*/  UMOV UR13, UR37 ;  /* 0x00000025000d7c82 */ /* 0x000fe20008000000 */
        /* <DEDUP_REMOVED lines=20> */
[----:B------:R-:W-:Y:S01]  /*10380*/  UMOV UR20, UR28 ;  /* 0x0000001c00147c82 */ /* 0x000fe20008000000 */
[----:B------:R-:W-:Y:S01]  /*10390*/  UMOV UR21, UR29 ;  /* 0x0000001d00157c82 */ /* 0x000fe20008000000 */
[C---:B------:R-:W-:Y:S01]  /*103a0*/  R2UR UR28, R8.reuse ;  /* 0x00000000081c72ca */ /* 0x040fe200000e0000 */
[----:B------:R-:W-:Y:S01]  /*103b0*/  UMOV UR22, UR32 ;  /* 0x0000002000167c82 */ /* 0x000fe20008000000 */
[C---:B------:R-:W-:Y:S01]  /*103c0*/  R2UR UR29, R9.reuse ;  /* 0x00000000091d72ca */ /* 0x040fe200000e0000 */
[----:B------:R-:W-:Y:S01]  /*103d0*/  UMOV UR23, UR33 ;  /* 0x0000002100177c82 */ /* 0x000fe20008000000 */
[----:B------:R-:W-:Y:S02]  /*103e0*/  R2UR UR32, R8 ;  /* 0x00000000082072ca */ /* 0x000fe400000e0000 */
[----:B------:R-:W-:Y:S01]  /*103f0*/  R2UR UR33, R9 ;  /* 0x00000000092172ca */ /* 0x000fe200000e0000 */
[----:B------:R-:W-:-:S02]  /*10400*/  WARPGROUP.DEPBAR.LE gsb0, 0x0 ;  /* 0x00008000000079c5 */ /* 0x000fc40000010000 */
        /* <DEDUP_REMOVED lines=9> */
[----:B------:R-:W-:Y:S01]  /*104a0*/  UMOV UR35, UR41 ;  /* 0x0000002900237c82 */ /* 0x000fe20008000000 */
[----:B------:R-:W-:Y:S02]  /*104b0*/  R2UR UR40, R8 ;  /* 0x00000000082872ca */ /* 0x000fe400000e0000 */
[----:B------:R-:W-:Y:S02]  /*104c0*/  R2UR UR41, R9 ;  /* 0x00000000092972ca */ /* 0x000fe400000e0000 */
[----:B------:R-:W-:Y:S02]  /*104d0*/  R2UR UR32, R12 ;  /* 0x000000000c2072ca */ /* 0x000fe400000e0000 */
[----:B------:R-:W-:Y:S01]  /*104e0*/  R2UR UR33, R13 ;  /* 0x000000000d2172ca */ /* 0x000fe200000e0000 */
        /* <DEDUP_REMOVED lines=8> */
[----:B------:R-:W-:Y:S01]  /*10570*/  UMOV UR42, UR22 ;  /* 0x00000016002a7c82 */ /* 0x000fe20008000000 */
[----:B------:R-:W-:Y:S01]  /*10580*/  UMOV UR43, UR23 ;  /* 0x00000017002b7c82 */ /* 0x000fe20008000000 */
[----:B------:R-:W-:Y:S01]  /*10590*/  R2UR UR22, R152 ;  /* 0x00000000981672ca */ /* 0x000fe200000e0000 */
[----:B------:R-:W-:Y:S01]  /*105a0*/  VIADD R152, R150, 0x4c0 ;  /* 0x000004c096987836 */ /* 0x000fe20000000000 */
[----:B------:R-:W-:Y:S01]  /*105b0*/  R2UR UR23, R153 ;  /* 0x00000000991772ca */ /* 0x000fe200000e0000 */
[----:B------:R-:W-:-:S03]  /*105c0*/  IMAD.MOV.U32 R153, RZ, RZ, -0x7fffffe0 ;  /* 0x80000020ff997424 */ /* 0x000fc600078e00ff */
[----:B------:R-:W-:Y:S02]  /*105d0*/  R2UR UR38, R152 ;  /* 0x00000000982672ca */ /* 0x000fe400000e0000 */
[----:B------:R-:W-:-:S05]  /*105e0*/  R2UR UR39, R153 ;  /* 0x00000000992772ca */ /* 0x000fca00000e0000 */
[----:B----4-:R-:W-:Y:S01]  /*105f0*/  MOV R15, UR22 ;  /* 0x00000016000f7c02 */ /* 0x010fe20008000f00 */
[----:B------:R-:W-:Y:S01]  /*10600*/  UMOV UR22, UR20 ;  /* 0x0000001400167c82 */ /* 0x000fe20008000000 */
[----:B------:R-:W-:Y:S01]  /*10610*/  MOV R16, UR23 ;  /* 0x0000001700107c02 */ /* 0x000fe20008000f00 */
[----:B------:R-:W-:Y:S01]  /*10620*/  UMOV UR23, UR21 ;  /* 0x0000001500177c82 */ /* 0x000fe20008000000 */
[----:B------:R-:W-:Y:S02]  /*10630*/  R2UR UR20, R12 ;  /* 0x000000000c1472ca */ /* 0x000fe400000e0000 */
[----:B------:R-:W-:Y:S02]  /*10640*/  MOV R153, UR38 ;  /* 0x0000002600997c02 */ /* 0x000fe40008000f00 */
[----:B------:R-:W-:Y:S02]  /*10650*/  MOV R157, UR39 ;  /* 0x00000027009d7c02 */ /* 0x000fe40008000f00 */
[----:B------:R-:W-:Y:S01]  /*10660*/  R2UR UR38, R20 ;  /* 0x00000000142672ca */ /* 0x000fe200000e0000 */
[----:B------:R-:W-:Y:S01]  /*10670*/  VIADD R20, R150, 0x500 ;  /* 0x0000050096147836 */ /* 0x000fe20000000000 */
[----:B------:R-:W-:Y:S01]  /*10680*/  R2UR UR39, R21 ;  /* 0x00000000152772ca */ /* 0x000fe200000e0000 */
[----:B------:R-:W-:Y:S01]  /*10690*/  IMAD.MOV.U32 R21, RZ, RZ, -0x7fffffe0 ;  /* 0x80000020ff157424 */ /* 0x000fe200078e00ff */
[----:B------:R-:W-:-:S02]  /*106a0*/  R2UR UR21, R13 ;  /* 0x000000000d1572ca */ /* 0x000fc400000e0000 */
[----:B------:R-:W-:Y:S02]  /*106b0*/  R2UR UR40, R12 ;  /* 0x000000000c2872ca */ /* 0x000fe400000e0000 */
[----:B------:R-:W-:Y:S02]  /*106c0*/  R2UR UR41, R13 ;  /* 0x000000000d2972ca */ /* 0x000fe400000e0000 */
[----:B------:R-:W-:Y:S01]  /*106d0*/  R2UR UR30, R20 ;  /* 0x00000000141e72ca */ /* 0x000fe200000e0000 */
[----:B------:R-:W-:Y:S01]  /*106e0*/  VIADD R20, R150, 0x540 ;  /* 0x0000054096147836 */ /* 0x000fe20000000000 */
[----:B------:R-:W-:Y:S01]  /*106f0*/  R2UR UR31, R21 ;  /* 0x00000000151f72ca */ /* 0x000fe200000e0000 */
[----:B------:R-:W-:-:S03]  /*10700*/  IMAD.MOV.U32 R21, RZ, RZ, -0x7fffffe0 ;  /* 0x80000020ff157424 */ /* 0x000fc600078e00ff */
[----:B------:R-:W-:Y:S01]  /*10710*/  R2UR UR26, R20 ;  /* 0x00000000141a72ca */ /* 0x000fe200000e0000 */
[----:B------:R-:W-:Y:S01]  /*10720*/  IMAD.MOV.U32 R20, RZ, RZ, R0 ;  /* 0x000000ffff147224 */ /* 0x000fe200078e0000 */
[----:B------:R-:W-:-:S05]  /*10730*/  R2UR UR27, R21 ;  /* 0x00000000151b72ca */ /* 0x000fca00000e0000 */
[----:B------:R-:W-:Y:S01]  /*10740*/  MOV R151, UR30 ;  /* 0x0000001e00977c02 */ /* 0x000fe20008000f00 */
[----:B------:R-:W-:Y:S01]  /*10750*/  UMOV UR30, UR58 ;  /* 0x0000003a001e7c82 */ /* 0x000fe20008000000 */
[----:B------:R-:W-:Y:S01]  /*10760*/  MOV R152, UR31 ;  /* 0x0000001f00987c02 */ /* 0x000fe20008000f00 */
[----:B------:R-:W-:Y:S02]  /*10770*/  WARPGROUP.DEPBAR.LE gsb0, 0x0 ;  /* 0x00008000000079c5 */ /* 0x000fe40000010000 */
[----:B------:R-:W-:Y:S01]  /*10780*/  WARPGROUP.ARRIVE ;  /* 0x00000000000079c5 */ /* 0x000fe20000000000 */
[----:B------:R-:W-:Y:S01]  /*10790*/  UMOV UR31, UR59 ;  /* 0x0000003b001f7c82 */ /* 0x000fe20008000000 */
[----:B------:R-:W-:Y:S02]  /*107a0*/  R2UR UR59, R20 ;  /* 0x00000000143b72ca */ /* 0x000fe400000e0000 */
[----:B------:R-:W-:Y:S02]  /*107b0*/  R2UR UR58, R25 ;  /* 0x00000000193a72ca */ /* 0x000fe400000e0000 */
[----:B------:R-:W-:Y:S01]  /*107c0*/  HGMMA.64x16x16.F32.BF16 R88, gdesc[UR44], R88, gsb0 ;  /* 0x002000002c5879f0 */ /* 0x000fe20008001858 */
[----:B------:R-:W-:Y:S01]  /*107d0*/  R2UR UR44, R12 ;  /* 0x000000000c2c72ca */ /* 0x000fe200000e0000 */
[----:B------:R-:W-:Y:S01]  /*107e0*/  UMOV UR46, UR16 ;  /* 0x00000010002e7c82 */ /* 0x000fe20008000000 */
[----:B------:R-:W-:Y:S01]  /*107f0*/  R2UR UR45, R13 ;  /* 0x000000000d2d72ca */ /* 0x000fe200000e0000 */
[----:B------:R-:W-:Y:S01]  /*10800*/  UMOV UR47, UR17 ;  /* 0x00000011002f7c82 */ /* 0x000fe20008000000 */
[----:B------:R-:W-:-:S02]  /*10810*/  MOV R14, UR27 ;  /* 0x0000001b000e7c02 */ /* 0x000fc40008000f00 */
[----:B------:R-:W-:Y:S02]  /*10820*/  MOV R0, UR26 ;  /* 0x0000001a00007c02 */ /* 0x000fe40008000f00 */
[C---:B------:R-:W-:Y:S02]  /*10830*/  R2UR UR24, R10.reuse ;  /* 0x000000000a1872ca */ /* 0x040fe400000e0000 */
[C---:B------:R-:W-:Y:S02]  /*10840*/  R2UR UR25, R11.reuse ;  /* 0x000000000b1972ca */ /* 0x040fe400000e0000 */
[----:B------:R-:W-:Y:S02]  /*10850*/  R2UR UR28, R10 ;  /* 0x000000000a1c72ca */ /* 0x000fe400000e0000 */
[----:B------:R-:W-:Y:S01]  /*10860*/  R2UR UR29, R11 ;  /* 0x000000000b1d72ca */ /* 0x000fe200000e0000 */
[----:B------:R-:W-:Y:S01]  /*10870*/  VIADD R20, R150, 0x580 ;  /* 0x0000058096147836 */ /* 0x000fe20000000000 */
[----:B------:R-:W-:Y:S01]  /*10880*/  R2UR UR26, R22 ;  /* 0x00000000161a72ca */ /* 0x000fe200000e0000 */
[----:B------:R-:W-:Y:S01]  /*10890*/  IMAD.MOV.U32 R21, RZ, RZ, -0x7fffffe0 ;  /* 0x80000020ff157424 */ /* 0x000fe200078e00ff */
[----:B------:R-:W-:Y:S01]  /*108a0*/  R2UR UR27, R23 ;  /* 0x00000000171b72ca */ /* 0x000fe200000e0000 */
[----:B------:R0:W5:Y:S01]  /*108b0*/  LDL.LU R25, [R1+0xb4] ;  /* 0x0000b40001197983 */ /* 0x0001620000300800 */
[----:B------:R-:W-:-:S02]  /*108c0*/  WARPGROUP.DEPBAR.LE gsb0, 0x0 ;  /* 0x00008000000079c5 */ /* 0x000fc40000010000 */
[----:B------:R-:W-:-:S06]  /*108d0*/  WARPGROUP.ARRIVE ;  /* 0x00000000000079c5 */ /* 0x000fcc0000000000 */
[----:B------:R-:W-:Y:S01]  /*108e0*/  HGMMA.64x16x16.F32.BF16 R80, gdesc[UR48], R80, gsb0 ;  /* 0x00200000305079f0 */ /* 0x000fe20008001850 */
[----:B------:R-:W-:Y:S01]  /*108f0*/  R2UR UR48, R12 ;  /* 0x000000000c3072ca */ /* 0x000fe200000e0000 */
[----:B------:R-:W-:Y:S01]  /*10900*/  UMOV UR50, UR12 ;  /* 0x0000000c00327c82 */ /* 0x000fe20008000000 */
[----:B------:R-:W-:Y:S01]  /*10910*/  R2UR UR49, R13 ;  /* 0x000000000d3172ca */ /* 0x000fe200000e0000 */
[----:B------:R-:W-:Y:S01]  /*10920*/  UMOV UR51, UR13 ;  /* 0x0000000d00337c82 */ /* 0x000fe20008000000 */
[----:B------:R-:W-:Y:S02]  /*10930*/  WARPGROUP.DEPBAR.LE gsb0, 0x0 ;  /* 0x00008000000079c5 */ /* 0x000fe40000010000 */
[----:B------:R-:W-:-:S06]  /*10940*/  WARPGROUP.ARRIVE ;  /* 0x00000000000079c5 */ /* 0x000fcc0000000000 */
[----:B------:R-:W-:Y:S01]  /*10950*/  HGMMA.64x16x16.F32.BF16 R72, gdesc[UR52], R72, gsb0 ;  /* 0x00200000344879f0 */ /* 0x000fe20008001848 */
[----:B------:R-:W-:Y:S01]  /*10960*/  UMOV UR54, UR4 ;  /* 0x0000000400367c82 */ /* 0x000fe20008000000 */
[----:B------:R-:W-:Y:S01]  /*10970*/  UMOV UR55, UR5 ;  /* 0x0000000500377c82 */ /* 0x000fe20008000000 */
[C---:B------:R-:W-:Y:S02]  /*10980*/  R2UR UR4, R12.reuse ;  /* 0x000000000c0472ca */ /* 0x040fe400000e0000 */
[C---:B------:R-:W-:Y:S02]  /*10990*/  R2UR UR5, R13.reuse ;  /* 0x000000000d0572ca */ /* 0x040fe400000e0000 */
        /* <DEDUP_REMOVED lines=29> */
[----:B------:R-:W-:Y:S01]  /*10b70*/  R2UR UR57, R13 ;  /* 0x000000000d3972ca */ /* 0x000fe200000e0000 */
[----:B------:R-:W-:Y:S02]  /*10b80*/  WARPGROUP.DEPBAR.LE gsb0, 0x0 ;  /* 0x00008000000079c5 */ /* 0x000fe40000010000 */
[----:B------:R-:W-:-:S10]  /*10b90*/  WARPGROUP.ARRIVE ;  /* 0x00000000000079c5 */ /* 0x000fd40000000000 */
[----:B------:R-:W-:Y:S01]  /*10ba0*/  HGMMA.64x16x16.F32.BF16 R72, gdesc[UR56], R72, gsb0 ;  /* 0x00200000384879f0 */ /* 0x000fe20008001848 */
[----:B------:R-:W-:Y:S02]  /*10bb0*/  R2UR UR56, R10 ;  /* 0x000000000a3872ca */ /* 0x000fe400000e0000 */
[----:B------:R-:W-:Y:S01]  /*10bc0*/  R2UR UR57, R11 ;  /* 0x000000000b3972ca */ /* 0x000fe200000e0000 */
[----:B------:R-:W-:Y:S01]  /*10bd0*/  UMOV UR58, UR60 ;  /* 0x0000003c003a7c82 */ /* 0x000fe20008000000 */
[----:B------:R-:W-:Y:S01]  /*10be0*/  UMOV UR59, UR61 ;  /* 0x0000003d003b7c82 */ /* 0x000fe20008000000 */
[----:B------:R-:W-:Y:S02]  /*10bf0*/  WARPGROUP.DEPBAR.LE gsb0, 0x0 ;  /* 0x00008000000079c5 */ /* 0x000fe40000010000 */
[----:B------:R-:W-:-:S08]  /*10c00*/  WARPGROUP.ARRIVE ;  /* 0x00000000000079c5 */ /* 0x000fd00000000000 */
[----:B------:R-:W-:Y:S03]  /*10c10*/  HGMMA.64x16x16.F32.BF16 R136, gdesc[UR56], R136, gsb0 ;  /* 0x00200000388879f0 */ /* 0x000fe60008001888 */
[----:B------:R-:W-:Y:S02]  /*10c20*/  WARPGROUP.DEPBAR.LE gsb0, 0x0 ;  /* 0x00008000000079c5 */ /* 0x000fe40000010000 */
[----:B------:R-:W-:-:S06]  /*10c30*/  WARPGROUP.ARRIVE ;  /* 0x00000000000079c5 */ /* 0x000fcc0000000000 */
[----:B------:R-:W-:Y:S03]  /*10c40*/  HGMMA.64x16x16.F32.BF16 R128, gdesc[UR24], R128, gsb0 ;  /* 0x00200000188079f0 */ /* 0x000fe60008001880 */
[----:B------:R-:W-:Y:S02]  /*10c50*/  WARPGROUP.DEPBAR.LE gsb0, 0x0 ;  /* 0x00008000000079c5 */ /* 0x000fe40000010000 */
[----:B------:R-:W-:-:S06]  /*10c60*/  WARPGROUP.ARRIVE ;  /* 0x00000000000079c5 */ /* 0x000fcc0000000000 */
[----:B------:R-:W-:Y:S01]  /*10c70*/  HGMMA.64x16x16.F32.BF16 R120, gdesc[UR28], R120, gsb0 ;  /* 0x002000001c7879f0 */ /* 0x000fe20008001878 */
[----:B------:R-:W-:Y:S02]  /*10c80*/  R2UR UR36, R10 ;  /* 0x000000000a2472ca */ /* 0x000fe400000e0000 */
[----:B------:R-:W-:Y:S01]  /*10c90*/  R2UR UR37, R11 ;  /* 0x000000000b2572ca */ /* 0x000fe200000e0000 */
[----:B------:R-:W-:Y:S01]  /*10ca0*/  UMOV UR38, UR8 ;  /* 0x0000000800267c82 */ /* 0x000fe20008000000 */
[----:B------:R-:W-:Y:S01]  /*10cb0*/  UMOV UR39, UR9 ;  /* 0x0000000900277c82 */ /* 0x000fe20008000000 */
[----:B------:R-:W-:Y:S02]  /*10cc0*/  WARPGROUP.DEPBAR.LE gsb0, 0x0 ;  /* 0x00008000000079c5 */ /* 0x000fe40000010000 */
[----:B------:R-:W-:-:S08]  /*10cd0*/  WARPGROUP.ARRIVE ;  /* 0x00000000000079c5 */ /* 0x000fd00000000000 */
[----:B------:R-:W-:Y:S01]  /*10ce0*/  HGMMA.64x16x16.F32.BF16 R112, gdesc[UR36], R112, gsb0 ;  /* 0x00200000247079f0 */ /* 0x000fe20008001870 */
[----:B------:R-:W-:Y:S02]  /*10cf0*/  R2UR UR20, R10 ;  /* 0x000000000a1472ca */ /* 0x000fe400000e0000 */
[----:B------:R-:W-:Y:S01]  /*10d00*/  R2UR UR21, R11 ;  /* 0x000000000b1572ca */ /* 0x000fe200000e0000 */
[----:B------:R-:W-:Y:S02]  /*10d10*/  WARPGROUP.DEPBAR.LE gsb0, 0x0 ;  /* 0x00008000000079c5 */ /* 0x000fe40000010000 */
[----:B------:R-:W-:-:S10]  /*10d20*/  WARPGROUP.ARRIVE ;  /* 0x00000000000079c5 */ /* 0x000fd40000000000 */
[----:B------:R-:W-:Y:S01]  /*10d30*/  HGMMA.64x16x16.F32.BF16 R104, gdesc[UR20], R104, gsb0 ;  /* 0x00200000146879f0 */ /* 0x000fe20008001868 */
[----:B------:R-:W-:Y:S02]  /*10d40*/  R2UR UR7, R24 ;  /* 0x00000000180772ca */ /* 0x000fe400000e0000 */
[----:B------:R-:W-:Y:S01]  /*10d50*/  R2UR UR6, R19 ;  /* 0x00000000130672ca */ /* 0x000fe200000e0000 */
[----:B------:R0:W5:Y:S01]  /*10d60*/  LDL.LU R24, [R1+0xb0] ;  /* 0x0000b00001187983 */ /* 0x0001620000300800 */
[----:B------:R-:W-:Y:S02]  /*10d70*/  R2UR UR4, R10 ;  /* 0x000000000a0472ca */ /* 0x000fe400000e0000 */
[----:B------:R-:W-:Y:S01]  /*10d80*/  R2UR UR5, R11 ;  /* 0x000000000b0572ca */ /* 0x000fe200000e0000 */
[----:B------:R0:W5:Y:S01]  /*10d90*/  LDL.LU R19, [R1+0xac] ;  /* 0x0000ac0001137983 */ /* 0x0001620000300800 */
[----:B------:R-:W-:Y:S02]  /*10da0*/  WARPGROUP.DEPBAR.LE gsb0, 0x0 ;  /* 0x00008000000079c5 */ /* 0x000fe40000010000 */
[----:B------:R-:W-:-:S09]  /*10db0*/  WARPGROUP.ARRIVE ;  /* 0x00000000000079c5 */ /* 0x000fd20000000000 */
        /* <DEDUP_REMOVED lines=17> */
[----:B------:R-:W-:Y:S02]  /*10ed0*/  R2UR UR22, R15 ;  /* 0x000000000f1672ca */ /* 0x000fe400000e0000 */
        /* <DEDUP_REMOVED lines=33> */
[----:B------:R-:W-:Y:S02]  /*110f0*/  VIADD R20, R150, 0x5c0 ;  /* 0x000005c096147836 */ /* 0x000fe40000000000 */
[----:B------:R-:W-:Y:S01]  /*11100*/  IMAD.MOV.U32 R21, RZ, RZ, -0x7fffffe0 ;  /* 0x80000020ff157424 */ /* 0x000fe200078e00ff */
[----:B------:R-:W-:Y:S02]  /*11110*/  R2UR UR40, R6 ;  /* 0x00000000062872ca */ /* 0x000fe400000e0000 */
[----:B------:R-:W-:Y:S02]  /*11120*/  R2UR UR42, R20 ;  /* 0x00000000142a72ca */ /* 0x000fe400000e0000 */
[----:B------:R-:W-:Y:S02]  /*11130*/  R2UR UR43, R21 ;  /* 0x00000000152b72ca */ /* 0x000fe400000e0000 */
[----:B------:R-:W-:Y:S01]  /*11140*/  R2UR UR41, R7 ;  /* 0x00000000072972ca */ /* 0x000fe200000e0000 */
[----:B------:R-:W-:-:S02]  /*11150*/  WARPGROUP.DEPBAR.LE gsb0, 0x0 ;  /* 0x00008000000079c5 */ /* 0x000fc40000010000 */
        /* <DEDUP_REMOVED lines=70> */
[----:B------:R-:W-:-:S02]  /*115c0*/  R2UR UR17, R5 ;  /* 0x00000000051172ca */ /* 0x000fc400000e0000 */
[----:B------:R-:W-:Y:S02]  /*115d0*/  R2UR UR61, R18 ;  /* 0x00000000123d72ca */ /* 0x000fe400000e0000 */
[----:B------:R0:W5:Y:S01]  /*115e0*/  LDL.LU R18, [R1+0xa8] ;  /* 0x0000a80001127983 */ /* 0x0001620000300800 */
[----:B------:R-:W-:-:S03]  /*115f0*/  R2UR UR60, R17 ;  /* 0x00000000113c72ca */ /* 0x000fc600000e0000 */
[----:B------:R0:W5:Y:S04]  /*11600*/  LDL.LU R17, [R1+0xa4] ;  /* 0x0000a40001117983 */ /* 0x0001680000300800 */
[----:B------:R0:W5:Y:S04]  /*11610*/  LDL.LU R16, [R1+0xa0] ;  /* 0x0000a00001107983 */ /* 0x0001680000300800 */
[----:B------:R0:W5:Y:S01]  /*11620*/  LDL.LU R15, [R1+0x9c] ;  /* 0x00009c00010f7983 */ /* 0x0001620000300800 */
[----:B------:R-:W-:Y:S02]  /*11630*/  WARPGROUP.DEPBAR.LE gsb0, 0x0 ;  /* 0x00008000000079c5 */ /* 0x000fe40000010000 */
[----:B------:R-:W-:-:S06]  /*11640*/  WARPGROUP.ARRIVE ;  /* 0x00000000000079c5 */ /* 0x000fcc0000000000 */
        /* <DEDUP_REMOVED lines=36> */
[----:B------:R-:W-:Y:S03]  /*11890*/  HGMMA.64x16x16.F32.BF16 R72, gdesc[UR32], R72, gsb0 ;  /* 0x00200000204879f0 */ /* 0x000fe60008001848 */
[----:B------:R-:W-:Y:S02]  /*118a0*/  WARPGROUP.DEPBAR.LE gsb0, 0x0 ;  /* 0x00008000000079c5 */ /* 0x000fe40000010000 */
[----:B0-----:R-:W-:Y:S05]  /*118b0*/  @P2 BRA `(.L_x_426) ;  /* 0x0000000000302947 */ /* 0x001fea0003800000 */
[----:B------:R-:W-:Y:S05]  /*118c0*/  @!P0 BRA `(.L_x_427) ;  /* 0x0000000000048947 */ /* 0x000fea0003800000 */
[----:B------:R-:W-:Y:S01]  /*118d0*/  BPT.TRAP 0x1 ;  /* 0x000000040000795c */ /* 0x000fe20000300000 */
.L_x_427:
[----:B------:R-:W-:Y:S01]  /*118e0*/  SHF.L.U32 R0, R156, 0x1f, RZ ;  /* 0x0000001f9c007819 */ /* 0x000fe200000006ff */
[----:B-----5:R-:W-:-:S04]  /*118f0*/  IMAD R14, R15, 0x8, R18 ;  /* 0x000000080f0e7824 */ /* 0x020fc800078e0212 */
[----:B------:R0:W1:Y:S01]  /*11900*/  SYNCS.PHASECHK.TRANS64.TRYWAIT P2, [R14+URZ+0x31c50], R0 ;  /* 0x031c50000e0075a7 */ /* 0x000062000804017f */
[----:B------:R-:W-:Y:S05]  /*11910*/  @!P0 BRA `(.L_x_428) ;  /* 0x0000000000048947 */ /* 0x000fea0003800000 */
[----:B------:R-:W-:Y:S01]  /*11920*/  BPT.TRAP 0x1 ;  /* 0x000000040000795c */ /* 0x000fe20000300000 */
.L_x_428:
[----:B------:R-:W-:Y:S04]  /*11930*/  BSSY B0, `(.L_x_426) ;  /* 0x0000004000007945 */ /* 0x000fe80003800000 */
[----:B-1----:R-:W-:Y:S05]  /*11940*/  @P2 BRA `(.L_x_429) ;  /* 0x0000000000082947 */ /* 0x002fea0003800000 */
[----:B------:R-:W1:Y:S02]  /*11950*/  SYNCS.PHASECHK.TRANS64.TRYWAIT P2, [R14+URZ+0x31c50], R0 ;  /* 0x031c50000e0075a7 */ /* 0x000e64000804017f */
[----:B-1----:R-:W-:Y:S05]  /*11960*/  @!P2 BRA `(.L_x_430) ;  /* 0x000000a000dca947 */ /* 0x002fea0003800000 */
.L_x_429:
[----:B------:R-:W-:Y:S05]  /*11970*/  BSYNC B0 ;  /* 0x0000000000007941 */ /* 0x000fea0003800000 */
.L_x_426:
[----:B------:R-:W2:Y:S01]  /*11980*/  LDL.LU R22, [R1+0x20] ;  /* 0x0000200001167983 */ /* 0x000ea20000300800 */
[----:B01----:R-:W-:Y:S01]  /*11990*/  FMNMX.FTZ R0, R136, R154, !PT ;  /* 0x0000009a88007209 */ /* 0x003fe20007810000 */
[----:B------:R-:W-:Y:S05]  /*119a0*/  WARPSYNC.ALL ;  /* 0x0000000000007948 */ /* 0x000fea0003800000 */
[----:B------:R-:W-:Y:S01]  /*119b0*/  FMNMX.FTZ R0, R137, R0, !PT ;  /* 0x0000000089007209 */ /* 0x000fe20007810000 */
[----:B------:R-:W-:-:S03]  /*119c0*/  ULDC UR4, c[0x0][0x988] ;  /* 0x0002620000047ab9 */ /* 0x000fc60000000800 */
        /* <DEDUP_REMOVED lines=33> */
[----:B------:R-:W-:-:S05]  /*11be0*/  FMNMX.FTZ R0, R77, R0, !PT ;  /* 0x000000004d007209 */ /* 0x000fca0007810000 */
[----:B------:R-:W0:Y:S02]  /*11bf0*/  SHFL.BFLY PT, R14, R0, 0x2, 0x1f ;  /* 0x0c401f00000e7f89 */ /* 0x000e2400000e0000 */
[----:B0-----:R-:W-:-:S05]  /*11c00*/  FMNMX.FTZ R0, R0, R14, !PT ;  /* 0x0000000e00007209 */ /* 0x001fca0007810000 */
[----:B------:R-:W0:Y:S02]  /*11c10*/  SHFL.BFLY PT, R14, R0, 0x1, 0x1f ;  /* 0x0c201f00000e7f89 */ /* 0x000e2400000e0000 */
[----:B0-----:R-:W-:Y:S01]  /*11c20*/  FMNMX.FTZ R0, R0, R14, !PT ;  /* 0x0000000e00007209 */ /* 0x001fe20007810000 */
[----:B------:R-:W-:-:S04]  /*11c30*/  IMAD.U32 R14, RZ, RZ, UR4 ;  /* 0x00000004ff0e7e24 */ /* 0x000fc8000f8e00ff */
[C---:B------:R-:W-:Y:S01]  /*11c40*/  FMUL.FTZ R21, R0.reuse, R14 ;  /* 0x0000000e00157220 */ /* 0x040fe20000410000 */
[----:B------:R-:W-:-:S03]  /*11c50*/  FADD.FTZ R20, -R0, R154 ;  /* 0x0000009a00147221 */ /* 0x000fc60000010100 */
[-CC-:B------:R-:W-:Y:S01]  /*11c60*/  FFMA.FTZ R151, R121, R14.reuse, -R21.reuse ;  /* 0x0000000e79977223 */ /* 0x180fe20000010815 */
[-C--:B------:R-:W-:Y:S01]  /*11c70*/  FMUL.FTZ R20, R20, R14.reuse ;  /* 0x0000000e14147220 */ /* 0x080fe20000410000 */
[----:B------:R-:W3:Y:S01]  /*11c80*/  LDL R121, [R1+0x50] ;  /* 0x0000500001797983 */ /* 0x000ee20000100800 */
        /* <DEDUP_REMOVED lines=14> */
[----:B------:R0:W2:Y:S01]  /*11d70*/  MUFU.EX2 R20, R136 ;  /* 0x0000008800147308 */ /* 0x0000a20000000800 */
[-CC-:B------:R-:W-:Y:S01]  /*11d80*/  FFMA.FTZ R156, R129, R14.reuse, -R21.reuse ;  /* 0x0000000e819c7223 */ /* 0x180fe20000010815 */
        /* <DEDUP_REMOVED lines=21> */
[----:B------:R-:W-:Y:S01]  /*11ee0*/  FFMA.FTZ R84, R77, R14, -R21 ;  /* 0x0000000e4d547223 */ /* 0x000fe20000010815 */
[----:B------:R-:W-:Y:S01]  /*11ef0*/  MUFU.EX2 R141, R141 ;  /* 0x0000008d008d7308 */ /* 0x000fe20000000800 */
[----:B-----5:R-:W-:Y:S01]  /*11f00*/  WARPGROUP.ARRIVE ;  /* 0x00000000000079c5 */ /* 0x020fe20000000000 */
[----:B0-----:R-:W4:Y:S01]  /*11f10*/  LDL.LU R136, [R1+0x24] ;  /* 0x0000240001887983 */ /* 0x001f220000300800 */
[----:B--2---:R-:W-:-:S05]  /*11f20*/  FFMA.FTZ R21, R80, R22, R20 ;  /* 0x0000001650157223 */ /* 0x004fca0000010014 */
[----:B------:R-:W0:Y:S01]  /*11f30*/  MUFU.EX2 R22, R140 ;  /* 0x0000008c00167308 */ /* 0x000e220000000800 */
[C---:B-1----:R-:W-:Y:S01]  /*11f40*/  FADD.FTZ R21, R137.reuse, R21 ;  /* 0x0000001589157221 */ /* 0x042fe20000010000 */
[----:B------:R-:W-:-:S03]  /*11f50*/  F2FP.BF16.F32.PACK_AB R20, R137, R20 ;  /* 0x000000148914723e */ /* 0x000fc600000010ff */
[----:B0-----:R-:W-:-:S04]  /*11f60*/  FADD.FTZ R21, R22, R21 ;  /* 0x0000001516157221 */ /* 0x001fc80000010000 */
[----:B------:R-:W-:Y:S01]  /*11f70*/  FADD.FTZ R137, R141, R21 ;  /* 0x000000158d897221 */ /* 0x000fe20000010000 */
        /* <DEDUP_REMOVED lines=38> */
[----:B------:R-:W0:Y:S01]  /*121e0*/  SHFL.BFLY PT, R72, R23, 0x1, 0x1f ;  /* 0x0c201f0017487f89 */ /* 0x000e2200000e0000 */
[----:B------:R-:W-:-:S05]  /*121f0*/  VIADD R21, R18, 0x200 ;  /* 0x0000020012157836 */ /* 0x000fca0000000000 */
[----:B------:R-:W-:-:S04]  /*12200*/  SHF.R.U32.HI R21, RZ, 0x4, R21 ;  /* 0x00000004ff157819 */ /* 0x000fc80000011615 */
[----:B------:R-:W-:-:S04]  /*12210*/  LOP3.LUT R21, R21, 0x3fff, RZ, 0xc0, !PT ;  /* 0x00003fff15157812 */ /* 0x000fc800078ec0ff */
[----:B------:R-:W-:Y:S02]  /*12220*/  LOP3.LUT R21, R21, 0x2400000, RZ, 0xfc, !PT ;  /* 0x0240000015157812 */ /* 0x000fe400078efcff */
[----:B0-----:R-:W-:-:S03]  /*12230*/  FMNMX.FTZ R72, R23, R72, !PT ;  /* 0x0000004817487209 */ /* 0x001fc60007810000 */
[----:B------:R-:W-:Y:S02]  /*12240*/  IMAD R76, R15, 0x6c0, R21 ;  /* 0x000006c00f4c7824 */ /* 0x000fe400078e0215 */
[----:B------:R-:W-:-:S04]  /*12250*/  FMUL.FTZ R81, R72, R14 ;  /* 0x0000000e48517220 */ /* 0x000fc80000410000 */
[----:B------:R-:W-:Y:S01]  /*12260*/  FFMA.FTZ R73, R78, R14, -R81 ;  /* 0x0000000e4e497223 */ /* 0x000fe20000010851 */
[----:B------:R-:W-:-:S05]  /*12270*/  VIADD R78, R76, 0x40 ;  /* 0x000000404c4e7836 */ /* 0x000fca0000000000 */
[----:B------:R-:W-:Y:S01]  /*12280*/  R2UR UR10, R78 ;  /* 0x000000004e0a72ca */ /* 0x000fe200000e0000 */
        /* <DEDUP_REMOVED lines=8> */
[C---:B------:R-:W-:Y:S01]  /*12310*/  VIADD R78, R76.reuse, 0x180 ;  /* 0x000001804c4e7836 */ /* 0x040fe20000000000 */
[----:B------:R-:W-:Y:S01]  /*12320*/  R2UR UR6, R76 ;  /* 0x000000004c0672ca */ /* 0x000fe200000e0000 */
[----:B------:R-:W-:-:S03]  /*12330*/  IMAD.MOV.U32 R77, RZ, RZ, -0x7fffffe0 ;  /* 0x80000020ff4d7424 */ /* 0x000fc600078e00ff */
[----:B------:R-:W-:Y:S01]  /*12340*/  R2UR UR30, R78 ;  /* 0x000000004e1e72ca */ /* 0x000fe200000e0000 */
[C---:B------:R-:W-:Y:S02]  /*12350*/  VIADD R78, R76.reuse, 0x1c0 ;  /* 0x000001c04c4e7836 */ /* 0x040fe40000000000 */
[----:B------:R-:W-:Y:S01]  /*12360*/  VIADD R76, R76, 0x200 ;  /* 0x000002004c4c7836 */ /* 0x000fe20000000000 */
[C---:B------:R-:W-:Y:S02]  /*12370*/  R2UR UR7, R77.reuse ;  /* 0x000000004d0772ca */ /* 0x040fe400000e0000 */
[----:B------:R-:W-:Y:S01]  /*12380*/  R2UR UR39, R77 ;  /* 0x000000004d2772ca */ /* 0x000fe200000e0000 */
[----:B------:R-:W-:Y:S01]  /*12390*/  IMAD.MOV.U32 R77, RZ, RZ, -0x3ffffff0 ;  /* 0xc0000010ff4d7424 */ /* 0x000fe200078e00ff */
[----:B------:R-:W-:Y:S02]  /*123a0*/  R2UR UR38, R76 ;  /* 0x000000004c2672ca */ /* 0x000fe400000e0000 */
[----:B---3--:R-:W-:-:S02]  /*123b0*/  LOP3.LUT R76, R121, 0x10000, RZ, 0xfc, !PT ;  /* 0x00010000794c7812 */ /* 0x008fc400078efcff */
[----:B------:R-:W-:Y:S02]  /*123c0*/  R2UR UR5, R77 ;  /* 0x000000004d0572ca */ /* 0x000fe400000e0000 */
[----:B------:R-:W-:-:S13]  /*123d0*/  R2UR UR4, R76 ;  /* 0x000000004c0472ca */ /* 0x000fda00000e0000 */
[----:B------:R-:W-:Y:S01]  /*123e0*/  HGMMA.64x96x16.F32.BF16 R24, gdesc[UR4].tnspB, R24, gsb0 ;  /* 0x41600000041879f0 */ /* 0x000fe20008001818 */
        /* <DEDUP_REMOVED lines=35> */
[----:B------:R-:W-:Y:S01]  /*12620*/  IMAD.MOV.U32 R79, RZ, RZ, -0x7fffffe0 ;  /* 0x80000020ff4f7424 */ /* 0x000fe200078e00ff */
[----:B------:R-:W-:Y:S01]  /*12630*/  R2UR UR34, R78 ;  /* 0x000000004e2272ca */ /* 0x000fe200000e0000 */
[----:B------:R-:W-:-:S03]  /*12640*/  VIADD R78, R76, 0x180 ;  /* 0x000001804c4e7836 */ /* 0x000fc60000000000 */
[C---:B------:R-:W-:Y:S02]  /*12650*/  R2UR UR11, R79.reuse ;  /* 0x000000004f0b72ca */ /* 0x040fe400000e0000 */
[C---:B------:R-:W-:Y:S02]  /*12660*/  R2UR UR15, R79.reuse ;  /* 0x000000004f0f72ca */ /* 0x040fe400000e0000 */
[C---:B------:R-:W-:Y:S02]  /*12670*/  R2UR UR19, R79.reuse ;  /* 0x000000004f1372ca */ /* 0x040fe400000e0000 */
[C---:B------:R-:W-:Y:S02]  /*12680*/  R2UR UR23, R79.reuse ;  /* 0x000000004f1772ca */ /* 0x040fe400000e0000 */
[C---:B------:R-:W-:Y:S02]  /*12690*/  R2UR UR27, R79.reuse ;  /* 0x000000004f1b72ca */ /* 0x040fe400000e0000 */
[----:B------:R-:W-:-:S02]  /*126a0*/  R2UR UR31, R79 ;  /* 0x000000004f1f72ca */ /* 0x000fc400000e0000 */
[----:B------:R-:W-:Y:S01]  /*126b0*/  R2UR UR35, R79 ;  /* 0x000000004f2372ca */ /* 0x000fe200000e0000 */
[----:B------:R-:W-:Y:S01]  /*126c0*/  IMAD.MOV.U32 R79, RZ, RZ, -0x3ffffff0 ;  /* 0xc0000010ff4f7424 */ /* 0x000fe200078e00ff */
[----:B------:R-:W-:-:S04]  /*126d0*/  R2UR UR8, R78 ;  /* 0x000000004e0872ca */ /* 0x000fc800000e0000 */
[----:B------:R-:W-:Y:S01]  /*126e0*/  R2UR UR9, R79 ;  /* 0x000000004f0972ca */ /* 0x000fe200000e0000 */
[----:B------:R-:W-:Y:S02]  /*126f0*/  WARPGROUP.DEPBAR.LE gsb0, 0x0 ;  /* 0x00008000000079c5 */ /* 0x000fe40000010000 */
[----:B------:R-:W-:-:S10]  /*12700*/  WARPGROUP.ARRIVE ;  /* 0x00000000000079c5 */ /* 0x000fd40000000000 */
[----:B------:R-:W-:Y:S01]  /*12710*/  HGMMA.64x96x16.F32.BF16 R24, gdesc[UR8].tnspB, R24, gsb0 ;  /* 0x41600000081879f0 */ /* 0x000fe20008001818 */
[----:B------:R-:W-:Y:S02]  /*12720*/  VIADD R78, R76, 0x300 ;  /* 0x000003004c4e7836 */ /* 0x000fe40000000000 */
[----:B------:R-:W-:-:S03]  /*12730*/  IMAD.MOV.U32 R79, RZ, RZ, -0x3ffffff0 ;  /* 0xc0000010ff4f7424 */ /* 0x000fc600078e00ff */
[----:B------:R-:W-:Y:S02]  /*12740*/  R2UR UR12, R78 ;  /* 0x000000004e0c72ca */ /* 0x000fe400000e0000 */
[----:B------:R-:W-:Y:S01]  /*12750*/  R2UR UR13, R79 ;  /* 0x000000004f0d72ca */ /* 0x000fe200000e0000 */
[----:B------:R-:W-:Y:S02]  /*12760*/  VIADD R78, R76, 0x480 ;  /* 0x000004804c4e7836 */ /* 0x000fe40000000000 */
[----:B------:R-:W-:Y:S01]  /*12770*/  IMAD.MOV.U32 R79, RZ, RZ, -0x3ffffff0 ;  /* 0xc0000010ff4f7424 */ /* 0x000fe200078e00ff */
[----:B------:R-:W-:Y:S02]  /*12780*/  WARPGROUP.DEPBAR.LE gsb0, 0x0 ;  /* 0x00008000000079c5 */ /* 0x000fe40000010000 */
[----:B------:R-:W-:-:S07]  /*12790*/  WARPGROUP.ARRIVE ;  /* 0x00000000000079c5 */ /* 0x000fce0000000000 */
[----:B------:R-:W-:Y:S01]  /*127a0*/  HGMMA.64x96x16.F32.BF16 R24, gdesc[UR12].tnspB, R24, gsb0 ;  /* 0x416000000c1879f0 */ /* 0x000fe20008001818 */
[----:B------:R-:W-:Y:S02]  /*127b0*/  R2UR UR16, R78 ;  /* 0x000000004e1072ca */ /* 0x000fe400000e0000 */
[----:B------:R-:W-:Y:S01]  /*127c0*/  R2UR UR17, R79 ;  /* 0x000000004f1172ca */ /* 0x000fe200000e0000 */
[----:B------:R-:W-:Y:S02]  /*127d0*/  VIADD R78, R76, 0x600 ;  /* 0x000006004c4e7836 */ /* 0x000fe40000000000 */
[----:B------:R-:W-:-:S03]  /*127e0*/  IMAD.MOV.U32 R79, RZ, RZ, -0x3ffffff0 ;  /* 0xc0000010ff4f7424 */ /* 0x000fc600078e00ff */
[----:B------:R-:W-:Y:S01]  /*127f0*/  R2UR UR20, R78 ;  /* 0x000000004e1472ca */ /* 0x000fe200000e0000 */
[----:B------:R-:W-:Y:S02]  /*12800*/  WARPGROUP.DEPBAR.LE gsb0, 0x0 ;  /* 0x00008000000079c5 */ /* 0x000fe40000010000 */
[----:B------:R-:W-:-:S06]  /*12810*/  WARPGROUP.ARRIVE ;  /* 0x00000000000079c5 */ /* 0x000fcc0000000000 */
[----:B------:R-:W-:Y:S01]  /*12820*/  HGMMA.64x96x16.F32.BF16 R24, gdesc[UR16].tnspB, R24, gsb0 ;  /* 0x41600000101879f0 */ /* 0x000fe20008001818 */
[----:B------:R-:W-:Y:S01]  /*12830*/  R2UR UR21, R79 ;  /* 0x000000004f1572ca */ /* 0x000fe200000e0000 */
[----:B------:R-:W-:Y:S02]  /*12840*/  VIADD R78, R76, 0x780 ;  /* 0x000007804c4e7836 */ /* 0x000fe40000000000 */
[----:B------:R-:W-:-:S03]  /*12850*/  IMAD.MOV.U32 R79, RZ, RZ, -0x3ffffff0 ;  /* 0xc0000010ff4f7424 */ /* 0x000fc600078e00ff */
[----:B------:R-:W-:Y:S02]  /*12860*/  R2UR UR24, R78 ;  /* 0x000000004e1872ca */ /* 0x000fe400000e0000 */
[----:B------:R-:W-:Y:S01]  /*12870*/  R2UR UR25, R79 ;  /* 0x000000004f1972ca */ /* 0x000fe200000e0000 */
[----:B------:R-:W-:Y:S02]  /*12880*/  WARPGROUP.DEPBAR.LE gsb0, 0x0 ;  /* 0x00008000000079c5 */ /* 0x000fe40000010000 */
[----:B------:R-:W-:-:S06]  /*12890*/  WARPGROUP.ARRIVE ;  /* 0x00000000000079c5 */ /* 0x000fcc0000000000 */
[----:B------:R-:W-:Y:S01]  /*128a0*/  HGMMA.64x96x16.F32.BF16 R24, gdesc[UR20].tnspB, R24, gsb0 ;  /* 0x41600000141879f0 */ /* 0x000fe20008001818 */
        /* <DEDUP_REMOVED lines=21> */
[----:B------:R-:W-:Y:S02]  /*12a00*/  F2FP.BF16.F32.PACK_AB R22, R141, R22 ;  /* 0x000000168d16723e */ /* 0x000fe400000010ff */
[----:B------:R-:W0:Y:S01]  /*12a10*/  S2R R141, SR_TID.X ;  /* 0x00000000008d7919 */ /* 0x000e220000002100 */
[----:B------:R-:W-:-:S04]  /*12a20*/  FADD.FTZ R21, -R72, R155 ;  /* 0x0000009b48157221 */ /* 0x000fc80000010100 */
[----:B------:R-:W-:-:S04]  /*12a30*/  FMUL.FTZ R21, R21, R14 ;  /* 0x0000000e15157220 */ /* 0x000fc80000410000 */
[----:B------:R-:W-:Y:S01]  /*12a40*/  MUFU.EX2 R121, R21 ;  /* 0x0000001500797308 */ /* 0x000fe20000000800 */
[----:B------:R-:W-:Y:S02]  /*12a50*/  WARPGROUP.DEPBAR.LE gsb0, 0x0 ;  /* 0x00008000000079c5 */ /* 0x000fe40000010000 */
[----:B------:R-:W-:-:S06]  /*12a60*/  WARPGROUP.ARRIVE ;  /* 0x00000000000079c5 */ /* 0x000fcc0000000000 */
[----:B------:R-:W-:Y:S01]  /*12a70*/  HGMMA.64x96x16.F32.BF16 R24, gdesc[UR36].tnspB, R24, gsb0 ;  /* 0x41600000241879f0 */ /* 0x000fe20008001818 */
[----:B------:R-:W4:Y:S01]  /*12a80*/  MUFU.EX2 R21, R138 ;  /* 0x0000008a00157308 */ /* 0x000f220000000800 */
[----:B0-----:R-:W-:Y:S02]  /*12a90*/  SHF.R.U32.HI R140, RZ, 0x7, R141 ;  /* 0x00000007ff8c7819 */ /* 0x001fe4000001168d */
[----:B------:R-:W-:-:S03]  /*12aa0*/  ISETP.GE.U32.AND P2, PT, R141, 0x180, PT ;  /* 0x000001808d00780c */ /* 0x000fc60003f46070 */
[----:B------:R-:W-:Y:S02]  /*12ab0*/  VIADD R76, R140, 0x9 ;  /* 0x000000098c4c7836 */ /* 0x000fe40000000000 */
[----:B------:R-:W0:Y:S03]  /*12ac0*/  MUFU.EX2 R139, R139 ;  /* 0x0000008b008b7308 */ /* 0x000e260000000800 */
[----:B------:R-:W-:-:S05]  /*12ad0*/  SEL R76, R76, 0x9, !P2 ;  /* 0x000000094c4c7807 */ /* 0x000fca0005000000 */
[----:B------:R-:W1:Y:S08]  /*12ae0*/  MUFU.EX2 R23, R142 ;  /* 0x0000008e00177308 */ /* 0x000e700000000800 */
[----:B------:R-:W2:Y:S01]  /*12af0*/  MUFU.EX2 R143, R143 ;  /* 0x0000008f008f7308 */ /* 0x000ea20000000800 */
[----:B----4-:R-:W-:Y:S01]  /*12b00*/  FFMA.FTZ R77, R121, R136, R21 ;  /* 0x00000088794d7223 */ /* 0x010fe20000010015 */
[----:B------:R-:W-:-:S03]  /*12b10*/  @!P1 IMAD R15, R15, 0x8, R18 ;  /* 0x000000080f0f9824 */ /* 0x000fc600078e0212 */
[----:B0-----:R-:W-:Y:S01]  /*12b20*/  FADD.FTZ R77, R139, R77 ;  /* 0x0000004d8b4d7221 */ /* 0x001fe20000010000 */
[----:B------:R-:W-:Y:S01]  /*12b30*/  @!P1 VIADD R15, R15, 0x31c60 ;  /* 0x00031c600f0f9836 */ /* 0x000fe20000000000 */
[----:B------:R-:W-:Y:S02]  /*12b40*/  F2FP.BF16.F32.PACK_AB R21, R139, R21 ;  /* 0x000000158b15723e */ /* 0x000fe400000010ff */
[----:B-1----:R-:W-:Y:S02]  /*12b50*/  FADD.FTZ R77, R23, R77 ;  /* 0x0000004d174d7221 */ /* 0x002fe40000010000 */
[----:B------:R-:W-:Y:S01]  /*12b60*/  @!P1 PRMT R15, RZ, 0x654, R15 ;  /* 0x00000654ff0f9816 */ /* 0x000fe2000000000f */
[----:B------:R-:W0:Y:S01]  /*12b70*/  MUFU.EX2 R157, R157 ;  /* 0x0000009d009d7308 */ /* 0x000e220000000800 */
[----:B--2---:R-:W-:-:S07]  /*12b80*/  F2FP.BF16.F32.PACK_AB R23, R143, R23 ;  /* 0x000000178f17723e */ /* 0x004fce00000010ff */
[----:B------:R-:W-:Y:S08]  /*12b90*/  MUFU.EX2 R154, R154 ;  /* 0x0000009a009a7308 */ /* 0x000ff00000000800 */
[----:B------:R-:W-:Y:S01]  /*12ba0*/  MUFU.EX2 R131, R131 ;  /* 0x0000008300837308 */ /* 0x000fe20000000800 */
[----:B0-----:R-:W-:Y:S01]  /*12bb0*/  FADD.FTZ R137, R157, R137 ;  /* 0x000000899d897221 */ /* 0x001fe20000010000 */
[----:B------:R-:W-:-:S06]  /*12bc0*/  FADD.FTZ R77, R143, R77 ;  /* 0x0000004d8f4d7221 */ /* 0x000fcc0000010000 */
[----:B------:R-:W-:Y:S08]  /*12bd0*/  MUFU.EX2 R152, R152 ;  /* 0x0000009800987308 */ /* 0x000ff00000000800 */
[----:B------:R-:W-:Y:S01]  /*12be0*/  MUFU.EX2 R135, R135 ;  /* 0x0000008700877308 */ /* 0x000fe20000000800 */
[----:B------:R-:W-:Y:S02]  /*12bf0*/  WARPGROUP.DEPBAR.LE gsb0, 0x0 ;  /* 0x00008000000079c5 */ /* 0x000fe40000010000 */
[----:B------:R0:W-:Y:S06]  /*12c00*/  BAR.ARV R76, 0x100 ;  /* 0x0004004c0000751d */ /* 0x0001ec0000002000 */
[----:B0-----:R-:W-:-:S04]  /*12c10*/  @!P1 IMAD R76, R148, 0x8, R18 ;  /* 0x00000008944c9824 */ /* 0x001fc800078e0212 */
[----:B------:R-:W-:-:S05]  /*12c20*/  @!P1 VIADD R76, R76, 0x31c40 ;  /* 0x00031c404c4c9836 */ /* 0x000fca0000000000 */
[----:B------:R-:W-:-:S04]  /*12c30*/  @!P1 PRMT R76, RZ, 0x654, R76 ;  /* 0x00000654ff4c9816 */ /* 0x000fc8000000004c */
[----:B------:R0:W-:Y:S01]  /*12c40*/  @!P1 SYNCS.ARRIVE.TRANS64.RED.A1T0 RZ, [R76+URZ], RZ ;  /* 0x000000ff4cff99a7 */ /* 0x0001e2000810043f */
[----:B------:R1:W-:Y:S01]  /*12c50*/  @!P1 SYNCS.ARRIVE.TRANS64.RED.A1T0 RZ, [R15+URZ], RZ ;  /* 0x000000ff0fff99a7 */ /* 0x0003e2000810043f */
[----:B------:R2:W-:Y:S02]  /*12c60*/  STSM.16.M88.4 [R144+0x24300], R20 ;  /* 0x0243001490007844 */ /* 0x0005e40000000200 */
[----:B--2---:R-:W2:Y:S08]  /*12c70*/  MUFU.EX2 R20, R156 ;  /* 0x0000009c00147308 */ /* 0x004eb00000000800 */
[----:B------:R-:W3:Y:S08]  /*12c80*/  MUFU.EX2 R21, R130 ;  /* 0x0000008200157308 */ /* 0x000ef00000000800 */
[----:B------:R-:W4:Y:S01]  /*12c90*/  MUFU.EX2 R22, R153 ;  /* 0x0000009900167308 */ /* 0x000f220000000800 */
[----:B--2---:R-:W-:-:S07]  /*12ca0*/  FADD.FTZ R137, R20, R137 ;  /* 0x0000008914897221 */ /* 0x004fce0000010000 */
[----:B------:R-:W2:Y:S01]  /*12cb0*/  MUFU.EX2 R23, R134 ;  /* 0x0000008600177308 */ /* 0x000ea20000000800 */
[----:B---3--:R-:W-:Y:S01]  /*12cc0*/  FADD.FTZ R77, R21, R77 ;  /* 0x0000004d154d7221 */ /* 0x008fe20000010000 */
[----:B------:R-:W-:-:S06]  /*12cd0*/  FADD.FTZ R137, R154, R137 ;  /* 0x000000899a897221 */ /* 0x000fcc0000010000 */
[----:B0-----:R-:W0:Y:S01]  /*12ce0*/  MUFU.EX2 R76, R151 ;  /* 0x00000097004c7308 */ /* 0x001e220000000800 */
[----:B------:R-:W-:-:S07]  /*12cf0*/  FADD.FTZ R77, R131, R77 ;  /* 0x0000004d834d7221 */ /* 0x000fce0000010000 */
[----:B------:R-:W3:Y:S01]  /*12d00*/  MUFU.EX2 R122, R122 ;  /* 0x0000007a007a7308 */ /* 0x000ee20000000800 */
[----:B----4-:R-:W-:-:S07]  /*12d10*/  FADD.FTZ R137, R22, R137 ;  /* 0x0000008916897221 */ /* 0x010fce0000010000 */
[----:B------:R-:W-:Y:S01]  /*12d20*/  MUFU.EX2 R150, R150 ;  /* 0x0000009600967308 */ /* 0x000fe20000000800 */
[----:B--2---:R-:W-:-:S07]  /*12d30*/  FADD.FTZ R77, R23, R77 ;  /* 0x0000004d174d7221 */ /* 0x004fce0000010000 */
[----:B------:R-:W2:Y:S01]  /*12d40*/  MUFU.EX2 R123, R123 ;  /* 0x0000007b007b7308 */ /* 0x000ea20000000800 */
[----:B------:R-:W-:-:S07]  /*12d50*/  FADD.FTZ R137, R152, R137 ;  /* 0x0000008998897221 */ /* 0x000fce0000010000 */
[----:B------:R-:W-:Y:S01]  /*12d60*/  MUFU.EX2 R78, R133 ;  /* 0x00000085004e7308 */ /* 0x000fe20000000800 */
[----:B------:R-:W-:-:S07]  /*12d70*/  FADD.FTZ R77, R135, R77 ;  /* 0x0000004d874d7221 */ /* 0x000fce0000010000 */
[----:B------:R-:W4:Y:S01]  /*12d80*/  MUFU.EX2 R79, R126 ;  /* 0x0000007e004f7308 */ /* 0x000f220000000800 */
[----:B0-----:R-:W-:-:S07]  /*12d90*/  FADD.FTZ R137, R76, R137 ;  /* 0x000000894c897221 */ /* 0x001fce0000010000 */
[----:B------:R-:W0:Y:S01]  /*12da0*/  MUFU.EX2 R136, R132 ;  /* 0x0000008400887308 */ /* 0x000e220000000800 */
[----:B---3--:R-:W-:-:S07]  /*12db0*/  FADD.FTZ R77, R122, R77 ;  /* 0x0000004d7a4d7221 */ /* 0x008fce0000010000 */
[----:B------:R-:W3:Y:S08]  /*12dc0*/  MUFU.EX2 R127, R127 ;  /* 0x0000007f007f7308 */ /* 0x000ef00000000800 */
[----:B------:R-:W-:Y:S01]  /*12dd0*/  MUFU.EX2 R133, R128 ;  /* 0x0000008000857308 */ /* 0x000fe20000000800 */
[----:B--2---:R-:W-:-:S07]  /*12de0*/  FADD.FTZ R77, R123, R77 ;  /* 0x0000004d7b4d7221 */ /* 0x004fce0000010000 */
[----:B------:R-:W2:Y:S08]  /*12df0*/  MUFU.EX2 R129, R129 ;  /* 0x0000008100817308 */ /* 0x000eb00000000800 */
[----:B------:R-:W-:Y:S08]  /*12e00*/  MUFU.EX2 R128, R117 ;  /* 0x0000007500807308 */ /* 0x000ff00000000800 */
[----:B------:R-:W-:Y:S08]  /*12e10*/  MUFU.EX2 R117, R109 ;  /* 0x0000006d00757308 */ /* 0x000ff00000000800 */
[----:B-1----:R-:W-:Y:S08]  /*12e20*/  MUFU.EX2 R15, R89 ;  /* 0x00000059000f7308 */ /* 0x002ff00000000800 */
[----:B------:R-:W-:Y:S08]  /*12e30*/  MUFU.EX2 R109, R104 ;  /* 0x00000068006d7308 */ /* 0x000ff00000000800 */
[----:B------:R-:W1:Y:S08]  /*12e40*/  MUFU.EX2 R89, R114 ;  /* 0x0000007200597308 */ /* 0x000e700000000800 */
[----:B------:R-:W-:Y:S01]  /*12e50*/  MUFU.EX2 R104, R92 ;  /* 0x0000005c00687308 */ /* 0x000fe20000000800 */
[----:B----4-:R-:W-:-:S07]  /*12e60*/  FADD.FTZ R77, R79, R77 ;  /* 0x0000004d4f4d7221 */ /* 0x010fce0000010000 */
[----:B------:R4:W-:Y:S08]  /*12e70*/  MUFU.EX2 R92, R88 ;  /* 0x00000058005c7308 */ /* 0x0009f00000000800 */
[----:B------:R-:W1:Y:S01]  /*12e80*/  MUFU.EX2 R115, R115 ;  /* 0x0000007300737308 */ /* 0x000e620000000800 */
[----:B----4-:R-:W-:-:S04]  /*12e90*/  FADD.FTZ R88, R150, R137 ;  /* 0x0000008996587221 */ /* 0x010fc80000010000 */
[----:B------:R-:W-:-:S03]  /*12ea0*/  FADD.FTZ R88, R78, R88 ;  /* 0x000000584e587221 */ /* 0x000fc60000010000 */
[----:B------:R-:W4:Y:S01]  /*12eb0*/  MUFU.EX2 R125, R125 ;  /* 0x0000007d007d7308 */ /* 0x000f220000000800 */
[----:B0-----:R-:W-:Y:S01]  /*12ec0*/  FADD.FTZ R88, R136, R88 ;  /* 0x0000005888587221 */ /* 0x001fe20000010000 */
[----:B---3--:R-:W-:-:S06]  /*12ed0*/  FADD.FTZ R77, R127, R77 ;  /* 0x0000004d7f4d7221 */ /* 0x008fcc0000010000 */
[----:B------:R-:W0:Y:S01]  /*12ee0*/  MUFU.EX2 R118, R118 ;  /* 0x0000007600767308 */ /* 0x000e220000000800 */
[----:B--2---:R-:W-:-:S07]  /*12ef0*/  FADD.FTZ R88, R129, R88 ;  /* 0x0000005881587221 */ /* 0x004fce0000010000 */
[----:B------:R-:W2:Y:S01]  /*12f00*/  MUFU.EX2 R132, R124 ;  /* 0x0000007c00847308 */ /* 0x000ea20000000800 */
[----:B-1----:R-:W-:-:S07]  /*12f10*/  FADD.FTZ R77, R89, R77 ;  /* 0x0000004d594d7221 */ /* 0x002fce0000010000 */
[----:B------:R-:W1:Y:S01]  /*12f20*/  MUFU.EX2 R119, R119 ;  /* 0x0000007700777308 */ /* 0x000e620000000800 */
[----:B------:R-:W-:-:S07]  /*12f30*/  FADD.FTZ R88, R133, R88 ;  /* 0x0000005885587221 */ /* 0x000fce0000010000 */
[----:B------:R-:W3:Y:S01]  /*12f40*/  MUFU.EX2 R120, R120 ;  /* 0x0000007800787308 */ /* 0x000ee20000000800 */
[----:B------:R-:W-:-:S07]  /*12f50*/  FADD.FTZ R77, R115, R77 ;  /* 0x0000004d734d7221 */ /* 0x000fce0000010000 */
[----:B------:R-:W3:Y:S01]  /*12f60*/  MUFU.EX2 R106, R106 ;  /* 0x0000006a006a7308 */ /* 0x000ee20000000800 */
[----:B----4-:R-:W-:Y:S01]  /*12f70*/  FADD.FTZ R88, R125, R88 ;  /* 0x000000587d587221 */ /* 0x010fe20000010000 */
[----:B0-----:R-:W-:-:S06]  /*12f80*/  FADD.FTZ R77, R118, R77 ;  /* 0x0000004d764d7221 */ /* 0x001fcc0000010000 */
[----:B------:R-:W0:Y:S08]  /*12f90*/  MUFU.EX2 R107, R107 ;  /* 0x0000006b006b7308 */ /* 0x000e300000000800 */
[----:B------:R-:W4:Y:S08]  /*12fa0*/  MUFU.EX2 R116, R116 ;  /* 0x0000007400747308 */ /* 0x000f300000000800 */
[----:B------:R-:W4:Y:S08]  /*12fb0*/  MUFU.EX2 R124, R113 ;  /* 0x00000071007c7308 */ /* 0x000f300000000800 */
[----:B------:R-:W4:Y:S08]  /*12fc0*/  MUFU.EX2 R110, R110 ;  /* 0x0000006e006e7308 */ /* 0x000f300000000800 */
[----:B------:R-:W-:Y:S08]  /*12fd0*/  MUFU.EX2 R113, R84 ;  /* 0x0000005400717308 */ /* 0x000ff00000000800 */
[----:B------:R2:W-:Y:S01]  /*12fe0*/  MUFU.EX2 R84, R90 ;  /* 0x0000005a00547308 */ /* 0x0005e20000000800 */
[----:B------:R-:W-:-:S07]  /*12ff0*/  F2FP.BF16.F32.PACK_AB R20, R20, R157 ;  /* 0x0000009d1414723e */ /* 0x000fce00000010ff */
[----:B------:R-:W-:Y:S01]  /*13000*/  MUFU.EX2 R111, R111 ;  /* 0x0000006f006f7308 */ /* 0x000fe20000000800 */
[----:B--2---:R-:W-:Y:S01]  /*13010*/  FADD.FTZ R90, R132, R88 ;  /* 0x00000058845a7221 */ /* 0x004fe20000010000 */
[----:B-1----:R-:W-:-:S03]  /*13020*/  FADD.FTZ R88, R119, R77 ;  /* 0x0000004d77587221 */ /* 0x002fc60000010000 */
[----:B---3--:R-:W-:-:S03]  /*13030*/  FADD.FTZ R90, R120, R90 ;  /* 0x0000005a785a7221 */ /* 0x008fc60000010000 */
[----:B------:R-:W1:Y:S01]  /*13040*/  MUFU.EX2 R112, R112 ;  /* 0x0000007000707308 */ /* 0x000e620000000800 */
[----:B------:R-:W-:Y:S01]  /*13050*/  FADD.FTZ R88, R106, R88 ;  /* 0x000000586a587221 */ /* 0x000fe20000010000 */
[----:B------:R-:W-:Y:S01]  /*13060*/  F2FP.BF16.F32.PACK_AB R21, R131, R21 ;  /* 0x000000158315723e */ /* 0x000fe200000010ff */
[----:B------:R-:W-:Y:S01]  /*13070*/  FADD.FTZ R90, R128, R90 ;  /* 0x0000005a805a7221 */ /* 0x000fe20000010000 */
[----:B------:R-:W-:-:S04]  /*13080*/  F2FP.BF16.F32.PACK_AB R22, R22, R154 ;  /* 0x0000009a1616723e */ /* 0x000fc800000010ff */
[----:B------:R-:W2:Y:S01]  /*13090*/  MUFU.EX2 R98, R98 ;  /* 0x0000006200627308 */ /* 0x000ea20000000800 */
[----:B------:R-:W-:Y:S01]  /*130a0*/  F2FP.BF16.F32.PACK_AB R23, R135, R23 ;  /* 0x000000178717723e */ /* 0x000fe200000010ff */
[----:B0-----:R-:W-:Y:S01]  /*130b0*/  FADD.FTZ R88, R107, R88 ;  /* 0x000000586b587221 */ /* 0x001fe20000010000 */
[----:B----4-:R-:W-:-:S05]  /*130c0*/  FADD.FTZ R90, R116, R90 ;  /* 0x0000005a745a7221 */ /* 0x010fca0000010000 */
[----:B------:R-:W0:Y:S01]  /*130d0*/  MUFU.EX2 R99, R99 ;  /* 0x0000006300637308 */ /* 0x000e220000000800 */
[----:B------:R3:W-:Y:S01]  /*130e0*/  STSM.16.M88.4 [R144+0x25b00], R20 ;  /* 0x025b001490007844 */ /* 0x0007e20000000200 */
[----:B------:R-:W-:-:S06]  /*130f0*/  FADD.FTZ R90, R124, R90 ;  /* 0x0000005a7c5a7221 */ /* 0x000fcc0000010000 */
[----:B------:R-:W4:Y:S08]  /*13100*/  MUFU.EX2 R108, R108 ;  /* 0x0000006c006c7308 */ /* 0x000f300000000800 */
[----:B------:R-:W4:Y:S01]  /*13110*/  MUFU.EX2 R102, R102 ;  /* 0x0000006600667308 */ /* 0x000f220000000800 */
[----:B---3--:R-:W-:Y:S01]  /*13120*/  FADD.FTZ R20, R110, R88 ;  /* 0x000000586e147221 */ /* 0x008fe20000010000 */
[----:B-1----:R-:W-:-:S03]  /*13130*/  FADD.FTZ R21, R112, R90 ;  /* 0x0000005a70157221 */ /* 0x002fc60000010000 */
[----:B------:R-:W-:-:S03]  /*13140*/  FADD.FTZ R20, R111, R20 ;  /* 0x000000146f147221 */ /* 0x000fc60000010000 */
[----:B------:R-:W1:Y:S01]  /*13150*/  MUFU.EX2 R105, R105 ;  /* 0x0000006900697308 */ /* 0x000e620000000800 */
[----:B--2---:R-:W-:-:S07]  /*13160*/  FADD.FTZ R20, R98, R20 ;  /* 0x0000001462147221 */ /* 0x004fce0000010000 */
[----:B------:R-:W2:Y:S01]  /*13170*/  MUFU.EX2 R103, R103 ;  /* 0x0000006700677308 */ /* 0x000ea20000000800 */
[----:B------:R-:W-:Y:S01]  /*13180*/  F2FP.BF16.F32.PACK_AB R76, R76, R152 ;  /* 0x000000984c4c723e */ /* 0x000fe200000010ff */
[----:B------:R-:W-:Y:S01]  /*13190*/  FADD.FTZ R21, R117, R21 ;  /* 0x0000001575157221 */ /* 0x000fe20000010000 */
[----:B------:R-:W-:Y:S02]  /*131a0*/  F2FP.BF16.F32.PACK_AB R77, R123, R122 ;  /* 0x0000007a7b4d723e */ /* 0x000fe400000010ff */
[----:B------:R-:W-:Y:S02]  /*131b0*/  F2FP.BF16.F32.PACK_AB R78, R78, R150 ;  /* 0x000000964e4e723e */ /* 0x000fe400000010ff */
[----:B------:R-:W-:Y:S01]  /*131c0*/  F2FP.BF16.F32.PACK_AB R79, R127, R79 ;  /* 0x0000004f7f4f723e */ /* 0x000fe200000010ff */
[----:B------:R-:W3:Y:S01]  /*131d0*/  MUFU.EX2 R101, R101 ;  /* 0x0000006500657308 */ /* 0x000ee20000000800 */
[----:B0-----:R-:W-:Y:S01]  /*131e0*/  FADD.FTZ R22, R99, R20 ;  /* 0x0000001463167221 */ /* 0x001fe20000010000 */
[----:B----4-:R-:W-:-:S06]  /*131f0*/  FADD.FTZ R23, R108, R21 ;  /* 0x000000156c177221 */ /* 0x010fcc0000010000 */
[----:B------:R-:W-:Y:S01]  /*13200*/  MUFU.EX2 R138, R85 ;  /* 0x00000055008a7308 */ /* 0x000fe20000000800 */
[----:B------:R0:W-:Y:S07]  /*13210*/  STSM.16.M88.4 [R144+0x27300], R76 ;  /* 0x0273004c90007844 */ /* 0x0001ee0000000200 */
[----:B------:R-:W4:Y:S08]  /*13220*/  MUFU.EX2 R85, R91 ;  /* 0x0000005b00557308 */ /* 0x000f300000000800 */
[----:B------:R-:W4:Y:S01]  /*13230*/  MUFU.EX2 R100, R100 ;  /* 0x0000006400647308 */ /* 0x000f220000000800 */
[----:B0-----:R-:W-:Y:S01]  /*13240*/  FADD.FTZ R76, R102, R22 ;  /* 0x00000016664c7221 */ /* 0x001fe20000010000 */
[----:B-1----:R-:W-:-:S06]  /*13250*/  FADD.FTZ R78, R105, R23 ;  /* 0x00000017694e7221 */ /* 0x002fcc0000010000 */
[----:B------:R-:W0:Y:S01]  /*13260*/  MUFU.EX2 R94, R94 ;  /* 0x0000005e005e7308 */ /* 0x000e220000000800 */
[----:B--2---:R-:W-:Y:S01]  /*13270*/  FADD.FTZ R77, R103, R76 ;  /* 0x0000004c674d7221 */ /* 0x004fe20000010000 */
[----:B------:R-:W-:-:S06]  /*13280*/  FADD.FTZ R78, R109, R78 ;  /* 0x0000004e6d4e7221 */ /* 0x000fcc0000010000 */
[----:B------:R-:W1:Y:S01]  /*13290*/  MUFU.EX2 R97, R97 ;  /* 0x0000006100617308 */ /* 0x000e620000000800 */
[----:B------:R-:W-:Y:S01]  /*132a0*/  FADD.FTZ R76, R84, R77 ;  /* 0x0000004d544c7221 */ /* 0x000fe20000010000 */
[----:B---3--:R-:W-:-:S06]  /*132b0*/  FADD.FTZ R79, R101, R78 ;  /* 0x0000004e654f7221 */ /* 0x008fcc0000010000 */
[----:B------:R-:W2:Y:S01]  /*132c0*/  MUFU.EX2 R95, R95 ;  /* 0x0000005f005f7308 */ /* 0x000ea20000000800 */
[----:B----4-:R-:W-:-:S07]  /*132d0*/  FADD.FTZ R77, R85, R76 ;  /* 0x0000004c554d7221 */ /* 0x010fce0000010000 */
[----:B------:R-:W3:Y:S01]  /*132e0*/  MUFU.EX2 R96, R96 ;  /* 0x0000006000607308 */ /* 0x000ee20000000800 */
[----:B------:R-:W-:-:S07]  /*132f0*/  FADD.FTZ R78, R100, R79 ;  /* 0x0000004f644e7221 */ /* 0x000fce0000010000 */
[----:B------:R-:W4:Y:S01]  /*13300*/  MUFU.EX2 R82, R82 ;  /* 0x0000005200527308 */ /* 0x000f220000000800 */
[----:B------:R-:W-:-:S07]  /*13310*/  F2FP.BF16.F32.PACK_AB R88, R129, R136 ;  /* 0x000000888158723e */ /* 0x000fce00000010ff */
[----:B------:R-:W4:Y:S01]  /*13320*/  MUFU.EX2 R93, R93 ;  /* 0x0000005d005d7308 */ /* 0x000f220000000800 */
[----:B------:R-:W-:Y:S02]  /*13330*/  F2FP.BF16.F32.PACK_AB R89, R115, R89 ;  /* 0x000000597359723e */ /* 0x000fe400000010ff */
[----:B------:R-:W-:Y:S02]  /*13340*/  F2FP.BF16.F32.PACK_AB R90, R125, R133 ;  /* 0x000000857d5a723e */ /* 0x000fe400000010ff */
[----:B------:R-:W-:-:S03]  /*13350*/  F2FP.BF16.F32.PACK_AB R91, R119, R118 ;  /* 0x00000076775b723e */ /* 0x000fc600000010ff */
[----:B------:R0:W-:Y:S01]  /*13360*/  MUFU.EX2 R114, R86 ;  /* 0x0000005600727308 */ /* 0x0001e20000000800 */
[----:B------:R-:W-:Y:S01]  /*13370*/  F2FP.BF16.F32.PACK_AB R20, R120, R132 ;  /* 0x000000847814723e */ /* 0x000fe200000010ff */
[----:B------:R2:W-:Y:S01]  /*13380*/  STSM.16.M88.4 [R144+0x28b00], R88 ;  /* 0x028b005890007844 */ /* 0x0005e20000000200 */
[----:B------:R-:W-:Y:S02]  /*13390*/  F2FP.BF16.F32.PACK_AB R21, R107, R106 ;  /* 0x0000006a6b15723e */ /* 0x000fe400000010ff */
[----:B------:R-:W-:Y:S01]  /*133a0*/  F2FP.BF16.F32.PACK_AB R22, R116, R128 ;  /* 0x000000807416723e */ /* 0x000fe200000010ff */
[----:B0-----:R-:W-:Y:S01]  /*133b0*/  FADD.FTZ R86, R94, R77 ;  /* 0x0000004d5e567221 */ /* 0x001fe20000010000 */
[----:B------:R-:W-:Y:S01]  /*133c0*/  F2FP.BF16.F32.PACK_AB R77, R99, R98 ;  /* 0x00000062634d723e */ /* 0x000fe200000010ff */
[----:B-1----:R-:W-:Y:S01]  /*133d0*/  FADD.FTZ R99, R97, R78 ;  /* 0x0000004e61637221 */ /* 0x002fe20000010000 */
[----:B------:R-:W-:Y:S01]  /*133e0*/  F2FP.BF16.F32.PACK_AB R23, R111, R110 ;  /* 0x0000006e6f17723e */ /* 0x000fe200000010ff */
[----:B--2---:R-:W-:-:S02]  /*133f0*/  FADD.FTZ R89, R95, R86 ;  /* 0x000000565f597221 */ /* 0x004fc40000010000 */
[----:B---3--:R-:W-:Y:S02]  /*13400*/  FADD.FTZ R86, R96, R99 ;  /* 0x0000006360567221 */ /* 0x008fe40000010000 */
[----:B------:R4:W-:Y:S02]  /*13410*/  STSM.16.M88.4 [R144+0x2a300], R20 ;  /* 0x02a3001490007844 */ /* 0x0009e40000000200 */
[----:B----4-:R-:W-:Y:S01]  /*13420*/  FADD.FTZ R22, R82, R89 ;  /* 0x0000005952167221 */ /* 0x010fe20000010000 */
[----:B------:R-:W-:Y:S01]  /*13430*/  FADD.FTZ R89, R93, R86 ;  /* 0x000000565d597221 */ /* 0x000fe20000010000 */
[----:B------:R-:W-:-:S03]  /*13440*/  F2FP.BF16.F32.PACK_AB R21, R85, R84 ;  /* 0x000000545515723e */ /* 0x000fc600000010ff */
[----:B------:R-:W-:-:S04]  /*13450*/  FADD.FTZ R84, R104, R89 ;  /* 0x0000005968547221 */ /* 0x000fc80000010000 */
[----:B------:R-:W-:-:S04]  /*13460*/  FADD.FTZ R91, R15, R84 ;  /* 0x000000540f5b7221 */ /* 0x000fc80000010000 */
[C---:B------:R-:W-:Y:S01]  /*13470*/  FADD.FTZ R91, R92.reuse, R91 ;  /* 0x0000005b5c5b7221 */ /* 0x040fe20000010000 */
[----:B------:R-:W-:Y:S02]  /*13480*/  F2FP.BF16.F32.PACK_AB R92, R92, R15 ;  /* 0x0000000f5c5c723e */ /* 0x000fe400000010ff */
[----:B------:R-:W2:Y:S01]  /*13490*/  LDL.LU R15, [R1+0x1c] ;  /* 0x00001c00010f7983 */ /* 0x000ea20000300800 */
[----:B------:R-:W0:Y:S08]  /*134a0*/  MUFU.EX2 R83, R83 ;  /* 0x0000005300537308 */ /* 0x000e300000000800 */
[----:B------:R-:W1:Y:S08]  /*134b0*/  MUFU.EX2 R87, R87 ;  /* 0x0000005700577308 */ /* 0x000e700000000800 */
[----:B------:R-:W-:Y:S01]  /*134c0*/  MUFU.EX2 R74, R74 ;  /* 0x0000004a004a7308 */ /* 0x000fe20000000800 */
[----:B0-----:R-:W-:-:S07]  /*134d0*/  FADD.FTZ R23, R83, R22 ;  /* 0x0000001653177221 */ /* 0x001fce0000010000 */
[----:B------:R-:W0:Y:S08]  /*134e0*/  MUFU.EX2 R75, R75 ;  /* 0x0000004b004b7308 */ /* 0x000e300000000800 */
[----:B------:R-:W-:Y:S08]  /*134f0*/  MUFU.EX2 R73, R73 ;  /* 0x0000004900497308 */ /* 0x000ff00000000800 */
[----:B------:R-:W3:Y:S01]  /*13500*/  MUFU.EX2 R81, R81 ;  /* 0x0000005100517308 */ /* 0x000ee20000000800 */
[----:B------:R-:W-:Y:S01]  /*13510*/  FADD.FTZ R86, R114, R23 ;  /* 0x0000001772567221 */ /* 0x000fe20000010000 */
[----:B------:R-:W-:-:S02]  /*13520*/  F2FP.BF16.F32.PACK_AB R76, R112, R124 ;  /* 0x0000007c704c723e */ /* 0x000fc400000010ff */
[----:B------:R-:W-:Y:S01]  /*13530*/  F2FP.BF16.F32.PACK_AB R78, R108, R117 ;  /* 0x000000756c4e723e */ /* 0x000fe200000010ff */
[----:B-1----:R-:W-:Y:S01]  /*13540*/  FADD.FTZ R89, R87, R86 ;  /* 0x0000005657597221 */ /* 0x002fe20000010000 */
        /* <DEDUP_REMOVED lines=8> */
[----:B0-----:R-:W-:Y:S02]  /*135d0*/  F2FP.BF16.F32.PACK_AB R93, R75, R74 ;  /* 0x0000004a4b5d723e */ /* 0x001fe400000010ff */
[----:B------:R-:W-:Y:S02]  /*135e0*/  F2FP.BF16.F32.PACK_AB R94, R113, R138 ;  /* 0x0000008a715e723e */ /* 0x000fe400000010ff */
[----:B---3--:R-:W-:Y:S01]  /*135f0*/  F2FP.BF16.F32.PACK_AB R95, R81, R73 ;  /* 0x00000049515f723e */ /* 0x008fe200000010ff */
[----:B------:R-:W-:Y:S04]  /*13600*/  STSM.16.M88.4 [R144+0x2bb00], R76 ;  /* 0x02bb004c90007844 */ /* 0x000fe80000000200 */
[----:B------:R0:W-:Y:S04]  /*13610*/  STSM.16.M88.4 [R144+0x2d300], R20 ;  /* 0x02d3001490007844 */ /* 0x0001e80000000200 */
[----:B------:R-:W-:Y:S04]  /*13620*/  STSM.16.M88.4 [R144+0x2eb00], R84 ;  /* 0x02eb005490007844 */ /* 0x000fe80000000200 */
[----:B------:R-:W-:Y:S01]  /*13630*/  STSM.16.M88.4 [R144+0x30300], R92 ;  /* 0x0303005c90007844 */ /* 0x000fe20000000200 */
[----:B------:R-:W-:Y:S01]  /*13640*/  @!PT LDS RZ, [RZ] ;  /* 0x00000000fffff984 */ /* 0x000fe20000000800 */
[----:B------:R-:W-:Y:S01]  /*13650*/  @!PT LDS RZ, [RZ] ;  /* 0x00000000fffff984 */ /* 0x000fe20000000800 */
[----:B------:R-:W-:Y:S01]  /*13660*/  @!PT LDS RZ, [RZ] ;  /* 0x00000000fffff984 */ /* 0x000fe20000000800 */
[----:B------:R-:W-:Y:S01]  /*13670*/  @!PT LDS RZ, [RZ] ;  /* 0x00000000fffff984 */ /* 0x000fe20000000800 */
[----:B------:R1:W-:Y:S06]  /*13680*/  MEMBAR.ALL.CTA ;  /* 0x0000000000007992 */ /* 0x0003ec0000008000 */
[----:B-1----:R-:W1:Y:S01]  /*13690*/  FENCE.VIEW.ASYNC.S ;  /* 0x00000000000073c6 */ /* 0x002e620000000000 */
[----:B------:R-:W-:Y:S01]  /*136a0*/  FADD.FTZ R82, R74, R89 ;  /* 0x000000594a527221 */ /* 0x000fe20000010000 */
[----:B------:R-:W-:-:S03]  /*136b0*/  FADD.FTZ R88, R138, R91 ;  /* 0x0000005b8a587221 */ /* 0x000fc60000010000 */
[----:B------:R-:W-:Y:S01]  /*136c0*/  FADD.FTZ R82, R75, R82 ;  /* 0x000000524b527221 */ /* 0x000fe20000010000 */
[----:B------:R-:W-:-:S03]  /*136d0*/  FADD.FTZ R74, R113, R88 ;  /* 0x00000058714a7221 */ /* 0x000fc60000010000 */
[----:B------:R-:W-:-:S04]  /*136e0*/  FADD.FTZ R82, R73, R82 ;  /* 0x0000005249527221 */ /* 0x000fc80000010000 */
[----:B0-----:R-:W-:Y:S01]  /*136f0*/  FADD.FTZ R20, R81, R82 ;  /* 0x0000005251147221 */ /* 0x001fe20000010000 */
[----:B------:R-:W-:Y:S01]  /*13700*/  STL [R1+0x20], R74 ;  /* 0x0000204a01007387 */ /* 0x000fe20000100800 */
[----:B------:R-:W-:-:S03]  /*13710*/  FMUL.FTZ R24, R24, R80 ;  /* 0x0000005018187220 */ /* 0x000fc60000410000 */
[----:B------:R-:W-:Y:S01]  /*13720*/  STL [R1+0x24], R20 ;  /* 0x0000241401007387 */ /* 0x000fe20000100800 */
[-C--:B------:R-:W-:Y:S01]  /*13730*/  FMUL.FTZ R25, R25, R80.reuse ;  /* 0x0000005019197220 */ /* 0x080fe20000410000 */
[-C--:B------:R-:W-:Y:S02]  /*13740*/  FMUL.FTZ R28, R28, R80.reuse ;  /* 0x000000501c1c7220 */ /* 0x080fe40000410000 */
[----:B------:R3:W5:Y:S01]  /*13750*/  LDL R156, [R1+0x3c] ;  /* 0x00003c00019c7983 */ /* 0x0007620000100800 */
        /* <DEDUP_REMOVED lines=45> */
[----:B------:R-:W-:-:S02]  /*13a30*/  IMAD.MOV.U32 R155, RZ, RZ, R72 ;  /* 0x000000ffff9b7224 */ /* 0x000fc400078e0048 */
[----:B------:R-:W-:Y:S01]  /*13a40*/  IMAD.MOV.U32 R154, RZ, RZ, R0 ;  /* 0x000000ffff9a7224 */ /* 0x000fe200078e0000 */
[C---:B--2---:R-:W-:Y:S01]  /*13a50*/  ISETP.GT.AND P2, PT, R15.reuse, RZ, PT ;  /* 0x000000ff0f00720c */ /* 0x044fe20003f44270 */
[----:B------:R-:W-:-:S05]  /*13a60*/  VIADD R15, R15, 0xffffffff ;  /* 0xffffffff0f0f7836 */ /* 0x000fca0000000000 */
[----:B------:R0:W-:Y:S02]  /*13a70*/  STL [R1+0x1c], R15 ;  /* 0x00001c0f01007387 */ /* 0x0001e40000100800 */
[----:B0-----:R-:W-:Y:S01]  /*13a80*/  IMAD.MOV.U32 R15, RZ, RZ, R148 ;  /* 0x000000ffff0f7224 */ /* 0x001fe200078e0094 */
[----:B-1----:R-:W-:-:S04]  /*13a90*/  NOP ;  /* 0x0000000000007918 */ /* 0x002fc80000000000 */
[----:B---3--:R-:W-:Y:S05]  /*13aa0*/  @P2 BRA `(.L_x_431) ;  /* 0xffffffb800242947 */ /* 0x008fea000383ffff */
.L_x_420:
[----:B------:R-:W-:Y:S05]  /*13ab0*/  WARPSYNC.ALL ;  /* 0x0000000000007948 */ /* 0x000fea0003800000 */
[----:B------:R-:W-:Y:S06]  /*13ac0*/  BAR.ARV 0x8, 0x1a0 ;  /* 0x0206800000007b1d */ /* 0x000fec0000002000 */
[----:B------:R-:W-:Y:S05]  /*13ad0*/  @!P0 BRA `(.L_x_432) ;  /* 0x0000000000048947 */ /* 0x000fea0003800000 */
[----:B------:R-:W-:Y:S01]  /*13ae0*/  BPT.TRAP 0x1 ;  /* 0x000000040000795c */ /* 0x000fe20000300000 */
.L_x_432:
[----:B------:R-:W2:Y:S01]  /*13af0*/  LDL R2, [R1+0x3c] ;  /* 0x00003c0001027983 */ /* 0x000ea20000100800 */
[----:B------:R-:W-:Y:S01]  /*13b00*/  IMAD R7, R148, 0x8, R18 ;  /* 0x0000000894077824 */ /* 0x000fe200078e0212 */
[----:B--2---:R-:W-:-:S04]  /*13b10*/  SHF.L.U32 R4, R2, 0x1f, RZ ;  /* 0x0000001f02047819 */ /* 0x004fc800000006ff */
[----:B------:R1:W2:Y:S01]  /*13b20*/  SYNCS.PHASECHK.TRANS64.TRYWAIT P2, [R7+URZ+0x31c50], R4 ;  /* 0x031c5004070075a7 */ /* 0x0002a2000804017f */
[----:B------:R-:W-:Y:S05]  /*13b30*/  @!P0 BRA `(.L_x_433) ;  /* 0x0000000000048947 */ /* 0x000fea0003800000 */
[----:B------:R-:W-:Y:S01]  /*13b40*/  BPT.TRAP 0x1 ;  /* 0x000000040000795c */ /* 0x000fe20000300000 */
.L_x_433:
[----:B------:R-:W3:Y:S01]  /*13b50*/  LDL.LU R2, [R1+0x50] ;  /* 0x0000500001027983 */ /* 0x000ee20000300800 */
[----:B------:R-:W-:Y:S02]  /*13b60*/  VIADD R18, R18, 0x200 ;  /* 0x0000020012127836 */ /* 0x000fe40000000000 */
[----:B------:R-:W-:-:S03]  /*13b70*/  IMAD.MOV.U32 R3, RZ, RZ, -0x3ffffff0 ;  /* 0xc0000010ff037424 */ /* 0x000fc600078e00ff */
[----:B------:R-:W-:-:S04]  /*13b80*/  SHF.R.U32.HI R18, RZ, 0x4, R18 ;  /* 0x00000004ff127819 */ /* 0x000fc80000011612 */
[----:B------:R-:W-:-:S04]  /*13b90*/  LOP3.LUT R18, R18, 0x3fff, RZ, 0xc0, !PT ;  /* 0x00003fff12127812 */ /* 0x000fc800078ec0ff */
[----:B------:R-:W-:Y:S02]  /*13ba0*/  LOP3.LUT R5, R18, 0x2400000, RZ, 0xfc, !PT ;  /* 0x0240000012057812 */ /* 0x000fe400078efcff */
[----:B---3--:R-:W-:Y:S01]  /*13bb0*/  LOP3.LUT R2, R2, 0x10000, RZ, 0xfc, !PT ;  /* 0x0001000002027812 */ /* 0x008fe200078efcff */
[----:B--2---:R-:W-:Y:S06]  /*13bc0*/  @P2 BRA `(.L_x_434) ;  /* 0x0000000000082947 */ /* 0x004fec0003800000 */
[----:B------:R-:W2:Y:S02]  /*13bd0*/  SYNCS.PHASECHK.TRANS64.TRYWAIT P0, [R7+URZ+0x31c50], R4 ;  /* 0x031c5004070075a7 */ /* 0x000ea4000800017f */
[----:B--2---:R-:W-:Y:S05]  /*13be0*/  @!P0 BRA `(.L_x_435) ;  /* 0x0000008000508947 */ /* 0x004fea0003800000 */
.L_x_434:
[----:B-12---:R-:W-:Y:S01]  /*13bf0*/  IMAD R4, R148, 0x6c0, R5 ;  /* 0x000006c094047824 */ /* 0x006fe200078e0205 */
[----:B------:R-:W2:Y:S01]  /*13c00*/  LDL.LU R12, [R1+0x20] ;  /* 0x00002000010c7983 */ /* 0x000ea20000300800 */
[----:B------:R-:W-:Y:S01]  /*13c10*/  IMAD.MOV.U32 R5, RZ, RZ, -0x7fffffe0 ;  /* 0x80000020ff057424 */ /* 0x000fe200078e00ff */
[----:B------:R-:W-:Y:S05]  /*13c20*/  WARPSYNC.ALL ;  /* 0x0000000000007948 */ /* 0x000fea0003800000 */
[C---:B------:R-:W-:Y:S01]  /*13c30*/  R2UR UR4, R2.reuse ;  /* 0x00000000020472ca */ /* 0x040fe200000e0000 */
[----:B------:R-:W-:Y:S01]  /*13c40*/  VIADD R10, R2, 0x180 ;  /* 0x00000180020a7836 */ /* 0x000fe20000000000 */
[----:B------:R-:W-:Y:S01]  /*13c50*/  R2UR UR5, R3 ;  /* 0x00000000030572ca */ /* 0x000fe200000e0000 */
[C---:B------:R-:W-:Y:S01]  /*13c60*/  VIADD R8, R4.reuse, 0x40 ;  /* 0x0000004004087836 */ /* 0x040fe20000000000 */
[----:B------:R-:W-:Y:S01]  /*13c70*/  R2UR UR6, R4 ;  /* 0x00000000040672ca */ /* 0x000fe200000e0000 */
[----:B------:R-:W-:Y:S01]  /*13c80*/  IMAD.MOV.U32 R11, RZ, RZ, -0x3ffffff0 ;  /* 0xc0000010ff0b7424 */ /* 0x000fe200078e00ff */
[----:B------:R-:W-:Y:S01]  /*13c90*/  R2UR UR7, R5 ;  /* 0x00000000050772ca */ /* 0x000fe200000e0000 */
[----:B------:R-:W-:Y:S01]  /*13ca0*/  WARPGROUP.ARRIVE ;  /* 0x00000000000079c5 */ /* 0x000fe20000000000 */
[----:B------:R-:W-:Y:S01]  /*13cb0*/  IMAD.MOV.U32 R9, RZ, RZ, -0x7fffffe0 ;  /* 0x80000020ff097424 */ /* 0x000fe200078e00ff */
[----:B------:R-:W3:Y:S01]  /*13cc0*/  LDL.LU R6, [R1+0x24] ;  /* 0x0000240001067983 */ /* 0x000ee20000300800 */
[----:B------:R-:W-:-:S02]  /*13cd0*/  IMAD.MOV.U32 R3, RZ, RZ, -0x3ffffff0 ;  /* 0xc0000010ff037424 */ /* 0x000fc400078e00ff */
[----:B------:R-:W-:Y:S01]  /*13ce0*/  IMAD.MOV.U32 R5, RZ, RZ, -0x7fffffe0 ;  /* 0x80000020ff057424 */ /* 0x000fe200078e00ff */
[----:B------:R-:W4:Y:S01]  /*13cf0*/  LDL.LU R13, [R1+0x3c] ;  /* 0x00003c00010d7983 */ /* 0x000f220000300800 */
[----:B------:R-:W-:-:S05]  /*13d00*/  VIADD R148, R148, 0x1 ;  /* 0x0000000194947836 */ /* 0x000fca0000000000 */
[----:B------:R-:W-:Y:S01]  /*13d10*/  HGMMA.64x96x16.F32.BF16 R24, gdesc[UR4].tnspB, R24, gsb0 ;  /* 0x41600000041879f0 */ /* 0x000fe20008001818 */
[----:B------:R-:W-:Y:S01]  /*13d20*/  R2UR UR4, R10 ;  /* 0x000000000a0472ca */ /* 0x000fe200000e0000 */
[----:B------:R-:W-:Y:S01]  /*13d30*/  VIADD R10, R2, 0x300 ;  /* 0x00000300020a7836 */ /* 0x000fe20000000000 */
[----:B------:R-:W-:Y:S01]  /*13d40*/  R2UR UR5, R11 ;  /* 0x000000000b0572ca */ /* 0x000fe200000e0000 */
[----:B------:R-:W-:Y:S01]  /*13d50*/  IMAD.MOV.U32 R11, RZ, RZ, -0x3ffffff0 ;  /* 0xc0000010ff0b7424 */ /* 0x000fe200078e00ff */
[----:B------:R-:W-:Y:S01]  /*13d60*/  R2UR UR6, R8 ;  /* 0x00000000080672ca */ /* 0x000fe200000e0000 */
[----:B------:R-:W-:Y:S01]  /*13d70*/  VIADD R8, R4, 0x80 ;  /* 0x0000008004087836 */ /* 0x000fe20000000000 */
[----:B------:R-:W-:Y:S01]  /*13d80*/  R2UR UR7, R9 ;  /* 0x00000000090772ca */ /* 0x000fe200000e0000 */
[----:B------:R-:W-:Y:S01]  /*13d90*/  IMAD.MOV.U32 R9, RZ, RZ, -0x7fffffe0 ;  /* 0x80000020ff097424 */ /* 0x000fe200078e00ff */
[----:B------:R-:W-:Y:S01]  /*13da0*/  ISETP.NE.AND P0, PT, R148, 0x2, PT ;  /* 0x000000029400780c */ /* 0x000fe20003f05270 */
[----:B------:R-:W-:-:S02]  /*13db0*/  WARPGROUP.DEPBAR.LE gsb0, 0x0 ;  /* 0x00008000000079c5 */ /* 0x000fc40000010000 */
[----:B------:R-:W-:-:S08]  /*13dc0*/  WARPGROUP.ARRIVE ;  /* 0x00000000000079c5 */ /* 0x000fd00000000000 */
        /* <DEDUP_REMOVED lines=9> */
[----:B------:R-:W-:Y:S02]  /*13e60*/  WARPGROUP.DEPBAR.LE gsb0, 0x0 ;  /* 0x00008000000079c5 */ /* 0x000fe40000010000 */
[----:B------:R-:W-:-:S09]  /*13e70*/  WARPGROUP.ARRIVE ;  /* 0x00000000000079c5 */ /* 0x000fd20000000000 */
        /* <DEDUP_REMOVED lines=41> */
[----:B------:R-:W-:Y:S02]  /*14110*/  IMAD.MOV.U32 R9, RZ, RZ, -0x7fffffe0 ;  /* 0x80000020ff097424 */ /* 0x000fe400078e00ff */
[----:B------:R-:W-:-:S02]  /*14120*/  VIADD R2, R2, 0xc00 ;  /* 0x00000c0002027836 */ /* 0x000fc40000000000 */
[----:B------:R-:W-:Y:S01]  /*14130*/  VIADD R4, R4, 0x200 ;  /* 0x0000020004047836 */ /* 0x000fe20000000000 */
[----:B------:R-:W-:Y:S02]  /*14140*/  WARPGROUP.DEPBAR.LE gsb0, 0x0 ;  /* 0x00008000000079c5 */ /* 0x000fe40000010000 */
[----:B------:R-:W-:-:S06]  /*14150*/  WARPGROUP.ARRIVE ;  /* 0x00000000000079c5 */ /* 0x000fcc0000000000 */
[----:B------:R-:W-:Y:S01]  /*14160*/  HGMMA.64x96x16.F32.BF16 R24, gdesc[UR4].tnspB, R24, gsb0 ;  /* 0x41600000041879f0 */ /* 0x000fe20008001818 */
[----:B------:R-:W-:Y:S02]  /*14170*/  R2UR UR4, R10 ;  /* 0x000000000a0472ca */ /* 0x000fe400000e0000 */
[----:B------:R-:W-:Y:S02]  /*14180*/  R2UR UR5, R11 ;  /* 0x000000000b0572ca */ /* 0x000fe400000e0000 */
[----:B------:R-:W-:Y:S02]  /*14190*/  R2UR UR6, R8 ;  /* 0x00000000080672ca */ /* 0x000fe400000e0000 */
[----:B------:R-:W-:Y:S01]  /*141a0*/  R2UR UR7, R9 ;  /* 0x00000000090772ca */ /* 0x000fe200000e0000 */
[----:B------:R-:W-:Y:S02]  /*141b0*/  WARPGROUP.DEPBAR.LE gsb0, 0x0 ;  /* 0x00008000000079c5 */ /* 0x000fe40000010000 */
[----:B------:R-:W-:-:S10]  /*141c0*/  WARPGROUP.ARRIVE ;  /* 0x00000000000079c5 */ /* 0x000fd40000000000 */
[----:B------:R-:W-:Y:S01]  /*141d0*/  HGMMA.64x96x16.F32.BF16 R24, gdesc[UR4].tnspB, R24, gsb0 ;  /* 0x41600000041879f0 */ /* 0x000fe20008001818 */
[----:B------:R-:W-:Y:S02]  /*141e0*/  R2UR UR4, R2 ;  /* 0x00000000020472ca */ /* 0x000fe400000e0000 */
[----:B--2---:R-:W1:Y:S01]  /*141f0*/  SHFL.BFLY PT, R2, R12, 0x2, 0x1f ;  /* 0x0c401f000c027f89 */ /* 0x004e6200000e0000 */
[----:B------:R-:W-:Y:S02]  /*14200*/  R2UR UR5, R3 ;  /* 0x00000000030572ca */ /* 0x000fe400000e0000 */
[----:B------:R-:W-:Y:S01]  /*14210*/  R2UR UR6, R4 ;  /* 0x00000000040672ca */ /* 0x000fe200000e0000 */
[----:B---3--:R-:W2:Y:S01]  /*14220*/  SHFL.BFLY PT, R3, R6, 0x2, 0x1f ;  /* 0x0c401f0006037f89 */ /* 0x008ea200000e0000 */
[----:B------:R-:W-:Y:S01]  /*14230*/  R2UR UR7, R5 ;  /* 0x00000000050772ca */ /* 0x000fe200000e0000 */
[----:B-1----:R-:W-:Y:S01]  /*14240*/  FADD.FTZ R2, R2, R12 ;  /* 0x0000000c02027221 */ /* 0x002fe20000010000 */
[----:B--2---:R-:W-:-:S04]  /*14250*/  FADD.FTZ R4, R3, R6 ;  /* 0x0000000603047221 */ /* 0x004fc80000010000 */
[----:B------:R-:W1:Y:S04]  /*14260*/  SHFL.BFLY PT, R3, R2, 0x1, 0x1f ;  /* 0x0c201f0002037f89 */ /* 0x000e6800000e0000 */
[----:B------:R-:W2:Y:S01]  /*14270*/  SHFL.BFLY PT, R5, R4, 0x1, 0x1f ;  /* 0x0c201f0004057f89 */ /* 0x000ea200000e0000 */
[----:B-1----:R-:W-:Y:S01]  /*14280*/  FADD.FTZ R11, R2, R3 ;  /* 0x00000003020b7221 */ /* 0x002fe20000010000 */
[----:B------:R-:W-:Y:S01]  /*14290*/  SEL R2, RZ, 0x1, P0 ;  /* 0x00000001ff027807 */ /* 0x000fe20000000000 */
[----:B--2---:R-:W-:-:S03]  /*142a0*/  FADD.FTZ R12, R4, R5 ;  /* 0x00000005040c7221 */ /* 0x004fc60000010000 */
[----:B------:R-:W-:Y:S02]  /*142b0*/  FSETP.NE.FTZ.AND P2, PT, R11, RZ, PT ;  /* 0x000000ff0b00720b */ /* 0x000fe40003f55000 */
[----:B------:R-:W-:Y:S02]  /*142c0*/  CS2R R4, SRZ ;  /* 0x0000000000047805 */ /* 0x000fe4000001ff00 */
[----:B----4-:R-:W-:Y:S02]  /*142d0*/  LOP3.LUT R13, R13, R2, RZ, 0x3c, !PT ;  /* 0x000000020d0d7212 */ /* 0x010fe400078e3cff */
[----:B------:R-:W-:-:S07]  /*142e0*/  FSETP.NE.FTZ.AND P3, PT, R12, RZ, PT ;  /* 0x000000ff0c00720b */ /* 0x000fce0003f75000 */
[----:B------:R-:W1:Y:S08]  /*142f0*/  @P2 MUFU.LG2 R6, R11 ;  /* 0x0000000b00062308 */ /* 0x000e700000000c00 */
[----:B------:R2:W-:Y:S08]  /*14300*/  @P2 MUFU.RCP R5, R11 ;  /* 0x0000000b00052308 */ /* 0x0005f00000001000 */
[----:B------:R-:W3:Y:S01]  /*14310*/  @P3 MUFU.LG2 R8, R12 ;  /* 0x0000000c00083308 */ /* 0x000ee20000000c00 */
[----:B--2---:R-:W2:Y:S01]  /*14320*/  LDL.LU R11, [R1+0x70] ;  /* 0x00007000010b7983 */ /* 0x004ea20000300800 */
[----:B------:R-:W-:-:S02]  /*14330*/  WARPGROUP.DEPBAR.LE gsb0, 0x0 ;  /* 0x00008000000079c5 */ /* 0x000fc40000010000 */
[----:B------:R-:W-:-:S06]  /*14340*/  WARPGROUP.ARRIVE ;  /* 0x00000000000079c5 */ /* 0x000fcc0000000000 */
[----:B------:R-:W-:Y:S01]  /*14350*/  HGMMA.64x96x16.F32.BF16 R24, gdesc[UR4].tnspB, R24, gsb0 ;  /* 0x41600000041879f0 */ /* 0x000fe20008001818 */
[----:B------:R4:W-:Y:S01]  /*14360*/  STL [R1+0x3c], R13 ;  /* 0x00003c0d01007387 */ /* 0x0009e20000100800 */
[----:B------:R-:W0:Y:S01]  /*14370*/  @P3 MUFU.RCP R4, R12 ;  /* 0x0000000c00043308 */ /* 0x000e220000001000 */
[----:B------:R-:W-:Y:S02]  /*14380*/  @!P1 VIADD R10, R7, 0x31c60 ;  /* 0x00031c60070a9836 */ /* 0x000fe40000000000 */
[----:B------:R-:W-:Y:S01]  /*14390*/  @P2 FMUL.FTZ R7, R14, 0.69314718246459960938 ;  /* 0x3f3172180e072820 */ /* 0x000fe20000410000 */
[----:B-1----:R-:W-:Y:S01]  /*143a0*/  @P2 FMUL.FTZ R6, R6, 0.69314718246459960938 ;  /* 0x3f31721806062820 */ /* 0x002fe20000410000 */
[----:B------:R-:W-:Y:S01]  /*143b0*/  @P3 FMUL.FTZ R14, R14, 0.69314718246459960938 ;  /* 0x3f3172180e0e3820 */ /* 0x000fe20000410000 */
[----:B---3--:R-:W-:Y:S01]  /*143c0*/  @P3 FMUL.FTZ R9, R8, 0.69314718246459960938 ;  /* 0x3f31721808093820 */ /* 0x008fe20000410000 */
[----:B------:R-:W-:Y:S01]  /*143d0*/  IMAD.MOV.U32 R2, RZ, RZ, -0x800000 ;  /* 0xff800000ff027424 */ /* 0x000fe200078e00ff */
[----:B------:R-:W-:Y:S01]  /*143e0*/  @!P1 PRMT R10, RZ, 0x654, R10 ;  /* 0x00000654ff0a9816 */ /* 0x000fe2000000000a */
[----:B------:R-:W-:-:S02]  /*143f0*/  IMAD.MOV.U32 R3, RZ, RZ, -0x800000 ;  /* 0xff800000ff037424 */ /* 0x000fc400078e00ff */
[----:B------:R-:W-:Y:S01]  /*14400*/  @P2 FFMA.FTZ R2, R7, R0, R6 ;  /* 0x0000000007022223 */ /* 0x000fe20000010006 */
[----:B------:R-:W-:Y:S01]  /*14410*/  @P3 FFMA.FTZ R3, R14, R72, R9 ;  /* 0x000000480e033223 */ /* 0x000fe20000010009 */
[----:B------:R-:W-:Y:S01]  /*14420*/  SEL R148, R148, RZ, P0 ;  /* 0x000000ff94947207 */ /* 0x000fe20000000000 */
[----:B------:R-:W-:Y:S02]  /*14430*/  WARPGROUP.DEPBAR.LE gsb0, 0x0 ;  /* 0x00008000000079c5 */ /* 0x000fe40000010000 */
        /* <DEDUP_REMOVED lines=21> */
[-C--:B0-----:R-:W-:Y:S01]  /*14590*/  FMUL.FTZ R64, R43, R4.reuse ;  /* 0x000000042b407220 */ /* 0x081fe20000410000 */
[----:B------:R4:W-:Y:S01]  /*145a0*/  @!P1 SYNCS.ARRIVE.TRANS64.RED.A1T0 RZ, [R10+URZ], RZ ;  /* 0x000000ff0aff99a7 */ /* 0x0009e2000810043f */
        /* <DEDUP_REMOVED lines=13> */
[----:B------:R-:W-:Y:S01]  /*14680*/  PLOP3.LUT P1, PT, PT, PT, PT, 0x8, 0x0 ;  /* 0x000000000000781c */ /* 0x000fe20003f2e170 */
        /* <DEDUP_REMOVED lines=13> */
[----:B--2---:R-:W-:-:S05]  /*14760*/  VIADD R11, R11, 0x1 ;  /* 0x000000010b0b7836 */ /* 0x004fca0000000000 */
[----:B------:R4:W-:Y:S02]  /*14770*/  STL [R1+0x70], R11 ;  /* 0x0000700b01007387 */ /* 0x0009e40000100800 */
.L_x_373:
[----:B------:R-:W2:Y:S01]  /*14780*/  LDL R62, [R1+0x68] ;  /* 0x00006800013e7983 */ /* 0x000ea20000100800 */
[----:B------:R-:W-:Y:S05]  /*14790*/  WARPSYNC.ALL ;  /* 0x0000000000007948 */ /* 0x000fea0003800000 */
[----:B------:R-:W0:Y:S01]  /*147a0*/  S2UR UR5, SR_CgaCtaId ;  /* 0x00000000000579c3 */ /* 0x000e220000008800 */
[----:B------:R-:W-:Y:S01]  /*147b0*/  UMOV UR4, 0x400 ;  /* 0x0000040000047882 */ /* 0x000fe20000000000 */
[----:B------:R-:W-:Y:S01]  /*147c0*/  BSSY B0, `(.L_x_436) ;  /* 0x0000180000007945 */ /* 0x000fe20003800000 */
[----:B0-----:R-:W-:-:S06]  /*147d0*/  ULEA UR4, UR5, UR4, 0x18 ;  /* 0x0000000405047291 */ /* 0x001fcc000f8ec03f */
[----:B------:R-:W-:Y:S01]  /*147e0*/  IMAD.U32 R18, RZ, RZ, UR4 ;  /* 0x00000004ff127e24 */ /* 0x000fe2000f8e00ff */
[----:B------:R-:W-:Y:S06]  /*147f0*/  BAR.SYNC.DEFER_BLOCKING 0x5, 0x1a0 ;  /* 0x0146800000007b1d */ /* 0x000fec0000010000 */
[----:B------:R0:W1:Y:S02]  /*14800*/  LDS.128 R104, [R18+0x31cd0] ;  /* 0x031cd00012687984 */ /* 0x0000640000000c00 */
[----:B------:R-:W-:Y:S06]  /*14810*/  BAR.ARV 0x4, 0x1a0 ;  /* 0x0106800000007b1d */ /* 0x000fec0000002000 */
[----:B--2---:R-:W-:Y:S01]  /*14820*/  SHF.R.S32.HI R26, RZ, 0x1f, R62 ;  /* 0x0000001fff1a7819 */ /* 0x004fe2000001143e */
[----:B------:R-:W-:-:S03]  /*14830*/  IMAD.SHL.U32 R46, R62, 0x4, RZ ;  /* 0x000000043e2e7824 */ /* 0x000fc600078e00ff */
[----:B------:R-:W-:Y:S01]  /*14840*/  SHF.L.U64.HI R27, R62, 0x2, R26 ;  /* 0x000000023e1b7819 */ /* 0x000fe2000001021a */
[----:B01----:R-:W-:Y:S06]  /*14850*/  @P1 BRA `(.L_x_437) ;  /* 0x0000000c00e41947 */ /* 0x003fec0003800000 */
[----:B------:R-:W2:Y:S01]  /*14860*/  LDL R4, [R1+0x90] ;  /* 0x0000900001047983 */ /* 0x000ea20000100800 */
[----:B------:R-:W0:Y:S01]  /*14870*/  S2R R5, SR_SWINHI ;  /* 0x0000000000057919 */ /* 0x000e220000002f00 */
[----:B------:R-:W-:Y:S05]  /*14880*/  WARPSYNC.ALL ;  /* 0x0000000000007948 */ /* 0x000fea0003800000 */
[----:B------:R-:W-:Y:S01]  /*14890*/  F2FP.BF16.F32.PACK_AB R6, R79, R6 ;  /* 0x000000064f06723e */ /* 0x000fe200000010ff */
[----:B------:R-:W-:Y:S01]  /*148a0*/  ULDC.64 UR4, c[0x0][0xbd8] ;  /* 0x0002f60000047ab9 */ /* 0x000fe20000000a00 */
[----:B------:R-:W3:Y:S01]  /*148b0*/  LDL R66, [R1+0x6c] ;  /* 0x00006c0001427983 */ /* 0x000ee20000100800 */
[----:B------:R-:W-:-:S02]  /*148c0*/  MOV R24, R18 ;  /* 0x0000001200187202 */ /* 0x000fc40000000f00 */
[----:B0-----:R-:W-:Y:S01]  /*148d0*/  MOV R25, R5 ;  /* 0x0000000500197202 */ /* 0x001fe20000000f00 */
[----:B------:R-:W-:Y:S02]  /*148e0*/  BAR.SYNC.DEFER_BLOCKING 0x1, 0x180 ;  /* 0x0046000000007b1d */ /* 0x000fe40000010000 */
[----:B--2---:R-:W-:-:S03]  /*148f0*/  IMAD.WIDE R4, R4, 0x2, R24 ;  /* 0x0000000204047825 */ /* 0x004fc600078e0218 */
[----:B------:R-:W-:-:S04]  /*14900*/  IADD3 R55, P4, R4, 0x20, RZ ;  /* 0x0000002004377810 */ /* 0x000fc80007f9e0ff */
[----:B------:R-:W-:Y:S02]  /*14910*/  LOP3.LUT R8, R55, 0x180, RZ, 0xc0, !PT ;  /* 0x0000018037087812 */ /* 0x000fe400078ec0ff */
[----:B------:R-:W-:Y:S02]  /*14920*/  IADD3 R63, P2, R4, 0x3020, RZ ;  /* 0x00003020043f7810 */ /* 0x000fe40007f5e0ff */
[----:B------:R-:W-:Y:S02]  /*14930*/  SHF.R.U64 R8, R8, 0x3, RZ ;  /* 0x0000000308087819 */ /* 0x000fe400000012ff */
[C---:B------:R-:W-:Y:S02]  /*14940*/  IADD3 R59, P3, R4.reuse, 0x3000, RZ ;  /* 0x00003000043b7810 */ /* 0x040fe40007f7e0ff */
[C---:B------:R-:W-:Y:S02]  /*14950*/  LOP3.LUT R9, R4.reuse, 0x180, RZ, 0xc0, !PT ;  /* 0x0000018004097812 */ /* 0x040fe400078ec0ff */
[----:B------:R-:W-:-:S02]  /*14960*/  IADD3 R67, P1, R4, 0x6000, RZ ;  /* 0x0000600004437810 */ /* 0x000fc40007f3e0ff */
[----:B------:R-:W-:Y:S02]  /*14970*/  IADD3 R58, P0, R4, 0x6020, RZ ;  /* 0x00006020043a7810 */ /* 0x000fe40007f1e0ff */
[----:B------:R-:W-:Y:S02]  /*14980*/  LOP3.LUT R12, R8, R55, RZ, 0x3c, !PT ;  /* 0x00000037080c7212 */ /* 0x000fe400078e3cff */
[----:B----4-:R-:W-:Y:S02]  /*14990*/  LOP3.LUT R10, R63, 0x180, RZ, 0xc0, !PT ;  /* 0x000001803f0a7812 */ /* 0x010fe400078ec0ff */
[----:B------:R-:W-:Y:S02]  /*149a0*/  LOP3.LUT R8, R59, 0x180, RZ, 0xc0, !PT ;  /* 0x000001803b087812 */ /* 0x000fe400078ec0ff */
[----:B------:R-:W-:Y:S02]  /*149b0*/  SHF.R.U64 R9, R9, 0x3, RZ ;  /* 0x0000000309097819 */ /* 0x000fe400000012ff */
[----:B------:R-:W-:-:S02]  /*149c0*/  LOP3.LUT R54, R67, 0x180, RZ, 0xc0, !PT ;  /* 0x0000018043367812 */ /* 0x000fc400078ec0ff */
[----:B------:R-:W-:Y:S02]  /*149d0*/  LOP3.LUT R55, R58, 0x180, RZ, 0xc0, !PT ;  /* 0x000001803a377812 */ /* 0x000fe400078ec0ff */
[----:B------:R-:W-:Y:S02]  /*149e0*/  SHF.R.U64 R10, R10, 0x3, RZ ;  /* 0x000000030a0a7819 */ /* 0x000fe400000012ff */
[----:B------:R-:W-:Y:S01]  /*149f0*/  SHF.R.U64 R8, R8, 0x3, RZ ;  /* 0x0000000308087819 */ /* 0x000fe200000012ff */
[--C-:B------:R-:W-:Y:S01]  /*14a00*/  IMAD.X R21, RZ, RZ, R5.reuse, P2 ;  /* 0x000000ffff157224 */ /* 0x100fe200010e0605 */
[----:B------:R-:W-:Y:S01]  /*14a10*/  LOP3.LUT R4, R9, R4, RZ, 0x3c, !PT ;  /* 0x0000000409047212 */ /* 0x000fe200078e3cff */
[--C-:B------:R-:W-:Y:S01]  /*14a20*/  IMAD.X R13, RZ, RZ, R5.reuse, P4 ;  /* 0x000000ffff0d7224 */ /* 0x100fe200020e0605 */
[----:B------:R-:W-:Y:S01]  /*14a30*/  SHF.R.U64 R54, R54, 0x3, RZ ;  /* 0x0000000336367819 */ /* 0x000fe200000012ff */
[----:B------:R-:W-:Y:S01]  /*14a40*/  IMAD.X R15, RZ, RZ, R5, P3 ;  /* 0x000000ffff0f7224 */ /* 0x000fe200018e0605 */
[----:B------:R-:W-:-:S02]  /*14a50*/  SHF.R.U64 R55, R55, 0x3, RZ ;  /* 0x0000000337377819 */ /* 0x000fc400000012ff */
[----:B------:R-:W-:Y:S02]  /*14a60*/  LOP3.LUT R20, R10, R63, RZ, 0x3c, !PT ;  /* 0x0000003f0a147212 */ /* 0x000fe400078e3cff */
[----:B------:R-:W-:Y:S01]  /*14a70*/  LOP3.LUT R14, R8, R59, RZ, 0x3c, !PT ;  /* 0x0000003b080e7212 */ /* 0x000fe200078e3cff */
[--C-:B------:R-:W-:Y:S01]  /*14a80*/  IMAD.X R9, RZ, RZ, R5.reuse, P1 ;  /* 0x000000ffff097224 */ /* 0x100fe200008e0605 */
[----:B------:R-:W-:Y:S01]  /*14a90*/  MOV R59, R4 ;  /* 0x00000004003b7202 */ /* 0x000fe20000000f00 */
[----:B------:R-:W-:Y:S01]  /*14aa0*/  IMAD.X R11, RZ, RZ, R5, P0 ;  /* 0x000000ffff0b7224 */ /* 0x000fe200000e0605 */
[----:B------:R-:W-:Y:S02]  /*14ab0*/  LOP3.LUT R8, R54, R67, RZ, 0x3c, !PT ;  /* 0x0000004336087212 */ /* 0x000fe400078e3cff */
[----:B------:R-:W-:Y:S02]  /*14ac0*/  F2FP.BF16.F32.PACK_AB R4, R74, R7 ;  /* 0x000000074a04723e */ /* 0x000fe400000010ff */
[----:B------:R-:W-:-:S02]  /*14ad0*/  LOP3.LUT R10, R55, R58, RZ, 0x3c, !PT ;  /* 0x0000003a370a7212 */ /* 0x000fc400078e3cff */
[----:B------:R-:W-:Y:S02]  /*14ae0*/  F2FP.BF16.F32.PACK_AB R5, R81, R78 ;  /* 0x0000004e5105723e */ /* 0x000fe400000010ff */
[----:B------:R-:W-:Y:S02]  /*14af0*/  F2FP.BF16.F32.PACK_AB R7, R80, R69 ;  /* 0x000000455007723e */ /* 0x000fe400000010ff */
[----:B------:R-:W-:Y:S02]  /*14b00*/  MOV R54, R20 ;  /* 0x0000001400367202 */ /* 0x000fe40000000f00 */
[----:B------:R-:W-:Y:S02]  /*14b10*/  MOV R58, R12 ;  /* 0x0000000c003a7202 */ /* 0x000fe40000000f00 */
[----:B------:R-:W-:Y:S02]  /*14b20*/  MOV R55, R14 ;  /* 0x0000000e00377202 */ /* 0x000fe40000000f00 */
        /* <DEDUP_REMOVED lines=8> */
[----:B------:R0:W-:Y:S01]  /*14bb0*/  STSM.16.M88.4 [R59], R4 ;  /* 0x000000043b007844 */ /* 0x0001e20000000200 */
[----:B------:R-:W-:Y:S02]  /*14bc0*/  MOV R53, R8 ;  /* 0x0000000800357202 */ /* 0x000fe40000000f00 */
[----:B------:R-:W-:Y:S01]  /*14bd0*/  MOV R40, R10 ;  /* 0x0000000a00287202 */ /* 0x000fe20000000f00 */
[----:B------:R1:W-:Y:S01]  /*14be0*/  STSM.16.M88.4 [R58], R12 ;  /* 0x0000000c3a007844 */ /* 0x0003e20000000200 */
[----:B------:R-:W-:Y:S02]  /*14bf0*/  F2FP.BF16.F32.PACK_AB R8, R45, R32 ;  /* 0x000000202d08723e */ /* 0x000fe400000010ff */
[----:B------:R-:W-:Y:S01]  /*14c00*/  F2FP.BF16.F32.PACK_AB R9, R50, R39 ;  /* 0x000000273209723e */ /* 0x000fe200000010ff */
[----:B------:R2:W-:Y:S01]  /*14c10*/  STSM.16.M88.4 [R55], R20 ;  /* 0x0000001437007844 */ /* 0x0005e20000000200 */
[----:B------:R-:W-:-:S02]  /*14c20*/  F2FP.BF16.F32.PACK_AB R10, R48, R33 ;  /* 0x00000021300a723e */ /* 0x000fc400000010ff */
[----:B------:R-:W-:Y:S02]  /*14c30*/  F2FP.BF16.F32.PACK_AB R11, R47, R38 ;  /* 0x000000262f0b723e */ /* 0x000fe400000010ff */
[----:B------:R-:W-:Y:S02]  /*14c40*/  ISETP.NE.U32.AND P0, PT, RZ, UR4, PT ;  /* 0x00000004ff007c0c */ /* 0x000fe4000bf05070 */
[----:B0-----:R-:W-:Y:S02]  /*14c50*/  F2FP.BF16.F32.PACK_AB R4, R41, R28 ;  /* 0x0000001c2904723e */ /* 0x001fe400000010ff */
[----:B------:R-:W-:Y:S02]  /*14c60*/  F2FP.BF16.F32.PACK_AB R5, R56, R43 ;  /* 0x0000002b3805723e */ /* 0x000fe400000010ff */
[----:B------:R-:W-:Y:S02]  /*14c70*/  F2FP.BF16.F32.PACK_AB R6, R44, R29 ;  /* 0x0000001d2c06723e */ /* 0x000fe400000010ff */
[----:B------:R-:W-:-:S02]  /*14c80*/  F2FP.BF16.F32.PACK_AB R7, R51, R42 ;  /* 0x0000002a3307723e */ /* 0x000fc400000010ff */
[----:B-1----:R-:W-:Y:S02]  /*14c90*/  F2FP.BF16.F32.PACK_AB R12, R49, R36 ;  /* 0x00000024310c723e */ /* 0x002fe400000010ff */
[----:B------:R-:W-:Y:S02]  /*14ca0*/  F2FP.BF16.F32.PACK_AB R13, R35, R30 ;  /* 0x0000001e230d723e */ /* 0x000fe400000010ff */
[----:B------:R-:W-:Y:S02]  /*14cb0*/  F2FP.BF16.F32.PACK_AB R14, R52, R37 ;  /* 0x00000025340e723e */ /* 0x000fe400000010ff */
[----:B------:R-:W-:Y:S02]  /*14cc0*/  F2FP.BF16.F32.PACK_AB R15, R34, R31 ;  /* 0x0000001f220f723e */ /* 0x000fe400000010ff */
[----:B--2---:R-:W-:Y:S01]  /*14cd0*/  IADD3 R20, P1, R46, UR4, RZ ;  /* 0x000000042e147c10 */ /* 0x004fe2000ff3e0ff */
[----:B------:R0:W-:Y:S01]  /*14ce0*/  STSM.16.M88.4 [R54], R4 ;  /* 0x0000000436007844 */ /* 0x0001e20000000200 */
[----:B------:R-:W-:-:S02]  /*14cf0*/  ISETP.NE.AND.EX P0, PT, RZ, UR5, PT, P0 ;  /* 0x00000005ff007c0c */ /* 0x000fc4000bf05300 */
[----:B------:R-:W-:Y:S01]  /*14d00*/  IADD3.X R21, R27, UR5, RZ, P1, !PT ;  /* 0x000000051b157c10 */ /* 0x000fe20008ffe4ff */
[----:B------:R0:W-:Y:S01]  /*14d10*/  STSM.16.M88.4 [R53], R8 ;  /* 0x0000000835007844 */ /* 0x0001e20000000200 */
[----:B------:R-:W-:-:S03]  /*14d20*/  ULDC.64 UR4, c[0x0][0xbe0] ;  /* 0x0002f80000047ab9 */ /* 0x000fc60000000a00 */
[----:B------:R0:W-:Y:S01]  /*14d30*/  STSM.16.M88.4 [R40], R12 ;  /* 0x0000000c28007844 */ /* 0x0001e20000000200 */
[----:B------:R-:W-:Y:S01]  /*14d40*/  BAR.SYNC.DEFER_BLOCKING 0x1, 0x180 ;  /* 0x0046000000007b1d */ /* 0x000fe20000010000 */
[----:B------:R-:W-:-:S04]  /*14d50*/  ISETP.NE.U32.AND P1, PT, RZ, UR4, PT ;  /* 0x00000004ff007c0c */ /* 0x000fc8000bf25070 */
[----:B------:R-:W-:Y:S01]  /*14d60*/  ISETP.NE.AND.EX P1, PT, RZ, UR5, PT, P1 ;  /* 0x00000005ff007c0c */ /* 0x000fe2000bf25310 */
[----:B------:R-:W-:-:S12]  /*14d70*/  IMAD.MOV.U32 R37, RZ, RZ, RZ ;  /* 0x000000ffff257224 */ /* 0x000fd800078e00ff */
[----:B------:R-:W-:Y:S01]  /*14d80*/  @P1 IADD3 R46, P2, R46, UR4, RZ ;  /* 0x000000042e2e1c10 */ /* 0x000fe2000ff5e0ff */
[----:B------:R-:W-:Y:S02]  /*14d90*/  ULDC UR4, c[0x0][0xa88] ;  /* 0x0002a20000047ab9 */ /* 0x000fe40000000800 */
[----:B------:R-:W-:Y:S01]  /*14da0*/  IMAD.U32 R0, RZ, RZ, UR4 ;  /* 0x00000004ff007e24 */ /* 0x000fe2000f8e00ff */
[----:B------:R-:W-:Y:S01]  /*14db0*/  @P1 IADD3.X R47, R27, UR5, RZ, P2, !PT ;  /* 0x000000051b2f1c10 */ /* 0x000fe200097fe4ff */
[----:B------:R-:W2:Y:S04]  /*14dc0*/  @P0 LDG.E R37, desc[UR60][R20.64] ;  /* 0x0000003c14250981 */ /* 0x000ea8000c1e1900 */
[----:B------:R0:W5:Y:S01]  /*14dd0*/  @P1 LDG.E R0, desc[UR60][R46.64] ;  /* 0x0000003c2e001981 */ /* 0x000162000c1e1900 */
[----:B---3--:R-:W-:-:S02]  /*14de0*/  SHF.R.S32.HI R38, RZ, 0x1f, R66 ;  /* 0x0000001fff267819 */ /* 0x008fc40000011442 */
[----:B--2---:R-:W-:Y:S01]  /*14df0*/  SHF.R.S32.HI R36, RZ, 0x1f, R37 ;  /* 0x0000001fff247819 */ /* 0x004fe20000011425 */
[----:B0-----:R-:W-:Y:S06]  /*14e00*/  @P1 BRA `(.L_x_438) ;  /* 0x0000000000101947 */ /* 0x001fec0003800000 */
[----:B------:R-:W-:Y:S05]  /*14e10*/  @!P0 BRA `(.L_x_438) ;  /* 0x00000000000c8947 */ /* 0x000fea0003800000 */
[----:B------:R-:W2:Y:S04]  /*14e20*/  LDG.E R5, desc[UR60][R20.64] ;  /* 0x0000003c14057981 */ /* 0x000ea8000c1e1900 */
[----:B-----5:R-:W2:Y:S02]  /*14e30*/  LDG.E R0, desc[UR60][R20.64+0x4] ;  /* 0x0000043c14007981 */ /* 0x020ea4000c1e1900 */
[----:B--2---:R-:W-:-:S07]  /*14e40*/  IMAD.IADD R0, R0, 0x1, -R5 ;  /* 0x0000000100007824 */ /* 0x004fce00078e0a05 */
.L_x_438:
[----:B------:R-:W2:Y:S01]  /*14e50*/  LDL.64 R4, [R1+0x60] ;  /* 0x0000600001047983 */ /* 0x000ea20000100a00 */
[----:B------:R-:W-:-:S03]  /*14e60*/  ULDC.64 UR4, c[0x0][0xb70] ;  /* 0x0002dc0000047ab9 */ /* 0x000fc60000000a00 */
[----:B------:R0:W3:Y:S04]  /*14e70*/  LDL.64 R44, [R1+0x60] ;  /* 0x00006000012c7983 */ /* 0x0000e80000100a00 */
[----:B------:R-:W4:Y:S04]  /*14e80*/  LDL R8, [R1+0x8c] ;  /* 0x00008c0001087983 */ /* 0x000f280000100800 */
[----:B------:R-:W4:Y:S04]  /*14e90*/  LDL.LU R42, [R1+0x74] ;  /* 0x00007400012a7983 */ /* 0x000f280000300800 */
[----:B------:R-:W4:Y:S01]  /*14ea0*/  LDL R41, [R1+0x54] ;  /* 0x0000540001297983 */ /* 0x000f220000100800 */
[----:B------:R-:W1:Y:S01]  /*14eb0*/  S2R R10, SR_TID.X ;  /* 0x00000000000a7919 */ /* 0x000e620000002100 */
[----:B------:R-:W-:Y:S01]  /*14ec0*/  IMAD R6, R38, UR4, RZ ;  /* 0x0000000426067c24 */ /* 0x000fe2000f8e02ff */
[----:B------:R-:W-:-:S03]  /*14ed0*/  SEL R40, R26, RZ, !P0 ;  /* 0x000000ff1a287207 */ /* 0x000fc60004000000 */
[----:B------:R-:W-:Y:S01]  /*14ee0*/  IMAD R9, R66, UR5, R6 ;  /* 0x0000000542097c24 */ /* 0x000fe2000f8e0206 */
[----:B------:R-:W-:Y:S01]  /*14ef0*/  SEL R39, R62, RZ, !P0 ;  /* 0x000000ff3e277207 */ /* 0x000fe20004000000 */
[----:B-1----:R-:W-:-:S05]  /*14f00*/  VIADD R14, R10, 0xffffff80 ;  /* 0xffffff800a0e7836 */ /* 0x002fca0000000000 */
[----:B------:R-:W-:-:S04]  /*14f10*/  SHF.R.S32.HI R10, RZ, 0x1f, R14 ;  /* 0x0000001fff0a7819 */ /* 0x000fc8000001140e */
[----:B------:R-:W-:-:S04]  /*14f20*/  LEA.HI R10, R10, R14, RZ, 0x7 ;  /* 0x0000000e0a0a7211 */ /* 0x000fc800078f38ff */
[----:B------:R-:W-:-:S05]  /*14f30*/  LOP3.LUT R10, R10, 0xffffff80, RZ, 0xc0, !PT ;  /* 0xffffff800a0a7812 */ /* 0x000fca00078ec0ff */
[----:B------:R-:W-:Y:S01]  /*14f40*/  IMAD.IADD R10, R14, 0x1, -R10 ;  /* 0x000000010e0a7824 */ /* 0x000fe200078e0a0a */
[----:B------:R-:W-:Y:S01]  /*14f50*/  BSSY B1, `(.L_x_439) ;  /* 0x0000071000017945 */ /* 0x000fe20003800000 */
[----:B--2---:R-:W-:Y:S02]  /*14f60*/  IMAD.MOV.U32 R5, RZ, RZ, R36 ;  /* 0x000000ffff057224 */ /* 0x004fe400078e0024 */
[----:B---3--:R-:W-:Y:S02]  /*14f70*/  IMAD.MOV.U32 R44, RZ, RZ, R4 ;  /* 0x000000ffff2c7224 */ /* 0x008fe400078e0004 */
[----:B------:R-:W-:-:S04]  /*14f80*/  IMAD.MOV.U32 R4, RZ, RZ, R37 ;  /* 0x000000ffff047224 */ /* 0x000fc800078e0025 */
[----:B------:R-:W-:Y:S01]  /*14f90*/  IMAD.WIDE.U32 R4, R66, UR4, R4 ;  /* 0x0000000442047c25 */ /* 0x000fe2000f8e0004 */
[----:B------:R-:W-:-:S03]  /*14fa0*/  ULDC.64 UR4, c[0x0][0xb78] ;  /* 0x0002de0000047ab9 */ /* 0x000fc60000000a00 */
[----:B----4-:R-:W-:Y:S02]  /*14fb0*/  IMAD R7, R44, 0x20, R41 ;  /* 0x000000202c077824 */ /* 0x010fe400078e0229 */
[----:B------:R-:W-:Y:S02]  /*14fc0*/  IMAD.IADD R5, R5, 0x1, R9 ;  /* 0x0000000105057824 */ /* 0x000fe400078e0209 */
[----:B------:R-:W-:-:S04]  /*14fd0*/  IMAD.WIDE R24, R7, 0x2, R24 ;  /* 0x0000000207187825 */ /* 0x000fc800078e0218 */
[----:B------:R-:W-:Y:S01]  /*14fe0*/  IMAD R6, R40, UR4, RZ ;  /* 0x0000000428067c24 */ /* 0x000fe2000f8e02ff */
[----:B------:R-:W-:Y:S01]  /*14ff0*/  IADD3 R9, P2, R24, 0x1800, RZ ;  /* 0x0000180018097810 */ /* 0x000fe20007f5e0ff */
[----:B------:R-:W-:Y:S02]  /*15000*/  IMAD R11, R42, 0xc0, R8 ;  /* 0x000000c02a0b7824 */ /* 0x000fe400078e0208 */
[----:B------:R-:W-:Y:S01]  /*15010*/  IMAD.WIDE.U32 R4, R39, UR4, R4 ;  /* 0x0000000427047c25 */ /* 0x000fe2000f8e0004 */
[----:B------:R-:W-:Y:S02]  /*15020*/  LOP3.LUT R8, R9, 0x180, RZ, 0xc0, !PT ;  /* 0x0000018009087812 */ /* 0x000fe400078ec0ff */
[----:B------:R-:W-:Y:S01]  /*15030*/  SHF.R.S32.HI R7, RZ, 0x1f, R11 ;  /* 0x0000001fff077819 */ /* 0x000fe2000001140b */
[----:B------:R-:W-:Y:S01]  /*15040*/  IMAD R6, R39, UR5, R6 ;  /* 0x0000000527067c24 */ /* 0x000fe2000f8e0206 */
[----:B------:R-:W-:Y:S01]  /*15050*/  IADD3 R4, P0, R11, R4, RZ ;  /* 0x000000040b047210 */ /* 0x000fe20007f1e0ff */
[----:B------:R-:W-:Y:S01]  /*15060*/  ULDC.64 UR4, c[0x0][0xb40] ;  /* 0x0002d00000047ab9 */ /* 0x000fe20000000a00 */
[----:B------:R-:W-:-:S02]  /*15070*/  SHF.R.U64 R8, R8, 0x3, RZ ;  /* 0x0000000308087819 */ /* 0x000fc400000012ff */
[----:B------:R-:W-:Y:S02]  /*15080*/  IADD3.X R7, R7, R5, R6, P0, !PT ;  /* 0x0000000507077210 */ /* 0x000fe400007fe406 */
[----:B------:R-:W-:Y:S01]  /*15090*/  LEA R34, P1, R4, UR4, 0x2 ;  /* 0x0000000404227c11 */ /* 0x000fe2000f8210ff */
[----:B------:R-:W-:Y:S01]  /*150a0*/  VIADD R5, R11, 0x8 ;  /* 0x000000080b057836 */ /* 0x000fe20000000000 */
[----:B------:R-:W-:Y:S01]  /*150b0*/  LOP3.LUT R8, R8, R9, RZ, 0x3c, !PT ;  /* 0x0000000908087212 */ /* 0x000fe200078e3cff */
[----:B------:R-:W-:Y:S01]  /*150c0*/  IMAD.X R9, RZ, RZ, R25, P2 ;  /* 0x000000ffff097224 */ /* 0x000fe200010e0619 */
[C---:B------:R-:W-:Y:S02]  /*150d0*/  IADD3 R13, P5, R24.reuse, 0x3000, RZ ;  /* 0x00003000180d7810 */ /* 0x040fe40007fbe0ff */
[C---:B------:R-:W-:Y:S02]  /*150e0*/  IADD3 R21, P4, R24.reuse, 0x4800, RZ ;  /* 0x0000480018157810 */ /* 0x040fe40007f9e0ff */
[----:B------:R-:W-:-:S02]  /*150f0*/  IADD3 R27, P3, R24, 0x6000, RZ ;  /* 0x00006000181b7810 */ /* 0x000fc40007f7e0ff */
[----:B------:R-:W-:Y:S02]  /*15100*/  LOP3.LUT P0, RZ, R10, 0x3, RZ, 0xc0, !PT ;  /* 0x000000030aff7812 */ /* 0x000fe4000780c0ff */
[----:B------:R-:W-:Y:S01]  /*15110*/  LEA.HI.X R35, R4, UR5, R7, 0x2, P1 ;  /* 0x0000000504237c11 */ /* 0x000fe200088f1407 */
[----:B------:R-:W-:Y:S01]  /*15120*/  ULDC.64 UR4, c[0x0][0xaa0] ;  /* 0x0002a80000047ab9 */ /* 0x000fe20000000a00 */
[----:B------:R-:W-:Y:S02]  /*15130*/  IADD3 R7, P2, R24, 0x7800, RZ ;  /* 0x0000780018077810 */ /* 0x000fe40007f5e0ff */
[----:B------:R-:W-:Y:S02]  /*15140*/  LOP3.LUT R12, R13, 0x180, RZ, 0xc0, !PT ;  /* 0x000001800d0c7812 */ /* 0x000fe400078ec0ff */
[----:B------:R-:W-:Y:S02]  /*15150*/  LOP3.LUT R20, R21, 0x180, RZ, 0xc0, !PT ;  /* 0x0000018015147812 */ /* 0x000fe400078ec0ff */
[----:B------:R-:W-:-:S02]  /*15160*/  LOP3.LUT R26, R27, 0x180, RZ, 0xc0, !PT ;  /* 0x000001801b1a7812 */ /* 0x000fc400078ec0ff */
[-C--:B-----5:R-:W-:Y:S02]  /*15170*/  ISETP.GE.OR P1, PT, R11, R0.reuse, P0 ;  /* 0x000000000b00720c */ /* 0x0a0fe40000726670 */
[----:B------:R-:W-:Y:S02]  /*15180*/  LOP3.LUT R4, R24, 0x180, RZ, 0xc0, !PT ;  /* 0x0000018018047812 */ /* 0x000fe400078ec0ff */
[----:B------:R-:W-:Y:S02]  /*15190*/  ISETP.GE.OR P0, PT, R5, R0, P0 ;  /* 0x000000000500720c */ /* 0x000fe40000706670 */
[----:B------:R-:W-:Y:S02]  /*151a0*/  LOP3.LUT R6, R7, 0x180, RZ, 0xc0, !PT ;  /* 0x0000018007067812 */ /* 0x000fe400078ec0ff */
[----:B------:R-:W-:Y:S02]  /*151b0*/  SHF.R.U64 R12, R12, 0x3, RZ ;  /* 0x000000030c0c7819 */ /* 0x000fe400000012ff */
[----:B------:R-:W-:-:S02]  /*151c0*/  SHF.R.U64 R20, R20, 0x3, RZ ;  /* 0x0000000314147819 */ /* 0x000fc400000012ff */
[----:B------:R-:W-:Y:S02]  /*151d0*/  SHF.R.U64 R26, R26, 0x3, RZ ;  /* 0x000000031a1a7819 */ /* 0x000fe400000012ff */
[----:B------:R-:W-:Y:S02]  /*151e0*/  SHF.R.U64 R5, R4, 0x3, RZ ;  /* 0x0000000304057819 */ /* 0x000fe400000012ff */
[----:B------:R-:W-:Y:S01]  /*151f0*/  SHF.R.U64 R6, R6, 0x3, RZ ;  /* 0x0000000306067819 */ /* 0x000fe200000012ff */
[--C-:B------:R-:W-:Y:S01]  /*15200*/  IMAD.X R29, RZ, RZ, R25.reuse, P2 ;  /* 0x000000ffff1d7224 */ /* 0x100fe200010e0619 */
[----:B------:R-:W-:Y:S01]  /*15210*/  LOP3.LUT R12, R12, R13, RZ, 0x3c, !PT ;  /* 0x0000000d0c0c7212 */ /* 0x000fe200078e3cff */
[--C-:B------:R-:W-:Y:S01]  /*15220*/  IMAD.X R13, RZ, RZ, R25.reuse, P5 ;  /* 0x000000ffff0d7224 */ /* 0x100fe200028e0619 */
[----:B------:R-:W-:Y:S01]  /*15230*/  LOP3.LUT R20, R20, R21, RZ, 0x3c, !PT ;  /* 0x0000001514147212 */ /* 0x000fe200078e3cff */
[--C-:B------:R-:W-:Y:S01]  /*15240*/  IMAD.X R21, RZ, RZ, R25.reuse, P4 ;  /* 0x000000ffff157224 */ /* 0x100fe200020e0619 */
[----:B------:R-:W-:Y:S01]  /*15250*/  LOP3.LUT R26, R26, R27, RZ, 0x3c, !PT ;  /* 0x0000001b1a1a7212 */ /* 0x000fe200078e3cff */
[--C-:B------:R-:W-:Y:S01]  /*15260*/  IMAD.X R27, RZ, RZ, R25.reuse, P3 ;  /* 0x000000ffff1b7224 */ /* 0x100fe200018e0619 */
[----:B------:R-:W-:Y:S01]  /*15270*/  LOP3.LUT R4, R5, R24, RZ, 0x3c, !PT ;  /* 0x0000001805047212 */ /* 0x000fe200078e3cff */
[----:B------:R-:W-:Y:S01]  /*15280*/  IMAD.MOV.U32 R5, RZ, RZ, R25 ;  /* 0x000000ffff057224 */ /* 0x000fe200078e0019 */
[----:B------:R-:W-:Y:S01]  /*15290*/  LOP3.LUT R28, R6, R7, RZ, 0x3c, !PT ;  /* 0x00000007061c7212 */ /* 0x000fe200078e3cff */
[----:B------:R-:W-:Y:S01]  /*152a0*/  @!P1 STG.E desc[UR60][R34.64], R2 ;  /* 0x0000000222009986 */ /* 0x000fe2000c10193c */
[----:B------:R-:W-:-:S03]  /*152b0*/  SHF.R.S32.HI R33, RZ, 0x1f, R41 ;  /* 0x0000001fff217819 */ /* 0x000fc60000011429 */
[----:B------:R1:W-:Y:S01]  /*152c0*/  @!P0 STG.E desc[UR60][R34.64+0x20], R3 ;  /* 0x0000200322008986 */ /* 0x0003e2000c10193c */
[----:B------:R-:W-:-:S03]  /*152d0*/  IMAD.MOV.U32 R32, RZ, RZ, R41 ;  /* 0x000000ffff207224 */ /* 0x000fc600078e0029 */
[----:B------:R-:W5:Y:S01]  /*152e0*/  LD.E.128 R4, desc[UR60][R4.64] ;  /* 0x0000003c04047980 */ /* 0x000f62000c101d00 */
[----:B------:R-:W-:-:S03]  /*152f0*/  SHF.R.S32.HI R45, RZ, 0x1f, R44 ;  /* 0x0000001fff2d7819 */ /* 0x000fc6000001142c */
[----:B------:R-:W5:Y:S04]  /*15300*/  LD.E.128 R8, desc[UR60][R8.64] ;  /* 0x0000003c08087980 */ /* 0x000f68000c101d00 */
[----:B------:R-:W5:Y:S04]  /*15310*/  LD.E.128 R12, desc[UR60][R12.64] ;  /* 0x0000003c0c0c7980 */ /* 0x000f68000c101d00 */
[----:B------:R-:W5:Y:S04]  /*15320*/  LD.E.128 R20, desc[UR60][R20.64] ;  /* 0x0000003c14147980 */ /* 0x000f68000c101d00 */
[----:B------:R-:W5:Y:S04]  /*15330*/  LD.E.128 R24, desc[UR60][R26.64] ;  /* 0x0000003c1a187980 */ /* 0x000f68000c101d00 */
[----:B------:R-:W5:Y:S01]  /*15340*/  LD.E.128 R28, desc[UR60][R28.64] ;  /* 0x0000003c1c1c7980 */ /* 0x000f62000c101d00 */
[----:B------:R-:W-:Y:S01]  /*15350*/  IMAD R36, R36, UR4, RZ ;  /* 0x0000000424247c24 */ /* 0x000fe2000f8e02ff */
[----:B------:R-:W-:Y:S01]  /*15360*/  @!PT LDS RZ, [RZ] ;  /* 0x00000000fffff984 */ /* 0x000fe20000000800 */
[----:B------:R-:W-:Y:S01]  /*15370*/  @!PT LDS RZ, [RZ] ;  /* 0x00000000fffff984 */ /* 0x000fe20000000800 */
[----:B------:R-:W-:Y:S01]  /*15380*/  @!PT LDS RZ, [RZ] ;  /* 0x00000000fffff984 */ /* 0x000fe20000000800 */
[----:B------:R-:W-:Y:S01]  /*15390*/  @!PT LDS RZ, [RZ] ;  /* 0x00000000fffff984 */ /* 0x000fe20000000800 */
[----:B------:R2:W-:Y:S06]  /*153a0*/  MEMBAR.ALL.CTA ;  /* 0x0000000000007992 */ /* 0x0005ec0000008000 */
[----:B--2---:R-:W2:Y:S01]  /*153b0*/  FENCE.VIEW.ASYNC.S ;  /* 0x00000000000073c6 */ /* 0x004ea20000000000 */
[----:B-1----:R-:W-:-:S03]  /*153c0*/  IMAD.WIDE.U32 R2, R37, UR4, R32 ;  /* 0x0000000425027c25 */ /* 0x002fc6000f8e0020 */
[----:B------:R0:W-:Y:S01]  /*153d0*/  STL [R1+0x64], R45 ;  /* 0x0000642d01007387 */ /* 0x0001e20000100800 */
[----:B------:R-:W-:Y:S01]  /*153e0*/  IMAD R37, R37, UR5, R36 ;  /* 0x0000000525257c24 */ /* 0x000fe2000f8e0224 */
[----:B------:R-:W-:Y:S01]  /*153f0*/  ULDC.64 UR4, c[0x0][0xae0] ;  /* 0x0002b80000047ab9 */ /* 0x000fe20000000a00 */
[----:B------:R-:W-:Y:S02]  /*15400*/  IMAD R35, R42, -0xc0, R0 ;  /* 0xffffff402a237824 */ /* 0x000fe400078e0200 */
[----:B------:R-:W-:Y:S02]  /*15410*/  IMAD.IADD R3, R3, 0x1, R37 ;  /* 0x0000000103037824 */ /* 0x000fe400078e0225 */
[----:B------:R-:W-:Y:S01]  /*15420*/  IMAD R33, R38, UR4, RZ ;  /* 0x0000000426217c24 */ /* 0x000fe2000f8e02ff */
[C---:B------:R-:W-:Y:S01]  /*15430*/  ISETP.GE.AND P0, PT, R44.reuse, R35, PT ;  /* 0x000000232c00720c */ /* 0x040fe20003f06270 */
[----:B------:R-:W-:Y:S02]  /*15440*/  VIADD R0, R44, 0x60 ;  /* 0x000000602c007836 */ /* 0x000fe40000000000 */
[----:B------:R-:W-:-:S02]  /*15450*/  VIADD R32, R18, 0x31c20 ;  /* 0x00031c2012207836 */ /* 0x000fc40000000000 */
[C---:B------:R-:W-:Y:S02]  /*15460*/  IMAD R33, R66.reuse, UR5, R33 ;  /* 0x0000000542217c24 */ /* 0x040fe4000f8e0221 */
[----:B------:R-:W-:Y:S01]  /*15470*/  IMAD.WIDE.U32 R2, R66, UR4, R2 ;  /* 0x0000000442027c25 */ /* 0x000fe2000f8e0002 */
[----:B------:R-:W-:Y:S01]  /*15480*/  ULDC.64 UR4, c[0x0][0xae8] ;  /* 0x0002ba0000047ab9 */ /* 0x000fe20000000a00 */
[----:B------:R-:W-:Y:S02]  /*15490*/  ISETP.GE.AND P3, PT, R0, R35, PT ;  /* 0x000000230000720c */ /* 0x000fe40003f66270 */
[----:B------:R-:W-:Y:S01]  /*154a0*/  IMAD.IADD R3, R3, 0x1, R33 ;  /* 0x0000000103037824 */ /* 0x000fe200078e0221 */
[----:B------:R-:W-:Y:S01]  /*154b0*/  PRMT R32, RZ, 0x654, R32 ;  /* 0x00000654ff207816 */ /* 0x000fe20000000020 */
[----:B------:R-:W-:Y:S02]  /*154c0*/  IMAD R0, R40, UR4, RZ ;  /* 0x0000000428007c24 */ /* 0x000fe4000f8e02ff */
[C---:B------:R-:W-:Y:S01]  /*154d0*/  IMAD.WIDE.U32 R34, R39.reuse, UR4, R2 ;  /* 0x0000000427227c25 */ /* 0x040fe2000f8e0002 */
[----:B--2---:R1:W-:Y:S03]  /*154e0*/  SYNCS.ARRIVE.TRANS64.RED.A1T0 RZ, [R32+URZ], RZ ;  /* 0x000000ff20ff79a7 */ /* 0x0043e6000810043f */
[----:B------:R-:W-:-:S04]  /*154f0*/  IMAD R37, R39, UR5, R0 ;  /* 0x0000000527257c24 */ /* 0x000fc8000f8e0200 */
[----:B------:R-:W-:Y:S02]  /*15500*/  IMAD.IADD R39, R35, 0x1, R37 ;  /* 0x0000000123277824 */ /* 0x000fe400078e0225 */
[----:B-1----:R-:W-:Y:S01]  /*15510*/  IMAD.WIDE R32, R42, 0xc0, R44 ;  /* 0x000000c02a207825 */ /* 0x002fe200078e022c */
[----:B0-----:R-:W-:Y:S06]  /*15520*/  @P0 BRA `(.L_x_440) ;  /* 0x00000000004c0947 */ /* 0x001fec0003800000 */
        /* <DEDUP_REMOVED lines=19> */
.L_x_440:
[----:B------:R-:W-:Y:S05]  /*15660*/  BSYNC B1 ;  /* 0x0000000000017941 */ /* 0x000fea0003800000 */
.L_x_439:
[----:B------:R-:W-:Y:S05]  /*15670*/  @P3 BRA `(.L_x_441) ;  /* 0x0000000800503947 */ /* 0x000fea0003800000 */
[----:B0----5:R-:W-:Y:S01]  /*15680*/  IADD3 R5, P0, R32, 0x60, RZ ;  /* 0x0000006020057810 */ /* 0x021fe20007f1e0ff */
[----:B------:R-:W-:Y:S01]  /*15690*/  ULDC.64 UR4, c[0x0][0xad8] ;  /* 0x0002b60000047ab9 */ /* 0x000fe20000000a00 */
[----:B------:R-:W-:Y:S01]  /*156a0*/  IMAD.MOV.U32 R2, RZ, RZ, R34 ;  /* 0x000000ffff027224 */ /* 0x000fe200078e0022 */
        /* <DEDUP_REMOVED lines=20> */
.L_x_437:
[----:B------:R-:W0:Y:S01]  /*157f0*/  S2R R0, SR_TID.X ;  /* 0x0000000000007919 */ /* 0x000e220000002100 */
[----:B------:R-:W-:Y:S01]  /*15800*/  ULDC.64 UR4, c[0x0][0xbd8] ;  /* 0x0002f60000047ab9 */ /* 0x000fe20000000a00 */
[----:B------:R-:W-:Y:S01]  /*15810*/  IMAD.MOV.U32 R7, RZ, RZ, RZ ;  /* 0x000000ffff077224 */ /* 0x000fe200078e00ff */
[----:B------:R-:W-:Y:S02]  /*15820*/  ISETP.NE.U32.AND P0, PT, RZ, UR4, PT ;  /* 0x00000004ff007c0c */ /* 0x000fe4000bf05070 */
[----:B------:R-:W-:Y:S02]  /*15830*/  IADD3 R2, P1, R46, UR4, RZ ;  /* 0x000000042e027c10 */ /* 0x000fe4000ff3e0ff */
[----:B------:R-:W-:Y:S02]  /*15840*/  ISETP.NE.AND.EX P0, PT, RZ, UR5, PT, P0 ;  /* 0x00000005ff007c0c */ /* 0x000fe4000bf05300 */
[----:B------:R-:W-:Y:S01]  /*15850*/  IADD3.X R3, R27, UR5, RZ, P1, !PT ;  /* 0x000000051b037c10 */ /* 0x000fe20008ffe4ff */
[----:B------:R-:W-:-:S02]  /*15860*/  ULDC.64 UR4, c[0x0][0xbe0] ;  /* 0x0002f80000047ab9 */ /* 0x000fc40000000a00 */
[----:B------:R-:W-:-:S04]  /*15870*/  ISETP.NE.U32.AND P1, PT, RZ, UR4, PT ;  /* 0x00000004ff007c0c */ /* 0x000fc8000bf25070 */
[----:B------:R-:W-:-:S04]  /*15880*/  ISETP.NE.AND.EX P1, PT, RZ, UR5, PT, P1 ;  /* 0x00000005ff007c0c */ /* 0x000fc8000bf25310 */
[----:B------:R1:W5:Y:S09]  /*15890*/  @P0 LDG.E R7, desc[UR60][R2.64] ;  /* 0x0000003c02070981 */ /* 0x000372000c1e1900 */
[----:B------:R-:W-:Y:S01]  /*158a0*/  @P1 IADD3 R46, P2, R46, UR4, RZ ;  /* 0x000000042e2e1c10 */ /* 0x000fe2000ff5e0ff */
[----:B------:R-:W-:Y:S01]  /*158b0*/  ULDC UR4, c[0x0][0xa88] ;  /* 0x0002a20000047ab9 */ /* 0x000fe20000000800 */
[----:B0-----:R-:W-:-:S02]  /*158c0*/  VIADD R4, R0, 0xffffff80 ;  /* 0xffffff8000047836 */ /* 0x001fc40000000000 */
[----:B------:R-:W-:Y:S01]  /*158d0*/  @P1 IADD3.X R47, R27, UR5, RZ, P2, !PT ;  /* 0x000000051b2f1c10 */ /* 0x000fe200097fe4ff */
[----:B------:R-:W-:-:S06]  /*158e0*/  IMAD.U32 R0, RZ, RZ, UR4 ;  /* 0x00000004ff007e24 */ /* 0x000fcc000f8e00ff */
[----:B------:R1:W5:Y:S01]  /*158f0*/  @P1 LDG.E R0, desc[UR60][R46.64] ;  /* 0x0000003c2e001981 */ /* 0x000362000c1e1900 */
[----:B------:R-:W-:Y:S01]  /*15900*/  ISETP.GT.AND P2, PT, R4, 0xbf, PT ;  /* 0x000000bf0400780c */ /* 0x000fe20003f44270 */
[----:B------:R-:W-:-:S12]  /*15910*/  @P1 BRA `(.L_x_442) ;  /* 0x0000000000101947 */ /* 0x000fd80003800000 */
[----:B------:R-:W-:Y:S05]  /*15920*/  @!P0 BRA `(.L_x_442) ;  /* 0x00000000000c8947 */ /* 0x000fea0003800000 */
[----:B------:R-:W2:Y:S04]  /*15930*/  LDG.E R5, desc[UR60][R2.64] ;  /* 0x0000003c02057981 */ /* 0x000ea8000c1e1900 */
[----:B-----5:R-:W2:Y:S02]  /*15940*/  LDG.E R0, desc[UR60][R2.64+0x4] ;  /* 0x0000043c02007981 */ /* 0x020ea4000c1e1900 */
[----:B--2---:R-:W-:-:S07]  /*15950*/  IMAD.IADD R0, R0, 0x1, -R5 ;  /* 0x0000000100007824 */ /* 0x004fce00078e0a05 */
.L_x_442:
[----:B----4-:R-:W2:Y:S04]  /*15960*/  LDL R13, [R1+0x6c] ;  /* 0x00006c00010d7983 */ /* 0x010ea80000100800 */
[----:B------:R-:W3:Y:S04]  /*15970*/  LDL R10, [R1+0x54] ;  /* 0x00005400010a7983 */ /* 0x000ee80000100800 */
[----:B------:R0:W5:Y:S01]  /*15980*/  LDL R12, [R1+0x74] ;  /* 0x00007400010c7983 */ /* 0x0001620000100800 */
[----:B------:R-:W-:Y:S01]  /*15990*/  BSSY B1, `(.L_x_443) ;  /* 0x000001d000017945 */ /* 0x000fe20003800000 */
[----:B------:R-:W-:-:S02]  /*159a0*/  SEL R11, R62, RZ, !P0 ;  /* 0x000000ff3e0b7207 */ /* 0x000fc40004000000 */
[----:B------:R-:W-:Y:S02]  /*159b0*/  SEL R26, R26, RZ, !P0 ;  /* 0x000000ff1a1a7207 */ /* 0x000fe40004000000 */
[----:B-----5:R-:W-:Y:S02]  /*159c0*/  SHF.R.S32.HI R6, RZ, 0x1f, R7 ;  /* 0x0000001fff067819 */ /* 0x020fe40000011407 */
[----:B--2---:R-:W-:Y:S02]  /*159d0*/  SHF.R.S32.HI R8, RZ, 0x1f, R13 ;  /* 0x0000001fff087819 */ /* 0x004fe4000001140d */
[----:B---3--:R-:W-:Y:S01]  /*159e0*/  SHF.R.S32.HI R9, RZ, 0x1f, R10 ;  /* 0x0000001fff097819 */ /* 0x008fe2000001140a */
[----:B0-----:R-:W-:Y:S06]  /*159f0*/  @P2 BRA `(.L_x_444) ;  /* 0x0000000000582947 */ /* 0x001fec0003800000 */
[----:B-1----:R-:W0:Y:S02]  /*15a00*/  S2R R2, SR_TID.X ;  /* 0x0000000000027919 */ /* 0x002e240000002100 */
[----:B0-----:R-:W-:-:S04]  /*15a10*/  IMAD R2, R12, 0xc0, R2 ;  /* 0x000000c00c027824 */ /* 0x001fc800078e0202 */
[----:B------:R-:W-:-:S05]  /*15a20*/  VIADD R3, R2, 0xffffff80 ;  /* 0xffffff8002037836 */ /* 0x000fca0000000000 */
[----:B------:R-:W-:-:S13]  /*15a30*/  ISETP.GE.AND P0, PT, R3, R0, PT ;  /* 0x000000000300720c */ /* 0x000fda0003f06270 */
[----:B------:R-:W-:Y:S05]  /*15a40*/  @P0 BRA `(.L_x_444) ;  /* 0x0000000000440947 */ /* 0x000fea0003800000 */
[C---:B------:R-:W-:Y:S01]  /*15a50*/  IADD3 R2, P0, R3.reuse, R7, RZ ;  /* 0x0000000703027210 */ /* 0x040fe20007f1e0ff */
        /* <DEDUP_REMOVED lines=16> */
.L_x_444:
[----:B------:R-:W-:Y:S05]  /*15b60*/  BSYNC B1 ;  /* 0x0000000000017941 */ /* 0x000fea0003800000 */
.L_x_443:
[----:B------:R-:W2:Y:S01]  /*15b70*/  LDL.64 R14, [R1+0x60] ;  /* 0x00006000010e7983 */ /* 0x000ea20000100a00 */
[----:B------:R-:W-:Y:S01]  /*15b80*/  ULDC.64 UR4, c[0x0][0xaa0] ;  /* 0x0002a80000047ab9 */ /* 0x000fe20000000a00 */
[----:B-1----:R-:W-:Y:S01]  /*15b90*/  IMAD.MOV.U32 R2, RZ, RZ, R10 ;  /* 0x000000ffff027224 */ /* 0x002fe200078e000a */
[----:B------:R-:W-:Y:S01]  /*15ba0*/  BSSY B1, `(.L_x_445) ;  /* 0x000002b000017945 */ /* 0x000fe20003800000 */
[----:B0-----:R-:W-:Y:S02]  /*15bb0*/  IMAD.MOV.U32 R3, RZ, RZ, R9 ;  /* 0x000000ffff037224 */ /* 0x001fe400078e0009 */
[----:B------:R-:W-:Y:S02]  /*15bc0*/  IMAD R4, R6, UR4, RZ ;  /* 0x0000000406047c24 */ /* 0x000fe4000f8e02ff */
[----:B------:R-:W-:-:S04]  /*15bd0*/  IMAD.WIDE.U32 R2, R7, UR4, R2 ;  /* 0x0000000407027c25 */ /* 0x000fc8000f8e0002 */
[----:B------:R-:W-:Y:S01]  /*15be0*/  IMAD R7, R7, UR5, R4 ;  /* 0x0000000507077c24 */ /* 0x000fe2000f8e0204 */
[----:B------:R-:W-:Y:S02]  /*15bf0*/  ULDC.64 UR4, c[0x0][0xae0] ;  /* 0x0002b80000047ab9 */ /* 0x000fe40000000a00 */
[----:B------:R-:W-:Y:S02]  /*15c00*/  IMAD R4, R8, UR4, RZ ;  /* 0x0000000408047c24 */ /* 0x000fe4000f8e02ff */
[----:B------:R-:W-:Y:S02]  /*15c10*/  IMAD.IADD R3, R3, 0x1, R7 ;  /* 0x0000000103037824 */ /* 0x000fe400078e0207 */
[C---:B------:R-:W-:Y:S02]  /*15c20*/  IMAD R5, R13.reuse, UR5, R4 ;  /* 0x000000050d057c24 */ /* 0x040fe4000f8e0204 */
[----:B------:R-:W-:Y:S02]  /*15c30*/  IMAD R4, R12, -0xc0, R0 ;  /* 0xffffff400c047824 */ /* 0x000fe400078e0200 */
[----:B------:R-:W-:Y:S01]  /*15c40*/  IMAD.WIDE.U32 R2, R13, UR4, R2 ;  /* 0x000000040d027c25 */ /* 0x000fe2000f8e0002 */
[----:B------:R-:W-:-:S03]  /*15c50*/  ULDC.64 UR4, c[0x0][0xae8] ;  /* 0x0002ba0000047ab9 */ /* 0x000fc60000000a00 */
[----:B------:R-:W-:Y:S02]  /*15c60*/  IMAD.IADD R3, R3, 0x1, R5 ;  /* 0x0000000103037824 */ /* 0x000fe400078e0205 */
[----:B------:R-:W-:-:S04]  /*15c70*/  IMAD R0, R26, UR4, RZ ;  /* 0x000000041a007c24 */ /* 0x000fc8000f8e02ff */
[----:B------:R-:W-:Y:S01]  /*15c80*/  IMAD R9, R11, UR5, R0 ;  /* 0x000000050b097c24 */ /* 0x000fe2000f8e0200 */
[C---:B--2---:R-:W-:Y:S01]  /*15c90*/  ISETP.GE.AND P0, PT, R14.reuse, R4, PT ;  /* 0x000000040e00720c */ /* 0x044fe20003f06270 */
[----:B------:R-:W-:Y:S02]  /*15ca0*/  VIADD R7, R14, 0x60 ;  /* 0x000000600e077836 */ /* 0x000fe40000000000 */
[----:B------:R-:W-:-:S03]  /*15cb0*/  IMAD.MOV.U32 R6, RZ, RZ, R14 ;  /* 0x000000ffff067224 */ /* 0x000fc600078e000e */
[----:B------:R-:W-:Y:S01]  /*15cc0*/  ISETP.GE.AND P1, PT, R7, R4, PT ;  /* 0x000000040700720c */ /* 0x000fe20003f26270 */
[----:B------:R-:W-:Y:S01]  /*15cd0*/  IMAD.WIDE.U32 R4, R11, UR4, R2 ;  /* 0x000000040b047c25 */ /* 0x000fe2000f8e0002 */
[----:B------:R-:W-:-:S03]  /*15ce0*/  SHF.R.S32.HI R7, RZ, 0x1f, R14 ;  /* 0x0000001fff077819 */ /* 0x000fc6000001140e */
[----:B------:R-:W-:Y:S02]  /*15cf0*/  IMAD.IADD R11, R5, 0x1, R9 ;  /* 0x00000001050b7824 */ /* 0x000fe400078e0209 */
[----:B------:R-:W-:Y:S01]  /*15d00*/  IMAD.WIDE R6, R12, 0xc0, R6 ;  /* 0x000000c00c067825 */ /* 0x000fe200078e0206 */
        /* <DEDUP_REMOVED lines=20> */
.L_x_446:
[----:B------:R-:W-:Y:S05]  /*15e50*/  BSYNC B1 ;  /* 0x0000000000017941 */ /* 0x000fea0003800000 */
.L_x_445:
        /* <DEDUP_REMOVED lines=22> */
.L_x_441:
[----:B------:R-:W-:Y:S05]  /*15fc0*/  BSYNC B0 ;  /* 0x0000000000007941 */ /* 0x000fea0003800000 */
.L_x_436:
[----:B------:R-:W-:Y:S02]  /*15fd0*/  ULDC UR4, c[0x0][0xc14] ;  /* 0x0003050000047ab9 */ /* 0x000fe40000000800 */
[----:B------:R-:W-:-:S13]  /*15fe0*/  ISETP.GE.AND P0, PT, R107, UR4, PT ;  /* 0x000000046b007c0c */ /* 0x000fda000bf06270 */
[----:B------:R-:W-:Y:S05]  /*15ff0*/  @!P0 BRA `(.L_x_447) ;  /* 0xfffffeb000fc8947 */ /* 0x000fea000383ffff */
[----:B------:R-:W-:Y:S05]  /*16000*/  BRA `(.L_x_307) ;  /* 0x00000054000c7947 */ /* 0x000fea0003800000 */
.L_x_305:
[----:B------:R-:W-:-:S08]  /*16010*/  NOP ;  /* 0x0000000000007918 */ /* 0x000fd00000000000 */
[----:B0-----:R-:W0:-:S00]  /*16020*/  USETMAXREG.DEALLOC.CTAPOOL 0x20 ;  /* 0x00000020000079c8 */ /* 0x001e0000080e0500 */
[----:B0-----:R-:W-:-:S06]  /*16030*/  LOP3.LUT R0, R0, 0x3, RZ, 0xc0, !PT ;  /* 0x0000000300007812 */ /* 0x001fcc00078ec0ff */
[----:B------:R-:W0:Y:S02]  /*16040*/  SHFL.IDX PT, R0, R0, RZ, 0x1f ;  /* 0x00001fff00007589 */ /* 0x000e2400000e0000 */
[----:B0-----:R-:W-:-:S13]  /*16050*/  ISETP.NE.AND P0, PT, R0, RZ, PT ;  /* 0x000000ff0000720c */ /* 0x001fda0003f05270 */
[----:B------:R-:W-:Y:S05]  /*16060*/  @P0 BRA `(.L_x_307) ;  /* 0x0000005000f40947 */ /* 0x000fea0003800000 */
[----:B------:R-:W2:Y:S01]  /*16070*/  LDL.LU R7, [R1+0x44] ;  /* 0x0000440001077983 */ /* 0x000ea20000300800 */
[----:B------:R-:W-:Y:S01]  /*16080*/  ULDC UR5, c[0x0][0xc14] ;  /* 0x0003050000057ab9 */ /* 0x000fe20000000800 */
[----:B------:R-:W0:Y:S01]  /*16090*/  S2R R2, SR_TID.X ;  /* 0x0000000000027919 */ /* 0x000e220000002100 */
[----:B------:R-:W-:Y:S01]  /*160a0*/  IMAD.MOV.U32 R0, RZ, RZ, RZ ;  /* 0x000000ffff007224 */ /* 0x000fe200078e00ff */
[----:B------:R-:W1:Y:S01]  /*160b0*/  S2UR UR6, SR_CTAID.X ;  /* 0x00000000000679c3 */ /* 0x000e620000002500 */
[----:B------:R-:W-:Y:S01]  /*160c0*/  ULDC UR4, c[0x0][0xc10] ;  /* 0x0003040000047ab9 */ /* 0x000fe20000000800 */
[----:B0-----:R-:W-:-:S04]  /*160d0*/  LOP3.LUT R29, R2, 0x1f, RZ, 0xc0, !PT ;  /* 0x0000001f021d7812 */ /* 0x001fc800078ec0ff */
[----:B------:R-:W-:Y:S02]  /*160e0*/  ISETP.NE.AND P0, PT, R29, 0x1f, PT ;  /* 0x0000001f1d00780c */ /* 0x000fe40003f05270 */
[----:B--2---:R-:W-:-:S11]  /*160f0*/  LOP3.LUT R7, R7, 0xffffffdf, RZ, 0xc0, !PT ;  /* 0xffffffdf07077812 */ /* 0x004fd600078ec0ff */
[----:B------:R-:W-:Y:S02]  /*16100*/  @P0 LOP3.LUT R7, R7, 0x20, RZ, 0xfc, !PT ;  /* 0x0000002007070812 */ /* 0x000fe400078efcff */
[----:B------:R-:W-:-:S13]  /*16110*/  ISETP.GE.OR P0, PT, R29, UR5, !P0 ;  /* 0x000000051d007c0c */ /* 0x000fda000c706670 */
[----:B------:R-:W0:Y:S02]  /*16120*/  @!P0 LDC.64 R2, c[0x0][0xc58] ;  /* 0x00031600ff028b82 */ /* 0x000e240000000a00 */
[----:B0-----:R-:W-:-:S05]  /*16130*/  @!P0 IMAD.WIDE.U32 R2, R29, 0x4, R2 ;  /* 0x000000041d028825 */ /* 0x001fca00078e0002 */
[----:B------:R-:W2:Y:S01]  /*16140*/  @!P0 LDG.E R0, desc[UR60][R2.64] ;  /* 0x0000003c02008981 */ /* 0x000ea2000c1e1900 */
[C---:B------:R-:W-:Y:S02]  /*16150*/  ISETP.NE.AND P1, PT, R29.reuse, RZ, PT ;  /* 0x000000ff1d00720c */ /* 0x040fe40003f25270 */
[----:B------:R-:W-:Y:S02]  /*16160*/  ISETP.GE.U32.AND P0, PT, R29, 0x2, PT ;  /* 0x000000021d00780c */ /* 0x000fe40003f06070 */
[----:B------:R-:W-:-:S09]  /*16170*/  LOP3.LUT R7, R7, 0xfffffffe, RZ, 0xc0, !PT ;  /* 0xfffffffe07077812 */ /* 0x000fd200078ec0ff */
[----:B------:R-:W-:-:S04]  /*16180*/  @P1 LOP3.LUT R7, R7, 0x1, RZ, 0xfc, !PT ;  /* 0x0000000107071812 */ /* 0x000fc800078efcff */
[----:B------:R-:W-:-:S04]  /*16190*/  LOP3.LUT R7, R7, 0xffffffef, RZ, 0xc0, !PT ;  /* 0xffffffef07077812 */ /* 0x000fc800078ec0ff */
[----:B------:R-:W-:-:S04]  /*161a0*/  @P0 LOP3.LUT R7, R7, 0x10, RZ, 0xfc, !PT ;  /* 0x0000001007070812 */ /* 0x000fc800078efcff */
[----:B------:R-:W-:Y:S01]  /*161b0*/  LOP3.LUT R7, R7, 0xfffffff7, RZ, 0xc0, !PT ;  /* 0xfffffff707077812 */ /* 0x000fe200078ec0ff */
[----:B------:R-:W-:Y:S01]  /*161c0*/  IMAD.MOV.U32 R16, RZ, RZ, RZ ;  /* 0x000000ffff107224 */ /* 0x000fe200078e00ff */
[----:B--2---:R-:W0:Y:S02]  /*161d0*/  SHFL.UP PT, R4, R0, 0x1, RZ ;  /* 0x0420000000047989 */ /* 0x004e2400000e00ff */
[----:B0-----:R-:W-:-:S05]  /*161e0*/  SEL R5, R4, RZ, P1 ;  /* 0x000000ff04057207 */ /* 0x001fca0000800000 */
[----:B------:R-:W-:-:S05]  /*161f0*/  IMAD.IADD R5, R0, 0x1, R5 ;  /* 0x0000000100057824 */ /* 0x000fca00078e0205 */
[----:B------:R-:W0:Y:S02]  /*16200*/  SHFL.UP PT, R4, R5, 0x2, RZ ;  /* 0x0440000005047989 */ /* 0x000e2400000e00ff */
[----:B0-----:R-:W-:-:S05]  /*16210*/  SEL R4, R4, RZ, P0 ;  /* 0x000000ff04047207 */ /* 0x001fca0000000000 */
[----:B------:R-:W-:-:S05]  /*16220*/  IMAD.IADD R4, R5, 0x1, R4 ;  /* 0x0000000105047824 */ /* 0x000fca00078e0204 */
[----:B------:R-:W0:Y:S01]  /*16230*/  SHFL.UP PT, R6, R4, 0x4, RZ ;  /* 0x0480000004067989 */ /* 0x000e2200000e00ff */
[----:B------:R-:W-:-:S04]  /*16240*/  ISETP.GE.U32.AND P0, PT, R29, 0x4, PT ;  /* 0x000000041d00780c */ /* 0x000fc80003f06070 */
[----:B0-----:R-:W-:-:S05]  /*16250*/  SEL R3, R6, RZ, P0 ;  /* 0x000000ff06037207 */ /* 0x001fca0000000000 */
[----:B------:R-:W-:-:S05]  /*16260*/  IMAD.IADD R3, R4, 0x1, R3 ;  /* 0x0000000104037824 */ /* 0x000fca00078e0203 */
[----:B------:R-:W0:Y:S01]  /*16270*/  SHFL.UP PT, R2, R3, 0x8, RZ ;  /* 0x0500000003027989 */ /* 0x000e2200000e00ff */
[----:B------:R-:W-:Y:S02]  /*16280*/  @P0 LOP3.LUT R7, R7, 0x8, RZ, 0xfc, !PT ;  /* 0x0000000807070812 */ /* 0x000fe400078efcff */
[----:B------:R-:W-:-:S04]  /*16290*/  ISETP.GE.U32.AND P0, PT, R29, 0x8, PT ;  /* 0x000000081d00780c */ /* 0x000fc80003f06070 */
[----:B0-----:R-:W-:-:S05]  /*162a0*/  SEL R2, R2, RZ, P0 ;  /* 0x000000ff02027207 */ /* 0x001fca0000000000 */
[----:B------:R-:W-:-:S05]  /*162b0*/  IMAD.IADD R2, R3, 0x1, R2 ;  /* 0x0000000103027824 */ /* 0x000fca00078e0202 */
[----:B------:R-:W0:Y:S01]  /*162c0*/  SHFL.UP PT, R5, R2, 0x10, RZ ;  /* 0x0600000002057989 */ /* 0x000e2200000e00ff */
[----:B------:R-:W-:-:S04]  /*162d0*/  LOP3.LUT R7, R7, 0xfffffffb, RZ, 0xc0, !PT ;  /* 0xfffffffb07077812 */ /* 0x000fc800078ec0ff */
[----:B------:R-:W-:Y:S02]  /*162e0*/  @P0 LOP3.LUT R7, R7, 0x4, RZ, 0xfc, !PT ;  /* 0x0000000407070812 */ /* 0x000fe400078efcff */
[----:B------:R-:W-:-:S04]  /*162f0*/  ISETP.GE.U32.AND P0, PT, R29, 0x10, PT ;  /* 0x000000101d00780c */ /* 0x000fc80003f06070 */
[----:B0-----:R-:W-:-:S05]  /*16300*/  SEL R5, R5, RZ, P0 ;  /* 0x000000ff05057207 */ /* 0x001fca0000000000 */
[----:B------:R-:W-:-:S05]  /*16310*/  IMAD.IADD R6, R2, 0x1, R5 ;  /* 0x0000000102067824 */ /* 0x000fca00078e0205 */
[----:B------:R-:W0:Y:S01]  /*16320*/  SHFL.IDX PT, R5, R6, 0x1f, 0x1f ;  /* 0x03e01f0006057f89 */ /* 0x000e2200000e0000 */
[----:B------:R-:W-:-:S04]  /*16330*/  LOP3.LUT R7, R7, 0xfffffffd, RZ, 0xc0, !PT ;  /* 0xfffffffd07077812 */ /* 0x000fc800078ec0ff */
[----:B------:R-:W-:-:S05]  /*16340*/  @P0 LOP3.LUT R7, R7, 0x2, RZ, 0xfc, !PT ;  /* 0x0000000207070812 */ /* 0x000fca00078efcff */
[----:B------:R2:W-:Y:S01]  /*16350*/  STL [R1+0x44], R7 ;  /* 0x0000440701007387 */ /* 0x0005e20000100800 */
[----:B0-----:R-:W-:-:S05]  /*16360*/  IMAD R5, R5, UR4, RZ ;  /* 0x0000000405057c24 */ /* 0x001fca000f8e02ff */
[----:B-1----:R-:W-:Y:S01]  /*16370*/  ISETP.GT.AND P0, PT, R5, UR6, PT ;  /* 0x0000000605007c0c */ /* 0x002fe2000bf04270 */
[----:B------:R-:W-:Y:S02]  /*16380*/  IMAD.MOV.U32 R4, RZ, RZ, RZ ;  /* 0x000000ffff047224 */ /* 0x000fe400078e00ff */
[----:B------:R-:W-:-:S10]  /*16390*/  IMAD.MOV.U32 R2, RZ, RZ, R5 ;  /* 0x000000ffff027224 */ /* 0x000fd400078e0005 */
[----:B--2---:R-:W-:Y:S05]  /*163a0*/  @P0 BRA `(.L_x_448) ;  /* 0x0000000000b00947 */ /* 0x004fea0003800000 */
[----:B------:R-:W-:Y:S01]  /*163b0*/  IMAD.MOV.U32 R5, RZ, RZ, R2 ;  /* 0x000000ffff057224 */ /* 0x000fe200078e0002 */
[----:B------:R-:W-:Y:S01]  /*163c0*/  ULDC UR5, c[0x0][0xc14] ;  /* 0x0003050000057ab9 */ /* 0x000fe20000000800 */
[----:B------:R-:W-:Y:S01]  /*163d0*/  IMAD.MOV.U32 R4, RZ, RZ, RZ ;  /* 0x000000ffff047224 */ /* 0x000fe200078e00ff */
[----:B------:R-:W-:Y:S01]  /*163e0*/  ULDC UR7, c[0x0][0xc14] ;  /* 0x0003050000077ab9 */ /* 0x000fe20000000800 */
[----:B------:R-:W-:-:S05]  /*163f0*/  ULDC UR4, c[0x0][0xc10] ;  /* 0x0003040000047ab9 */ /* 0x000fca0000000800 */
.L_x_452:
        /* <DEDUP_REMOVED lines=13> */
.L_x_451:
[----:B------:R-:W-:Y:S05]  /*164d0*/  BSYNC B0 ;  /* 0x0000000000007941 */ /* 0x000fea0003800000 */
.L_x_450:
        /* <DEDUP_REMOVED lines=25> */
.L_x_448:
        /* <DEDUP_REMOVED lines=15> */
.L_x_453:
        /* <DEDUP_REMOVED lines=28> */
.L_x_449:
[----:B------:R-:W-:Y:S02]  /*16920*/  IMAD.MOV.U32 R17, RZ, RZ, RZ ;  /* 0x000000ffff117224 */ /* 0x000fe400078e00ff */
[----:B------:R-:W-:Y:S02]  /*16930*/  IMAD.U32 R16, RZ, RZ, UR6 ;  /* 0x00000006ff107e24 */ /* 0x000fe4000f8e00ff */
[----:B------:R-:W-:-:S07]  /*16940*/  IMAD.MOV.U32 R18, RZ, RZ, RZ ;  /* 0x000000ffff127224 */ /* 0x000fce00078e00ff */
.L_x_454:
        /* <DEDUP_REMOVED lines=13> */
[----:B------:R-:W-:Y:S01]  /*16a20*/  ULDC.64 UR36, c[0x0][0x198] ;  /* 0x0000660000247ab9 */ /* 0x000fe20000000a00 */
[----:B------:R-:W-:Y:S01]  /*16a30*/  IMAD.MOV.U32 R22, RZ, RZ, RZ ;  /* 0x000000ffff167224 */ /* 0x000fe200078e00ff */
[----:B------:R-:W-:Y:S01]  /*16a40*/  ULDC UR38, c[0x0][0xc] ;  /* 0x0000030000267ab9 */ /* 0x000fe20000000800 */
[----:B------:R-:W-:Y:S02]  /*16a50*/  IMAD.MOV.U32 R27, RZ, RZ, 0x1 ;  /* 0x00000001ff1b7424 */ /* 0x000fe400078e00ff */
[----:B------:R-:W-:-:S07]  /*16a60*/  IMAD.MOV.U32 R26, RZ, RZ, RZ ;  /* 0x000000ffff1a7224 */ /* 0x000fce00078e00ff */
.L_x_539:
[----:B--2---:R-:W2:Y:S02]  /*16a70*/  LDC.64 R2, c[0x0][0xc60] ;  /* 0x00031800ff027b82 */ /* 0x004ea40000000a00 */
[----:B--2---:R-:W-:-:S05]  /*16a80*/  IMAD.WIDE R2, R19, 0x4, R2 ;  /* 0x0000000413027825 */ /* 0x004fca00078e0202 */
[----:B------:R-:W0:Y:S01]  /*16a90*/  LDG.E R9, desc[UR60][R2.64] ;  /* 0x0000003c02097981 */ /* 0x000e22000c1e1900 */
[----:B------:R-:W-:Y:S05]  /*16aa0*/  YIELD ;  /* 0x0000000000007946 */ /* 0x000fea0003800000 */
[----:B------:R-:W-:Y:S01]  /*16ab0*/  ULDC.64 UR4, c[0x0][0xa28] ;  /* 0x00028a0000047ab9 */ /* 0x000fe20000000a00 */
[----:B------:R-:W-:Y:S01]  /*16ac0*/  IMAD.MOV.U32 R6, RZ, RZ, RZ ;  /* 0x000000ffff067224 */ /* 0x000fe200078e00ff */
[----:B------:R-:W-:Y:S01]  /*16ad0*/  ISETP.NE.U32.AND P1, PT, RZ, UR4, PT ;  /* 0x00000004ff007c0c */ /* 0x000fe2000bf25070 */
[----:B------:R-:W-:Y:S01]  /*16ae0*/  IMAD.MOV.U32 R23, RZ, RZ, RZ ;  /* 0x000000ffff177224 */ /* 0x000fe200078e00ff */
[----:B------:R-:W-:-:S02]  /*16af0*/  ULDC.64 UR6, c[0x0][0xa10] ;  /* 0x0002840000067ab9 */ /* 0x000fc40000000a00 */
[----:B------:R-:W-:Y:S02]  /*16b00*/  ISETP.NE.AND.EX P1, PT, RZ, UR5, PT, P1 ;  /* 0x00000005ff007c0c */ /* 0x000fe4000bf25310 */
[----:B0-----:R-:W-:Y:S01]  /*16b10*/  SHF.R.S32.HI R0, RZ, 0x1f, R9 ;  /* 0x0000001fff007819 */ /* 0x001fe20000011409 */
[----:B------:R-:W-:Y:S10]  /*16b20*/  STL [R1], R9 ;  /* 0x0000000901007387 */ /* 0x000ff40000100800 */
[----:B------:R-:W-:-:S04]  /*16b30*/  @P1 LEA R4, P0, R9, UR4, 0x2 ;  /* 0x0000000409041c11 */ /* 0x000fc8000f8010ff */
[----:B------:R-:W-:Y:S01]  /*16b40*/  @P1 LEA.HI.X R5, R9, UR5, R0, 0x2, P0 ;  /* 0x0000000509051c11 */ /* 0x000fe200080f1400 */
[----:B------:R-:W-:Y:S02]  /*16b50*/  ULDC.64 UR4, c[0x0][0xa00] ;  /* 0x0002800000047ab9 */ /* 0x000fe40000000a00 */
[----:B------:R-:W-:Y:S02]  /*16b60*/  ISETP.NE.U32.AND P0, PT, RZ, UR4, PT ;  /* 0x00000004ff007c0c */ /* 0x000fe4000bf05070 */
[----:B------:R0:W5:Y:S02]  /*16b70*/  @P1 LDG.E R23, desc[UR60][R4.64] ;  /* 0x0000003c04171981 */ /* 0x000164000c1e1900 */
[----:B------:R-:W-:-:S13]  /*16b80*/  ISETP.NE.AND.EX P0, PT, RZ, UR5, PT, P0 ;  /* 0x00000005ff007c0c */ /* 0x000fda000bf05300 */
[----:B------:R-:W-:-:S04]  /*16b90*/  @P0 LEA R2, P2, R9, UR4, 0x2 ;  /* 0x0000000409020c11 */ /* 0x000fc8000f8410ff */
[----:B------:R-:W-:Y:S01]  /*16ba0*/  @P0 LEA.HI.X R3, R9, UR5, R0, 0x2, P2 ;  /* 0x0000000509030c11 */ /* 0x000fe200090f1400 */
[----:B------:R-:W-:-:S04]  /*16bb0*/  ULDC.64 UR4, c[0x0][0xa20] ;  /* 0x0002880000047ab9 */ /* 0x000fc80000000a00 */
[----:B------:R-:W2:Y:S01]  /*16bc0*/  @P0 LDG.E R6, desc[UR60][R2.64] ;  /* 0x0000003c02060981 */ /* 0x000ea2000c1e1900 */
[----:B------:R-:W-:-:S04]  /*16bd0*/  ISETP.NE.U32.AND P1, PT, RZ, UR4, PT ;  /* 0x00000004ff007c0c */ /* 0x000fc8000bf25070 */
[----:B------:R-:W-:Y:S01]  /*16be0*/  ISETP.NE.AND.EX P1, PT, RZ, UR5, PT, P1 ;  /* 0x00000005ff007c0c */ /* 0x000fe2000bf25310 */
[C---:B0-----:R-:W-:Y:S01]  /*16bf0*/  IMAD.SHL.U32 R4, R9.reuse, 0x4, RZ ;  /* 0x0000000409047824 */ /* 0x041fe200078e00ff */
[----:B------:R-:W-:-:S04]  /*16c00*/  SHF.L.U64.HI R0, R9, 0x2, R0 ;  /* 0x0000000209007819 */ /* 0x000fc80000010200 */
[----:B------:R-:W-:Y:S01]  /*16c10*/  STL [R1+0x8], R4 ;  /* 0x0000080401007387 */ /* 0x000fe20000100800 */
[----:B------:R-:W-:-:S03]  /*16c20*/  IMAD.MOV.U32 R8, RZ, RZ, RZ ;  /* 0x000000ffff087224 */ /* 0x000fc600078e00ff */
[----:B--2---:R0:W-:Y:S03]  /*16c30*/  STL [R1+0x18], R6 ;  /* 0x0000180601007387 */ /* 0x0041e60000100800 */
[----:B0-----:R-:W-:-:S04]  /*16c40*/  @P1 IADD3 R6, P0, R4, UR4, RZ ;  /* 0x0000000404061c10 */ /* 0x001fc8000ff1e0ff */
[----:B------:R-:W-:Y:S01]  /*16c50*/  @P1 IADD3.X R7, R0, UR5, RZ, P0, !PT ;  /* 0x0000000500071c10 */ /* 0x000fe200087fe4ff */
[----:B------:R-:W-:Y:S02]  /*16c60*/  ULDC.64 UR4, c[0x0][0xa08] ;  /* 0x0002820000047ab9 */ /* 0x000fe40000000a00 */
[----:B------:R-:W-:Y:S02]  /*16c70*/  IADD3 R2, P0, R4, UR4, RZ ;  /* 0x0000000404027c10 */ /* 0x000fe4000ff1e0ff */
[----:B------:R-:W-:Y:S02]  /*16c80*/  ISETP.NE.U32.AND P2, PT, RZ, UR4, PT ;  /* 0x00000004ff007c0c */ /* 0x000fe4000bf45070 */
[----:B------:R-:W-:Y:S02]  /*16c90*/  IADD3.X R3, R0, UR5, RZ, P0, !PT ;  /* 0x0000000500037c10 */ /* 0x000fe400087fe4ff */
[----:B------:R-:W-:Y:S01]  /*16ca0*/  ISETP.NE.AND.EX P2, PT, RZ, UR5, PT, P2 ;  /* 0x00000005ff007c0c */ /* 0x000fe2000bf45320 */
[----:B------:R-:W-:-:S02]  /*16cb0*/  ULDC.64 UR4, c[0x0][0x3f8] ;  /* 0x0000fe0000047ab9 */ /* 0x000fc40000000a00 */
[----:B------:R-:W-:-:S03]  /*16cc0*/  UISETP.NE.U32.AND UP0, UPT, UR4, URZ, UPT ;  /* 0x0000003f0400728c */ /* 0x000fc6000bf05070 */
[----:B------:R-:W-:Y:S01]  /*16cd0*/  ULDC UR4, c[0x0][0x404] ;  /* 0x0001010000047ab9 */ /* 0x000fe20000000800 */
[----:B------:R-:W-:-:S03]  /*16ce0*/  UISETP.NE.AND.EX UP0, UPT, UR5, URZ, UPT, UP0 ;  /* 0x0000003f0500728c */ /* 0x000fc6000bf05300 */
[----:B------:R-:W-:Y:S01]  /*16cf0*/  ULDC UR5, c[0x0][0x2e0] ;  /* 0x0000b80000057ab9 */ /* 0x000fe20000000800 */
[----:B------:R-:W-:Y:S02]  /*16d00*/  USEL UR4, UR4, 0x1, UP0 ;  /* 0x0000000104047887 */ /* 0x000fe40008000000 */
[----:B------:R0:W5:Y:S02]  /*16d10*/  @P2 LDG.E R8, desc[UR60][R2.64] ;  /* 0x0000003c02082981 */ /* 0x000164000c1e1900 */
[----:B------:R-:W-:-:S06]  /*16d20*/  UIMAD UR4, UR4, UR5, URZ ;  /* 0x00000005040472a4 */ /* 0x000fcc000f8e023f */
[----:B------:R-:W-:-:S06]  /*16d30*/  IMAD.U32 R10, RZ, RZ, UR4 ;  /* 0x00000004ff0a7e24 */ /* 0x000fcc000f8e00ff */
[----:B------:R0:W5:Y:S01]  /*16d40*/  @P1 LDG.E R10, desc[UR60][R6.64] ;  /* 0x0000003c060a1981 */ /* 0x000162000c1e1900 */
[----:B------:R-:W-:Y:S01]  /*16d50*/  IADD3 R4, P0, R4, UR6, RZ ;  /* 0x0000000604047c10 */ /* 0x000fe2000ff1e0ff */
[----:B------:R-:W-:-:S03]  /*16d60*/  ULDC UR4, c[0x0][0x338] ;  /* 0x0000ce0000047ab9 */ /* 0x000fc60000000800 */
[----:B------:R-:W-:Y:S02]  /*16d70*/  IADD3.X R5, R0, UR7, RZ, P0, !PT ;  /* 0x0000000700057c10 */ /* 0x000fe400087fe4ff */
[----:B------:R-:W-:Y:S01]  /*16d80*/  ISETP.NE.U32.AND P0, PT, RZ, UR6, PT ;  /* 0x00000006ff007c0c */ /* 0x000fe2000bf05070 */
[----:B------:R2:W-:Y:S03]  /*16d90*/  STL [R1+0xc], R0 ;  /* 0x00000c0001007387 */ /* 0x0005e60000100800 */
[----:B------:R-:W-:Y:S01]  /*16da0*/  ISETP.NE.AND.EX P0, PT, RZ, UR7, PT, P0 ;  /* 0x00000007ff007c0c */ /* 0x000fe2000bf05300 */
[----:B--2---:R-:W-:Y:S01]  /*16db0*/  IMAD.U32 R0, RZ, RZ, UR4 ;  /* 0x00000004ff007e24 */ /* 0x004fe2000f8e00ff */
[----:B0-----:R-:W-:Y:S11]  /*16dc0*/  @P1 BRA `(.L_x_456) ;  /* 0x0000000000101947 */ /* 0x001ff60003800000 */
[----:B------:R-:W-:Y:S05]  /*16dd0*/  @!P2 BRA `(.L_x_456) ;  /* 0x00000000000ca947 */ /* 0x000fea0003800000 */
[----:B------:R-:W2:Y:S04]  /*16de0*/  LDG.E R7, desc[UR60][R2.64] ;  /* 0x0000003c02077981 */ /* 0x000ea8000c1e1900 */
[----:B-----5:R-:W2:Y:S02]  /*16df0*/  LDG.E R10, desc[UR60][R2.64+0x4] ;  /* 0x0000043c020a7981 */ /* 0x020ea4000c1e1900 */
[----:B--2---:R-:W-:-:S07]  /*16e00*/  IMAD.IADD R10, R10, 0x1, -R7 ;  /* 0x000000010a0a7824 */ /* 0x004fce00078e0a07 */
.L_x_456:
[----:B------:R-:W2:Y:S04]  /*16e10*/  @P0 LDG.E R3, desc[UR60][R4.64] ;  /* 0x0000003c04030981 */ /* 0x000ea8000c1e1900 */
[----:B------:R-:W2:Y:S02]  /*16e20*/  @P0 LDG.E R2, desc[UR60][R4.64+0x4] ;  /* 0x0000043c04020981 */ /* 0x000ea4000c1e1900 */
[----:B--2---:R-:W-:Y:S02]  /*16e30*/  @P0 IMAD.IADD R0, R2, 0x1, -R3 ;  /* 0x0000000102000824 */ /* 0x004fe400078e0a03 */
[----:B-----5:R-:W-:-:S04]  /*16e40*/  IMAD.IADD R3, R10, 0x1, -R23 ;  /* 0x000000010a037824 */ /* 0x020fc800078e0a17 */
[----:B------:R-:W-:-:S04]  /*16e50*/  IMAD.IADD R6, R3, 0x1, R0 ;  /* 0x0000000103067824 */ /* 0x000fc800078e0200 */
[----:B------:R-:W-:Y:S01]  /*16e60*/  VIADD R2, R6, 0x8f ;  /* 0x0000008f06027836 */ /* 0x000fe20000000000 */
[----:B------:R0:W-:Y:S03]  /*16e70*/  STL [R1+0x14], R6 ;  /* 0x0000140601007387 */ /* 0x0001e60000100800 */
[----:B------:R-:W-:-:S05]  /*16e80*/  IMAD.HI R2, R2, 0x38e38e39, RZ ;  /* 0x38e38e3902027827 */ /* 0x000fca00078e02ff */
[----:B------:R-:W-:-:S04]  /*16e90*/  SHF.R.U32.HI R7, RZ, 0x1f, R2 ;  /* 0x0000001fff077819 */ /* 0x000fc80000011602 */
[----:B0-----:R-:W-:Y:S01]  /*16ea0*/  LEA.HI.SX32 R6, R2, R7, 0x1b ;  /* 0x0000000702067211 */ /* 0x001fe200078fdaff */
[----:B------:R-:W-:-:S04]  /*16eb0*/  IMAD.MOV R2, RZ, RZ, -R3 ;  /* 0x000000ffff027224 */ /* 0x000fc800078e0a03 */
[----:B------:R-:W-:Y:S01]  /*16ec0*/  IMAD R7, R6, 0x90, -R3 ;  /* 0x0000009006077824 */ /* 0x000fe200078e0a03 */
[----:B------:R-:W-:Y:S01]  /*16ed0*/  VIMNMX R2, RZ, R2, !PT ;  /* 0x00000002ff027248 */ /* 0x000fe20007fe0100 */
[----:B------:R0:W-:Y:S03]  /*16ee0*/  STL [R1+0x4], R6 ;  /* 0x0000040601007387 */ /* 0x0001e60000100800 */
[----:B------:R-:W-:-:S04]  /*16ef0*/  VIMNMX R7, R7, R0, PT ;  /* 0x0000000007077248 */ /* 0x000fc80003fe0100 */
[----:B------:R-:W-:Y:S01]  /*16f00*/  ISETP.GT.AND P1, PT, R7, R2, PT ;  /* 0x000000020700720c */ /* 0x000fe20003f24270 */
[----:B------:R-:W-:-:S05]  /*16f10*/  IMAD.WIDE.U32 R2, R2, 0x38e38e39, RZ ;  /* 0x38e38e3902027825 */ /* 0x000fca00078e00ff */
[----:B------:R-:W-:-:S05]  /*16f20*/  SHF.R.U32.HI R0, RZ, 0x5, R3 ;  /* 0x00000005ff007819 */ /* 0x000fca0000011603 */
[----:B------:R-:W-:Y:S02]  /*16f30*/  IMAD.MOV.U32 R2, RZ, RZ, R0 ;  /* 0x000000ffff027224 */ /* 0x000fe400078e0000 */
[----:B0-----:R-:W-:-:S04]  /*16f40*/  @P1 VIADD R6, R7, 0x8f ;  /* 0x0000008f07061836 */ /* 0x001fc80000000000 */
[----:B------:R-:W-:-:S05]  /*16f50*/  @P1 IMAD.HI R6, R6, 0x38e38e39, RZ ;  /* 0x38e38e3906061827 */ /* 0x000fca00078e02ff */
[----:B------:R-:W-:-:S04]  /*16f60*/  @P1 SHF.R.U32.HI R3, RZ, 0x1f, R6 ;  /* 0x0000001fff031819 */ /* 0x000fc80000011606 */
[----:B------:R-:W-:Y:S01]  /*16f70*/  @P1 LEA.HI.SX32 R2, R6, R3, 0x1b ;  /* 0x0000000306021211 */ /* 0x000fe200078fdaff */
[----:B------:R-:W-:-:S06]  /*16f80*/  IMAD.MOV.U32 R3, RZ, RZ, RZ ;  /* 0x000000ffff037224 */ /* 0x000fcc00078e00ff */
[----:B------:R0:W5:Y:S01]  /*16f90*/  @P0 LDG.E R3, desc[UR60][R4.64] ;  /* 0x0000003c04030981 */ /* 0x000162000c1e1900 */
[----:B------:R-:W-:Y:S01]  /*16fa0*/  ISETP.GT.AND P1, PT, R2, R0, PT ;  /* 0x000000000200720c */ /* 0x000fe20003f24270 */
[----:B------:R-:W-:Y:S01]  /*16fb0*/  BSSY B0, `(.L_x_457) ;  /* 0x00000c3000007945 */ /* 0x000fe20003800000 */
[----:B------:R-:W-:Y:S01]  /*16fc0*/  IMAD.IADD R23, R8, 0x1, R23 ;  /* 0x0000000108177824 */ /* 0x000fe200078e0217 */
[----:B------:R-:W-:-:S10]  /*16fd0*/  PLOP3.LUT P2, PT, PT, PT, PT, 0x80, 0x0 ;  /* 0x000000000000781c */ /* 0x000fd40003f4f070 */
[----:B0-----:R-:W-:Y:S05]  /*16fe0*/  @!P1 BRA `(.L_x_458) ;  /* 0x0000000800fc9947 */ /* 0x001fea0003800000 */
[----:B------:R-:W0:Y:S01]  /*16ff0*/  LDC R4, c[0x0][0x428] ;  /* 0x00010a00ff047b82 */ /* 0x000e220000000800 */
[----:B------:R-:W-:Y:S01]  /*17000*/  UMOV UR4, 0xffffffff ;  /* 0xffffffff00047882 */ /* 0x000fe20000000000 */
[----:B0-----:R-:W-:-:S13]  /*17010*/  ISETP.NE.AND P1, PT, R4, 0x1, PT ;  /* 0x000000010400780c */ /* 0x001fda0003f25270 */
[----:B------:R-:W0:Y:S08]  /*17020*/  @P1 LDC R5, c[0x0][0x42c] ;  /* 0x00010b00ff051b82 */ /* 0x000e300000000800 */
[----:B------:R-:W2:Y:S01]  /*17030*/  @P1 LDC R7, c[0x0][0x430] ;  /* 0x00010c00ff071b82 */ /* 0x000ea20000000800 */
[----:B0-----:R-:W-:-:S04]  /*17040*/  @P1 IMAD.HI.U32 R4, R18, R5, RZ ;  /* 0x0000000512041227 */ /* 0x001fc800078e00ff */
[----:B------:R-:W-:Y:S01]  /*17050*/  IMAD.MOV.U32 R5, RZ, RZ, R18 ;  /* 0x000000ffff057224 */ /* 0x000fe200078e0012 */
[----:B--2---:R-:W-:Y:S02]  /*17060*/  @P1 SHF.R.U32.HI R5, RZ, R7, R4 ;  /* 0x00000007ff051219 */ /* 0x004fe40000011604 */
[----:B------:R-:W-:Y:S01]  /*17070*/  SEL R4, R9, RZ, !P0 ;  /* 0x000000ff09047207 */ /* 0x000fe20004000000 */
[----:B------:R-:W-:Y:S06]  /*17080*/  BRA.DIV UR4, `(.L_x_459) ;  /* 0x0000004e043c7947 */ /* 0x000fec000b800000 */
.L_x_585:
[----:B------:R-:W-:-:S03]  /*17090*/  UMOV UR4, 0xffffffff ;  /* 0xffffffff00047882 */ /* 0x000fc60000000000 */
[----:B------:R-:W-:Y:S05]  /*170a0*/  BRA.DIV UR4, `(.L_x_460) ;  /* 0x0000004e04687947 */ /* 0x000fea000b800000 */
[----:B------:R-:W-:-:S13]  /*170b0*/  ELECT P6, URZ, PT ;  /* 0x00000000003f782f */ /* 0x000fda00038c0000 */
.L_x_588:
[----:B------:R-:W2:Y:S01]  /*170c0*/  LDL R6, [R1+0x10] ;  /* 0x0000100001067983 */ /* 0x000ea20000100800 */
[----:B------:R-:W-:Y:S01]  /*170d0*/  BSSY B1, `(.L_x_461) ;  /* 0x000000b000017945 */ /* 0x000fe20003800000 */
[----:B------:R-:W0:Y:S01]  /*170e0*/  S2R R9, SR_CgaCtaId ;  /* 0x0000000000097919 */ /* 0x000e220000008800 */
[----:B--2---:R-:W-:-:S05]  /*170f0*/  VIADD R7, R6, 0x1 ;  /* 0x0000000106077836 */ /* 0x004fca0000000000 */
[----:B------:R-:W-:-:S04]  /*17100*/  LEA.HI R6, R7, R7, RZ, 0x1 ;  /* 0x0000000707067211 */ /* 0x000fc800078f08ff */
[----:B------:R-:W-:-:S05]  /*17110*/  LOP3.LUT R6, R6, 0xfffffffe, RZ, 0xc0, !PT ;  /* 0xfffffffe06067812 */ /* 0x000fca00078ec0ff */
[----:B------:R-:W-:Y:S01]  /*17120*/  IMAD.IADD R7, R7, 0x1, -R6 ;  /* 0x0000000107077824 */ /* 0x000fe200078e0a06 */
[----:B------:R-:W-:-:S04]  /*17130*/  MOV R6, 0x400 ;  /* 0x0000040000067802 */ /* 0x000fc80000000f00 */
[----:B0-----:R-:W-:Y:S02]  /*17140*/  LEA R6, R9, R6, 0x18 ;  /* 0x0000000609067211 */ /* 0x001fe400078ec0ff */
[----:B------:R-:W-:-:S04]  /*17150*/  SHF.L.U32 R7, R7, 0x1f, RZ ;  /* 0x0000001f07077819 */ /* 0x000fc800000006ff */
[----:B------:R-:W0:Y:S02]  /*17160*/  SYNCS.PHASECHK.TRANS64.TRYWAIT P0, [R6+URZ+0x31c20], R7 ;  /* 0x031c2007060075a7 */ /* 0x000e24000800017f */
[----:B0-----:R-:W-:Y:S05]  /*17170*/  @!P0 BRA `(.L_x_462) ;  /* 0x0000004c00548947 */ /* 0x001fea0003800000 */
.L_x_589:
[----:B------:R-:W-:Y:S05]  /*17180*/  BSYNC B1 ;  /* 0x0000000000017941 */ /* 0x000fea0003800000 */
.L_x_461:
[----:B------:R-:W-:Y:S04]  /*17190*/  BSSY B1, `(.L_x_463) ;  /* 0x0000049000017945 */ /* 0x000fe80003800000 */
[----:B------:R-:W-:Y:S05]  /*171a0*/  @!P6 BRA `(.L_x_464) ;  /* 0x00000004001ce947 */ /* 0x000fea0003800000 */
[----:B0-----:R-:W-:Y:S01]  /*171b0*/  IMAD R7, R26, 0x8, R6 ;  /* 0x000000081a077824 */ /* 0x001fe200078e0206 */
[----:B------:R-:W-:-:S04]  /*171c0*/  SHF.L.U32 R8, R27, 0x1f, RZ ;  /* 0x0000001f1b087819 */ /* 0x000fc800000006ff */
[----:B------:R-:W0:Y:S02]  /*171d0*/  SYNCS.PHASECHK.TRANS64.TRYWAIT P0, [R7+URZ+0x31ca0], R8 ;  /* 0x031ca008070075a7 */ /* 0x000e24000800017f */
[----:B0-----:R-:W-:Y:S05]  /*171e0*/  @!P0 BRA `(.L_x_465) ;  /* 0x0000004c004c8947 */ /* 0x001fea0003800000 */
.L_x_590:
[----:B------:R-:W2:Y:S02]  /*171f0*/  S2R R9, SR_TID.X ;  /* 0x0000000000097919 */ /* 0x000ea40000002100 */
[----:B--2---:R-:W-:-:S04]  /*17200*/  LOP3.LUT R9, R9, 0x7f, RZ, 0xc0, !PT ;  /* 0x0000007f09097812 */ /* 0x004fc800078ec0ff */
[----:B------:R-:W-:-:S13]  /*17210*/  ISETP.NE.AND P1, PT, R9, RZ, PT ;  /* 0x000000ff0900720c */ /* 0x000fda0003f25270 */
[----:B------:R-:W-:Y:S05]  /*17220*/  @P1 BRA `(.L_x_466) ;  /* 0x0000000000141947 */ /* 0x000fea0003800000 */
[----:B------:R-:W-:Y:S01]  /*17230*/  ISETP.NE.AND P0, PT, R29, RZ, PT ;  /* 0x000000ff1d00720c */ /* 0x000fe20003f05270 */
[----:B------:R-:W-:-:S04]  /*17240*/  IMAD.MOV.U32 R9, RZ, RZ, 0x6c00 ;  /* 0x00006c00ff097424 */ /* 0x000fc800078e00ff */
[----:B------:R2:W-:Y:S08]  /*17250*/  SYNCS.ARRIVE.TRANS64 RZ, [R7+URZ+0x31c90], R9 ;  /* 0x031c900907ff79a7 */ /* 0x0005f0000800003f */
[----:B------:R-:W-:Y:S05]  /*17260*/  @!P0 BRA `(.L_x_466) ;  /* 0x0000000000048947 */ /* 0x000fea0003800000 */
[----:B------:R-:W-:Y:S01]  /*17270*/  BPT.TRAP 0x1 ;  /* 0x000000040000795c */ /* 0x000fe20000300000 */
.L_x_466:
[----:B--2---:R-:W-:Y:S01]  /*17280*/  IMAD R9, R26, 0x6c00, R6 ;  /* 0x00006c001a097824 */ /* 0x004fe200078e0206 */
[----:B------:R-:W-:Y:S01]  /*17290*/  R2UR UR9, R7 ;  /* 0x00000000070972ca */ /* 0x000fe200000e0000 */
[----:B-----5:R-:W-:Y:S01]  /*172a0*/  IMAD R10, R2, 0x90, R3 ;  /* 0x00000090020a7824 */ /* 0x020fe200078e0203 */
[----:B------:R-:W-:Y:S01]  /*172b0*/  UIADD3 UR4, UP0, UR36, 0x570, URZ ;  /* 0x0000057024047890 */ /* 0x000fe2000ff1e03f */
[----:B------:R-:W-:Y:S01]  /*172c0*/  R2UR UR12, R5 ;  /* 0x00000000050c72ca */ /* 0x000fe200000e0000 */
[----:B------:R-:W-:Y:S01]  /*172d0*/  UMOV UR10, URZ ;  /* 0x0000003f000a7c82 */ /* 0x000fe20008000000 */
[----:B------:R-:W-:Y:S01]  /*172e0*/  R2UR UR15, R9 ;  /* 0x00000000090f72ca */ /* 0x000fe200000e0000 */
[----:B------:R-:W-:Y:S01]  /*172f0*/  VIADD R10, R10, 0xffffff70 ;  /* 0xffffff700a0a7836 */ /* 0x000fe20000000000 */
[----:B------:R-:W-:Y:S01]  /*17300*/  R2UR UR13, R4 ;  /* 0x00000000040d72ca */ /* 0x000fe200000e0000 */
[----:B------:R-:W-:Y:S01]  /*17310*/  UIADD3.X UR5, URZ, UR37, URZ, UP0, !UPT ;  /* 0x000000253f057290 */ /* 0x000fe200087fe43f */
[----:B------:R-:W-:-:S02]  /*17320*/  UMOV UR6, 0x0 ;  /* 0x0000000000067882 */ /* 0x000fc40000000000 */
[----:B------:R-:W-:Y:S01]  /*17330*/  R2UR UR11, R10 ;  /* 0x000000000a0b72ca */ /* 0x000fe200000e0000 */
[----:B------:R-:W-:Y:S01]  /*17340*/  UMOV UR7, 0x12f00000 ;  /* 0x12f0000000077882 */ /* 0x000fe20000000000 */
[----:B------:R-:W-:Y:S01]  /*17350*/  UIADD3 UR9, UR9, 0x31c90, URZ ;  /* 0x00031c9009097890 */ /* 0x000fe2000fffe03f */
[----:B------:R-:W-:-:S04]  /*17360*/  UMOV UR16, 0x20 ;  /* 0x0000002000107882 */ /* 0x000fc80000000000 */
[----:B------:R-:W-:Y:S02]  /*17370*/  UIADD3 UR8, UR15, 0x16a00, URZ ;  /* 0x00016a000f087890 */ /* 0x000fe4000fffe03f */
[----:B------:R-:W-:Y:S02]  /*17380*/  UIADD3 UR14, UR15, 0x18e00, URZ ;  /* 0x00018e000f0e7890 */ /* 0x000fe4000fffe03f */
[----:B------:R-:W-:-:S05]  /*17390*/  UIADD3 UR15, UR15, 0x1b200, URZ ;  /* 0x0001b2000f0f7890 */ /* 0x000fca000fffe03f */
[----:B------:R2:W-:Y:S02]  /*173a0*/  UTMALDG.4D [UR8], [UR4], desc[UR6] ;  /* 0x00000608040075b4 */ /* 0x0005e40008019000 */
[----:B--2---:R-:W-:Y:S01]  /*173b0*/  UMOV UR8, UR14 ;  /* 0x0000000e00087c82 */ /* 0x004fe20008000000 */
[----:B------:R-:W-:Y:S01]  /*173c0*/  UMOV UR10, UR16 ;  /* 0x00000010000a7c82 */ /* 0x000fe20008000000 */
[----:B------:R-:W-:Y:S01]  /*173d0*/  UMOV UR14, 0x40 ;  /* 0x00000040000e7882 */ /* 0x000fe20000000000 */
[----:B------:R2:W-:Y:S02]  /*173e0*/  UTMALDG.4D [UR8], [UR4], desc[UR6] ;  /* 0x00000608040075b4 */ /* 0x0005e40008019000 */
[----:B--2---:R-:W-:Y:S01]  /*173f0*/  UMOV UR8, UR15 ;  /* 0x0000000f00087c82 */ /* 0x004fe20008000000 */
[----:B------:R-:W-:Y:S02]  /*17400*/  UMOV UR10, UR14 ;  /* 0x0000000e000a7c82 */ /* 0x000fe40008000000 */
[----:B------:R2:W-:Y:S01]  /*17410*/  UTMALDG.4D [UR8], [UR4], desc[UR6] ;  /* 0x00000608040075b4 */ /* 0x0005e20008019000 */
[----:B------:R-:W3:Y:S02]  /*17420*/  SYNCS.PHASECHK.TRANS64.TRYWAIT P0, [R7+URZ+0x31cc0], R8 ;  /* 0x031cc008070075a7 */ /* 0x000ee4000800017f */
[----:B--23--:R-:W-:Y:S05]  /*17430*/  @!P0 BRA `(.L_x_467) ;  /* 0x0000004800cc8947 */ /* 0x00cfea0003800000 */
.L_x_591:
[----:B------:R-:W-:Y:S05]  /*17440*/  @P1 BRA `(.L_x_468) ;  /* 0x0000000000141947 */ /* 0x000fea0003800000 */
[----:B------:R-:W-:Y:S01]  /*17450*/  ISETP.NE.AND P0, PT, R29, RZ, PT ;  /* 0x000000ff1d00720c */ /* 0x000fe20003f05270 */
[----:B0-2---:R-:W-:-:S04]  /*17460*/  IMAD.MOV.U32 R8, RZ, RZ, 0x6c00 ;  /* 0x00006c00ff087424 */ /* 0x005fc800078e00ff */
[----:B------:R3:W-:Y:S08]  /*17470*/  SYNCS.ARRIVE.TRANS64 RZ, [R7+URZ+0x31cb0], R8 ;  /* 0x031cb00807ff79a7 */ /* 0x0007f0000800003f */
[----:B------:R-:W-:Y:S05]  /*17480*/  @!P0 BRA `(.L_x_468) ;  /* 0x0000000000048947 */ /* 0x000fea0003800000 */
[----:B------:R-:W-:Y:S01]  /*17490*/  BPT.TRAP 0x1 ;  /* 0x000000040000795c */ /* 0x000fe20000300000 */
.L_x_468:
        /* <DEDUP_REMOVED lines=11> */
[----:B------:R-:W-:Y:S02]  /*17550*/  UIADD3 UR8, UR15, 0x200, URZ ;  /* 0x000002000f087890 */ /* 0x000fe4000fffe03f */
[----:B------:R-:W-:Y:S02]  /*17560*/  UIADD3 UR9, UR9, 0x31cb0, URZ ;  /* 0x00031cb009097890 */ /* 0x000fe4000fffe03f */
[----:B------:R-:W-:Y:S02]  /*17570*/  UIADD3 UR14, UR15, 0x2600, URZ ;  /* 0x000026000f0e7890 */ /* 0x000fe4000fffe03f */
[----:B------:R-:W-:-:S05]  /*17580*/  UIADD3 UR15, UR15, 0x4a00, URZ ;  /* 0x00004a000f0f7890 */ /* 0x000fca000fffe03f */
[----:B------:R4:W-:Y:S02]  /*17590*/  UTMALDG.4D [UR8], [UR4], desc[UR6] ;  /* 0x00000608040075b4 */ /* 0x0009e40008019000 */
[----:B----4-:R-:W-:Y:S01]  /*175a0*/  UMOV UR8, UR14 ;  /* 0x0000000e00087c82 */ /* 0x010fe20008000000 */
[----:B------:R-:W-:Y:S01]  /*175b0*/  UMOV UR10, UR16 ;  /* 0x00000010000a7c82 */ /* 0x000fe20008000000 */
[----:B------:R-:W-:Y:S01]  /*175c0*/  UMOV UR14, 0x40 ;  /* 0x00000040000e7882 */ /* 0x000fe20000000000 */
[----:B------:R4:W-:Y:S02]  /*175d0*/  UTMALDG.4D [UR8], [UR4], desc[UR6] ;  /* 0x00000608040075b4 */ /* 0x0009e40008019000 */
[----:B----4-:R-:W-:Y:S01]  /*175e0*/  UMOV UR8, UR15 ;  /* 0x0000000f00087c82 */ /* 0x010fe20008000000 */
[----:B------:R-:W-:Y:S02]  /*175f0*/  UMOV UR10, UR14 ;  /* 0x0000000e000a7c82 */ /* 0x000fe40008000000 */
[----:B------:R4:W-:Y:S02]  /*17600*/  UTMALDG.4D [UR8], [UR4], desc[UR6] ;  /* 0x00000608040075b4 */ /* 0x0009e40008019000 */
[----:B----4-:R-:W-:Y:S01]  /*17610*/  NOP ;  /* 0x0000000000007918 */ /* 0x010fe20000000000 */
.L_x_464:
[----:B------:R-:W-:Y:S05]  /*17620*/  BSYNC B1 ;  /* 0x0000000000017941 */ /* 0x000fea0003800000 */
.L_x_463:
[----:B------:R-:W-:Y:S01]  /*17630*/  VIADD R26, R26, 0x1 ;  /* 0x000000011a1a7836 */ /* 0x000fe20000000000 */
[----:B------:R-:W-:Y:S01]  /*17640*/  PLOP3.LUT P2, PT, PT, PT, PT, 0x8, 0x0 ;  /* 0x000000000000781c */ /* 0x000fe20003f4e170 */
[----:B------:R-:W-:-:S03]  /*17650*/  VIADD R2, R2, 0xfffffffe ;  /* 0xfffffffe02027836 */ /* 0x000fc60000000000 */
[----:B------:R-:W-:-:S04]  /*17660*/  ISETP.NE.AND P0, PT, R26, 0x2, PT ;  /* 0x000000021a00780c */ /* 0x000fc80003f05270 */
[----:B------:R-:W-:Y:S02]  /*17670*/  SEL R26, R26, RZ, P0 ;  /* 0x000000ff1a1a7207 */ /* 0x000fe40000000000 */
[----:B0-23--:R-:W-:Y:S02]  /*17680*/  SEL R8, RZ, 0x1, P0 ;  /* 0x00000001ff087807 */ /* 0x00dfe40000000000 */
[----:B------:R-:W-:Y:S02]  /*17690*/  ISETP.GE.AND P0, PT, R2, R0, PT ;  /* 0x000000000200720c */ /* 0x000fe40003f06270 */
[----:B------:R-:W-:-:S11]  /*176a0*/  LOP3.LUT R27, R27, R8, RZ, 0x3c, !PT ;  /* 0x000000081b1b7212 */ /* 0x000fd600078e3cff */
[----:B------:R-:W-:Y:S05]  /*176b0*/  @!P0 BRA `(.L_x_458) ;  /* 0x0000000400488947 */ /* 0x000fea0003800000 */
.L_x_475:
[----:B------:R-:W-:Y:S05]  /*176c0*/  YIELD ;  /* 0x0000000000007946 */ /* 0x000fea0003800000 */
[----:B------:R-:W-:Y:S04]  /*176d0*/  BSSY B1, `(.L_x_469) ;  /* 0x0000048000017945 */ /* 0x000fe80003800000 */
[----:B0-23--:R-:W-:Y:S05]  /*176e0*/  @!P6 BRA `(.L_x_470) ;  /* 0x000000040018e947 */ /* 0x00dfea0003800000 */
[----:B------:R-:W-:Y:S01]  /*176f0*/  IMAD R7, R26, 0x8, R6 ;  /* 0x000000081a077824 */ /* 0x000fe200078e0206 */
[----:B------:R-:W-:-:S04]  /*17700*/  SHF.L.U32 R10, R27, 0x1f, RZ ;  /* 0x0000001f1b0a7819 */ /* 0x000fc800000006ff */
[----:B------:R-:W0:Y:S02]  /*17710*/  SYNCS.PHASECHK.TRANS64.TRYWAIT P0, [R7+URZ+0x31ca0], R10 ;  /* 0x031ca00a070075a7 */ /* 0x000e24000800017f */
[----:B0-----:R-:W-:Y:S05]  /*17720*/  @!P0 BRA `(.L_x_471) ;  /* 0x0000004800248947 */ /* 0x001fea0003800000 */
.L_x_592:
        /* <DEDUP_REMOVED lines=9> */
.L_x_472:
[----:B--2---:R-:W-:Y:S01]  /*177c0*/  IMAD R8, R26, 0x6c00, R6 ;  /* 0x00006c001a087824 */ /* 0x004fe200078e0206 */
[----:B------:R-:W-:Y:S01]  /*177d0*/  R2UR UR9, R7 ;  /* 0x00000000070972ca */ /* 0x000fe200000e0000 */
[----:B-----5:R-:W-:Y:S01]  /*177e0*/  IMAD R9, R2, 0x90, R3 ;  /* 0x0000009002097824 */ /* 0x020fe200078e0203 */
        /* <DEDUP_REMOVED lines=9> */
[----:B------:R-:W-:-:S02]  /*17880*/  UMOV UR16, 0x20 ;  /* 0x0000002000107882 */ /* 0x000fc40000000000 */
[----:B------:R-:W-:-:S05]  /*17890*/  UIADD3 UR9, UR9, 0x31c90, URZ ;  /* 0x00031c9009097890 */ /* 0x000fca000fffe03f */
        /* <DEDUP_REMOVED lines=13> */
.L_x_593:
[----:B------:R-:W-:Y:S05]  /*17970*/  @P0 BRA `(.L_x_474) ;  /* 0x0000000000140947 */ /* 0x000fea0003800000 */
[----:B------:R-:W-:Y:S01]  /*17980*/  ISETP.NE.AND P1, PT, R29, RZ, PT ;  /* 0x000000ff1d00720c */ /* 0x000fe20003f25270 */
[----:B0-2---:R-:W-:-:S04]  /*17990*/  IMAD.MOV.U32 R10, RZ, RZ, 0x6c00 ;  /* 0x00006c00ff0a7424 */ /* 0x005fc800078e00ff */
[----:B------:R3:W-:Y:S08]  /*179a0*/  SYNCS.ARRIVE.TRANS64 RZ, [R7+URZ+0x31cb0], R10 ;  /* 0x031cb00a07ff79a7 */ /* 0x0007f0000800003f */
[----:B------:R-:W-:Y:S05]  /*179b0*/  @!P1 BRA `(.L_x_474) ;  /* 0x0000000000049947 */ /* 0x000fea0003800000 */
[----:B------:R-:W-:Y:S01]  /*179c0*/  BPT.TRAP 0x1 ;  /* 0x000000040000795c */ /* 0x000fe20000300000 */
.L_x_474:
        /* <DEDUP_REMOVED lines=24> */
.L_x_470:
[----:B------:R-:W-:Y:S05]  /*17b50*/  BSYNC B1 ;  /* 0x0000000000017941 */ /* 0x000fea0003800000 */
.L_x_469:
[----:B------:R-:W-:-:S05]  /*17b60*/  VIADD R26, R26, 0x1 ;  /* 0x000000011a1a7836 */ /* 0x000fca0000000000 */
[----:B------:R-:W-:-:S04]  /*17b70*/  ISETP.NE.AND P0, PT, R26, 0x2, PT ;  /* 0x000000021a00780c */ /* 0x000fc80003f05270 */
[----:B------:R-:W-:Y:S02]  /*17b80*/  SEL R8, RZ, 0x1, P0 ;  /* 0x00000001ff087807 */ /* 0x000fe40000000000 */
[----:B------:R-:W-:Y:S02]  /*17b90*/  SEL R26, R26, RZ, P0 ;  /* 0x000000ff1a1a7207 */ /* 0x000fe40000000000 */
[C---:B------:R-:W-:Y:S01]  /*17ba0*/  ISETP.GT.AND P0, PT, R2.reuse, R0, PT ;  /* 0x000000000200720c */ /* 0x040fe20003f04270 */
[----:B------:R-:W-:Y:S01]  /*17bb0*/  VIADD R2, R2, 0xffffffff ;  /* 0xffffffff02027836 */ /* 0x000fe20000000000 */
[----:B------:R-:W-:-:S11]  /*17bc0*/  LOP3.LUT R27, R27, R8, RZ, 0x3c, !PT ;  /* 0x000000081b1b7212 */ /* 0x000fd600078e3cff */
[----:B------:R-:W-:Y:S05]  /*17bd0*/  @P0 BRA `(.L_x_475) ;  /* 0xfffffff800b80947 */ /* 0x000fea000383ffff */
.L_x_458:
[----:B------:R-:W-:Y:S05]  /*17be0*/  BSYNC B0 ;  /* 0x0000000000007941 */ /* 0x000fea0003800000 */
.L_x_457:
[----:B0-23--:R-:W2:Y:S01]  /*17bf0*/  LDL R7, [R1+0x14] ;  /* 0x0000140001077983 */ /* 0x00dea20000100800 */
[----:B------:R-:W-:Y:S05]  /*17c00*/  @!P2 WARPSYNC.ALL ;  /* 0x000000000000a948 */ /* 0x000fea0003800000 */
[----:B------:R-:W-:Y:S01]  /*17c10*/  BSSY B6, `(.L_x_476) ;  /* 0x00002b2000067945 */ /* 0x000fe20003800000 */
[----:B------:R-:W-:Y:S01]  /*17c20*/  @!P2 BAR.SYNC.DEFER_BLOCKING 0xc, 0x1a0 ;  /* 0x030680000000ab1d */ /* 0x000fe20000010000 */
[----:B--2---:R-:W-:-:S13]  /*17c30*/  ISETP.GT.AND P0, PT, R7, RZ, PT ;  /* 0x000000ff0700720c */ /* 0x004fda0003f04270 */
[----:B------:R-:W-:Y:S05]  /*17c40*/  @P0 BRA `(.L_x_477) ;  /* 0x00000000003c0947 */ /* 0x000fea0003800000 */
[----:B------:R-:W-:-:S13]  /*17c50*/  ISETP.NE.AND P1, PT, R29, RZ, PT ;  /* 0x000000ff1d00720c */ /* 0x000fda0003f25270 */
[----:B------:R-:W-:Y:S05]  /*17c60*/  @P1 BRA `(.L_x_478) ;  /* 0x0000002800b01947 */ /* 0x000fea0003800000 */
[----:B------:R-:W0:Y:S01]  /*17c70*/  S2R R7, SR_LANEID ;  /* 0x0000000000077919 */ /* 0x000e220000000000 */
[----:B------:R-:W-:Y:S01]  /*17c80*/  VOTEU.ANY UR4, UPT, PT ;  /* 0x0000000000047886 */ /* 0x000fe200038e0100 */
[----:B-----5:R-:W2:Y:S01]  /*17c90*/  LDC.64 R2, c[0x0][0xc38] ;  /* 0x00030e00ff027b82 */ /* 0x020ea20000000a00 */
        /* <DEDUP_REMOVED lines=10> */
.L_x_477:
[----:B-----5:R-:W0:Y:S01]  /*17d40*/  S2R R3, SR_CgaCtaId ;  /* 0x0000000000037919 */ /* 0x020e220000008800 */
        /* <DEDUP_REMOVED lines=21> */
.L_x_479:
        /* <DEDUP_REMOVED lines=19> */
.L_x_481:
        /* <DEDUP_REMOVED lines=16> */
.L_x_480:
[----:B------:R-:W2:Y:S01]  /*180d0*/  LDL.LU R2, [R1+0x8] ;  /* 0x0000080001027983 */ /* 0x000ea20000300800 */
[----:B------:R-:W-:-:S03]  /*180e0*/  ULDC.64 UR4, c[0x0][0x9f8] ;  /* 0x00027e0000047ab9 */ /* 0x000fc60000000a00 */
[----:B------:R-:W3:Y:S04]  /*180f0*/  LDL.LU R0, [R1+0xc] ;  /* 0x00000c0001007983 */ /* 0x000ee80000300800 */
[----:B------:R-:W4:Y:S04]  /*18100*/  LDL.LU R21, [R1] ;  /* 0x0000000001157983 */ /* 0x000f280000300800 */
[----:B------:R-:W4:Y:S01]  /*18110*/  LDL.LU R20, [R1+0x18] ;  /* 0x0000180001147983 */ /* 0x000f220000300800 */
[----:B------:R-:W-:-:S04]  /*18120*/  ISETP.NE.U32.AND P0, PT, RZ, UR4, PT ;  /* 0x00000004ff007c0c */ /* 0x000fc8000bf05070 */
        /* <DEDUP_REMOVED lines=8> */
[----:B------:R-:W-:Y:S01]  /*181b0*/  ULDC.64 UR4, c[0x0][0xa00] ;  /* 0x0002800000047ab9 */ /* 0x000fe20000000a00 */
[----:B------:R-:W0:Y:S01]  /*181c0*/  LDC R0, c[0x0][0x428] ;  /* 0x00010a00ff007b82 */ /* 0x000e220000000800 */
[----:B----4-:R-:W-:-:S06]  /*181d0*/  IMAD.MOV.U32 R6, RZ, RZ, R21 ;  /* 0x000000ffff067224 */ /* 0x010fcc00078e0015 */
[----:B------:R2:W5:Y:S01]  /*181e0*/  @P0 LDG.E R6, desc[UR60][R2.64] ;  /* 0x0000003c02060981 */ /* 0x000562000c1e1900 */
[----:B------:R-:W-:Y:S01]  /*181f0*/  IMAD R17, R17, 0xc0, R20 ;  /* 0x000000c011117824 */ /* 0x000fe200078e0214 */
[----:B------:R-:W-:Y:S02]  /*18200*/  PLOP3.LUT P1, PT, P6, PT, PT, 0x8, 0x0 ;  /* 0x000000000000781c */ /* 0x000fe4000372e170 */
[----:B0-----:R-:W-:Y:S01]  /*18210*/  ISETP.NE.AND P0, PT, R0, 0x1, PT ;  /* 0x000000010000780c */ /* 0x001fe20003f05270 */
[----:B------:R-:W-:-:S12]  /*18220*/  IMAD.MOV.U32 R0, RZ, RZ, R18 ;  /* 0x000000ffff007224 */ /* 0x000fd800078e0012 */
[----:B------:R-:W0:Y:S08]  /*18230*/  @P0 LDC R5, c[0x0][0x42c] ;  /* 0x00010b00ff050b82 */ /* 0x000e300000000800 */
[----:B------:R-:W3:Y:S01]  /*18240*/  @P0 LDC R4, c[0x0][0x430] ;  /* 0x00010c00ff040b82 */ /* 0x000ee20000000800 */
[----:B0-----:R-:W-:-:S05]  /*18250*/  @P0 IMAD.HI.U32 R5, R18, R5, RZ ;  /* 0x0000000512050227 */ /* 0x001fca00078e00ff */
[----:B---3--:R-:W-:Y:S02]  /*18260*/  @P0 SHF.R.U32.HI R0, RZ, R4, R5 ;  /* 0x00000004ff000219 */ /* 0x008fe40000011605 */
[----:B------:R-:W-:-:S04]  /*18270*/  ISETP.NE.U32.AND P0, PT, RZ, UR4, PT ;  /* 0x00000004ff007c0c */ /* 0x000fc8000bf05070 */
[----:B------:R-:W-:-:S04]  /*18280*/  ISETP.NE.AND.EX P0, PT, RZ, UR5, PT, P0 ;  /* 0x00000005ff007c0c */ /* 0x000fc8000bf05300 */
[----:B--2---:R-:W-:-:S09]  /*18290*/  SEL R8, R21, RZ, !P0 ;  /* 0x000000ff15087207 */ /* 0x004fd20004000000 */
.L_x_482:
        /* <DEDUP_REMOVED lines=14> */
.L_x_483:
        /* <DEDUP_REMOVED lines=13> */
.L_x_484:
        /* <DEDUP_REMOVED lines=16> */
.L_x_596:
[----:B------:R-:W2:Y:S01]  /*18550*/  LDL R4, [R1+0x4] ;  /* 0x0000040001047983 */ /* 0x000ea20000100800 */
[----:B------:R-:W-:Y:S01]  /*18560*/  UMOV UR4, 0xffffffff ;  /* 0xffffffff00047882 */ /* 0x000fe20000000000 */
[----:B------:R-:W-:Y:S01]  /*18570*/  SHF.R.S32.HI R11, RZ, 0x1f, R6 ;  /* 0x0000001fff0b7819 */ /* 0x000fe20000011406 */
[----:B--2---:R-:W-:Y:S01]  /*18580*/  VIADD R9, R4, 0xffffffff ;  /* 0xffffffff04097836 */ /* 0x004fe20000000000 */
[----:B------:R-:W-:Y:S06]  /*18590*/  BRA.DIV UR4, `(.L_x_486) ;  /* 0x0000003a04e47947 */ /* 0x000fec000b800000 */
[----:B------:R-:W-:-:S13]  /*185a0*/  ELECT P6, URZ, PT ;  /* 0x00000000003f782f */ /* 0x000fda00038c0000 */
.L_x_599:
[----:B------:R-:W-:Y:S05]  /*185b0*/  @!P6 BRA `(.L_x_487) ;  /* 0x0000000000f8e947 */ /* 0x000fea0003800000 */
[----:B------:R-:W-:Y:S01]  /*185c0*/  ISETP.NE.U32.AND P0, PT, R2, RZ, PT ;  /* 0x000000ff0200720c */ /* 0x000fe20003f05070 */
[----:B------:R-:W-:-:S03]  /*185d0*/  IMAD.MOV.U32 R25, RZ, RZ, R9 ;  /* 0x000000ffff197224 */ /* 0x000fc600078e0009 */
[----:B------:R-:W-:-:S13]  /*185e0*/  ISETP.NE.AND.EX P0, PT, R3, RZ, PT, P0 ;  /* 0x000000ff0300720c */ /* 0x000fda0003f05300 */
[----:B------:R-:W-:Y:S05]  /*185f0*/  @!P0 BRA `(.L_x_488) ;  /* 0x0000000000448947 */ /* 0x000fea0003800000 */
[----:B------:R-:W0:Y:S01]  /*18600*/  LDC R10, c[0x0][0x41c] ;  /* 0x00010700ff0a7b82 */ /* 0x000e220000000800 */
[----:B------:R-:W-:Y:S02]  /*18610*/  ULDC.64 UR4, c[0x0][0x408] ;  /* 0x0001020000047ab9 */ /* 0x000fe40000000a00 */
[----:B------:R-:W-:-:S04]  /*18620*/  IMAD R7, R11, UR4, RZ ;  /* 0x000000040b077c24 */ /* 0x000fc8000f8e02ff */
[----:B------:R-:W-:Y:S01]  /*18630*/  IMAD R7, R6, UR5, R7 ;  /* 0x0000000506077c24 */ /* 0x000fe2000f8e0207 */
[----:B0-----:R-:W-:-:S13]  /*18640*/  ISETP.NE.AND P0, PT, R10, 0x1, PT ;  /* 0x000000010a00780c */ /* 0x001fda0003f05270 */
[----:B------:R-:W0:Y:S02]  /*18650*/  @P0 LDC.64 R4, c[0x0][0x420] ;  /* 0x00010800ff040b82 */ /* 0x000e240000000a00 */
[----:B0-----:R-:W-:-:S04]  /*18660*/  @P0 IMAD.HI.U32 R12, R9, R4, RZ ;  /* 0x00000004090c0227 */ /* 0x001fc800078e00ff */
[----:B------:R-:W-:Y:S01]  /*18670*/  IMAD.MOV.U32 R4, RZ, RZ, R9 ;  /* 0x000000ffff047224 */ /* 0x000fe200078e0009 */
[----:B------:R-:W-:-:S04]  /*18680*/  @P0 SHF.R.U32.HI R4, RZ, R5, R12 ;  /* 0x00000005ff040219 */ /* 0x000fc8000001160c */
[--C-:B------:R-:W-:Y:S01]  /*18690*/  SHF.R.S32.HI R5, RZ, 0x1f, R4.reuse ;  /* 0x0000001fff057819 */ /* 0x100fe20000011404 */
[--C-:B------:R-:W-:Y:S02]  /*186a0*/  IMAD.MOV R25, RZ, RZ, -R4.reuse ;  /* 0x000000ffff197224 */ /* 0x100fe400078e0a04 */
[----:B------:R-:W-:-:S04]  /*186b0*/  IMAD.WIDE.U32 R4, R6, UR4, R4 ;  /* 0x0000000406047c25 */ /* 0x000fc8000f8e0004 */
[----:B------:R-:W-:Y:S01]  /*186c0*/  IMAD.IADD R7, R5, 0x1, R7 ;  /* 0x0000000105077824 */ /* 0x000fe200078e0207 */
[----:B------:R-:W-:Y:S01]  /*186d0*/  LEA R12, P0, R4, R2, 0x2 ;  /* 0x00000002040c7211 */ /* 0x000fe200078010ff */
[----:B------:R-:W-:-:S03]  /*186e0*/  IMAD R25, R10, R25, R9 ;  /* 0x000000190a197224 */ /* 0x000fc600078e0209 */
[----:B------:R-:W-:-:S05]  /*186f0*/  LEA.HI.X R13, R4, R3, R7, 0x2, P0 ;  /* 0x00000003040d7211 */ /* 0x000fca00000f1407 */
[----:B------:R0:W5:Y:S04]  /*18700*/  LDG.E R7, desc[UR60][R12.64] ;  /* 0x0000003c0c077981 */ /* 0x000168000c1e1900 */
.L_x_488:
[----:B------:R-:W-:Y:S01]  /*18710*/  IMAD R5, R22, 0x8, R28 ;  /* 0x0000000816057824 */ /* 0x000fe200078e021c */
[----:B------:R-:W-:-:S04]  /*18720*/  SHF.L.U32 R4, R24, 0x1f, RZ ;  /* 0x0000001f18047819 */ /* 0x000fc800000006ff */
[----:B------:R-:W2:Y:S02]  /*18730*/  SYNCS.PHASECHK.TRANS64.TRYWAIT P0, [R5+URZ+0x31c40], R4 ;  /* 0x031c4004050075a7 */ /* 0x000ea4000800017f */
[----:B--2---:R-:W-:Y:S05]  /*18740*/  @!P0 BRA `(.L_x_489) ;  /* 0x0000003800988947 */ /* 0x004fea0003800000 */
.L_x_600:
        /* <DEDUP_REMOVED lines=9> */
.L_x_490:
        /* <DEDUP_REMOVED lines=28> */
.L_x_487:
[----:B------:R-:W2:Y:S01]  /*189a0*/  LDL.LU R10, [R1+0x10] ;  /* 0x00001000010a7983 */ /* 0x000ea20000300800 */
[----:B------:R-:W-:Y:S05]  /*189b0*/  WARPSYNC.ALL ;  /* 0x0000000000007948 */ /* 0x000fea0003800000 */
[----:B------:R-:W-:Y:S02]  /*189c0*/  R2UR UR24, R28 ;  /* 0x000000001c1872ca */ /* 0x000fe400000e0000 */
[----:B------:R-:W-:-:S13]  /*189d0*/  ELECT P0, URZ, PT ;  /* 0x00000000003f782f */ /* 0x000fda0003800000 */
[----:B------:R-:W-:Y:S01]  /*189e0*/  @P0 R2UR UR13, R8 ;  /* 0x00000000080d02ca */ /* 0x000fe200000e0000 */
[----:B------:R-:W-:Y:S01]  /*189f0*/  UIADD3 UR4, UP0, UR36, 0x270, URZ ;  /* 0x0000027024047890 */ /* 0x000fe2000ff1e03f */
[----:B------:R-:W-:Y:S01]  /*18a00*/  @P0 R2UR UR12, R18 ;  /* 0x00000000120c02ca */ /* 0x000fe200000e0000 */
[----:B------:R-:W-:Y:S01]  /*18a10*/  UMOV UR6, 0x0 ;  /* 0x0000000000067882 */ /* 0x000fe20000000000 */
[C---:B------:R-:W-:Y:S01]  /*18a20*/  @P0 R2UR UR11, R17.reuse ;  /* 0x00000000110b02ca */ /* 0x040fe200000e0000 */
        /* <DEDUP_REMOVED lines=35> */
.L_x_601:
[----:B------:R-:W-:Y:S05]  /*18c60*/  BSYNC B0 ;  /* 0x0000000000007941 */ /* 0x000fea0003800000 */
.L_x_491:
[----:B------:R-:W2:Y:S01]  /*18c70*/  LDL.LU R4, [R1+0x14] ;  /* 0x0000140001047983 */ /* 0x000ea20000300800 */
[----:B------:R-:W-:Y:S01]  /*18c80*/  BSSY B0, `(.L_x_493) ;  /* 0x0000169000007945 */ /* 0x000fe20003800000 */
[----:B--2---:R-:W-:-:S13]  /*18c90*/  ISETP.GE.AND P0, PT, R4, 0x91, PT ;  /* 0x000000910400780c */ /* 0x004fda0003f06270 */
[----:B------:R-:W-:Y:S05]  /*18ca0*/  @!P0 BRA `(.L_x_494) ;  /* 0x0000001400988947 */ /* 0x000fea0003800000 */
[----:B------:R-:W2:Y:S01]  /*18cb0*/  LDL R8, [R1+0x4] ;  /* 0x0000040001087983 */ /* 0x000ea20000100800 */
[----:B------:R-:W-:Y:S01]  /*18cc0*/  IMAD.MOV.U32 R4, RZ, RZ, 0x1 ;  /* 0x00000001ff047424 */ /* 0x000fe200078e00ff */
[----:B------:R-:W-:Y:S01]  /*18cd0*/  BSSY B1, `(.L_x_495) ;  /* 0x000007b000017945 */ /* 0x000fe20003800000 */
[----:B--2---:R-:W-:-:S05]  /*18ce0*/  IMAD.MOV R13, RZ, RZ, -R8 ;  /* 0x000000ffff0d7224 */ /* 0x004fca00078e0a08 */
[----:B------:R-:W-:-:S05]  /*18cf0*/  VIADDMNMX R13, R13, R4, 0xffffffff, !PT ;  /* 0xffffffff0d0d7446 */ /* 0x000fca0007800104 */
[C---:B------:R-:W-:Y:S02]  /*18d00*/  IMAD.IADD R4, R8.reuse, 0x1, R13 ;  /* 0x0000000108047824 */ /* 0x040fe400078e020d */
[----:B------:R-:W-:-:S03]  /*18d10*/  VIADD R8, R8, 0xfffffffe ;  /* 0xfffffffe08087836 */ /* 0x000fc60000000000 */
[----:B------:R-:W-:-:S04]  /*18d20*/  LOP3.LUT R4, R4, 0x1, RZ, 0xc0, !PT ;  /* 0x0000000104047812 */ /* 0x000fc800078ec0ff */
[----:B------:R-:W-:-:S13]  /*18d30*/  ISETP.NE.U32.AND P0, PT, R4, 0x1, PT ;  /* 0x000000010400780c */ /* 0x000fda0003f05070 */
[----:B------:R-:W-:Y:S05]  /*18d40*/  @P0 BRA `(.L_x_496) ;  /* 0x0000000400cc0947 */ /* 0x000fea0003800000 */
[----:B------:R-:W-:Y:S01]  /*18d50*/  VIADD R10, R22, 0x1 ;  /* 0x00000001160a7836 */ /* 0x000fe20000000000 */
[----:B------:R-:W-:Y:S04]  /*18d60*/  BSSY B2, `(.L_x_497) ;  /* 0x000006d000027945 */ /* 0x000fe80003800000 */
[----:B------:R-:W-:-:S04]  /*18d70*/  ISETP.NE.AND P0, PT, R10, 0x2, PT ;  /* 0x000000020a00780c */ /* 0x000fc80003f05270 */
[----:B0-----:R-:W-:Y:S02]  /*18d80*/  SEL R5, RZ, 0x1, P0 ;  /* 0x00000001ff057807 */ /* 0x001fe40000000000 */
[----:B------:R-:W-:Y:S02]  /*18d90*/  SEL R10, R10, RZ, P0 ;  /* 0x000000ff0a0a7207 */ /* 0x000fe40000000000 */
[----:B------:R-:W-:Y:S01]  /*18da0*/  LOP3.LUT R14, R24, R5, RZ, 0x3c, !PT ;  /* 0x00000005180e7212 */ /* 0x000fe200078e3cff */
[----:B------:R-:W-:Y:S06]  /*18db0*/  @!P6 BRA `(.L_x_498) ;  /* 0x00000004009ce947 */ /* 0x000fec0003800000 */
        /* <DEDUP_REMOVED lines=22> */
.L_x_499:
[----:B0-----:R-:W-:Y:S01]  /*18f20*/  IMAD R3, R10, 0x8, R28 ;  /* 0x000000080a037824 */ /* 0x001fe200078e021c */
[----:B------:R-:W-:-:S04]  /*18f30*/  SHF.L.U32 R2, R14, 0x1f, RZ ;  /* 0x0000001f0e027819 */ /* 0x000fc800000006ff */
[----:B------:R-:W0:Y:S02]  /*18f40*/  SYNCS.PHASECHK.TRANS64.TRYWAIT P0, [R3+URZ+0x31c40], R2 ;  /* 0x031c4002030075a7 */ /* 0x000e24000800017f */
[----:B0-----:R-:W-:Y:S05]  /*18f50*/  @!P0 BRA `(.L_x_500) ;  /* 0x0000003000bc8947 */ /* 0x001fea0003800000 */
.L_x_602:
[----:B------:R-:W2:Y:S02]  /*18f60*/  S2R R5, SR_TID.X ;  /* 0x0000000000057919 */ /* 0x000ea40000002100 */
[----:B--2---:R-:W-:-:S04]  /*18f70*/  LOP3.LUT R5, R5, 0x7f, RZ, 0xc0, !PT ;  /* 0x0000007f05057812 */ /* 0x004fc800078ec0ff */
[----:B------:R-:W-:-:S13]  /*18f80*/  ISETP.NE.AND P1, PT, R5, RZ, PT ;  /* 0x000000ff0500720c */ /* 0x000fda0003f25270 */
[----:B------:R-:W-:Y:S05]  /*18f90*/  @P1 BRA `(.L_x_501) ;  /* 0x0000000000141947 */ /* 0x000fea0003800000 */
[----:B------:R-:W-:Y:S01]  /*18fa0*/  ISETP.NE.AND P0, PT, R29, RZ, PT ;  /* 0x000000ff1d00720c */ /* 0x000fe20003f05270 */
[----:B0-----:R-:W-:-:S04]  /*18fb0*/  IMAD.MOV.U32 R2, RZ, RZ, 0x6c00 ;  /* 0x00006c00ff027424 */ /* 0x001fc800078e00ff */
[----:B------:R2:W-:Y:S08]  /*18fc0*/  SYNCS.ARRIVE.TRANS64 RZ, [R3+URZ+0x31c30], R2 ;  /* 0x031c300203ff79a7 */ /* 0x0005f0000800003f */
[----:B------:R-:W-:Y:S05]  /*18fd0*/  @!P0 BRA `(.L_x_501) ;  /* 0x0000000000048947 */ /* 0x000fea0003800000 */
[----:B------:R-:W-:Y:S01]  /*18fe0*/  BPT.TRAP 0x1 ;  /* 0x000000040000795c */ /* 0x000fe20000300000 */
.L_x_501:
        /* <DEDUP_REMOVED lines=31> */
.L_x_603:
[----:B------:R-:W-:Y:S05]  /*191e0*/  @P1 BRA `(.L_x_503) ;  /* 0x0000000000181947 */ /* 0x000fea0003800000 */
[----:B------:R-:W-:Y:S01]  /*191f0*/  ISETP.NE.AND P0, PT, R29, RZ, PT ;  /* 0x000000ff1d00720c */ /* 0x000fe20003f05270 */
[----:B0-----:R-:W-:Y:S02]  /*19200*/  IMAD R2, R22, 0x8, R28 ;  /* 0x0000000816027824 */ /* 0x001fe400078e021c */
[----:B------:R-:W-:-:S04]  /*19210*/  IMAD.MOV.U32 R3, RZ, RZ, 0x6c00 ;  /* 0x00006c00ff037424 */ /* 0x000fc800078e00ff */
[----:B------:R2:W-:Y:S06]  /*19220*/  SYNCS.ARRIVE.TRANS64 RZ, [R2+URZ+0x31c50], R3 ;  /* 0x031c500302ff79a7 */ /* 0x0005ec000800003f */
[----:B------:R-:W-:Y:S05]  /*19230*/  @!P0 BRA `(.L_x_503) ;  /* 0x0000000000048947 */ /* 0x000fea0003800000 */
[----:B------:R-:W-:Y:S01]  /*19240*/  BPT.TRAP 0x1 ;  /* 0x000000040000795c */ /* 0x000fe20000300000 */
.L_x_503:
        /* <DEDUP_REMOVED lines=29> */
[----:B0-----:R-:W-:Y:S01]  /*19420*/  NOP ;  /* 0x0000000000007918 */ /* 0x001fe20000000000 */
.L_x_498:
[----:B------:R-:W-:Y:S05]  /*19430*/  BSYNC B2 ;  /* 0x0000000000027941 */ /* 0x000fea0003800000 */
.L_x_497:
[----:B------:R-:W2:Y:S01]  /*19440*/  LDL.LU R2, [R1+0x4] ;  /* 0x0000040001027983 */ /* 0x000ea20000300800 */
[----:B------:R-:W-:Y:S02]  /*19450*/  IMAD.MOV.U32 R22, RZ, RZ, R10 ;  /* 0x000000ffff167224 */ /* 0x000fe400078e000a */
[----:B------:R-:W-:Y:S02]  /*19460*/  IMAD.MOV.U32 R24, RZ, RZ, R14 ;  /* 0x000000ffff187224 */ /* 0x000fe400078e000e */
[----:B--2---:R-:W-:-:S07]  /*19470*/  VIADD R8, R2, 0xfffffffd ;  /* 0xfffffffd02087836 */ /* 0x004fce0000000000 */
.L_x_496:
[----:B------:R-:W-:Y:S05]  /*19480*/  BSYNC B1 ;  /* 0x0000000000017941 */ /* 0x000fea0003800000 */
.L_x_495:
[----:B------:R-:W-:-:S05]  /*19490*/  IMAD.MOV R2, RZ, RZ, -R13 ;  /* 0x000000ffff027224 */ /* 0x000fca00078e0a0d */
[----:B------:R-:W-:-:S13]  /*194a0*/  ISETP.NE.AND P0, PT, R9, R2, PT ;  /* 0x000000020900720c */ /* 0x000fda0003f05270 */
[----:B------:R-:W-:Y:S05]  /*194b0*/  @!P0 BRA `(.L_x_494) ;  /* 0x0000000c00948947 */ /* 0x000fea0003800000 */
[----:B------:R-:W-:-:S07]  /*194c0*/  IMAD.MOV.U32 R4, RZ, RZ, R7 ;  /* 0x000000ffff047224 */ /* 0x000fce00078e0007 */
.L_x_518:
        /* <DEDUP_REMOVED lines=31> */
.L_x_506:
[----:B------:R-:W-:Y:S01]  /*196c0*/  IMAD R3, R9, 0x8, R28 ;  /* 0x0000000809037824 */ /* 0x000fe200078e021c */
[----:B------:R-:W-:-:S04]  /*196d0*/  SHF.L.U32 R2, R10, 0x1f, RZ ;  /* 0x0000001f0a027819 */ /* 0x000fc800000006ff */
[----:B------:R-:W3:Y:S02]  /*196e0*/  SYNCS.PHASECHK.TRANS64.TRYWAIT P0, [R3+URZ+0x31c40], R2 ;  /* 0x031c4002030075a7 */ /* 0x000ee4000800017f */
[----:B---3--:R-:W-:Y:S05]  /*196f0*/  @!P0 BRA `(.L_x_507) ;  /* 0x0000002800fc8947 */ /* 0x008fea0003800000 */
.L_x_604:
        /* <DEDUP_REMOVED lines=9> */
.L_x_508:
        /* <DEDUP_REMOVED lines=31> */
.L_x_605:
[----:B------:R-:W-:Y:S05]  /*19980*/  @P0 BRA `(.L_x_510) ;  /* 0x0000000000140947 */ /* 0x000fea0003800000 */
[----:B------:R-:W-:Y:S01]  /*19990*/  ISETP.NE.AND P1, PT, R29, RZ, PT ;  /* 0x000000ff1d00720c */ /* 0x000fe20003f25270 */
[----:B------:R-:W-:-:S04]  /*199a0*/  IMAD.MOV.U32 R2, RZ, RZ, 0x6c00 ;  /* 0x00006c00ff027424 */ /* 0x000fc800078e00ff */
[----:B------:R2:W-:Y:S08]  /*199b0*/  SYNCS.ARRIVE.TRANS64 RZ, [R3+URZ+0x50], R2 ;  /* 0x0000500203ff79a7 */ /* 0x0005f0000800003f */
[----:B------:R-:W-:Y:S05]  /*199c0*/  @!P1 BRA `(.L_x_510) ;  /* 0x0000000000049947 */ /* 0x000fea0003800000 */
[----:B------:R-:W-:Y:S01]  /*199d0*/  BPT.TRAP 0x1 ;  /* 0x000000040000795c */ /* 0x000fe20000300000 */
.L_x_510:
        /* <DEDUP_REMOVED lines=30> */
.L_x_505:
[----:B------:R-:W-:Y:S05]  /*19bc0*/  BSYNC B1 ;  /* 0x0000000000017941 */ /* 0x000fea0003800000 */
.L_x_504:
[----:B------:R-:W-:Y:S01]  /*19bd0*/  VIADD R22, R9, 0x1 ;  /* 0x0000000109167836 */ /* 0x000fe20000000000 */
[----:B------:R-:W-:Y:S04]  /*19be0*/  BSSY B1, `(.L_x_511) ;  /* 0x000006e000017945 */ /* 0x000fe80003800000 */
[----:B------:R-:W-:-:S04]  /*19bf0*/  ISETP.NE.AND P0, PT, R22, 0x2, PT ;  /* 0x000000021600780c */ /* 0x000fc80003f05270 */
[----:B0-2---:R-:W-:Y:S02]  /*19c00*/  SEL R3, RZ, 0x1, P0 ;  /* 0x00000001ff037807 */ /* 0x005fe40000000000 */
        /* <DEDUP_REMOVED lines=22> */
[----:B------:R-:W-:Y:S01]  /*19d70*/  LEA.HI.X R5, R2, UR5, R3, 0x2, P0 ;  /* 0x0000000502057c11 */ /* 0x000fe200080f1403 */
[----:B------:R-:W-:-:S04]  /*19d80*/  IMAD.MOV R2, RZ, RZ, -R14 ;  /* 0x000000ffff027224 */ /* 0x000fc800078e0a0e */
[----:B------:R0:W5:Y:S01]  /*19d90*/  LDG.E R4, desc[UR60][R4.64] ;  /* 0x0000003c04047981 */ /* 0x000162000c1e1900 */
[----:B------:R-:W-:-:S07]  /*19da0*/  IMAD R13, R12, R2, R13 ;  /* 0x000000020c0d7224 */ /* 0x000fce00078e020d */
.L_x_513:
[----:B------:R-:W-:Y:S01]  /*19db0*/  IMAD R2, R22, 0x8, R28 ;  /* 0x0000000816027824 */ /* 0x000fe200078e021c */
[----:B------:R-:W-:-:S04]  /*19dc0*/  SHF.L.U32 R3, R24, 0x1f, RZ ;  /* 0x0000001f18037819 */ /* 0x000fc800000006ff */
[----:B------:R-:W2:Y:S02]  /*19dd0*/  SYNCS.PHASECHK.TRANS64.TRYWAIT P0, [R2+URZ+0x31c40], R3 ;  /* 0x031c4003020075a7 */ /* 0x000ea4000800017f */
[----:B--2---:R-:W-:Y:S05]  /*19de0*/  @!P0 BRA `(.L_x_514) ;  /* 0x0000002400688947 */ /* 0x004fea0003800000 */
.L_x_606:
        /* <DEDUP_REMOVED lines=9> */
.L_x_515:
[----:B0-2---:R-:W-:Y:S01]  /*19e80*/  IMAD R2, R22, 0x6c00, R28 ;  /* 0x00006c0016027824 */ /* 0x005fe200078e021c */
[----:B------:R-:W-:Y:S01]  /*19e90*/  R2UR UR11, R13 ;  /* 0x000000000d0b72ca */ /* 0x000fe200000e0000 */
[----:B------:R-:W-:Y:S01]  /*19ea0*/  UIADD3 UR4, UP0, UR36, 0x370, URZ ;  /* 0x0000037024047890 */ /* 0x000fe2000ff1e03f */
[----:B------:R-:W-:Y:S01]  /*19eb0*/  R2UR UR5, R23 ;  /* 0x00000000170572ca */ /* 0x000fe200000e0000 */
[----:B------:R-:W-:Y:S01]  /*19ec0*/  UMOV UR10, URZ ;  /* 0x0000003f000a7c82 */ /* 0x000fe20008000000 */
[----:B------:R-:W-:Y:S01]  /*19ed0*/  R2UR UR8, R2 ;  /* 0x00000000020872ca */ /* 0x000fe200000e0000 */
[----:B------:R-:W-:Y:S01]  /*19ee0*/  VIADD R2, R28, 0x31c00 ;  /* 0x00031c001c027836 */ /* 0x000fe20000000000 */
[----:B------:R-:W-:Y:S01]  /*19ef0*/  R2UR UR12, R0 ;  /* 0x00000000000c72ca */ /* 0x000fe200000e0000 */
[----:B------:R-:W-:Y:S01]  /*19f00*/  UMOV UR6, 0x0 ;  /* 0x0000000000067882 */ /* 0x000fe20000000000 */
[----:B-----5:R-:W-:Y:S01]  /*19f10*/  R2UR UR13, R4 ;  /* 0x00000000040d72ca */ /* 0x020fe200000e0000 */
[--C-:B------:R-:W-:Y:S01]  /*19f20*/  IMAD R3, R22, 0x8, R2.reuse ;  /* 0x0000000816037824 */ /* 0x100fe200078e0202 */
[----:B------:R-:W-:Y:S01]  /*19f30*/  UMOV UR7, 0x14f00000 ;  /* 0x14f0000000077882 */ /* 0x000fe20000000000 */
[----:B------:R-:W-:Y:S01]  /*19f40*/  UMOV UR17, 0x20 ;  /* 0x0000002000117882 */ /* 0x000fe20000000000 */
[----:B------:R-:W-:Y:S01]  /*19f50*/  UMOV UR18, 0x40 ;  /* 0x0000004000127882 */ /* 0x000fe20000000000 */
[----:B------:R-:W-:Y:S01]  /*19f60*/  IMAD R2, R9, 0x8, R2 ;  /* 0x0000000809027824 */ /* 0x000fe200078e0202 */
[----:B------:R-:W-:Y:S01]  /*19f70*/  R2UR UR9, R3 ;  /* 0x00000000030972ca */ /* 0x000fe200000e0000 */
[----:B------:R-:W-:Y:S01]  /*19f80*/  UIMAD UR11, UR11, 0x90, UR5 ;  /* 0x000000900b0b78a4 */ /* 0x000fe2000f8e0205 */
[----:B------:R-:W-:Y:S01]  /*19f90*/  SHF.L.U32 R3, R10, 0x1f, RZ ;  /* 0x0000001f0a037819 */ /* 0x000fe200000006ff */
[----:B------:R-:W-:-:S02]  /*19fa0*/  UIADD3 UR14, UR8, 0x16a00, URZ ;  /* 0x00016a00080e7890 */ /* 0x000fc4000fffe03f */
[----:B------:R-:W-:Y:S02]  /*19fb0*/  UIADD3.X UR5, URZ, UR37, URZ, UP0, !UPT ;  /* 0x000000253f057290 */ /* 0x000fe400087fe43f */
[----:B------:R-:W-:Y:S02]  /*19fc0*/  UIADD3 UR15, UR8, 0x18e00, URZ ;  /* 0x00018e00080f7890 */ /* 0x000fe4000fffe03f */
[----:B------:R-:W-:-:S03]  /*19fd0*/  UIADD3 UR16, UR8, 0x1b200, URZ ;  /* 0x0001b20008107890 */ /* 0x000fc6000fffe03f */
[----:B------:R-:W-:Y:S01]  /*19fe0*/  UMOV UR8, UR14 ;  /* 0x0000000e00087c82 */ /* 0x000fe20008000000 */
[----:B------:R-:W-:-:S09]  /*19ff0*/  UIADD3 UR9, UR9, 0x30, URZ ;  /* 0x0000003009097890 */ /* 0x000fd2000fffe03f */
        /* <DEDUP_REMOVED lines=9> */
.L_x_607:
[----:B------:R-:W-:Y:S05]  /*1a090*/  @P0 BRA `(.L_x_517) ;  /* 0x0000000000140947 */ /* 0x000fea0003800000 */
[----:B------:R-:W-:Y:S01]  /*1a0a0*/  ISETP.NE.AND P1, PT, R29, RZ, PT ;  /* 0x000000ff1d00720c */ /* 0x000fe20003f25270 */
[----:B0-----:R-:W-:-:S04]  /*1a0b0*/  IMAD.MOV.U32 R3, RZ, RZ, 0x6c00 ;  /* 0x00006c00ff037424 */ /* 0x001fc800078e00ff */
[----:B------:R2:W-:Y:S08]  /*1a0c0*/  SYNCS.ARRIVE.TRANS64 RZ, [R2+URZ+0x50], R3 ;  /* 0x0000500302ff79a7 */ /* 0x0005f0000800003f */
[----:B------:R-:W-:Y:S05]  /*1a0d0*/  @!P1 BRA `(.L_x_517) ;  /* 0x0000000000049947 */ /* 0x000fea0003800000 */
[----:B------:R-:W-:Y:S01]  /*1a0e0*/  BPT.TRAP 0x1 ;  /* 0x000000040000795c */ /* 0x000fe20000300000 */
.L_x_517:
        /* <DEDUP_REMOVED lines=29> */
.L_x_512:
[----:B------:R-:W-:Y:S05]  /*1a2c0*/  BSYNC B1 ;  /* 0x0000000000017941 */ /* 0x000fea0003800000 */
.L_x_511:
[C---:B------:R-:W-:Y:S01]  /*1a2d0*/  ISETP.GT.AND P0, PT, R8.reuse, 0x1, PT ;  /* 0x000000010800780c */ /* 0x040fe20003f04270 */
[----:B0-2---:R-:W-:-:S04]  /*1a2e0*/  VIADD R2, R8, 0xfffffffe ;  /* 0xfffffffe08027836 */ /* 0x005fc80000000000 */
[----:B------:R-:W-:-:S08]  /*1a2f0*/  IMAD.MOV.U32 R8, RZ, RZ, R2 ;  /* 0x000000ffff087224 */ /* 0x000fd000078e0002 */
[----:B------:R-:W-:Y:S05]  /*1a300*/  @P0 BRA `(.L_x_518) ;  /* 0xfffffff000700947 */ /* 0x000fea000383ffff */
.L_x_494:
[----:B------:R-:W-:Y:S05]  /*1a310*/  BSYNC B0 ;  /* 0x0000000000007941 */ /* 0x000fea0003800000 */
.L_x_493:
        /* <DEDUP_REMOVED lines=15> */
.L_x_520:
[----:B------:R-:W-:Y:S05]  /*1a410*/  BSYNC B0 ;  /* 0x0000000000007941 */ /* 0x000fea0003800000 */
.L_x_519:
[----:B------:R-:W-:Y:S04]  /*1a420*/  BSSY B0, `(.L_x_521) ;  /* 0x000002b000007945 */ /* 0x000fe80003800000 */
[----:B------:R-:W-:Y:S05]  /*1a430*/  @!P6 BRA `(.L_x_522) ;  /* 0x0000000000a4e947 */ /* 0x000fea0003800000 */
[----:B------:R-:W-:Y:S01]  /*1a440*/  IMAD R3, R22, 0x8, R28 ;  /* 0x0000000816037824 */ /* 0x000fe200078e021c */
[----:B------:R-:W-:-:S04]  /*1a450*/  SHF.L.U32 R2, R24, 0x1f, RZ ;  /* 0x0000001f18027819 */ /* 0x000fc800000006ff */
[----:B------:R-:W2:Y:S02]  /*1a460*/  SYNCS.PHASECHK.TRANS64.TRYWAIT P0, [R3+URZ+0x31c60], R2 ;  /* 0x031c6002030075a7 */ /* 0x000ea4000800017f */
[----:B--2---:R-:W-:Y:S05]  /*1a470*/  @!P0 BRA `(.L_x_523) ;  /* 0x0000001c00ec8947 */ /* 0x004fea0003800000 */
.L_x_608:
        /* <DEDUP_REMOVED lines=9> */
.L_x_524:
        /* <DEDUP_REMOVED lines=28> */
.L_x_522:
[----:B------:R-:W-:Y:S05]  /*1a6d0*/  BSYNC B0 ;  /* 0x0000000000007941 */ /* 0x000fea0003800000 */
.L_x_521:
[----:B------:R-:W-:-:S05]  /*1a6e0*/  VIADD R22, R22, 0x1 ;  /* 0x0000000116167836 */ /* 0x000fca0000000000 */
[----:B------:R-:W-:-:S04]  /*1a6f0*/  ISETP.NE.AND P0, PT, R22, 0x2, PT ;  /* 0x000000021600780c */ /* 0x000fc80003f05270 */
[----:B--23--:R-:W-:Y:S02]  /*1a700*/  SEL R3, RZ, 0x1, P0 ;  /* 0x00000001ff037807 */ /* 0x00cfe40000000000 */
[----:B------:R-:W-:Y:S02]  /*1a710*/  SEL R22, R22, RZ, P0 ;  /* 0x000000ff16167207 */ /* 0x000fe40000000000 */
[----:B------:R-:W-:-:S07]  /*1a720*/  LOP3.LUT R24, R24, R3, RZ, 0x3c, !PT ;  /* 0x0000000318187212 */ /* 0x000fce00078e3cff */
.L_x_478:
[----:B------:R-:W-:Y:S05]  /*1a730*/  BSYNC B6 ;  /* 0x0000000000067941 */ /* 0x000fea0003800000 */
.L_x_476:
[----:B------:R-:W-:-:S03]  /*1a740*/  UMOV UR4, 0xffffffff ;  /* 0xffffffff00047882 */ /* 0x000fc60000000000 */
[----:B------:R-:W-:Y:S05]  /*1a750*/  BRA.DIV UR4, `(.L_x_525) ;  /* 0x0000001e04487947 */ /* 0x000fea000b800000 */
[----:B0-----:R0:W2:Y:S04]  /*1a760*/  SHFL.IDX PT, R5, R16, RZ, 0x1f ;  /* 0x00001fff10057589 */ /* 0x0010a800000e0000 */
[----:B------:R0:W3:Y:S02]  /*1a770*/  SHFL.IDX PT, R4, R16, 0x1, 0x1f ;  /* 0x00201f0010047f89 */ /* 0x0000e400000e0000 */
.L_x_612:
        /* <DEDUP_REMOVED lines=8> */
[----:B-----5:R-:W4:Y:S02]  /*1a800*/  LDC.64 R2, c[0x0][0xc58] ;  /* 0x00031600ff027b82 */ /* 0x020f240000000a00 */
[----:B----4-:R-:W-:-:S06]  /*1a810*/  IMAD.WIDE R2, R7, 0x4, R2 ;  /* 0x0000000407027825 */ /* 0x010fcc00078e0202 */
[----:B------:R4:W5:Y:S02]  /*1a820*/  LDG.E R2, desc[UR60][R2.64] ;  /* 0x0000003c02027981 */ /* 0x000964000c1e1900 */
.L_x_527:
[----:B------:R-:W-:Y:S05]  /*1a830*/  BSYNC B0 ;  /* 0x0000000000007941 */ /* 0x000fea0003800000 */
.L_x_526:
        /* <DEDUP_REMOVED lines=23> */
.L_x_620:
[----:B------:R-:W-:Y:S02]  /*1a9b0*/  ULDC UR4, c[0x0][0xc10] ;  /* 0x0003040000047ab9 */ /* 0x000fe40000000800 */
[----:B------:R-:W-:-:S04]  /*1a9c0*/  IMAD.U32 R16, RZ, RZ, UR4 ;  /* 0x00000004ff107e24 */ /* 0x000fc8000f8e00ff */
[----:B----4-:R-:W-:-:S04]  /*1a9d0*/  IMAD R7, R14, R16, RZ ;  /* 0x000000100e077224 */ /* 0x010fc800078e02ff */
[----:B---3--:R-:W-:-:S05]  /*1a9e0*/  IMAD.IADD R4, R4, 0x1, R7 ;  /* 0x0000000104047824 */ /* 0x008fca00078e0207 */
[----:B--2---:R-:W-:-:S13]  /*1a9f0*/  ISETP.GT.AND P0, PT, R4, R5, PT ;  /* 0x000000050400720c */ /* 0x004fda0003f04270 */
[----:B------:R-:W-:Y:S05]  /*1aa00*/  @P0 BRA `(.L_x_529) ;  /* 0x0000000000ac0947 */ /* 0x000fea0003800000 */
[----:B------:R-:W2:Y:S02]  /*1aa10*/  LDC R0, c[0x0][0xc14] ;  /* 0x00030500ff007b82 */ /* 0x000ea40000000800 */
.L_x_534:
        /* <DEDUP_REMOVED lines=9> */
[----:B0-----:R-:W0:Y:S02]  /*1aab0*/  LDC.64 R2, c[0x0][0xc58] ;  /* 0x00031600ff027b82 */ /* 0x001e240000000a00 */
[----:B0-----:R-:W-:-:S06]  /*1aac0*/  IMAD.WIDE R2, R7, 0x4, R2 ;  /* 0x0000000407027825 */ /* 0x001fcc00078e0202 */
[----:B------:R2:W5:Y:S02]  /*1aad0*/  LDG.E R2, desc[UR60][R2.64] ;  /* 0x0000003c02027981 */ /* 0x000564000c1e1900 */
.L_x_532:
[----:B------:R-:W-:Y:S05]  /*1aae0*/  BSYNC B0 ;  /* 0x0000000000007941 */ /* 0x000fea0003800000 */
.L_x_531:
        /* <DEDUP_REMOVED lines=11> */
[----:B0-2---:R-:W-:-:S05]  /*1aba0*/  IMAD.IADD R3, R13, 0x1, R14 ;  /* 0x000000010d037824 */ /* 0x005fca00078e020e */
        /* <DEDUP_REMOVED lines=10> */
[----:B------:R0:W2:Y:S02]  /*1ac50*/  SHFL.IDX PT, R14, R3, 0x1f, 0x1f ;  /* 0x03e01f00030e7f89 */ /* 0x0000a400000e0000 */
.L_x_628:
[----:B------:R-:W-:Y:S02]  /*1ac60*/  ULDC UR4, c[0x0][0xc10] ;  /* 0x0003040000047ab9 */ /* 0x000fe40000000800 */
[----:B------:R-:W-:-:S04]  /*1ac70*/  IMAD.U32 R16, RZ, RZ, UR4 ;  /* 0x00000004ff107e24 */ /* 0x000fc8000f8e00ff */
[----:B--2---:R-:W-:-:S04]  /*1ac80*/  IMAD R7, R14, R16, RZ ;  /* 0x000000100e077224 */ /* 0x004fc800078e02ff */
[----:B------:R-:W-:-:S05]  /*1ac90*/  IMAD.IADD R4, R7, 0x1, R4 ;  /* 0x0000000107047824 */ /* 0x000fca00078e0204 */
[----:B------:R-:W-:-:S13]  /*1aca0*/  ISETP.GT.AND P0, PT, R4, R5, PT ;  /* 0x000000050400720c */ /* 0x000fda0003f04270 */
[----:B------:R-:W-:Y:S05]  /*1acb0*/  @!P0 BRA `(.L_x_534) ;  /* 0xfffffffc00588947 */ /* 0x000fea000383ffff */
.L_x_529:
        /* <DEDUP_REMOVED lines=8> */
.L_x_632:
[----:B------:R-:W-:Y:S01]  /*1ad40*/  ISETP.NE.AND P0, PT, R6, RZ, PT ;  /* 0x000000ff0600720c */ /* 0x000fe20003f05270 */
[----:B------:R-:W-:-:S12]  /*1ad50*/  IMAD.MOV.U32 R14, RZ, RZ, RZ ;  /* 0x000000ffff0e7224 */ /* 0x000fd800078e00ff */
[----:B------:R-:W-:Y:S05]  /*1ad60*/  @!P0 BRA `(.L_x_536) ;  /* 0x0000000000108947 */ /* 0x000fea0003800000 */
[----:B------:R-:W-:Y:S01]  /*1ad70*/  UMOV UR4, 0xffffffff ;  /* 0xffffffff00047882 */ /* 0x000fe20000000000 */
[----:B------:R-:W-:Y:S02]  /*1ad80*/  VIADD R12, R4, 0xffffffff ;  /* 0xffffffff040c7836 */ /* 0x000fe40000000000 */
[----:B------:R-:W-:Y:S05]  /*1ad90*/  BRA.DIV UR4, `(.L_x_537) ;  /* 0x0000001e04ec7947 */ /* 0x000fea000b800000 */
[----:B------:R4:W0:Y:S02]  /*1ada0*/  SHFL.IDX PT, R14, R3, R12, 0x1f ;  /* 0x00001f0c030e7589 */ /* 0x00082400000e0000 */
.L_x_536:
[-C--:B---3--:R-:W-:Y:S01]  /*1adb0*/  IABS R6, R17.reuse ;  /* 0x0000001100067213 */ /* 0x088fe20000000000 */
[----:B0-----:R-:W-:Y:S02]  /*1adc0*/  IMAD R16, R14, R16, R7 ;  /* 0x000000100e107224 */ /* 0x001fe400078e0207 */
[----:B------:R-:W-:Y:S01]  /*1add0*/  IMAD.IADD R19, R4, 0x1, R19 ;  /* 0x0000000104137824 */ /* 0x000fe200078e0213 */
[----:B------:R-:W0:Y:S01]  /*1ade0*/  I2F.RP R8, R6 ;  /* 0x0000000600087306 */ /* 0x000e220000209400 */
[----:B------:R-:W-:Y:S01]  /*1adf0*/  IMAD.IADD R10, R5, 0x1, -R16 ;  /* 0x00000001050a7824 */ /* 0x000fe200078e0a10 */
[----:B------:R-:W-:-:S05]  /*1ae00*/  IABS R5, R17 ;  /* 0x0000001100057213 */ /* 0x000fca0000000000 */
[----:B------:R-:W-:Y:S01]  /*1ae10*/  IMAD.MOV R5, RZ, RZ, -R5 ;  /* 0x000000ffff057224 */ /* 0x000fe200078e0a05 */
[----:B0-----:R-:W2:Y:S02]  /*1ae20*/  MUFU.RCP R8, R8 ;  /* 0x0000000800087308 */ /* 0x001ea40000001000 */
[----:B--2---:R-:W-:-:S06]  /*1ae30*/  VIADD R2, R8, 0xffffffe ;  /* 0x0ffffffe08027836 */ /* 0x004fcc0000000000 */
[----:B----4-:R0:W2:Y:S02]  /*1ae40*/  F2I.FTZ.U32.TRUNC.NTZ R3, R2 ;  /* 0x0000000200037305 */ /* 0x0100a4000021f000 */
        /* <DEDUP_REMOVED lines=21> */
.L_x_530:
[----:B------:R-:W-:Y:S01]  /*1afa0*/  UMOV UR4, URZ ;  /* 0x0000003f00047c82 */ /* 0x000fe20008000000 */
[----:B------:R-:W-:Y:S01]  /*1afb0*/  UMOV UR5, URZ ;  /* 0x0000003f00057c82 */ /* 0x000fe20008000000 */
[----:B------:R-:W-:Y:S01]  /*1afc0*/  ULDC UR6, c[0x0][0xc14] ;  /* 0x0003050000067ab9 */ /* 0x000fe20000000800 */
[----:B------:R-:W-:Y:S02]  /*1afd0*/  IMAD.MOV.U32 R16, RZ, RZ, R5 ;  /* 0x000000ffff107224 */ /* 0x000fe400078e0005 */
[----:B------:R-:W-:Y:S02]  /*1afe0*/  IMAD.U32 R17, RZ, RZ, UR4 ;  /* 0x00000004ff117e24 */ /* 0x000fe4000f8e00ff */
[----:B------:R-:W-:Y:S02]  /*1aff0*/  IMAD.U32 R18, RZ, RZ, UR5 ;  /* 0x00000005ff127e24 */ /* 0x000fe4000f8e00ff */
[----:B------:R-:W-:-:S07]  /*1b000*/  IMAD.U32 R19, RZ, RZ, UR6 ;  /* 0x00000006ff137e24 */ /* 0x000fce000f8e00ff */
.L_x_538:
[----:B------:R-:W-:Y:S01]  /*1b010*/  ISETP.NE.AND P0, PT, R29, RZ, PT ;  /* 0x000000ff1d00720c */ /* 0x000fe20003f05270 */
[----:B------:R-:W-:Y:S05]  /*1b020*/  WARPSYNC.ALL ;  /* 0x0000000000007948 */ /* 0x000fea0003800000 */
[----:B------:R-:W-:Y:S07]  /*1b030*/  BAR.SYNC.DEFER_BLOCKING 0x4, 0x1a0 ;  /* 0x0106800000007b1d */ /* 0x000fee0000010000 */
[----:B------:R-:W-:Y:S01]  /*1b040*/  @!P0 MOV R2, 0x400 ;  /* 0x0000040000028802 */ /* 0x000fe20000000f00 */
[----:B0-----:R-:W0:Y:S03]  /*1b050*/  @!P0 S2R R3, SR_CgaCtaId ;  /* 0x0000000000038919 */ /* 0x001e260000008800 */
[----:B0-----:R-:W-:-:S05]  /*1b060*/  @!P0 LEA R2, R3, R2, 0x18 ;  /* 0x0000000203028211 */ /* 0x001fca00078ec0ff */
[----:B------:R2:W-:Y:S01]  /*1b070*/  @!P0 STS.128 [R2+0x31cd0], R16 ;  /* 0x031cd01002008388 */ /* 0x0005e20000000c00 */
[----:B------:R-:W-:Y:S06]  /*1b080*/  BAR.ARV 0x5, 0x1a0 ;  /* 0x0146800000007b1d */ /* 0x000fec0000002000 */
[----:B------:R-:W-:-:S13]  /*1b090*/  ISETP.GE.AND P0, PT, R19, R0, PT ;  /* 0x000000001300720c */ /* 0x000fda0003f06270 */
[----:B------:R-:W-:Y:S05]  /*1b0a0*/  @!P0 BRA `(.L_x_539) ;  /* 0xffffffb800708947 */ /* 0x000fea000383ffff */
.L_x_455:
        /* <DEDUP_REMOVED lines=12> */
.L_x_635:
[----:B------:R-:W-:Y:S05]  /*1b170*/  BSYNC B0 ;  /* 0x0000000000007941 */ /* 0x000fea0003800000 */
.L_x_540:
[----:B------:R-:W-:-:S03]  /*1b180*/  UMOV UR4, 0xffffffff ;  /* 0xffffffff00047882 */ /* 0x000fc60000000000 */
[----:B------:R-:W-:Y:S05]  /*1b190*/  BRA.DIV UR4, `(.L_x_542) ;  /* 0x0000001e04247947 */ /* 0x000fea000b800000 */
[----:B0-----:R-:W0:Y:S02]  /*1b1a0*/  S2R R0, SR_TID.X ;  /* 0x0000000000007919 */ /* 0x001e240000002100 */
[----:B0-----:R-:W-:-:S04]  /*1b1b0*/  SHF.R.U32.HI R0, RZ, 0x5, R0 ;  /* 0x00000005ff007819 */ /* 0x001fc80000011600 */
[----:B------:R-:W-:-:S05]  /*1b1c0*/  LOP3.LUT R0, R0, 0x3, RZ, 0xc0, !PT ;  /* 0x0000000300007812 */ /* 0x000fca00078ec0ff */
[----:B------:R0:W2:Y:S02]  /*1b1d0*/  SHFL.IDX PT, R14, R0, RZ, 0x1f ;  /* 0x00001fff000e7589 */ /* 0x0000a400000e0000 */
.L_x_638:
[----:B--2---:R-:W-:-:S13]  /*1b1e0*/  ISETP.NE.AND P0, PT, R14, RZ, PT ;  /* 0x000000ff0e00720c */ /* 0x004fda0003f05270 */
[----:B------:R-:W-:Y:S05]  /*1b1f0*/  @P0 BRA `(.L_x_307) ;  /* 0x0000000000900947 */ /* 0x000fea0003800000 */
[----:B------:R-:W-:-:S03]  /*1b200*/  UMOV UR4, 0xffffffff ;  /* 0xffffffff00047882 */ /* 0x000fc60000000000 */
[----:B------:R-:W-:Y:S05]  /*1b210*/  BRA.DIV UR4, `(.L_x_543) ;  /* 0x0000001e04387947 */ /* 0x000fea000b800000 */
[----:B------:R-:W-:-:S13]  /*1b220*/  ELECT P6, URZ, PT ;  /* 0x00000000003f782f */ /* 0x000fda00038c0000 */
.L_x_641:
[----:B------:R-:W-:Y:S05]  /*1b230*/  @!P6 BRA `(.L_x_307) ;  /* 0x000000000080e947 */ /* 0x000fea0003800000 */
[----:B0-----:R-:W2:Y:S02]  /*1b240*/  LDL R0, [R1+0x98] ;  /* 0x0000980001007983 */ /* 0x001ea40000100800 */
[----:B--2---:R-:W-:-:S13]  /*1b250*/  R2UR UR4, R0 ;  /* 0x00000000000472ca */ /* 0x004fda00000e0000 */
[----:B------:R-:W-:-:S06]  /*1b260*/  ULOP3.LUT UR4, UR4, 0x2, URZ, 0xfc, !UPT ;  /* 0x0000000204047892 */ /* 0x000fcc000f8efc3f */
[----:B------:R-:W-:-:S05]  /*1b270*/  IMAD.U32 R0, RZ, RZ, UR4 ;  /* 0x00000004ff007e24 */ /* 0x000fca000f8e00ff */
[----:B------:R-:W-:-:S13]  /*1b280*/  ISETP.NE.AND P2, PT, R0, 0x3, PT ;  /* 0x000000030000780c */ /* 0x000fda0003f45270 */
[----:B------:R-:W-:Y:S05]  /*1b290*/  @!P2 BRA `(.L_x_544) ;  /* 0x000000000004a947 */ /* 0x000fea0003800000 */
[----:B------:R-:W-:Y:S01]  /*1b2a0*/  BPT.TRAP 0x1 ;  /* 0x000000040000795c */ /* 0x000fe20000300000 */
.L_x_544:
        /* <DEDUP_REMOVED lines=12> */
.L_x_642:
[----:B------:R-:W2:Y:S02]  /*1b370*/  SYNCS.PHASECHK.TRANS64.TRYWAIT P0, [R3+URZ], R0 ;  /* 0x00000000030075a7 */ /* 0x000ea4000800017f */
[----:B--2---:R-:W-:Y:S05]  /*1b380*/  @!P0 BRA `(.L_x_546) ;  /* 0x0000001c00108947 */ /* 0x004fea0003800000 */
.L_x_643:
[----:B------:R-:W-:Y:S05]  /*1b390*/  @!P2 BRA `(.L_x_547) ;  /* 0x000000000004a947 */ /* 0x000fea0003800000 */
[----:B------:R-:W-:Y:S01]  /*1b3a0*/  BPT.TRAP 0x1 ;  /* 0x000000040000795c */ /* 0x000fe20000300000 */
.L_x_547:
[----:B--2---:R-:W-:-:S04]  /*1b3b0*/  VIADD R3, R9, 0x31c60 ;  /* 0x00031c6009037836 */ /* 0x004fc80000000000 */
[----:B------:R-:W-:-:S04]  /*1b3c0*/  IMAD R5, R22, 0x8, R3 ;  /* 0x0000000816057824 */ /* 0x000fc800078e0203 */
[----:B------:R-:W2:Y:S02]  /*1b3d0*/  SYNCS.PHASECHK.TRANS64.TRYWAIT P0, [R5+URZ], R2 ;  /* 0x00000002050075a7 */ /* 0x000ea4000800017f */
[----:B--2---:R-:W-:Y:S05]  /*1b3e0*/  @!P0 BRA `(.L_x_548) ;  /* 0x0000001c000c8947 */ /* 0x004fea0003800000 */
.L_x_644:
[----:B------:R-:W-:-:S07]  /*1b3f0*/  IMAD R3, R4, 0x8, R3 ;  /* 0x0000000804037824 */ /* 0x000fce00078e0203 */
.L_x_549:
[----:B---3--:R3:W4:Y:S02]  /*1b400*/  SYNCS.PHASECHK.TRANS64.TRYWAIT P0, [R3+URZ], R0 ;  /* 0x00000000030075a7 */ /* 0x008724000800017f */
[----:B----4-:R-:W-:Y:S05]  /*1b410*/  @!P0 NANOSLEEP.SYNCS 0x989680 ;  /* 0x009896800000895d */ /* 0x010fea0003900000 */
[----:B------:R-:W4:Y:S02]  /*1b420*/  @!P0 SYNCS.PHASECHK.TRANS64 P0, [R3+URZ], R0 ;  /* 0x00000000030085a7 */ /* 0x000f24000800007f */
[----:B----4-:R-:W-:Y:S05]  /*1b430*/  @!P0 BRA `(.L_x_549) ;  /* 0xfffffffc00f08947 */ /* 0x010fea000383ffff */
.L_x_307:
[----:B------:R-:W-:Y:S05]  /*1b440*/  BSYNC B7 ;  /* 0x0000000000077941 */ /* 0x000fea0003800000 */
.L_x_304:
[----:B------:R-:W-:Y:S05]  /*1b450*/  EXIT ;  /* 0x000000000000794d */ /* 0x000fea0003800000 */
.L_x_323:
[----:B0-----:R0:W1:Y:S02]  /*1b460*/  SYNCS.PHASECHK.TRANS64.TRYWAIT P5, [R20+URZ+0x31c90], R87 ;  /* 0x031c9057140075a7 */ /* 0x00106400080a017f */
[----:B-1----:R-:W-:Y:S05]  /*1b470*/  @!P5 NANOSLEEP.SYNCS 0x989680 ;  /* 0x009896800000d95d */ /* 0x002fea0003900000 */
[----:B------:R-:W1:Y:S02]  /*1b480*/  @!P5 SYNCS.PHASECHK.TRANS64 P5, [R20+URZ+0x31c90], R87 ;  /* 0x031c90571400d5a7 */ /* 0x000e6400080a007f */
[----:B-1----:R-:W-:Y:S05]  /*1b490*/  @!P5 BRA `(.L_x_323) ;  /* 0xfffffffc00f0d947 */ /* 0x002fea000383ffff */
[----:B------:R-:W-:Y:S05]  /*1b4a0*/  BRA `(.L_x_550) ;  /* 0xfffffe7c00547947 */ /* 0x000fea000383ffff */
.L_x_351:
[----:B0-----:R0:W1:Y:S02]  /*1b4b0*/  SYNCS.PHASECHK.TRANS64.TRYWAIT P5, [R20+URZ+0x31c90], R87 ;  /* 0x031c9057140075a7 */ /* 0x00106400080a017f */
[----:B-1----:R-:W-:Y:S05]  /*1b4c0*/  @!P5 NANOSLEEP.SYNCS 0x989680 ;  /* 0x009896800000d95d */ /* 0x002fea0003900000 */
[----:B------:R-:W1:Y:S02]  /*1b4d0*/  @!P5 SYNCS.PHASECHK.TRANS64 P5, [R20+URZ+0x31c90], R87 ;  /* 0x031c90571400d5a7 */ /* 0x000e6400080a007f */
[----:B-1----:R-:W-:Y:S05]  /*1b4e0*/  @!P5 BRA `(.L_x_351) ;  /* 0xfffffffc00f0d947 */ /* 0x002fea000383ffff */
[----:B------:R-:W-:Y:S05]  /*1b4f0*/  BRA `(.L_x_551) ;  /* 0xfffffe9800207947 */ /* 0x000fea000383ffff */
.L_x_364:
[----:B0-----:R0:W1:Y:S02]  /*1b500*/  SYNCS.PHASECHK.TRANS64.TRYWAIT P4, [R20+URZ+0x31c90], R87 ;  /* 0x031c9057140075a7 */ /* 0x001064000808017f */
[----:B-1----:R-:W-:Y:S05]  /*1b510*/  @!P4 NANOSLEEP.SYNCS 0x989680 ;  /* 0x009896800000c95d */ /* 0x002fea0003900000 */
[----:B------:R-:W1:Y:S02]  /*1b520*/  @!P4 SYNCS.PHASECHK.TRANS64 P4, [R20+URZ+0x31c90], R87 ;  /* 0x031c90571400c5a7 */ /* 0x000e64000808007f */
[----:B-1----:R-:W-:Y:S05]  /*1b530*/  @!P4 BRA `(.L_x_364) ;  /* 0xfffffffc00f0c947 */ /* 0x002fea000383ffff */
[----:B------:R-:W-:Y:S05]  /*1b540*/  BRA `(.L_x_552) ;  /* 0xfffffeb000e07947 */ /* 0x000fea000383ffff */
.L_x_368:
[----:B--2---:R2:W3:Y:S02]  /*1b550*/  SYNCS.PHASECHK.TRANS64.TRYWAIT P3, [R20+URZ+0x31cb0], R87 ;  /* 0x031cb057140075a7 */ /* 0x0044e4000806017f */
[----:B---3--:R-:W-:Y:S05]  /*1b560*/  @!P3 NANOSLEEP.SYNCS 0x989680 ;  /* 0x009896800000b95d */ /* 0x008fea0003900000 */
[----:B------:R-:W3:Y:S02]  /*1b570*/  @!P3 SYNCS.PHASECHK.TRANS64 P3, [R20+URZ+0x31cb0], R87 ;  /* 0x031cb0571400b5a7 */ /* 0x000ee4000806007f */
[----:B---3--:R-:W-:Y:S05]  /*1b580*/  @!P3 BRA `(.L_x_368) ;  /* 0xfffffffc00f0b947 */ /* 0x008fea000383ffff */
[----:B------:R-:W-:Y:S05]  /*1b590*/  BRA `(.L_x_553) ;  /* 0xfffffeb400787947 */ /* 0x000fea000383ffff */
.L_x_374:
[----:B------:R-:W0:Y:S01]  /*1b5a0*/  S2R R4, SR_TID.X ;  /* 0x0000000000047919 */ /* 0x000e220000002100 */
[----:B------:R-:W-:Y:S01]  /*1b5b0*/  BSSY B0, `(.L_x_554) ;  /* 0x000000c000007945 */ /* 0x000fe20003800000 */
[----:B------:R-:W-:Y:S02]  /*1b5c0*/  IMAD.MOV.U32 R12, RZ, RZ, RZ ;  /* 0x000000ffff0c7224 */ /* 0x000fe400078e00ff */
[----:B------:R-:W-:Y:S02]  /*1b5d0*/  IMAD.MOV.U32 R11, RZ, RZ, 0x1f ;  /* 0x0000001fff0b7424 */ /* 0x000fe400078e00ff */
[----:B------:R-:W-:Y:S02]  /*1b5e0*/  IMAD.MOV.U32 R15, RZ, RZ, -0x1 ;  /* 0xffffffffff0f7424 */ /* 0x000fe400078e00ff */
[----:B0-----:R-:W-:-:S05]  /*1b5f0*/  VIADD R5, R4, 0xffffff80 ;  /* 0xffffff8004057836 */ /* 0x001fca0000000000 */
[----:B------:R-:W-:-:S04]  /*1b600*/  SHF.R.S32.HI R4, RZ, 0x1f, R5 ;  /* 0x0000001fff047819 */ /* 0x000fc80000011405 */
[----:B------:R-:W-:-:S04]  /*1b610*/  LEA.HI R4, R4, R5, RZ, 0x7 ;  /* 0x0000000504047211 */ /* 0x000fc800078f38ff */
[----:B------:R-:W-:-:S05]  /*1b620*/  SHF.R.S32.HI R4, RZ, 0x7, R4 ;  /* 0x00000007ff047819 */ /* 0x000fca0000011404 */
[----:B------:R-:W-:-:S07]  /*1b630*/  IMAD.MOV.U32 R13, RZ, RZ, R4 ;  /* 0x000000ffff0d7224 */ /* 0x000fce00078e0004 */
[----:B-----5:R-:W-:Y:S05]  /*1b640*/  WARPSYNC.COLLECTIVE R15, `(.L_x_555) ;  /* 0x000000000f087348 */ /* 0x020fea0003c00000 */
[----:B------:R0:W1:Y:S02]  /*1b650*/  SHFL.IDX P6, R14, R13, R12, R11 ;  /* 0x0000000c0d0e7389 */ /* 0x00006400000c000b */
[----:B01---5:R-:W-:Y:S01]  /*1b660*/  ENDCOLLECTIVE ;  /* 0x000000000000791b */ /* 0x023fe20003800000 */
.L_x_555:
[----:B------:R-:W-:Y:S05]  /*1b670*/  BSYNC B0 ;  /* 0x0000000000007941 */ /* 0x000fea0003800000 */
.L_x_554:
[----:B------:R1:W-:Y:S01]  /*1b680*/  STL [R1+0x48], R14 ;  /* 0x0000480e01007387 */ /* 0x0003e20000100800 */
[----:B------:R-:W-:Y:S05]  /*1b690*/  BRA `(.L_x_556) ;  /* 0xfffffeb800d07947 */ /* 0x000fea000383ffff */
.L_x_387:
[----:B------:R-:W-:Y:S01]  /*1b6a0*/  BSSY B1, `(.L_x_557) ;  /* 0x0000008000017945 */ /* 0x000fe20003800000 */
[----:B------:R-:W-:Y:S02]  /*1b6b0*/  IMAD.MOV.U32 R13, RZ, RZ, R46 ;  /* 0x000000ffff0d7224 */ /* 0x000fe400078e002e */
[----:B------:R-:W-:Y:S02]  /*1b6c0*/  IMAD.MOV.U32 R12, RZ, RZ, RZ ;  /* 0x000000ffff0c7224 */ /* 0x000fe400078e00ff */
[----:B------:R-:W-:Y:S02]  /*1b6d0*/  IMAD.MOV.U32 R11, RZ, RZ, 0x1e1f ;  /* 0x00001e1fff0b7424 */ /* 0x000fe400078e00ff */
[----:B------:R-:W-:-:S07]  /*1b6e0*/  IMAD.MOV.U32 R15, RZ, RZ, -0x1 ;  /* 0xffffffffff0f7424 */ /* 0x000fce00078e00ff */
[----:B-1----:R-:W-:Y:S05]  /*1b6f0*/  WARPSYNC.COLLECTIVE R15, `(.L_x_558) ;  /* 0x000000000f087348 */ /* 0x002fea0003c00000 */
[----:B-1----:R0:W1:Y:S02]  /*1b700*/  SHFL.IDX P6, R14, R13, R12, R11 ;  /* 0x0000000c0d0e7389 */ /* 0x00206400000c000b */
[----:B01----:R-:W-:Y:S01]  /*1b710*/  ENDCOLLECTIVE ;  /* 0x000000000000791b */ /* 0x003fe20003800000 */
.L_x_558:
[----:B------:R-:W-:Y:S05]  /*1b720*/  BSYNC B1 ;  /* 0x0000000000017941 */ /* 0x000fea0003800000 */
.L_x_557:
[----:B------:R-:W-:Y:S05]  /*1b730*/  BRA `(.L_x_559) ;  /* 0xfffffec400707947 */ /* 0x000fea000383ffff */
.L_x_388:
        /* <DEDUP_REMOVED lines=8> */
.L_x_561:
[----:B------:R-:W-:Y:S05]  /*1b7c0*/  BSYNC B1 ;  /* 0x0000000000017941 */ /* 0x000fea0003800000 */
.L_x_560:
[----:B------:R-:W-:Y:S05]  /*1b7d0*/  BRA `(.L_x_562) ;  /* 0xfffffec400547947 */ /* 0x000fea000383ffff */
.L_x_389:
        /* <DEDUP_REMOVED lines=8> */
.L_x_564:
[----:B------:R-:W-:Y:S05]  /*1b860*/  BSYNC B1 ;  /* 0x0000000000017941 */ /* 0x000fea0003800000 */
.L_x_563:
[----:B------:R-:W-:Y:S05]  /*1b870*/  BRA `(.L_x_565) ;  /* 0xfffffec400387947 */ /* 0x000fea000383ffff */
.L_x_390:
        /* <DEDUP_REMOVED lines=8> */
.L_x_567:
[----:B------:R-:W-:Y:S05]  /*1b900*/  BSYNC B1 ;  /* 0x0000000000017941 */ /* 0x000fea0003800000 */
.L_x_566:
[----:B------:R-:W-:Y:S05]  /*1b910*/  BRA `(.L_x_568) ;  /* 0xfffffec4001c7947 */ /* 0x000fea000383ffff */
.L_x_392:
[----:B0-----:R0:W1:Y:S02]  /*1b920*/  SYNCS.PHASECHK.TRANS64.TRYWAIT P1, [R18+URZ+0x31c00], R3 ;  /* 0x031c0003120075a7 */ /* 0x001064000802017f */
[----:B-1----:R-:W-:Y:S05]  /*1b930*/  @!P1 NANOSLEEP.SYNCS 0x989680 ;  /* 0x009896800000995d */ /* 0x002fea0003900000 */
[----:B------:R-:W1:Y:S02]  /*1b940*/  @!P1 SYNCS.PHASECHK.TRANS64 P1, [R18+URZ+0x31c00], R3 ;  /* 0x031c0003120095a7 */ /* 0x000e64000802007f */
[----:B-1----:R-:W-:Y:S05]  /*1b950*/  @!P1 BRA `(.L_x_392) ;  /* 0xfffffffc00f09947 */ /* 0x002fea000383ffff */
[----:B------:R-:W-:Y:S05]  /*1b960*/  BRA `(.L_x_569) ;  /* 0xfffffec400987947 */ /* 0x000fea000383ffff */
.L_x_406:
        /* <DEDUP_REMOVED lines=8> */
.L_x_571:
[----:B------:R-:W-:Y:S05]  /*1b9f0*/  BSYNC B1 ;  /* 0x0000000000017941 */ /* 0x000fea0003800000 */
.L_x_570:
[----:B------:R-:W-:Y:S05]  /*1ba00*/  BRA `(.L_x_572) ;  /* 0xfffffedc003c7947 */ /* 0x000fea000383ffff */
.L_x_407:
        /* <DEDUP_REMOVED lines=8> */
.L_x_574:
[----:B------:R-:W-:Y:S05]  /*1ba90*/  BSYNC B1 ;  /* 0x0000000000017941 */ /* 0x000fea0003800000 */
.L_x_573:
[----:B------:R-:W-:Y:S05]  /*1baa0*/  BRA `(.L_x_575) ;  /* 0xfffffedc00207947 */ /* 0x000fea000383ffff */
.L_x_408:
        /* <DEDUP_REMOVED lines=8> */
.L_x_577:
[----:B------:R-:W-:Y:S05]  /*1bb30*/  BSYNC B1 ;  /* 0x0000000000017941 */ /* 0x000fea0003800000 */
.L_x_576:
[----:B------:R-:W-:Y:S05]  /*1bb40*/  BRA `(.L_x_578) ;  /* 0xfffffedc00047947 */ /* 0x000fea000383ffff */
.L_x_409:
        /* <DEDUP_REMOVED lines=8> */
.L_x_580:
[----:B------:R-:W-:Y:S05]  /*1bbd0*/  BSYNC B1 ;  /* 0x0000000000017941 */ /* 0x000fea0003800000 */
.L_x_579:
[----:B------:R-:W-:Y:S05]  /*1bbe0*/  BRA `(.L_x_581) ;  /* 0xfffffed800e87947 */ /* 0x000fea000383ffff */
.L_x_411:
[----:B0-----:R0:W2:Y:S02]  /*1bbf0*/  SYNCS.PHASECHK.TRANS64.TRYWAIT P1, [R18+URZ+0x31c00], R3 ;  /* 0x031c0003120075a7 */ /* 0x0010a4000802017f */
[----:B--2---:R-:W-:Y:S05]  /*1bc00*/  @!P1 NANOSLEEP.SYNCS 0x989680 ;  /* 0x009896800000995d */ /* 0x004fea0003900000 */
[----:B------:R-:W2:Y:S02]  /*1bc10*/  @!P1 SYNCS.PHASECHK.TRANS64 P1, [R18+URZ+0x31c00], R3 ;  /* 0x031c0003120095a7 */ /* 0x000ea4000802007f */
[----:B--2---:R-:W-:Y:S05]  /*1bc20*/  @!P1 BRA `(.L_x_411) ;  /* 0xfffffffc00f09947 */ /* 0x004fea000383ffff */
[----:B------:R-:W-:Y:S05]  /*1bc30*/  BRA `(.L_x_582) ;  /* 0xfffffedc00687947 */ /* 0x000fea000383ffff */
.L_x_419:
[----:B--2---:R2:W4:Y:S02]  /*1bc40*/  SYNCS.PHASECHK.TRANS64.TRYWAIT P1, [R15+URZ+0x31c30], R4 ;  /* 0x031c30040f0075a7 */ /* 0x004524000802017f */
[----:B----4-:R-:W-:Y:S05]  /*1bc50*/  @!P1 NANOSLEEP.SYNCS 0x989680 ;  /* 0x009896800000995d */ /* 0x010fea0003900000 */
[----:B------:R-:W4:Y:S02]  /*1bc60*/  @!P1 SYNCS.PHASECHK.TRANS64 P1, [R15+URZ+0x31c30], R4 ;  /* 0x031c30040f0095a7 */ /* 0x000f24000802007f */
[----:B----4-:R-:W-:Y:S05]  /*1bc70*/  @!P1 BRA `(.L_x_419) ;  /* 0xfffffffc00f09947 */ /* 0x010fea000383ffff */
[----:B------:R-:W-:Y:S05]  /*1bc80*/  BRA `(.L_x_418) ;  /* 0xfffffef400287947 */ /* 0x000fea000383ffff */
.L_x_425:
[----:B-1----:R1:W2:Y:S02]  /*1bc90*/  SYNCS.PHASECHK.TRANS64.TRYWAIT P3, [R0+URZ+0x31c30], R21 ;  /* 0x031c3015000075a7 */ /* 0x0022a4000806017f */
[----:B--2---:R-:W-:Y:S05]  /*1bca0*/  @!P3 NANOSLEEP.SYNCS 0x989680 ;  /* 0x009896800000b95d */ /* 0x004fea0003900000 */
[----:B------:R-:W2:Y:S02]  /*1bcb0*/  @!P3 SYNCS.PHASECHK.TRANS64 P3, [R0+URZ+0x31c30], R21 ;  /* 0x031c30150000b5a7 */ /* 0x000ea4000806007f */
[----:B--2---:R-:W-:Y:S05]  /*1bcc0*/  @!P3 BRA `(.L_x_425) ;  /* 0xfffffffc00f0b947 */ /* 0x004fea000383ffff */
[----:B------:R-:W-:Y:S05]  /*1bcd0*/  BRA `(.L_x_424) ;  /* 0xffffff3400ec7947 */ /* 0x000fea000383ffff */
.L_x_430:
[----:B-1----:R1:W2:Y:S02]  /*1bce0*/  SYNCS.PHASECHK.TRANS64.TRYWAIT P2, [R14+URZ+0x31c50], R0 ;  /* 0x031c50000e0075a7 */ /* 0x0022a4000804017f */
[----:B--2---:R-:W-:Y:S05]  /*1bcf0*/  @!P2 NANOSLEEP.SYNCS 0x989680 ;  /* 0x009896800000a95d */ /* 0x004fea0003900000 */
[----:B------:R-:W2:Y:S02]  /*1bd00*/  @!P2 SYNCS.PHASECHK.TRANS64 P2, [R14+URZ+0x31c50], R0 ;  /* 0x031c50000e00a5a7 */ /* 0x000ea4000804007f */
[----:B--2---:R-:W-:Y:S05]  /*1bd10*/  @!P2 BRA `(.L_x_430) ;  /* 0xfffffffc00f0a947 */ /* 0x004fea000383ffff */
[----:B------:R-:W-:Y:S05]  /*1bd20*/  BRA `(.L_x_429) ;  /* 0xffffff5c00107947 */ /* 0x000fea000383ffff */
.L_x_435:
[----:B--2---:R2:W3:Y:S02]  /*1bd30*/  SYNCS.PHASECHK.TRANS64.TRYWAIT P0, [R7+URZ+0x31c50], R4 ;  /* 0x031c5004070075a7 */ /* 0x0044e4000800017f */
[----:B---3--:R-:W-:Y:S05]  /*1bd40*/  @!P0 NANOSLEEP.SYNCS 0x989680 ;  /* 0x009896800000895d */ /* 0x008fea0003900000 */
[----:B------:R-:W3:Y:S02]  /*1bd50*/  @!P0 SYNCS.PHASECHK.TRANS64 P0, [R7+URZ+0x31c50], R4 ;  /* 0x031c5004070085a7 */ /* 0x000ee4000800007f */
[----:B---3--:R-:W-:Y:S05]  /*1bd60*/  @!P0 BRA `(.L_x_435) ;  /* 0xfffffffc00f08947 */ /* 0x008fea000383ffff */
[----:B------:R-:W-:Y:S05]  /*1bd70*/  BRA `(.L_x_434) ;  /* 0xffffff7c009c7947 */ /* 0x000fea000383ffff */
.L_x_459:
        /* <DEDUP_REMOVED lines=8> */
[----:B-1---5:R-:W-:Y:S05]  /*1be00*/  WARPSYNC.COLLECTIVE R15, `(.L_x_584) ;  /* 0x000000000f087348 */ /* 0x022fea0003c00000 */
[----:B------:R0:W2:Y:S02]  /*1be10*/  SHFL.IDX P6, R14, R13, R12, R11 ;  /* 0x0000000c0d0e7389 */ /* 0x0000a400000c000b */
[----:B012--5:R-:W-:Y:S01]  /*1be20*/  ENDCOLLECTIVE ;  /* 0x000000000000791b */ /* 0x027fe20003800000 */
.L_x_584:
[----:B------:R-:W-:Y:S05]  /*1be30*/  BSYNC B1 ;  /* 0x0000000000017941 */ /* 0x000fea0003800000 */
.L_x_583:
[----:B------:R-:W-:Y:S05]  /*1be40*/  BRA `(.L_x_585) ;  /* 0xffffffb000907947 */ /* 0x000fea000383ffff */
.L_x_460:
[----:B------:R-:W-:Y:S01]  /*1be50*/  BSSY B1, `(.L_x_586) ;  /* 0x0000006000017945 */ /* 0x000fe20003800000 */
[----:B------:R-:W-:-:S07]  /*1be60*/  IMAD.MOV.U32 R15, RZ, RZ, -0x1 ;  /* 0xffffffffff0f7424 */ /* 0x000fce00078e00ff */
[----:B-1---5:R-:W-:Y:S05]  /*1be70*/  WARPSYNC.COLLECTIVE R15, `(.L_x_587) ;  /* 0x000000000f0c7348 */ /* 0x022fea0003c00000 */
[----:B------:R-:W-:Y:S02]  /*1be80*/  ELECT P6, UR62, PT ;  /* 0x00000000003e782f */ /* 0x000fe400038c0000 */
[----:B------:R-:W-:Y:S01]  /*1be90*/  MOV R14, UR62 ;  /* 0x0000003e000e7c02 */ /* 0x000fe20008000f00 */
[----:B-1---5:R-:W-:Y:S10]  /*1bea0*/  ENDCOLLECTIVE ;  /* 0x000000000000791b */ /* 0x022ff40003800000 */
.L_x_587:
[----:B------:R-:W-:Y:S05]  /*1beb0*/  BSYNC B1 ;  /* 0x0000000000017941 */ /* 0x000fea0003800000 */
.L_x_586:
[----:B------:R-:W-:Y:S05]  /*1bec0*/  BRA `(.L_x_588) ;  /* 0xffffffb0007c7947 */ /* 0x000fea000383ffff */
.L_x_462:
[----:B0-----:R0:W2:Y:S02]  /*1bed0*/  SYNCS.PHASECHK.TRANS64.TRYWAIT P0, [R6+URZ+0x31c20], R7 ;  /* 0x031c2007060075a7 */ /* 0x0010a4000800017f */
[----:B--2---:R-:W-:Y:S05]  /*1bee0*/  @!P0 NANOSLEEP.SYNCS 0x989680 ;  /* 0x009896800000895d */ /* 0x004fea0003900000 */
[----:B------:R-:W2:Y:S02]  /*1bef0*/  @!P0 SYNCS.PHASECHK.TRANS64 P0, [R6+URZ+0x31c20], R7 ;  /* 0x031c2007060085a7 */ /* 0x000ea4000800007f */
[----:B--2---:R-:W-:Y:S05]  /*1bf00*/  @!P0 BRA `(.L_x_462) ;  /* 0xfffffffc00f08947 */ /* 0x004fea000383ffff */
[----:B------:R-:W-:Y:S05]  /*1bf10*/  BRA `(.L_x_589) ;  /* 0xffffffb000987947 */ /* 0x000fea000383ffff */
.L_x_465:
[----:B0-----:R0:W2:Y:S02]  /*1bf20*/  SYNCS.PHASECHK.TRANS64.TRYWAIT P0, [R7+URZ+0x31ca0], R8 ;  /* 0x031ca008070075a7 */ /* 0x0010a4000800017f */
[----:B--2---:R-:W-:Y:S05]  /*1bf30*/  @!P0 NANOSLEEP.SYNCS 0x989680 ;  /* 0x009896800000895d */ /* 0x004fea0003900000 */
[----:B------:R-:W2:Y:S02]  /*1bf40*/  @!P0 SYNCS.PHASECHK.TRANS64 P0, [R7+URZ+0x31ca0], R8 ;  /* 0x031ca008070085a7 */ /* 0x000ea4000800007f */
[----:B--2---:R-:W-:Y:S05]  /*1bf50*/  @!P0 BRA `(.L_x_465) ;  /* 0xfffffffc00f08947 */ /* 0x004fea000383ffff */
[----:B------:R-:W-:Y:S05]  /*1bf60*/  BRA `(.L_x_590) ;  /* 0xffffffb000a07947 */ /* 0x000fea000383ffff */
.L_x_467:
[----:B--2---:R2:W3:Y:S02]  /*1bf70*/  SYNCS.PHASECHK.TRANS64.TRYWAIT P0, [R7+URZ+0x31cc0], R8 ;  /* 0x031cc008070075a7 */ /* 0x0044e4000800017f */
[----:B---3--:R-:W-:Y:S05]  /*1bf80*/  @!P0 NANOSLEEP.SYNCS 0x989680 ;  /* 0x009896800000895d */ /* 0x008fea0003900000 */
[----:B------:R-:W3:Y:S02]  /*1bf90*/  @!P0 SYNCS.PHASECHK.TRANS64 P0, [R7+URZ+0x31cc0], R8 ;  /* 0x031cc008070085a7 */ /* 0x000ee4000800007f */
[----:B---3--:R-:W-:Y:S05]  /*1bfa0*/  @!P0 BRA `(.L_x_467) ;  /* 0xfffffffc00f08947 */ /* 0x008fea000383ffff */
[----:B------:R-:W-:Y:S05]  /*1bfb0*/  BRA `(.L_x_591) ;  /* 0xffffffb400207947 */ /* 0x000fea000383ffff */
.L_x_471:
[----:B0-----:R0:W2:Y:S02]  /*1bfc0*/  SYNCS.PHASECHK.TRANS64.TRYWAIT P0, [R7+URZ+0x31ca0], R10 ;  /* 0x031ca00a070075a7 */ /* 0x0010a4000800017f */
[----:B--2---:R-:W-:Y:S05]  /*1bfd0*/  @!P0 NANOSLEEP.SYNCS 0x989680 ;  /* 0x009896800000895d */ /* 0x004fea0003900000 */
[----:B------:R-:W2:Y:S02]  /*1bfe0*/  @!P0 SYNCS.PHASECHK.TRANS64 P0, [R7+URZ+0x31ca0], R10 ;  /* 0x031ca00a070085a7 */ /* 0x000ea4000800007f */
[----:B--2---:R-:W-:Y:S05]  /*1bff0*/  @!P0 BRA `(.L_x_471) ;  /* 0xfffffffc00f08947 */ /* 0x004fea000383ffff */
[----:B------:R-:W-:Y:S05]  /*1c000*/  BRA `(.L_x_592) ;  /* 0xffffffb400c87947 */ /* 0x000fea000383ffff */
.L_x_473:
[----:B--2---:R2:W3:Y:S02]  /*1c010*/  SYNCS.PHASECHK.TRANS64.TRYWAIT P1, [R7+URZ+0x31cc0], R10 ;  /* 0x031cc00a070075a7 */ /* 0x0044e4000802017f */
[----:B---3--:R-:W-:Y:S05]  /*1c020*/  @!P1 NANOSLEEP.SYNCS 0x989680 ;  /* 0x009896800000995d */ /* 0x008fea0003900000 */
[----:B------:R-:W3:Y:S02]  /*1c030*/  @!P1 SYNCS.PHASECHK.TRANS64 P1, [R7+URZ+0x31cc0], R10 ;  /* 0x031cc00a070095a7 */ /* 0x000ee4000802007f */
[----:B---3--:R-:W-:Y:S05]  /*1c040*/  @!P1 BRA `(.L_x_473) ;  /* 0xfffffffc00f09947 */ /* 0x008fea000383ffff */
[----:B------:R-:W-:Y:S05]  /*1c050*/  BRA `(.L_x_593) ;  /* 0xffffffb800447947 */ /* 0x000fea000383ffff */
.L_x_485:
        /* <DEDUP_REMOVED lines=11> */
.L_x_595:
[----:B------:R-:W-:Y:S05]  /*1c110*/  BSYNC B0 ;  /* 0x0000000000007941 */ /* 0x000fea0003800000 */
.L_x_594:
[----:B------:R-:W-:Y:S05]  /*1c120*/  BRA `(.L_x_596) ;  /* 0xffffffc400087947 */ /* 0x000fea000383ffff */
.L_x_486:
[----:B------:R-:W-:Y:S01]  /*1c130*/  BSSY B0, `(.L_x_597) ;  /* 0x0000006000007945 */ /* 0x000fe20003800000 */
[----:B------:R-:W-:-:S07]  /*1c140*/  IMAD.MOV.U32 R15, RZ, RZ, -0x1 ;  /* 0xffffffffff0f7424 */ /* 0x000fce00078e00ff */
[----:B-1----:R-:W-:Y:S05]  /*1c150*/  WARPSYNC.COLLECTIVE R15, `(.L_x_598) ;  /* 0x000000000f0c7348 */ /* 0x002fea0003c00000 */
[----:B------:R-:W-:Y:S02]  /*1c160*/  ELECT P6, UR62, PT ;  /* 0x00000000003e782f */ /* 0x000fe400038c0000 */
[----:B------:R-:W-:Y:S01]  /*1c170*/  MOV R14, UR62 ;  /* 0x0000003e000e7c02 */ /* 0x000fe20008000f00 */
[----:B-1----:R-:W-:Y:S10]  /*1c180*/  ENDCOLLECTIVE ;  /* 0x000000000000791b */ /* 0x002ff40003800000 */
.L_x_598:
[----:B------:R-:W-:Y:S05]  /*1c190*/  BSYNC B0 ;  /* 0x0000000000007941 */ /* 0x000fea0003800000 */
.L_x_597:
[----:B------:R-:W-:Y:S05]  /*1c1a0*/  BRA `(.L_x_599) ;  /* 0xffffffc400007947 */ /* 0x000fea000383ffff */
.L_x_489:
[----:B--2---:R2:W3:Y:S02]  /*1c1b0*/  SYNCS.PHASECHK.TRANS64.TRYWAIT P0, [R5+URZ+0x31c40], R4 ;  /* 0x031c4004050075a7 */ /* 0x0044e4000800017f */
[----:B---3--:R-:W-:Y:S05]  /*1c1c0*/  @!P0 NANOSLEEP.SYNCS 0x989680 ;  /* 0x009896800000895d */ /* 0x008fea0003900000 */
[----:B------:R-:W3:Y:S02]  /*1c1d0*/  @!P0 SYNCS.PHASECHK.TRANS64 P0, [R5+URZ+0x31c40], R4 ;  /* 0x031c4004050085a7 */ /* 0x000ee4000800007f */
[----:B---3--:R-:W-:Y:S05]  /*1c1e0*/  @!P0 BRA `(.L_x_489) ;  /* 0xfffffffc00f08947 */ /* 0x008fea000383ffff */
[----:B------:R-:W-:Y:S05]  /*1c1f0*/  BRA `(.L_x_600) ;  /* 0xffffffc400547947 */ /* 0x000fea000383ffff */
.L_x_492:
[----:B0-----:R0:W2:Y:S02]  /*1c200*/  SYNCS.PHASECHK.TRANS64.TRYWAIT P0, [R28+URZ+0x31c20], R5 ;  /* 0x031c20051c0075a7 */ /* 0x0010a4000800017f */
[----:B--2---:R-:W-:Y:S05]  /*1c210*/  @!P0 NANOSLEEP.SYNCS 0x989680 ;  /* 0x009896800000895d */ /* 0x004fea0003900000 */
[----:B------:R-:W2:Y:S02]  /*1c220*/  @!P0 SYNCS.PHASECHK.TRANS64 P0, [R28+URZ+0x31c20], R5 ;  /* 0x031c20051c0085a7 */ /* 0x000ea4000800007f */
[----:B--2---:R-:W-:Y:S05]  /*1c230*/  @!P0 BRA `(.L_x_492) ;  /* 0xfffffffc00f08947 */ /* 0x004fea000383ffff */
[----:B------:R-:W-:Y:S05]  /*1c240*/  BRA `(.L_x_601) ;  /* 0xffffffc800847947 */ /* 0x000fea000383ffff */
.L_x_500:
[----:B0-----:R0:W2:Y:S02]  /*1c250*/  SYNCS.PHASECHK.TRANS64.TRYWAIT P0, [R3+URZ+0x31c40], R2 ;  /* 0x031c4002030075a7 */ /* 0x0010a4000800017f */
[----:B--2---:R-:W-:Y:S05]  /*1c260*/  @!P0 NANOSLEEP.SYNCS 0x989680 ;  /* 0x009896800000895d */ /* 0x004fea0003900000 */
[----:B------:R-:W2:Y:S02]  /*1c270*/  @!P0 SYNCS.PHASECHK.TRANS64 P0, [R3+URZ+0x31c40], R2 ;  /* 0x031c4002030085a7 */ /* 0x000ea4000800007f */
[----:B--2---:R-:W-:Y:S05]  /*1c280*/  @!P0 BRA `(.L_x_500) ;  /* 0xfffffffc00f08947 */ /* 0x004fea000383ffff */
[----:B------:R-:W-:Y:S05]  /*1c290*/  BRA `(.L_x_602) ;  /* 0xffffffcc00307947 */ /* 0x000fea000383ffff */
.L_x_502:
[----:B0-----:R0:W2:Y:S02]  /*1c2a0*/  SYNCS.PHASECHK.TRANS64.TRYWAIT P0, [R2+URZ+0x60], R5 ;  /* 0x00006005020075a7 */ /* 0x0010a4000800017f */
[----:B--2---:R-:W-:Y:S05]  /*1c2b0*/  @!P0 NANOSLEEP.SYNCS 0x989680 ;  /* 0x009896800000895d */ /* 0x004fea0003900000 */
[----:B------:R-:W2:Y:S02]  /*1c2c0*/  @!P0 SYNCS.PHASECHK.TRANS64 P0, [R2+URZ+0x60], R5 ;  /* 0x00006005020085a7 */ /* 0x000ea4000800007f */
[----:B--2---:R-:W-:Y:S05]  /*1c2d0*/  @!P0 BRA `(.L_x_502) ;  /* 0xfffffffc00f08947 */ /* 0x004fea000383ffff */
[----:B------:R-:W-:Y:S05]  /*1c2e0*/  BRA `(.L_x_603) ;  /* 0xffffffcc00bc7947 */ /* 0x000fea000383ffff */
.L_x_507:
[----:B---3--:R3:W4:Y:S02]  /*1c2f0*/  SYNCS.PHASECHK.TRANS64.TRYWAIT P0, [R3+URZ+0x31c40], R2 ;  /* 0x031c4002030075a7 */ /* 0x008724000800017f */
[----:B----4-:R-:W-:Y:S05]  /*1c300*/  @!P0 NANOSLEEP.SYNCS 0x989680 ;  /* 0x009896800000895d */ /* 0x010fea0003900000 */
[----:B------:R-:W4:Y:S02]  /*1c310*/  @!P0 SYNCS.PHASECHK.TRANS64 P0, [R3+URZ+0x31c40], R2 ;  /* 0x031c4002030085a7 */ /* 0x000f24000800007f */
[----:B----4-:R-:W-:Y:S05]  /*1c320*/  @!P0 BRA `(.L_x_507) ;  /* 0xfffffffc00f08947 */ /* 0x010fea000383ffff */
[----:B------:R-:W-:Y:S05]  /*1c330*/  BRA `(.L_x_604) ;  /* 0xffffffd000f07947 */ /* 0x000fea000383ffff */
.L_x_509:
[----:B0-----:R0:W2:Y:S02]  /*1c340*/  SYNCS.PHASECHK.TRANS64.TRYWAIT P1, [R3+URZ+0x60], R24 ;  /* 0x00006018030075a7 */ /* 0x0010a4000802017f */
[----:B--2---:R-:W-:Y:S05]  /*1c350*/  @!P1 NANOSLEEP.SYNCS 0x989680 ;  /* 0x009896800000995d */ /* 0x004fea0003900000 */
[----:B------:R-:W2:Y:S02]  /*1c360*/  @!P1 SYNCS.PHASECHK.TRANS64 P1, [R3+URZ+0x60], R24 ;  /* 0x00006018030095a7 */ /* 0x000ea4000802007f */
[----:B--2---:R-:W-:Y:S05]  /*1c370*/  @!P1 BRA `(.L_x_509) ;  /* 0xfffffffc00f09947 */ /* 0x004fea000383ffff */
[----:B------:R-:W-:Y:S05]  /*1c380*/  BRA `(.L_x_605) ;  /* 0xffffffd4007c7947 */ /* 0x000fea000383ffff */
.L_x_514:
[----:B--2---:R2:W3:Y:S02]  /*1c390*/  SYNCS.PHASECHK.TRANS64.TRYWAIT P0, [R2+URZ+0x31c40], R3 ;  /* 0x031c4003020075a7 */ /* 0x0044e4000800017f */
[----:B---3--:R-:W-:Y:S05]  /*1c3a0*/  @!P0 NANOSLEEP.SYNCS 0x989680 ;  /* 0x009896800000895d */ /* 0x008fea0003900000 */
[----:B------:R-:W3:Y:S02]  /*1c3b0*/  @!P0 SYNCS.PHASECHK.TRANS64 P0, [R2+URZ+0x31c40], R3 ;  /* 0x031c4003020085a7 */ /* 0x000ee4000800007f */
[----:B---3--:R-:W-:Y:S05]  /*1c3c0*/  @!P0 BRA `(.L_x_514) ;  /* 0xfffffffc00f08947 */ /* 0x008fea000383ffff */
[----:B------:R-:W-:Y:S05]  /*1c3d0*/  BRA `(.L_x_606) ;  /* 0xffffffd800847947 */ /* 0x000fea000383ffff */
.L_x_516:
[----:B0-----:R0:W2:Y:S02]  /*1c3e0*/  SYNCS.PHASECHK.TRANS64.TRYWAIT P1, [R2+URZ+0x60], R3 ;  /* 0x00006003020075a7 */ /* 0x0010a4000802017f */
[----:B--2---:R-:W-:Y:S05]  /*1c3f0*/  @!P1 NANOSLEEP.SYNCS 0x989680 ;  /* 0x009896800000995d */ /* 0x004fea0003900000 */
[----:B------:R-:W2:Y:S02]  /*1c400*/  @!P1 SYNCS.PHASECHK.TRANS64 P1, [R2+URZ+0x60], R3 ;  /* 0x00006003020095a7 */ /* 0x000ea4000802007f */
[----:B--2---:R-:W-:Y:S05]  /*1c410*/  @!P1 BRA `(.L_x_516) ;  /* 0xfffffffc00f09947 */ /* 0x004fea000383ffff */
[----:B------:R-:W-:Y:S05]  /*1c420*/  BRA `(.L_x_607) ;  /* 0xffffffdc00187947 */ /* 0x000fea000383ffff */
.L_x_523:
[----:B--2---:R2:W3:Y:S02]  /*1c430*/  SYNCS.PHASECHK.TRANS64.TRYWAIT P0, [R3+URZ+0x31c60], R2 ;  /* 0x031c6002030075a7 */ /* 0x0044e4000800017f */
[----:B---3--:R-:W-:Y:S05]  /*1c440*/  @!P0 NANOSLEEP.SYNCS 0x989680 ;  /* 0x009896800000895d */ /* 0x008fea0003900000 */
[----:B------:R-:W3:Y:S02]  /*1c450*/  @!P0 SYNCS.PHASECHK.TRANS64 P0, [R3+URZ+0x31c60], R2 ;  /* 0x031c6002030085a7 */ /* 0x000ee4000800007f */
[----:B---3--:R-:W-:Y:S05]  /*1c460*/  @!P0 BRA `(.L_x_523) ;  /* 0xfffffffc00f08947 */ /* 0x008fea000383ffff */
[----:B------:R-:W-:Y:S05]  /*1c470*/  BRA `(.L_x_608) ;  /* 0xffffffe000007947 */ /* 0x000fea000383ffff */
.L_x_525:
[----:B------:R-:W-:Y:S01]  /*1c480*/  BSSY B0, `(.L_x_609) ;  /* 0x0000008000007945 */ /* 0x000fe20003800000 */
[----:B------:R-:W-:Y:S02]  /*1c490*/  IMAD.MOV.U32 R13, RZ, RZ, R16 ;  /* 0x000000ffff0d7224 */ /* 0x000fe400078e0010 */
[----:B------:R-:W-:Y:S02]  /*1c4a0*/  IMAD.MOV.U32 R12, RZ, RZ, RZ ;  /* 0x000000ffff0c7224 */ /* 0x000fe400078e00ff */
[----:B------:R-:W-:Y:S02]  /*1c4b0*/  IMAD.MOV.U32 R11, RZ, RZ, 0x1f ;  /* 0x0000001fff0b7424 */ /* 0x000fe400078e00ff */
[----:B------:R-:W-:-:S07]  /*1c4c0*/  IMAD.MOV.U32 R15, RZ, RZ, -0x1 ;  /* 0xffffffffff0f7424 */ /* 0x000fce00078e00ff */
[----:B01---5:R-:W-:Y:S05]  /*1c4d0*/  WARPSYNC.COLLECTIVE R15, `(.L_x_610) ;  /* 0x000000000f087348 */ /* 0x023fea0003c00000 */
[----:B------:R2:W3:Y:S02]  /*1c4e0*/  SHFL.IDX P6, R14, R13, R12, R11 ;  /* 0x0000000c0d0e7389 */ /* 0x0004e400000c000b */
[----:B0123-5:R-:W-:Y:S01]  /*1c4f0*/  ENDCOLLECTIVE ;  /* 0x000000000000791b */ /* 0x02ffe20003800000 */
.L_x_610:
[----:B------:R-:W-:Y:S05]  /*1c500*/  BSYNC B0 ;  /* 0x0000000000007941 */ /* 0x000fea0003800000 */
.L_x_609:
        /* <DEDUP_REMOVED lines=8> */
.L_x_611:
[----:B------:R-:W-:Y:S01]  /*1c590*/  IMAD.MOV.U32 R4, RZ, RZ, R14 ;  /* 0x000000ffff047224 */ /* 0x000fe200078e000e */
[----:B------:R-:W-:Y:S06]  /*1c5a0*/  BRA `(.L_x_612) ;  /* 0xffffffe000747947 */ /* 0x000fec000383ffff */
.L_x_528:
        /* <DEDUP_REMOVED lines=8> */
.L_x_614:
[----:B------:R-:W-:Y:S05]  /*1c630*/  BSYNC B0 ;  /* 0x0000000000007941 */ /* 0x000fea0003800000 */
.L_x_613:
        /* <DEDUP_REMOVED lines=10> */
.L_x_615:
        /* <DEDUP_REMOVED lines=8> */
.L_x_616:
        /* <DEDUP_REMOVED lines=8> */
.L_x_617:
        /* <DEDUP_REMOVED lines=8> */
.L_x_618:
        /* <DEDUP_REMOVED lines=8> */
.L_x_619:
[----:B------:R-:W-:Y:S05]  /*1c8e0*/  BRA `(.L_x_620) ;  /* 0xffffffe000307947 */ /* 0x000fea000383ffff */
.L_x_533:
        /* <DEDUP_REMOVED lines=8> */
.L_x_622:
[----:B------:R-:W-:Y:S05]  /*1c970*/  BSYNC B0 ;  /* 0x0000000000007941 */ /* 0x000fea0003800000 */
.L_x_621:
        /* <DEDUP_REMOVED lines=10> */
.L_x_623:
        /* <DEDUP_REMOVED lines=8> */
.L_x_624:
        /* <DEDUP_REMOVED lines=8> */
.L_x_625:
        /* <DEDUP_REMOVED lines=8> */
.L_x_626:
        /* <DEDUP_REMOVED lines=8> */
.L_x_627:
[----:B------:R-:W-:Y:S05]  /*1cc20*/  BRA `(.L_x_628) ;  /* 0xffffffe0000c7947 */ /* 0x000fea000383ffff */
.L_x_535:
[----:B------:R-:W-:Y:S01]  /*1cc30*/  BSSY B0, `(.L_x_629) ;  /* 0x0000006000007945 */ /* 0x000fe20003800000 */
[----:B------:R-:W-:Y:S01]  /*1cc40*/  PLOP3.LUT P6, PT, P6, PT, PT, 0x8, 0x0 ;  /* 0x000000000000781c */ /* 0x000fe200037ce170 */
[----:B------:R-:W-:-:S12]  /*1cc50*/  IMAD.MOV.U32 R15, RZ, RZ, -0x1 ;  /* 0xffffffffff0f7424 */ /* 0x000fd800078e00ff */
[----:B01----:R-:W-:Y:S05]  /*1cc60*/  WARPSYNC.COLLECTIVE R15, `(.L_x_630) ;  /* 0x000000000f087348 */ /* 0x003fea0003c00000 */
[----:B------:R-:W-:Y:S01]  /*1cc70*/  VOTE.ANY R14, PT, P6 ;  /* 0x00000000000e7806 */ /* 0x000fe200030e0100 */
[----:B01----:R-:W-:Y:S06]  /*1cc80*/  ENDCOLLECTIVE ;  /* 0x000000000000791b */ /* 0x003fec0003800000 */
.L_x_630:
[----:B------:R-:W-:Y:S05]  /*1cc90*/  BSYNC B0 ;  /* 0x0000000000007941 */ /* 0x000fea0003800000 */
.L_x_629:
        /* <DEDUP_REMOVED lines=9> */
.L_x_631:
[----:B------:R-:W-:Y:S01]  /*1cd30*/  IMAD.MOV.U32 R17, RZ, RZ, R14 ;  /* 0x000000ffff117224 */ /* 0x000fe200078e000e */
[----:B------:R-:W-:Y:S06]  /*1cd40*/  BRA `(.L_x_632) ;  /* 0xffffffdc00fc7947 */ /* 0x000fec000383ffff */
.L_x_537:
[----:B------:R-:W-:Y:S01]  /*1cd50*/  BSSY B0, `(.L_x_633) ;  /* 0x0000007000007945 */ /* 0x000fe20003800000 */
[----:B------:R-:W-:Y:S02]  /*1cd60*/  IMAD.MOV.U32 R13, RZ, RZ, R3 ;  /* 0x000000ffff0d7224 */ /* 0x000fe400078e0003 */
[----:B------:R-:W-:Y:S02]  /*1cd70*/  IMAD.MOV.U32 R11, RZ, RZ, 0x1f ;  /* 0x0000001fff0b7424 */ /* 0x000fe400078e00ff */
[----:B------:R-:W-:-:S07]  /*1cd80*/  IMAD.MOV.U32 R15, RZ, RZ, -0x1 ;  /* 0xffffffffff0f7424 */ /* 0x000fce00078e00ff */
[----:B0123--:R-:W-:Y:S05]  /*1cd90*/  WARPSYNC.COLLECTIVE R15, `(.L_x_634) ;  /* 0x000000000f087348 */ /* 0x00ffea0003c00000 */
[----:B------:R4:W0:Y:S02]  /*1cda0*/  SHFL.IDX P6, R14, R13, R12, R11 ;  /* 0x0000000c0d0e7389 */ /* 0x00082400000c000b */
[----:B01234-:R-:W-:Y:S01]  /*1cdb0*/  ENDCOLLECTIVE ;  /* 0x000000000000791b */ /* 0x01ffe20003800000 */
.L_x_634:
[----:B------:R-:W-:Y:S05]  /*1cdc0*/  BSYNC B0 ;  /* 0x0000000000007941 */ /* 0x000fea0003800000 */
.L_x_633:
[----:B------:R-:W-:Y:S05]  /*1cdd0*/  BRA `(.L_x_536) ;  /* 0xffffffdc00f47947 */ /* 0x000fea000383ffff */
.L_x_541:
[----:B0-----:R0:W2:Y:S02]  /*1cde0*/  SYNCS.PHASECHK.TRANS64.TRYWAIT P0, [R9+URZ+0x31c20], R0 ;  /* 0x031c2000090075a7 */ /* 0x0010a4000800017f */
[----:B--2---:R-:W-:Y:S05]  /*1cdf0*/  @!P0 NANOSLEEP.SYNCS 0x989680 ;  /* 0x009896800000895d */ /* 0x004fea0003900000 */
[----:B------:R-:W2:Y:S02]  /*1ce00*/  @!P0 SYNCS.PHASECHK.TRANS64 P0, [R9+URZ+0x31c20], R0 ;  /* 0x031c2000090085a7 */ /* 0x000ea4000800007f */
[----:B--2---:R-:W-:Y:S05]  /*1ce10*/  @!P0 BRA `(.L_x_541) ;  /* 0xfffffffc00f08947 */ /* 0x004fea000383ffff */
[----:B------:R-:W-:Y:S05]  /*1ce20*/  BRA `(.L_x_635) ;  /* 0xffffffe000d07947 */ /* 0x000fea000383ffff */
.L_x_542:
        /* <DEDUP_REMOVED lines=11> */
.L_x_637:
[----:B------:R-:W-:Y:S05]  /*1cee0*/  BSYNC B0 ;  /* 0x0000000000007941 */ /* 0x000fea0003800000 */
.L_x_636:
[----:B------:R-:W-:Y:S05]  /*1cef0*/  BRA `(.L_x_638) ;  /* 0xffffffe000b87947 */ /* 0x000fea000383ffff */
.L_x_543:
[----:B------:R-:W-:Y:S01]  /*1cf00*/  BSSY B0, `(.L_x_639) ;  /* 0x0000006000007945 */ /* 0x000fe20003800000 */
[----:B------:R-:W-:-:S07]  /*1cf10*/  IMAD.MOV.U32 R15, RZ, RZ, -0x1 ;  /* 0xffffffffff0f7424 */ /* 0x000fce00078e00ff */
[----:B01----:R-:W-:Y:S05]  /*1cf20*/  WARPSYNC.COLLECTIVE R15, `(.L_x_640) ;  /* 0x000000000f0c7348 */ /* 0x003fea0003c00000 */
[----:B------:R-:W-:Y:S02]  /*1cf30*/  ELECT P6, UR62, PT ;  /* 0x00000000003e782f */ /* 0x000fe400038c0000 */
[----:B------:R-:W-:Y:S01]  /*1cf40*/  MOV R14, UR62 ;  /* 0x0000003e000e7c02 */ /* 0x000fe20008000f00 */
[----:B01----:R-:W-:Y:S10]  /*1cf50*/  ENDCOLLECTIVE ;  /* 0x000000000000791b */ /* 0x003ff40003800000 */
.L_x_640:
[----:B------:R-:W-:Y:S05]  /*1cf60*/  BSYNC B0 ;  /* 0x0000000000007941 */ /* 0x000fea0003800000 */
.L_x_639:
[----:B------:R-:W-:Y:S05]  /*1cf70*/  BRA `(.L_x_641) ;  /* 0xffffffe000ac7947 */ /* 0x000fea000383ffff */
.L_x_545:
[----:B0-----:R0:W2:Y:S02]  /*1cf80*/  SYNCS.PHASECHK.TRANS64.TRYWAIT P0, [R7+URZ], R2 ;  /* 0x00000002070075a7 */ /* 0x0010a4000800017f */
[----:B--2---:R-:W-:Y:S05]  /*1cf90*/  @!P0 NANOSLEEP.SYNCS 0x989680 ;  /* 0x009896800000895d */ /* 0x004fea0003900000 */
[----:B------:R-:W2:Y:S02]  /*1cfa0*/  @!P0 SYNCS.PHASECHK.TRANS64 P0, [R7+URZ], R2 ;  /* 0x00000002070085a7 */ /* 0x000ea4000800007f */
[----:B--2---:R-:W-:Y:S05]  /*1cfb0*/  @!P0 BRA `(.L_x_545) ;  /* 0xfffffffc00f08947 */ /* 0x004fea000383ffff */
[----:B------:R-:W-:Y:S05]  /*1cfc0*/  BRA `(.L_x_642) ;  /* 0xffffffe000e87947 */ /* 0x000fea000383ffff */
.L_x_546:
[----:B--2---:R2:W3:Y:S02]  /*1cfd0*/  SYNCS.PHASECHK.TRANS64.TRYWAIT P0, [R3+URZ], R0 ;  /* 0x00000000030075a7 */ /* 0x0044e4000800017f */
[----:B---3--:R-:W-:Y:S05]  /*1cfe0*/  @!P0 NANOSLEEP.SYNCS 0x989680 ;  /* 0x009896800000895d */ /* 0x008fea0003900000 */
[----:B------:R-:W3:Y:S02]  /*1cff0*/  @!P0 SYNCS.PHASECHK.TRANS64 P0, [R3+URZ], R0 ;  /* 0x00000000030085a7 */ /* 0x000ee4000800007f */
[----:B---3--:R-:W-:Y:S05]  /*1d000*/  @!P0 BRA `(.L_x_546) ;  /* 0xfffffffc00f08947 */ /* 0x008fea000383ffff */
[----:B------:R-:W-:Y:S05]  /*1d010*/  BRA `(.L_x_643) ;  /* 0xffffffe000dc7947 */ /* 0x000fea000383ffff */
.L_x_548:
[----:B--2---:R2:W3:Y:S02]  /*1d020*/  SYNCS.PHASECHK.TRANS64.TRYWAIT P0, [R5+URZ], R2 ;  /* 0x00000002050075a7 */ /* 0x0044e4000800017f */
[----:B---3--:R-:W-:Y:S05]  /*1d030*/  @!P0 NANOSLEEP.SYNCS 0x989680 ;  /* 0x009896800000895d */ /* 0x008fea0003900000 */
[----:B------:R-:W3:Y:S02]  /*1d040*/  @!P0 SYNCS.PHASECHK.TRANS64 P0, [R5+URZ], R2 ;  /* 0x00000002050085a7 */ /* 0x000ee4000800007f */
[----:B---3--:R-:W-:Y:S05]  /*1d050*/  @!P0 BRA `(.L_x_548) ;  /* 0xfffffffc00f08947 */ /* 0x008fea000383ffff */
[----:B------:R-:W-:Y:S05]  /*1d060*/  BRA `(.L_x_644) ;  /* 0xffffffe000e07947 */ /* 0x000fea000383ffff */
.L_x_645:
        /* <DEDUP_REMOVED lines=9> */
.L_x_2209:


//--------------------- .text._ZN7cutlass13device_kernelIN5flash11enable_sm90INS1_16FlashAttnFwdSm90INS1_25CollectiveMainloopFwdSm90ILi2EN4cute5tupleIJNS5_1CILi1EEES8_S8_EEENS6_IJNS7_ILi192EEENS7_ILi128EEENS7_ILi96EEEEEELi96ENS_10bfloat16_tEfNS_4arch4Sm90ELb0ELb1ELb0ELb0ELb0ELb0ELb0ELb0ELb1ELb0ELb0ELb0EEENS1_21CollectiveEpilogueFwdINS6_IJSA_SC_SB_EEES9_SE_SG_Li384ELb0ELb0ELb0ELb0EEENS1_30DynamicPersistentTileSchedulerILi384ELi32ELb0ELb0ELb1EEEEEEEEEvNT_6ParamsE --------------------------
	.section	.text._ZN7cutlass13device_kernelIN5flash11enable_sm90INS1_16FlashAttnFwdSm90INS1_25CollectiveMainloopFwdSm90ILi2EN4cute5tupleIJNS5_1CILi1EEES8_S8_EEENS6_IJNS7_ILi192EEENS7_ILi128EEENS7_ILi96EEEEEELi96ENS_10bfloat16_tEfNS_4arch4Sm90ELb0ELb1ELb0ELb0ELb0ELb0ELb0ELb0ELb1ELb0ELb0ELb0EEENS1_21CollectiveEpilogueFwdINS6_IJSA_SC_SB_EEES9_SE_SG_Li384ELb0ELb0ELb0ELb0EEENS1_30DynamicPersistentTileSchedulerILi384ELi32ELb0ELb0ELb1EEEEEEEEEvNT_6ParamsE,"ax",@progbits
	.align	128
.text._ZN7cutlass13device_kernelIN5flash11enable_sm90INS1_16FlashAttnFwdSm90INS1_25CollectiveMainloopFwdSm90ILi2EN4cute5tupleIJNS5_1CILi1EEES8_S8_EEENS6_IJNS7_ILi192EEENS7_ILi128EEENS7_ILi96EEEEEELi96ENS_10bfloat16_tEfNS_4arch4Sm90ELb0ELb1ELb0ELb0ELb0ELb0ELb0ELb0ELb1ELb0ELb0ELb0EEENS1_21CollectiveEpilogueFwdINS6_IJSA_SC_SB_EEES9_SE_SG_Li384ELb0ELb0ELb0ELb0EEENS1_30DynamicPersistentTileSchedulerILi384ELi32ELb0ELb0ELb1EEEEEEEEEvNT_6ParamsE:
        .type           _ZN7cutlass13device_kernelIN5flash11enable_sm90INS1_16FlashAttnFwdSm90INS1_25CollectiveMainloopFwdSm90ILi2EN4cute5tupleIJNS5_1CILi1EEES8_S8_EEENS6_IJNS7_ILi192EEENS7_ILi128EEENS7_ILi96EEEEEELi96ENS_10bfloat16_tEfNS_4arch4Sm90ELb0ELb1ELb0ELb0ELb0ELb0ELb0ELb0ELb1ELb0ELb0ELb0EEENS1_21CollectiveEpilogueFwdINS6_IJSA_SC_SB_EEES9_SE_SG_Li384ELb0ELb0ELb0ELb0EEENS1_30DynamicPersistentTileSchedulerILi384ELi32ELb0ELb0ELb1EEEEEEEEEvNT_6ParamsE,@function
        .size           _ZN7cutlass13device_kernelIN5flash11enable_sm90INS1_16FlashAttnFwdSm90INS1_25CollectiveMainloopFwdSm90ILi2EN4cute5tupleIJNS5_1CILi1EEES8_S8_EEENS6_IJNS7_ILi192EEENS7_ILi128EEENS7_ILi96EEEEEELi96ENS_10bfloat16_tEfNS_4arch4Sm90ELb0ELb1ELb0ELb0ELb0ELb0ELb0ELb0ELb1ELb0ELb0ELb0EEENS1_21CollectiveEpilogueFwdINS6_IJSA_SC_SB_EEES9_SE_SG_Li384ELb0ELb0ELb0ELb0EEENS1_30DynamicPersistentTileSchedulerILi384ELi32ELb0ELb0ELb1EEEEEEEEEvNT_6ParamsE,(.L_x_2210 - _ZN7cutlass13device_kernelIN5flash11enable_sm90INS1_16FlashAttnFwdSm90INS1_25CollectiveMainloopFwdSm90ILi2EN4cute5tupleIJNS5_1CILi1EEES8_S8_EEENS6_IJNS7_ILi192EEENS7_ILi128EEENS7_ILi96EEEEEELi96ENS_10bfloat16_tEfNS_4arch4Sm90ELb0ELb1ELb0ELb0ELb0ELb0ELb0ELb0ELb1ELb0ELb0ELb0EEENS1_21CollectiveEpilogueFwdINS6_IJSA_SC_SB_EEES9_SE_SG_Li384ELb0ELb0ELb0ELb0EEENS1_30DynamicPersistentTileSchedulerILi384ELi32ELb0ELb0ELb1EEEEEEEEEvNT_6ParamsE)
        .other          _ZN7cutlass13device_kernelIN5flash11enable_sm90INS1_16FlashAttnFwdSm90INS1_25CollectiveMainloopFwdSm90ILi2EN4cute5tupleIJNS5_1CILi1EEES8_S8_EEENS6_IJNS7_ILi192EEENS7_ILi128EEENS7_ILi96EEEEEELi96ENS_10bfloat16_tEfNS_4arch4Sm90ELb0ELb1ELb0ELb0ELb0ELb0ELb0ELb0ELb1ELb0ELb0ELb0EEENS1_21CollectiveEpilogueFwdINS6_IJSA_SC_SB_EEES9_SE_SG_Li384ELb0ELb0ELb0ELb0EEENS1_30DynamicPersistentTileSchedulerILi384ELi32ELb0ELb0ELb1EEEEEEEEEvNT_6ParamsE,@"STO_CUDA_ENTRY STV_DEFAULT"
_ZN7cutlass13device_kernelIN5flash11enable_sm90INS1_16FlashAttnFwdSm90INS1_25CollectiveMainloopFwdSm90ILi2EN4cute5tupleIJNS5_1CILi1EEES8_S8_EEENS6_IJNS7_ILi192EEENS7_ILi128EEENS7_ILi96EEEEEELi96ENS_10bfloat16_tEfNS_4arch4Sm90ELb0ELb1ELb0ELb0ELb0ELb0ELb0ELb0ELb1ELb0ELb0ELb0EEENS1_21CollectiveEpilogueFwdINS6_IJSA_SC_SB_EEES9_SE_SG_Li384ELb0ELb0ELb0ELb0EEENS1_30DynamicPersistentTileSchedulerILi384ELi32ELb0ELb0ELb1EEEEEEEEEvNT_6ParamsE:
[----:B------:R-:W1:Y:S01]  /*0000*/  LDC R1, c[0x0][0x28] ;  /* 0x00000a00ff017b82 */ /* 0x000e620000000800 */
[----:B------:R-:W2:Y:S01]  /*0010*/  S2R R2, SR_TID.X ;  /* 0x0000000000027919 */ /* 0x000ea20000002100 */
[----:B------:R-:W-:Y:S01]  /*0020*/  ELECT P0, URZ, PT ;  /* 0x00000000003f782f */ /* 0x000fe20003800000 */
[----:B------:R-:W-:Y:S01]  /*0030*/  BSSY B0, `(.L_x_646) ;  /* 0x0000014000007945 */ /* 0x000fe20003800000 */
[--C-:B--2---:R-:W-:Y:S02]  /*0040*/  SHF.R.U32.HI R0, RZ, 0x5, R2.reuse ;  /* 0x00000005ff007819 */ /* 0x104fe40000011602 */
[----:B------:R-:W-:-:S03]  /*0050*/  SHF.R.U32.HI R16, RZ, 0x7, R2 ;  /* 0x00000007ff107819 */ /* 0x000fc60000011602 */
[----:B------:R-:W2:Y:S02]  /*0060*/  SHFL.IDX PT, R3, R0, RZ, 0x1f ;  /* 0x00001fff00037589 */ /* 0x000ea400000e0000 */
[----:B--2---:R-:W-:-:S13]  /*0070*/  ISETP.EQ.AND P0, PT, R3, RZ, P0 ;  /* 0x000000ff0300720c */ /* 0x004fda0000702270 */
[----:B-1----:R-:W-:Y:S05]  /*0080*/  @!P0 BRA `(.L_x_647) ;  /* 0x0000000000388947 */ /* 0x002fea0003800000 */
        /* <DEDUP_REMOVED lines=14> */
.L_x_647:
[----:B------:R-:W-:Y:S05]  /*0170*/  BSYNC B0 ;  /* 0x0000000000007941 */ /* 0x000fea0003800000 */
.L_x_646:
[----:B------:R-:W-:Y:S01]  /*0180*/  VOTEU.ANY UP0, P0 ;  /* 0x00000000003f7886 */ /* 0x000fe20000000100 */
[----:B------:R-:W1:Y:S01]  /*0190*/  SHFL.IDX PT, R4, R16, RZ, 0x1f ;  /* 0x00001fff10047589 */ /* 0x000e6200000e0000 */
[----:B------:R-:W-:Y:S01]  /*01a0*/  UMOV UR4, 0x1 ;  /* 0x0000000100047882 */ /* 0x000fe20000000000 */
[----:B------:R-:W-:Y:S01]  /*01b0*/  VOTEU.ANY UP1, P0 ;  /* 0x00000000003f7886 */ /* 0x000fe20000020100 */
[----:B------:R-:W-:Y:S01]  /*01c0*/  VOTEU.ANY UP2, P0 ;  /* 0x00000000003f7886 */ /* 0x000fe20000040100 */
[----:B------:R-:W2:Y:S01]  /*01d0*/  @UP0 S2UR UR7, SR_CgaCtaId ;  /* 0x00000000000709c3 */ /* 0x000ea20000008800 */
[----:B------:R-:W3:Y:S01]  /*01e0*/  SHFL.IDX PT, R3, R0, RZ, 0x1f ;  /* 0x00001fff00037589 */ /* 0x000ee200000e0000 */
[----:B------:R-:W-:Y:S01]  /*01f0*/  @UP0 UMOV UR6, 0x400 ;  /* 0x0000040000060882 */ /* 0x000fe20000000000 */
[----:B------:R-:W-:-:S04]  /*0200*/  @UP0 UIADD3 UR4, -UR4, 0x100000, URZ ;  /* 0x0010000004040890 */ /* 0x000fc8000fffe13f */
[----:B------:R-:W-:Y:S02]  /*0210*/  @UP0 USHF.L.U32 UR5, UR4, 0xb, URZ ;  /* 0x0000000b04050899 */ /* 0x000fe4000800063f */
[----:B------:R-:W-:Y:S01]  /*0220*/  @UP0 USHF.L.U32 UR4, UR4, 0x1, URZ ;  /* 0x0000000104040899 */ /* 0x000fe2000800063f */
[----:B-1----:R-:W-:Y:S01]  /*0230*/  R2UR UR8, R4 ;  /* 0x00000000040872ca */ /* 0x002fe200000e0000 */
[----:B--2---:R-:W-:Y:S01]  /*0240*/  @UP0 ULEA UR6, UR7, UR6, 0x18 ;  /* 0x0000000607060291 */ /* 0x004fe2000f8ec03f */
[----:B---3--:R-:W-:-:S11]  /*0250*/  ISETP.NE.AND P1, PT, R3, RZ, PT ;  /* 0x000000ff0300720c */ /* 0x008fd60003f25270 */
[----:B------:R-:W-:Y:S01]  /*0260*/  UISETP.NE.AND UP0, UPT, UR8, URZ, UPT ;  /* 0x0000003f0800728c */ /* 0x000fe2000bf05270 */
[----:B------:R-:W1:Y:S02]  /*0270*/  FENCE.VIEW.ASYNC.S ;  /* 0x00000000000073c6 */ /* 0x000e640000000000 */
[----:B-1----:R1:W2:Y:S01]  /*0280*/  @UP1 SYNCS.EXCH.64 URZ, [UR6+0x2d800], UR4 ;  /* 0x02d80004063f15b2 */ /* 0x0022a20008000100 */
[----:B------:R1:W3:Y:S01]  /*0290*/  @UP2 SYNCS.EXCH.64 URZ, [UR6+0x2d820], UR4 ;  /* 0x02d82004063f25b2 */ /* 0x0002e20008000100 */
[----:B------:R-:W-:Y:S06]  /*02a0*/  @P1 BRA `(.L_x_648) ;  /* 0x0000000000481947 */ /* 0x000fec0003800000 */
[----:B-1----:R-:W1:Y:S01]  /*02b0*/  S2UR UR5, SR_CgaCtaId ;  /* 0x00000000000579c3 */ /* 0x002e620000008800 */
        /* <DEDUP_REMOVED lines=15> */
[----:B------:R4:W1:Y:S02]  /*03b0*/  SYNCS.EXCH.64 URZ, [UR8+0x2d848], UR4 ;  /* 0x02d84804083f75b2 */ /* 0x0008640008000100 */
[----:B----4-:R-:W-:Y:S01]  /*03c0*/  NOP ;  /* 0x0000000000007918 */ /* 0x010fe20000000000 */
.L_x_648:
[----:B------:R-:W4:Y:S01]  /*03d0*/  SHFL.IDX PT, R3, R0, RZ, 0x1f ;  /* 0x00001fff00037589 */ /* 0x000f2200000e0000 */
[----:B------:R-:W-:Y:S01]  /*03e0*/  NOP ;  /* 0x0000000000007918 */ /* 0x000fe20000000000 */
[----:B----4-:R-:W-:-:S13]  /*03f0*/  ISETP.NE.AND P0, PT, R3, RZ, PT ;  /* 0x000000ff0300720c */ /* 0x010fda0003f05270 */
        /* <DEDUP_REMOVED lines=19> */
.L_x_649:
[----:B------:R-:W4:Y:S01]  /*0530*/  SHFL.IDX PT, R3, R0, RZ, 0x1f ;  /* 0x00001fff00037589 */ /* 0x000f2200000e0000 */
[----:B------:R-:W-:Y:S01]  /*0540*/  NOP ;  /* 0x0000000000007918 */ /* 0x000fe20000000000 */
[----:B----4-:R-:W-:-:S13]  /*0550*/  ISETP.NE.AND P0, PT, R3, RZ, PT ;  /* 0x000000ff0300720c */ /* 0x010fda0003f05270 */
        /* <DEDUP_REMOVED lines=13> */
[----:B------:R4:W1:Y:S02]  /*0630*/  SYNCS.EXCH.64 URZ, [UR6+0x2d888], UR4 ;  /* 0x02d88804063f75b2 */ /* 0x0008640008000100 */
[----:B----4-:R-:W-:Y:S01]  /*0640*/  NOP ;  /* 0x0000000000007918 */ /* 0x010fe20000000000 */
.L_x_650:
        /* <DEDUP_REMOVED lines=22> */
.L_x_651:
        /* <DEDUP_REMOVED lines=22> */
.L_x_652:
[----:B------:R-:W-:Y:S01]  /*0910*/  PLOP3.LUT P0, PT, PT, PT, UP0, 0x80, 0x0 ;  /* 0x000000000000781c */ /* 0x000fe20003f0f008 */
[----:B------:R-:W-:Y:S01]  /*0920*/  UMOV UR46, 0x1 ;  /* 0x00000001002e7882 */ /* 0x000fe20000000000 */
[----:B------:R-:W-:Y:S01]  /*0930*/  NOP ;  /* 0x0000000000007918 */ /* 0x000fe20000000000 */
[----:B------:R-:W-:Y:S01]  /*0940*/  USEL UR46, UR46, 0x2, !UP0 ;  /* 0x000000022e2e7887 */ /* 0x000fe2000c000000 */
[----:B------:R-:W-:Y:S01]  /*0950*/  LOP3.LUT R17, R2, 0x7f, RZ, 0xc0, !PT ;  /* 0x0000007f02117812 */ /* 0x000fe200078ec0ff */
[----:B------:R-:W-:Y:S01]  /*0960*/  ULDC.64 UR50, c[0x0][0x208] ;  /* 0x0000820000327ab9 */ /* 0x000fe20000000a00 */
[----:B-123--:R-:W-:Y:S07]  /*0970*/  BAR.SYNC.DEFER_BLOCKING 0x0 ;  /* 0x0000000000007b1d */ /* 0x00efee0000010000 */
[----:B------:R-:W-:Y:S05]  /*0980*/  @!P0 BRA `(.L_x_653) ;  /* 0x000000e000488947 */ /* 0x000fea0003800000 */
.L_x_654:
[----:B------:R-:W-:-:S08]  /*0990*/  NOP ;  /* 0x0000000000007918 */ /* 0x000fd00000000000 */
[----:B------:R-:W1:Y:S02]  /*09a0*/  USETMAXREG.TRY_ALLOC.CTAPOOL UP0, 0xa0 ;  /* 0x000000a0000079c8 */ /* 0x000e640008000600 */
[----:B-1----:R-:W-:-:S13]  /*09b0*/  PLOP3.LUT P0, PT, PT, PT, UP0, 0x80, 0x0 ;  /* 0x000000000000781c */ /* 0x002fda0003f0f008 */
[----:B------:R-:W-:Y:S05]  /*09c0*/  @!P0 BRA `(.L_x_654) ;  /* 0xfffffffc00f08947 */ /* 0x000fea000383ffff */
[----:B------:R-:W-:Y:S01]  /*09d0*/  LOP3.LUT R0, R2, 0xffffff80, RZ, 0xc0, !PT ;  /* 0xffffff8002007812 */ /* 0x000fe200078ec0ff */
[----:B------:R-:W1:Y:S08]  /*09e0*/  S2UR UR7, SR_CTAID.X ;  /* 0x00000000000779c3 */ /* 0x000e700000002500 */
[----:B------:R-:W-:Y:S08]  /*09f0*/  BAR.ARV 0x4, 0x1a0 ;  /* 0x0106800000007b1d */ /* 0x000ff00000002000 */
[----:B------:R-:W-:Y:S06]  /*0a00*/  BAR.ARV 0x8, 0x1a0 ;  /* 0x0206800000007b1d */ /* 0x000fec0000002000 */
[----:B------:R-:W-:-:S02]  /*0a10*/  ISETP.NE.AND P0, PT, R0, 0x80, PT ;  /* 0x000000800000780c */ /* 0x000fc40003f05270 */
[----:B------:R-:W1:Y:S11]  /*0a20*/  LDC R0, c[0x0][0xda8] ;  /* 0x00036a00ff007b82 */ /* 0x000e760000000800 */
[----:B------:R-:W-:Y:S06]  /*0a30*/  @!P0 BAR.ARV 0x9, 0x100 ;  /* 0x0244000000008b1d */ /* 0x000fec0000002000 */
[----:B-1----:R-:W-:-:S13]  /*0a40*/  ISETP.LE.AND P0, PT, R0, UR7, PT ;  /* 0x0000000700007c0c */ /* 0x002fda000bf03270 */
[----:B------:R-:W-:Y:S05]  /*0a50*/  @P0 EXIT ;  /* 0x000000000000094d */ /* 0x000fea0003800000 */
[----:B------:R-:W-:Y:S01]  /*0a60*/  VIADD R0, R2, 0xffffff80 ;  /* 0xffffff8002007836 */ /* 0x000fe20000000000 */
[----:B------:R-:W1:Y:S01]  /*0a70*/  S2UR UR4, SR_CgaCtaId ;  /* 0x00000000000479c3 */ /* 0x000e620000008800 */
[----:B------:R-:W-:Y:S01]  /*0a80*/  UMOV UR39, 0x400 ;  /* 0x0000040000277882 */ /* 0x000fe20000000000 */
[----:B------:R-:W-:Y:S01]  /*0a90*/  IMAD.MOV.U32 R18, RZ, RZ, 0x40 ;  /* 0x00000040ff127424 */ /* 0x000fe200078e00ff */
[----:B------:R-:W-:Y:S01]  /*0aa0*/  ULOP3.LUT UR38, UR46, 0x1, URZ, 0xfc, !UPT ;  /* 0x000000012e267892 */ /* 0x000fe2000f8efc3f */
[----:B------:R-:W-:Y:S01]  /*0ab0*/  SHF.R.S32.HI R3, RZ, 0x1f, R0 ;  /* 0x0000001fff037819 */ /* 0x000fe20000011400 */
[----:B------:R-:W-:Y:S01]  /*0ac0*/  UMOV UR37, URZ ;  /* 0x0000003f00257c82 */ /* 0x000fe20008000000 */
[----:B------:R-:W-:Y:S01]  /*0ad0*/  UMOV UR49, URZ ;  /* 0x0000003f00317c82 */ /* 0x000fe20008000000 */
[----:B------:R-:W-:Y:S01]  /*0ae0*/  UMOV UR36, URZ ;  /* 0x0000003f00247c82 */ /* 0x000fe20008000000 */
[CC--:B------:R-:W-:Y:S01]  /*0af0*/  LEA.HI R6, R3.reuse, R0.reuse, RZ, 0x4 ;  /* 0x0000000003067211 */ /* 0x0c0fe200078f20ff */
[----:B------:R-:W2:Y:S01]  /*0b00*/  S2UR UR6, SR_SWINHI ;  /* 0x00000000000679c3 */ /* 0x000ea20000002f00 */
[----:B------:R-:W-:-:S02]  /*0b10*/  LEA.HI R4, R3, R0, RZ, 0x7 ;  /* 0x0000000003047211 */ /* 0x000fc400078f38ff */
[----:B------:R-:W-:Y:S02]  /*0b20*/  LOP3.LUT R5, R6, 0xfffffff0, RZ, 0xc0, !PT ;  /* 0xfffffff006057812 */ /* 0x000fe400078ec0ff */
[----:B------:R-:W-:Y:S02]  /*0b30*/  LOP3.LUT R11, R4, 0xffffff80, RZ, 0xc0, !PT ;  /* 0xffffff80040b7812 */ /* 0x000fe400078ec0ff */
[----:B------:R-:W-:Y:S01]  /*0b40*/  SHF.R.S32.HI R9, RZ, 0x4, R6 ;  /* 0x00000004ff097819 */ /* 0x000fe20000011406 */
[C---:B------:R-:W-:Y:S01]  /*0b50*/  IMAD.IADD R7, R0.reuse, 0x1, -R5 ;  /* 0x0000000100077824 */ /* 0x040fe200078e0a05 */
[----:B------:R-:W-:Y:S01]  /*0b60*/  SHF.R.S32.HI R5, RZ, 0x7, R4 ;  /* 0x00000007ff057819 */ /* 0x000fe20000011404 */
[----:B------:R-:W-:Y:S01]  /*0b70*/  IMAD.IADD R11, R0, 0x1, -R11 ;  /* 0x00000001000b7824 */ /* 0x000fe200078e0a0b */
[----:B------:R-:W-:Y:S02]  /*0b80*/  LEA.HI R3, R3, R0, RZ, 0x5 ;  /* 0x0000000003037211 */ /* 0x000fe400078f28ff */
[----:B------:R-:W-:Y:S01]  /*0b90*/  SHF.R.S32.HI R4, RZ, 0x1f, R7 ;  /* 0x0000001fff047819 */ /* 0x000fe20000011407 */
[----:B------:R-:W-:Y:S01]  /*0ba0*/  IMAD.HI R8, R5, 0x55555556, RZ ;  /* 0x5555555605087827 */ /* 0x000fe200078e02ff */
[----:B------:R-:W-:Y:S01]  /*0bb0*/  LEA.HI R6, R6, R9, RZ, 0x1 ;  /* 0x0000000906067211 */ /* 0x000fe200078f08ff */
[----:B-1----:R-:W-:Y:S01]  /*0bc0*/  ULEA UR39, UR4, UR39, 0x18 ;  /* 0x0000002704277291 */ /* 0x002fe2000f8ec03f */
[----:B------:R-:W-:-:S02]  /*0bd0*/  LEA.HI R4, R4, R7, RZ, 0x3 ;  /* 0x0000000704047211 */ /* 0x000fc400078f18ff */
[----:B------:R-:W-:Y:S02]  /*0be0*/  LEA.HI R8, R8, R8, RZ, 0x1 ;  /* 0x0000000808087211 */ /* 0x000fe400078f08ff */
[C---:B------:R-:W-:Y:S01]  /*0bf0*/  LOP3.LUT R0, R4.reuse, 0xfffffff8, RZ, 0xc0, !PT ;  /* 0xfffffff804007812 */ /* 0x040fe200078ec0ff */
[----:B------:R-:W-:Y:S01]  /*0c00*/  IMAD.SHL.U32 R4, R4, 0x40, RZ ;  /* 0x0000004004047824 */ /* 0x000fe200078e00ff */
[----:B------:R-:W-:Y:S01]  /*0c10*/  LOP3.LUT R6, R6, 0x1ffffffe, RZ, 0xc0, !PT ;  /* 0x1ffffffe06067812 */ /* 0x000fe200078ec0ff */
[----:B------:R-:W-:Y:S01]  /*0c20*/  IMAD R137, R8, -0x3, R5 ;  /* 0xfffffffd08897824 */ /* 0x000fe200078e0205 */
[----:B------:R-:W-:Y:S01]  /*0c30*/  SHF.R.S32.HI R8, RZ, 0x5, R3 ;  /* 0x00000005ff087819 */ /* 0x000fe20000011403 */
[----:B------:R-:W-:Y:S01]  /*0c40*/  IMAD.IADD R0, R7, 0x1, -R0 ;  /* 0x0000000107007824 */ /* 0x000fe200078e0a00 */
[----:B------:R-:W-:Y:S01]  /*0c50*/  SHF.R.S32.HI R10, RZ, 0x1f, R11 ;  /* 0x0000001fff0a7819 */ /* 0x000fe2000001140b */
[----:B------:R-:W-:Y:S01]  /*0c60*/  IMAD.IADD R6, R9, 0x1, -R6 ;  /* 0x0000000109067824 */ /* 0x000fe200078e0a06 */
[----:B------:R-:W-:Y:S01]  /*0c70*/  LOP3.LUT R5, R4, 0x7ffffe00, RZ, 0xc0, !PT ;  /* 0x7ffffe0004057812 */ /* 0x000fe200078ec0ff */
[C---:B------:R-:W-:Y:S01]  /*0c80*/  IMAD.SHL.U32 R3, R0.reuse, 0x40, RZ ;  /* 0x0000004000037824 */ /* 0x040fe200078e00ff */
[----:B------:R-:W-:Y:S01]  /*0c90*/  R2P PR, R0, 0x6 ;  /* 0x0000000600007804 */ /* 0x000fe20000000000 */
[----:B------:R-:W-:Y:S01]  /*0ca0*/  IMAD.SHL.U32 R6, R6, 0x8, RZ ;  /* 0x0000000806067824 */ /* 0x000fe200078e00ff */
[----:B------:R-:W-:Y:S01]  /*0cb0*/  UMOV UR4, UR39 ;  /* 0x0000002700047c82 */ /* 0x000fe20008000000 */
[----:B--2---:R-:W-:Y:S01]  /*0cc0*/  UMOV UR5, UR6 ;  /* 0x0000000600057c82 */ /* 0x004fe20008000000 */
[C---:B------:R-:W-:Y:S01]  /*0cd0*/  IMAD R13, R8.reuse, 0x10, R7 ;  /* 0x00000010080d7824 */ /* 0x040fe200078e0207 */
[----:B------:R-:W-:Y:S01]  /*0ce0*/  LOP3.LUT R3, R3, 0x1c0, RZ, 0xc0, !PT ;  /* 0x000001c003037812 */ /* 0x000fe200078ec0ff */
[----:B------:R-:W-:Y:S01]  /*0cf0*/  IMAD R5, R8, 0x400, R5 ;  /* 0x0000040008057824 */ /* 0x000fe200078e0205 */
[----:B------:R-:W-:Y:S01]  /*0d00*/  LEA.HI R7, R10, R11, RZ, 0x2 ;  /* 0x0000000b0a077211 */ /* 0x000fe200078f10ff */
[----:B------:R-:W-:Y:S01]  /*0d10*/  IMAD.U32 R140, RZ, RZ, UR4 ;  /* 0x00000004ff8c7e24 */ /* 0x000fe2000f8e00ff */
[----:B------:R-:W-:Y:S01]  /*0d20*/  LOP3.LUT R4, R3, 0x8, R6, 0xf8, !PT ;  /* 0x0000000803047812 */ /* 0x000fe200078ef806 */
[----:B------:R-:W-:Y:S01]  /*0d30*/  IMAD.U32 R141, RZ, RZ, UR5 ;  /* 0x00000005ff8d7e24 */ /* 0x000fe2000f8e00ff */
[----:B------:R-:W-:Y:S01]  /*0d40*/  SHF.R.U32.HI R3, RZ, 0x3, R3 ;  /* 0x00000003ff037819 */ /* 0x000fe20000011603 */
[----:B------:R-:W-:Y:S01]  /*0d50*/  UMOV UR4, UR7 ;  /* 0x0000000700047c82 */ /* 0x000fe20008000000 */
[----:B------:R-:W-:-:S02]  /*0d60*/  SHF.R.S32.HI R9, RZ, 0x2, R7 ;  /* 0x00000002ff097819 */ /* 0x000fc40000011407 */
[----:B------:R-:W-:Y:S01]  /*0d70*/  LOP3.LUT R4, R4, R3, RZ, 0x3c, !PT ;  /* 0x0000000304047212 */ /* 0x000fe200078e3cff */
[----:B------:R-:W-:Y:S01]  /*0d80*/  IMAD.U32 R3, R13, 0x20, R6 ;  /* 0x000000200d037824 */ /* 0x000fe200078e0006 */
[----:B------:R-:W-:Y:S02]  /*0d90*/  SHF.R.S32.HI R12, RZ, 0x1f, R7 ;  /* 0x0000001fff0c7819 */ /* 0x000fe40000011407 */
[----:B------:R-:W-:Y:S01]  /*0da0*/  LEA.HI R10, R10, R11, RZ, 0x5 ;  /* 0x0000000b0a0a7211 */ /* 0x000fe200078f28ff */
[----:B------:R-:W-:Y:S01]  /*0db0*/  IMAD.IADD R4, R5, 0x1, R4 ;  /* 0x0000000105047824 */ /* 0x000fe200078e0204 */
[----:B------:R-:W-:Y:S01]  /*0dc0*/  LEA.HI R12, R12, R9, RZ, 0x3 ;  /* 0x000000090c0c7211 */ /* 0x000fe200078f18ff */
[----:B------:R-:W-:Y:S01]  /*0dd0*/  IMAD.WIDE R140, R3, 0x2, R140 ;  /* 0x00000002038c7825 */ /* 0x000fe200078e028c */
[----:B------:R-:W-:Y:S02]  /*0de0*/  SHF.R.S32.HI R10, RZ, 0x5, R10 ;  /* 0x00000005ff0a7819 */ /* 0x000fe4000001140a */
[----:B------:R-:W-:-:S02]  /*0df0*/  LOP3.LUT R12, R12, 0xfffffff8, RZ, 0xc0, !PT ;  /* 0xfffffff80c0c7812 */ /* 0x000fc400078ec0ff */
[----:B------:R-:W-:Y:S02]  /*0e00*/  LEA R136, R4, UR39, 0x1 ;  /* 0x0000002704887c11 */ /* 0x000fe4000f8e08ff */
[----:B------:R-:W-:Y:S01]  /*0e10*/  SEL R18, R18, 0xffffffc0, !P2 ;  /* 0xffffffc012127807 */ /* 0x000fe20005000000 */
[----:B------:R-:W-:Y:S01]  /*0e20*/  IMAD.IADD R9, R9, 0x1, -R12 ;  /* 0x0000000109097824 */ /* 0x000fe200078e0a0c */
[----:B------:R-:W-:Y:S01]  /*0e30*/  LOP3.LUT R0, R7, 0x7ffffffc, RZ, 0xc0, !PT ;  /* 0x7ffffffc07007812 */ /* 0x000fe200078ec0ff */
[C---:B------:R-:W-:Y:S02]  /*0e40*/  VIADD R22, R136.reuse, 0x21800 ;  /* 0x0002180088167836 */ /* 0x040fe40000000000 */
[----:B------:R-:W-:Y:S02]  /*0e50*/  VIADD R23, R136, 0x21820 ;  /* 0x0002182088177836 */ /* 0x000fe40000000000 */
[----:B------:R-:W-:Y:S02]  /*0e60*/  IMAD R10, R10, 0x10, R9 ;  /* 0x000000100a0a7824 */ /* 0x000fe400078e0209 */
[----:B------:R-:W-:-:S02]  /*0e70*/  @P1 VIADD R23, R22, 0xffffffe0 ;  /* 0xffffffe016171836 */ /* 0x000fc40000000000 */
[----:B------:R-:W-:Y:S02]  /*0e80*/  IMAD.IADD R22, R22, 0x1, R18 ;  /* 0x0000000116167824 */ /* 0x000fe400078e0212 */
[----:B------:R-:W-:Y:S02]  /*0e90*/  IMAD.IADD R19, R11, 0x1, -R0 ;  /* 0x000000010b137824 */ /* 0x000fe400078e0a00 */
[----:B------:R-:W-:Y:S02]  /*0ea0*/  IMAD R137, R137, 0x40, R10 ;  /* 0x0000004089897824 */ /* 0x000fe400078e020a */
[----:B------:R-:W-:Y:S02]  /*0eb0*/  IMAD.IADD R18, R18, 0x1, R23 ;  /* 0x0000000112127824 */ /* 0x000fe400078e0217 */
[----:B------:R-:W-:-:S07]  /*0ec0*/  VIADD R17, R23, 0x6000 ;  /* 0x0000600017117836 */ /* 0x000fce0000000000 */
.L_x_743:
[----:B------:R-:W-:Y:S01]  /*0ed0*/  ULDC UR5, c[0x0][0xdd0] ;  /* 0x0003740000057ab9 */ /* 0x000fe20000000800 */
[----:B-1----:R-:W1:Y:S01]  /*0ee0*/  LDC R0, c[0x0][0xde8] ;  /* 0x00037a00ff007b82 */ /* 0x002e620000000800 */
[----:B------:R-:W-:Y:S01]  /*0ef0*/  UISETP.NE.AND UP0, UPT, UR5, 0x1, UPT ;  /* 0x000000010500788c */ /* 0x000fe2000bf05270 */
[----:B------:R-:W-:-:S10]  /*0f00*/  UMOV UR8, UR4 ;  /* 0x0000000400087c82 */ /* 0x000fd40008000000 */
[----:B------:R-:W-:Y:S01]  /*0f10*/  @UP0 ULDC UR6, c[0x0][0xdd4] ;  /* 0x0003750000060ab9 */ /* 0x000fe20000000800 */
[----:B------:R-:W-:Y:S01]  /*0f20*/  @UP0 ULDC UR9, c[0x0][0xdd8] ;  /* 0x0003760000090ab9 */ /* 0x000fe20000000800 */
[----:B------:R-:W-:-:S04]  /*0f30*/  UIMAD.WIDE.U32 UR6, UR4, UR6, URZ ;  /* 0x00000006040672a5 */ /* 0x000fc8000f8e003f */
[----:B------:R-:W-:-:S04]  /*0f40*/  @UP0 USHF.R.U32.HI UR8, URZ, UR9, UR7 ;  /* 0x000000093f080299 */ /* 0x000fc80008011607 */
[----:B------:R-:W-:Y:S02]  /*0f50*/  UIADD3 UR6, -UR8, URZ, URZ ;  /* 0x0000003f08067290 */ /* 0x000fe4000fffe13f */
[----:B-1----:R-:W-:Y:S02]  /*0f60*/  ISETP.LE.AND P0, PT, R0, UR8, PT ;  /* 0x0000000800007c0c */ /* 0x002fe4000bf03270 */
[----:B------:R-:W-:-:S11]  /*0f70*/  UIMAD UR7, UR5, UR6, UR4 ;  /* 0x00000006050772a4 */ /* 0x000fd6000f8e0204 */
[----:B--234-:R-:W-:Y:S05]  /*0f80*/  @!P0 BRA `(.L_x_655) ;  /* 0x0000000000208947 */ /* 0x01cfea0003800000 */
[----:B------:R-:W-:Y:S01]  /*0f90*/  ULDC UR6, c[0x0][0xddc] ;  /* 0x0003770000067ab9 */ /* 0x000fe20000000800 */
[----:B------:R-:W-:Y:S01]  /*0fa0*/  UMOV UR48, UR7 ;  /* 0x0000000700307c82 */ /* 0x000fe20008000000 */
[----:B------:R-:W-:-:S11]  /*0fb0*/  UISETP.NE.AND UP0, UPT, UR6, 0x1, UPT ;  /* 0x000000010600788c */ /* 0x000fd6000bf05270 */
[----:B------:R-:W-:Y:S02]  /*0fc0*/  @UP0 ULDC.64 UR10, c[0x0][0xde0] ;  /* 0x00037800000a0ab9 */ /* 0x000fe40000000a00 */
[----:B------:R-:W-:-:S04]  /*0fd0*/  UIMAD.WIDE.U32 UR4, UR7, UR10, URZ ;  /* 0x0000000a070472a5 */ /* 0x000fc8000f8e003f */
[----:B------:R-:W-:-:S04]  /*0fe0*/  @UP0 USHF.R.U32.HI UR48, URZ, UR11, UR5 ;  /* 0x0000000b3f300299 */ /* 0x000fc80008011605 */
[----:B------:R-:W-:Y:S01]  /*0ff0*/  UIMAD UR4, UR48, UR6, URZ ;  /* 0x00000006300472a4 */ /* 0x000fe2000f8e023f */
[----:B------:R-:W-:Y:S11]  /*1000*/  BRA `(.L_x_656) ;  /* 0x00000000001c7947 */ /* 0x000ff60003800000 */
.L_x_655:
[----:B------:R-:W-:Y:S01]  /*1010*/  ULDC UR6, c[0x0][0xdc4] ;  /* 0x0003710000067ab9 */ /* 0x000fe20000000800 */
[----:B------:R-:W-:Y:S01]  /*1020*/  UMOV UR48, UR7 ;  /* 0x0000000700307c82 */ /* 0x000fe20008000000 */
[----:B------:R-:W-:-:S11]  /*1030*/  UISETP.NE.AND UP0, UPT, UR6, 0x1, UPT ;  /* 0x000000010600788c */ /* 0x000fd6000bf05270 */
[----:B------:R-:W-:Y:S02]  /*1040*/  @UP0 ULDC.64 UR10, c[0x0][0xdc8] ;  /* 0x00037200000a0ab9 */ /* 0x000fe40000000a00 */
[----:B------:R-:W-:-:S04]  /*1050*/  UIMAD.WIDE.U32 UR4, UR7, UR10, URZ ;  /* 0x0000000a070472a5 */ /* 0x000fc8000f8e003f */
[----:B------:R-:W-:-:S04]  /*1060*/  @UP0 USHF.R.U32.HI UR48, URZ, UR11, UR5 ;  /* 0x0000000b3f300299 */ /* 0x000fc80008011605 */
[----:B------:R-:W-:-:S12]  /*1070*/  UIMAD UR4, UR48, UR6, URZ ;  /* 0x00000006300472a4 */ /* 0x000fd8000f8e023f */
.L_x_656:
[----:B------:R-:W-:Y:S01]  /*1080*/  UIADD3 UR6, UR7, -UR4, URZ ;  /* 0x8000000407067290 */ /* 0x000fe2000fffe03f */
[----:B------:R-:W-:Y:S01]  /*1090*/  ULDC UR43, c[0x0][0xdb8] ;  /* 0x00036e00002b7ab9 */ /* 0x000fe20000000800 */
[----:B------:R-:W-:Y:S02]  /*10a0*/  ULOP3.LUT UR7, URZ, UR48, URZ, 0x33, !UPT ;  /* 0x000000303f077292 */ /* 0x000fe4000f8e333f */
[----:B------:R-:W-:Y:S01]  /*10b0*/  UISETP.NE.AND UP1, UPT, UR43, 0x1, UPT ;  /* 0x000000012b00788c */ /* 0x000fe2000bf25270 */
[----:B------:R-:W-:Y:S01]  /*10c0*/  ULDC.64 UR12, c[0x0][0x3f8] ;  /* 0x0000fe00000c7ab9 */ /* 0x000fe20000000a00 */
[----:B------:R-:W-:Y:S01]  /*10d0*/  ULDC UR42, c[0x0][0xdac] ;  /* 0x00036b00002a7ab9 */ /* 0x000fe20000000800 */
[----:B------:R-:W-:Y:S02]  /*10e0*/  UISETP.NE.U32.AND UP0, UPT, UR12, URZ, UPT ;  /* 0x0000003f0c00728c */ /* 0x000fe4000bf05070 */
[----:B------:R-:W-:Y:S01]  /*10f0*/  UIADD3 UR42, UR7, UR42, URZ ;  /* 0x0000002a072a7290 */ /* 0x000fe2000fffe03f */
[----:B------:R-:W-:Y:S01]  /*1100*/  ULDC.64 UR4, c[0x0][0x9e0] ;  /* 0x0002780000047ab9 */ /* 0x000fe20000000a00 */
[----:B------:R-:W-:Y:S01]  /*1110*/  ULDC UR11, c[0x0][0xdc4] ;  /* 0x00037100000b7ab9 */ /* 0x000fe20000000800 */
[----:B------:R-:W-:-:S02]  /*1120*/  UISETP.NE.AND.EX UP0, UPT, UR13, URZ, UPT, UP0 ;  /* 0x0000003f0d00728c */ /* 0x000fc4000bf05300 */
[----:B------:R-:W-:Y:S02]  /*1130*/  UISETP.GE.AND UP2, UPT, UR5, 0x1, UPT ;  /* 0x000000010500788c */ /* 0x000fe4000bf46270 */
[----:B------:R-:W-:Y:S01]  /*1140*/  UIMAD UR42, UR42, 0xc0, URZ ;  /* 0x000000c02a2a78a4 */ /* 0x000fe2000f8e023f */
[----:B------:R-:W-:Y:S01]  /*1150*/  ULDC UR47, c[0x0][0x404] ;  /* 0x00010100002f7ab9 */ /* 0x000fe20000000800 */
[----:B------:R-:W-:Y:S01]  /*1160*/  ULDC UR9, c[0x0][0x288] ;  /* 0x0000a20000097ab9 */ /* 0x000fe20000000800 */
[----:B------:R-:W-:Y:S01]  /*1170*/  UIMAD UR8, UR8, UR11, UR6 ;  /* 0x0000000b080872a4 */ /* 0x000fe2000f8e0206 */
[----:B------:R-:W-:Y:S01]  /*1180*/  PLOP3.LUT P1, PT, PT, PT, UP2, 0x80, 0x0 ;  /* 0x000000000000781c */ /* 0x000fe20003f2f028 */
[----:B------:R-:W-:Y:S01]  /*1190*/  USEL UR47, UR47, 0x1, UP0 ;  /* 0x000000012f2f7887 */ /* 0x000fe20008000000 */
[----:B------:R-:W-:Y:S01]  /*11a0*/  @UP1 ULDC UR6, c[0x0][0xdbc] ;  /* 0x00036f0000061ab9 */ /* 0x000fe20000000800 */
[----:B------:R-:W-:Y:S01]  /*11b0*/  UIADD3 UR53, UR42, 0xc0, -UR9 ;  /* 0x000000c02a357890 */ /* 0x000fe2000fffe809 */
[----:B------:R-:W-:Y:S01]  /*11c0*/  ULDC UR10, c[0x0][0x2e0] ;  /* 0x0000b800000a7ab9 */ /* 0x000fe20000000800 */
[----:B------:R-:W-:Y:S01]  /*11d0*/  UIMAD.WIDE.U32 UR6, UR8, UR6, URZ ;  /* 0x00000006080672a5 */ /* 0x000fe2000f8e003f */
[----:B------:R-:W-:Y:S01]  /*11e0*/  @UP1 ULDC UR11, c[0x0][0xdc0] ;  /* 0x00037000000b1ab9 */ /* 0x000fe20000000800 */
[----:B------:R-:W-:Y:S01]  /*11f0*/  UIMAD UR53, UR47, UR10, UR53 ;  /* 0x0000000a2f3572a4 */ /* 0x000fe2000f8e0235 */
[----:B------:R-:W-:Y:S01]  /*1200*/  UMOV UR44, UR8 ;  /* 0x00000008002c7c82 */ /* 0x000fe20008000000 */
[----:B------:R-:W-:-:S02]  /*1210*/  @UP1 USHF.R.U32.HI UR44, URZ, UR11, UR7 ;  /* 0x0000000b3f2c1299 */ /* 0x000fc40008011607 */
[----:B------:R-:W-:Y:S02]  /*1220*/  UIADD3 UR4, UR53, UR4, URZ ;  /* 0x0000000435047290 */ /* 0x000fe4000fffe03f */
[----:B------:R-:W-:-:S04]  /*1230*/  UIADD3 UR6, -UR44, URZ, URZ ;  /* 0x0000003f2c067290 */ /* 0x000fc8000fffe13f */
[----:B------:R-:W-:Y:S01]  /*1240*/  UIMAD UR43, UR43, UR6, UR8 ;  /* 0x000000062b2b72a4 */ /* 0x000fe2000f8e0208 */
[----:B------:R-:W-:Y:S01]  /*1250*/  IMAD.U32 R0, RZ, RZ, UR4 ;  /* 0x00000004ff007e24 */ /* 0x000fe2000f8e00ff */
[----:B------:R-:W-:Y:S10]  /*1260*/  @!P1 BRA `(.L_x_657) ;  /* 0x0000000000409947 */ /* 0x000ff40003800000 */
[----:B------:R-:W-:Y:S01]  /*1270*/  ISETP.LT.AND P0, PT, RZ, UR53, PT ;  /* 0x00000035ff007c0c */ /* 0x000fe2000bf01270 */
[----:B------:R-:W-:-:S12]  /*1280*/  UIADD3 UR4, UR53, -0x1, URZ ;  /* 0xffffffff35047890 */ /* 0x000fd8000fffe03f */
[----:B------:R-:W-:Y:S05]  /*1290*/  @P0 BRA `(.L_x_658) ;  /* 0x00000000001c0947 */ /* 0x000fea0003800000 */
[----:B------:R-:W-:Y:S02]  /*12a0*/  UISETP.NE.AND UP0, UPT, UR5, 0x1, UPT ;  /* 0x000000010500788c */ /* 0x000fe4000bf05270 */
[----:B------:R-:W-:-:S09]  /*12b0*/  UIADD3 UR4, -UR53, URZ, URZ ;  /* 0x0000003f35047290 */ /* 0x000fd2000fffe13f */
[----:B------:R-:W-:Y:S02]  /*12c0*/  @UP0 ULDC.64 UR12, c[0x0][0x9e8] ;  /* 0x00027a00000c0ab9 */ /* 0x000fe40000000a00 */
[----:B------:R-:W-:-:S04]  /*12d0*/  UIMAD.WIDE.U32 UR6, UR4, UR12, URZ ;  /* 0x0000000c040672a5 */ /* 0x000fc8000f8e003f */
[----:B------:R-:W-:-:S04]  /*12e0*/  @UP0 USHF.R.U32.HI UR4, URZ, UR13, UR7 ;  /* 0x0000000d3f040299 */ /* 0x000fc80008011607 */
[----:B------:R-:W-:Y:S01]  /*12f0*/  ULOP3.LUT UR4, URZ, UR4, URZ, 0x33, !UPT ;  /* 0x000000043f047292 */ /* 0x000fe2000f8e333f */
[----:B------:R-:W-:Y:S11]  /*1300*/  BRA `(.L_x_659) ;  /* 0x0000000000107947 */ /* 0x000ff60003800000 */
.L_x_658:
[----:B------:R-:W-:-:S11]  /*1310*/  UISETP.NE.AND UP0, UPT, UR5, 0x1, UPT ;  /* 0x000000010500788c */ /* 0x000fd6000bf05270 */
[----:B------:R-:W-:Y:S02]  /*1320*/  @UP0 ULDC.64 UR12, c[0x0][0x9e8] ;  /* 0x00027a00000c0ab9 */ /* 0x000fe40000000a00 */
[----:B------:R-:W-:-:S04]  /*1330*/  UIMAD.WIDE.U32 UR6, UR4, UR12, URZ ;  /* 0x0000000c040672a5 */ /* 0x000fc8000f8e003f */
[----:B------:R-:W-:-:S12]  /*1340*/  @UP0 USHF.R.U32.HI UR4, URZ, UR13, UR7 ;  /* 0x0000000d3f040299 */ /* 0x000fd80008011607 */
.L_x_659:
[----:B------:R-:W-:-:S06]  /*1350*/  UIMAD UR4, UR4, UR5, UR5 ;  /* 0x00000005040472a4 */ /* 0x000fcc000f8e0205 */
[----:B------:R-:W-:-:S07]  /*1360*/  VIMNMX R0, R0, UR4, PT ;  /* 0x0000000400007c48 */ /* 0x000fce000bfe0100 */
.L_x_657:
[----:B------:R-:W-:Y:S01]  /*1370*/  UIMAD UR4, UR47, UR10, 0x7f ;  /* 0x0000007f2f0474a4 */ /* 0x000fe2000f8e020a */
[----:B------:R-:W-:Y:S01]  /*1380*/  VIADD R0, R0, 0x7f ;  /* 0x0000007f00007836 */ /* 0x000fe20000000000 */
[----:B------:R-:W-:Y:S02]  /*1390*/  UIADD3 UR7, UR42, -UR9, URZ ;  /* 0x800000092a077290 */ /* 0x000fe4000fffe03f */
[----:B------:R-:W-:Y:S02]  /*13a0*/  USHF.R.S32.HI UR6, URZ, 0x1f, UR4 ;  /* 0x0000001f3f067899 */ /* 0x000fe40008011404 */
[----:B------:R-:W-:Y:S01]  /*13b0*/  SHF.R.S32.HI R3, RZ, 0x1f, R0 ;  /* 0x0000001fff037819 */ /* 0x000fe20000011400 */
[----:B------:R-:W-:Y:S02]  /*13c0*/  UIMAD UR7, UR47, UR10, UR7 ;  /* 0x0000000a2f0772a4 */ /* 0x000fe4000f8e0207 */
[----:B------:R-:W-:Y:S01]  /*13d0*/  ULEA.HI UR6, UR6, UR4, URZ, 0x7 ;  /* 0x0000000406067291 */ /* 0x000fe2000f8f383f */
[----:B------:R-:W-:Y:S01]  /*13e0*/  LEA.HI R3, R3, R0, RZ, 0x7 ;  /* 0x0000000003037211 */ /* 0x000fe200078f38ff */
[----:B------:R-:W-:-:S02]  /*13f0*/  ULDC UR8, c[0x0][0x9dc] ;  /* 0x0002770000087ab9 */ /* 0x000fc40000000800 */
[----:B------:R-:W-:Y:S01]  /*1400*/  USHF.R.S32.HI UR6, URZ, 0x7, UR6 ;  /* 0x000000073f067899 */ /* 0x000fe20008011406 */
[----:B------:R-:W-:Y:S01]  /*1410*/  SHF.R.S32.HI R3, RZ, 0x7, R3 ;  /* 0x00000007ff037819 */ /* 0x000fe20000011403 */
[----:B------:R-:W-:-:S04]  /*1420*/  UIADD3 UR8, UR7, -UR8, URZ ;  /* 0x8000000807087290 */ /* 0x000fc8000fffe03f */
[----:B------:R-:W-:Y:S01]  /*1430*/  VIMNMX R88, R3, UR6, PT ;  /* 0x0000000603587c48 */ /* 0x000fe2000bfe0100 */
[----:B------:R-:W-:Y:S07]  /*1440*/  @!P1 BRA `(.L_x_660) ;  /* 0x0000000000489947 */ /* 0x000fee0003800000 */
[----:B------:R-:W-:Y:S02]  /*1450*/  UMOV UR4, UR7 ;  /* 0x0000000700047c82 */ /* 0x000fe40008000000 */
[----:B------:R-:W-:-:S06]  /*1460*/  UISETP.GT.AND UP0, UPT, UR4, -0x1, UPT ;  /* 0xffffffff0400788c */ /* 0x000fcc000bf04270 */
[----:B------:R-:W-:-:S13]  /*1470*/  PLOP3.LUT P0, PT, PT, PT, UP0, 0x80, 0x0 ;  /* 0x000000000000781c */ /* 0x000fda0003f0f008 */
[----:B------:R-:W-:Y:S05]  /*1480*/  @P0 BRA `(.L_x_661) ;  /* 0x00000000001c0947 */ /* 0x000fea0003800000 */
[----:B------:R-:W-:Y:S02]  /*1490*/  UISETP.NE.AND UP0, UPT, UR5, 0x1, UPT ;  /* 0x000000010500788c */ /* 0x000fe4000bf05270 */
[----:B------:R-:W-:-:S09]  /*14a0*/  ULOP3.LUT UR4, URZ, UR4, URZ, 0x33, !UPT ;  /* 0x000000043f047292 */ /* 0x000fd2000f8e333f */
[----:B------:R-:W-:Y:S02]  /*14b0*/  @UP0 ULDC.64 UR10, c[0x0][0x9e8] ;  /* 0x00027a00000a0ab9 */ /* 0x000fe40000000a00 */
[----:B------:R-:W-:-:S04]  /*14c0*/  UIMAD.WIDE.U32 UR6, UR4, UR10, URZ ;  /* 0x0000000a040672a5 */ /* 0x000fc8000f8e003f */
[----:B------:R-:W-:-:S04]  /*14d0*/  @UP0 USHF.R.U32.HI UR4, URZ, UR11, UR7 ;  /* 0x0000000b3f040299 */ /* 0x000fc80008011607 */
[----:B------:R-:W-:Y:S01]  /*14e0*/  ULOP3.LUT UR4, URZ, UR4, URZ, 0x33, !UPT ;  /* 0x000000043f047292 */ /* 0x000fe2000f8e333f */
[----:B------:R-:W-:Y:S11]  /*14f0*/  BRA `(.L_x_662) ;  /* 0x0000000000107947 */ /* 0x000ff60003800000 */
.L_x_661:
[----:B------:R-:W-:-:S11]  /*1500*/  UISETP.NE.AND UP0, UPT, UR5, 0x1, UPT ;  /* 0x000000010500788c */ /* 0x000fd6000bf05270 */
[----:B------:R-:W-:Y:S02]  /*1510*/  @UP0 ULDC.64 UR10, c[0x0][0x9e8] ;  /* 0x00027a00000a0ab9 */ /* 0x000fe40000000a00 */
[----:B------:R-:W-:-:S04]  /*1520*/  UIMAD.WIDE.U32 UR6, UR4, UR10, URZ ;  /* 0x0000000a040672a5 */ /* 0x000fc8000f8e003f */
[----:B------:R-:W-:-:S12]  /*1530*/  @UP0 USHF.R.U32.HI UR4, URZ, UR11, UR7 ;  /* 0x0000000b3f040299 */ /* 0x000fd80008011607 */
.L_x_662:
[----:B------:R-:W-:-:S04]  /*1540*/  UIMAD UR4, UR4, UR5, URZ ;  /* 0x00000005040472a4 */ /* 0x000fc8000f8e023f */
[----:B------:R-:W-:-:S04]  /*1550*/  UISETP.LT.AND UP0, UPT, UR8, UR4, UPT ;  /* 0x000000040800728c */ /* 0x000fc8000bf01270 */
[----:B------:R-:W-:-:S12]  /*1560*/  USEL UR8, UR8, UR4, !UP0 ;  /* 0x0000000408087287 */ /* 0x000fd8000c000000 */
.L_x_660:
[----:B------:R-:W-:Y:S01]  /*1570*/  USHF.R.S32.HI UR4, URZ, 0x1f, UR8 ;  /* 0x0000001f3f047899 */ /* 0x000fe20008011408 */
[----:B------:R-:W-:Y:S01]  /*1580*/  PLOP3.LUT P0, PT, PT, PT, PT, 0x80, 0x0 ;  /* 0x000000000000781c */ /* 0x000fe20003f0f070 */
[----:B------:R-:W-:Y:S01]  /*1590*/  IMAD.MOV.U32 R0, RZ, RZ, RZ ;  /* 0x000000ffff007224 */ /* 0x000fe200078e00ff */
[----:B------:R-:W-:Y:S01]  /*15a0*/  CS2R R134, SRZ ;  /* 0x0000000000867805 */ /* 0x000fe2000001ff00 */
[----:B------:R-:W-:Y:S01]  /*15b0*/  ULEA.HI UR4, UR4, UR8, URZ, 0x7 ;  /* 0x0000000804047291 */ /* 0x000fe2000f8f383f */
[----:B------:R-:W-:Y:S01]  /*15c0*/  IMAD.MOV.U32 R3, RZ, RZ, RZ ;  /* 0x000000ffff037224 */ /* 0x000fe200078e00ff */
[----:B------:R-:W-:Y:S02]  /*15d0*/  CS2R R132, SRZ ;  /* 0x0000000000847805 */ /* 0x000fe4000001ff00 */
[----:B------:R-:W-:Y:S01]  /*15e0*/  CS2R R130, SRZ ;  /* 0x0000000000827805 */ /* 0x000fe2000001ff00 */
[----:B------:R-:W-:Y:S01]  /*15f0*/  USHF.R.S32.HI UR4, URZ, 0x7, UR4 ;  /* 0x000000073f047899 */ /* 0x000fe20008011404 */
[----:B------:R-:W-:Y:S01]  /*1600*/  CS2R R128, SRZ ;  /* 0x0000000000807805 */ /* 0x000fe2000001ff00 */
[----:B------:R-:W-:Y:S01]  /*1610*/  IMAD.MOV.U32 R123, RZ, RZ, RZ ;  /* 0x000000ffff7b7224 */ /* 0x000fe200078e00ff */
[----:B------:R-:W-:Y:S01]  /*1620*/  CS2R R124, SRZ ;  /* 0x00000000007c7805 */ /* 0x000fe2000001ff00 */
[----:B------:R-:W-:Y:S01]  /*1630*/  UISETP.LT.AND UP0, UPT, URZ, UR4, UPT ;  /* 0x000000043f00728c */ /* 0x000fe2000bf01270 */
[----:B------:R-:W-:Y:S01]  /*1640*/  IMAD.MOV.U32 R126, RZ, RZ, RZ ;  /* 0x000000ffff7e7224 */ /* 0x000fe200078e00ff */
[----:B------:R-:W-:-:S02]  /*1650*/  CS2R R26, SRZ ;  /* 0x00000000001a7805 */ /* 0x000fc4000001ff00 */
[----:B------:R-:W-:Y:S01]  /*1660*/  CS2R R120, SRZ ;  /* 0x0000000000787805 */ /* 0x000fe2000001ff00 */
[----:B------:R-:W-:Y:S01]  /*1670*/  USEL UR40, URZ, UR4, !UP0 ;  /* 0x000000043f287287 */ /* 0x000fe2000c000000 */
[----:B------:R-:W-:Y:S01]  /*1680*/  CS2R R14, SRZ ;  /* 0x00000000000e7805 */ /* 0x000fe2000001ff00 */
[----:B------:R-:W-:Y:S01]  /*1690*/  IMAD.MOV.U32 R118, RZ, RZ, RZ ;  /* 0x000000ffff767224 */ /* 0x000fe200078e00ff */
[----:B------:R-:W-:Y:S01]  /*16a0*/  CS2R R114, SRZ ;  /* 0x0000000000727805 */ /* 0x000fe2000001ff00 */
[----:B------:R-:W-:Y:S01]  /*16b0*/  IMAD.MOV.U32 R117, RZ, RZ, RZ ;  /* 0x000000ffff757224 */ /* 0x000fe200078e00ff */
[----:B------:R-:W-:Y:S02]  /*16c0*/  CS2R R112, SRZ ;  /* 0x0000000000707805 */ /* 0x000fe4000001ff00 */
[----:B------:R-:W-:Y:S02]  /*16d0*/  ISETP.GT.AND P1, PT, R88, UR40, PT ;  /* 0x0000002858007c0c */ /* 0x000fe4000bf24270 */
        /* <DEDUP_REMOVED lines=9> */
[----:B------:R-:W-:Y:S01]  /*1770*/  IMAD.MOV.U32 R94, RZ, RZ, RZ ;  /* 0x000000ffff5e7224 */ /* 0x000fe200078e00ff */
[----:B------:R-:W-:Y:S01]  /*1780*/  CS2R R90, SRZ ;  /* 0x00000000005a7805 */ /* 0x000fe2000001ff00 */
[----:B------:R-:W-:Y:S02]  /*1790*/  IMAD.MOV.U32 R9, RZ, RZ, RZ ;  /* 0x000000ffff097224 */ /* 0x000fe400078e00ff */
[----:B------:R-:W-:Y:S02]  /*17a0*/  IMAD.MOV.U32 R89, RZ, RZ, RZ ;  /* 0x000000ffff597224 */ /* 0x000fe400078e00ff */
[----:B------:R-:W-:Y:S01]  /*17b0*/  IMAD.MOV.U32 R28, RZ, RZ, RZ ;  /* 0x000000ffff1c7224 */ /* 0x000fe200078e00ff */
[----:B------:R-:W-:Y:S06]  /*17c0*/  @!P1 BRA `(.L_x_663) ;  /* 0x000000c000cc9947 */ /* 0x000fec0003800000 */
[----:B------:R-:W-:-:S05]  /*17d0*/  VIADD R0, R2, 0xffffff80 ;  /* 0xffffff8002007836 */ /* 0x000fca0000000000 */
[----:B------:R-:W-:-:S04]  /*17e0*/  SHF.R.S32.HI R3, RZ, 0x1f, R0 ;  /* 0x0000001fff037819 */ /* 0x000fc80000011400 */
[----:B------:R-:W-:-:S04]  /*17f0*/  LEA.HI R3, R3, R0, RZ, 0x7 ;  /* 0x0000000003037211 */ /* 0x000fc800078f38ff */
[----:B------:R-:W-:-:S06]  /*1800*/  SHF.R.S32.HI R3, RZ, 0x7, R3 ;  /* 0x00000007ff037819 */ /* 0x000fcc0000011403 */
[----:B------:R-:W1:Y:S02]  /*1810*/  SHFL.IDX PT, R3, R3, RZ, 0x1f ;  /* 0x00001fff03037589 */ /* 0x000e6400000e0000 */
[----:B-1----:R-:W-:-:S13]  /*1820*/  R2UR UR45, R3 ;  /* 0x00000000032d72ca */ /* 0x002fda00000e0000 */
[----:B------:R-:W-:-:S04]  /*1830*/  UIMAD.WIDE UR4, UR45, 0x55555556, URZ ;  /* 0x555555562d0478a5 */ /* 0x000fc8000f8e023f */
[----:B------:R-:W-:Y:S02]  /*1840*/  ULEA.HI UR52, UR5, UR5, URZ, 0x1 ;  /* 0x0000000505347291 */ /* 0x000fe4000f8f083f */
[----:B------:R-:W-:Y:S02]  /*1850*/  UIADD3 UR5, UR39, 0x21800, URZ ;  /* 0x0002180027057890 */ /* 0x000fe4000fffe03f */
[----:B------:R-:W-:Y:S02]  /*1860*/  UIMAD UR52, UR52, -0x3, UR45 ;  /* 0xfffffffd343478a4 */ /* 0x000fe4000f8e022d */
[----:B------:R-:W-:Y:S02]  /*1870*/  ULOP3.LUT UP0, URZ, UR5, 0x3ff, URZ, 0xc0, !UPT ;  /* 0x000003ff053f7892 */ /* 0x000fe4000f80c03f */
[----:B------:R-:W-:Y:S02]  /*1880*/  ULEA UR4, UR52, UR39, 0xc ;  /* 0x0000002734047291 */ /* 0x000fe4000f8e603f */
[----:B------:R-:W-:-:S02]  /*1890*/  ULEA UR5, UR52, UR5, 0xd ;  /* 0x0000000534057291 */ /* 0x000fc4000f8e683f */
[----:B------:R-:W-:Y:S01]  /*18a0*/  PLOP3.LUT P0, PT, PT, PT, UP0, 0x80, 0x0 ;  /* 0x000000000000781c */ /* 0x000fe20003f0f008 */
[----:B------:R-:W-:Y:S02]  /*18b0*/  UIADD3 UR4, UR4, 0xc400, URZ ;  /* 0x0000c40004047890 */ /* 0x000fe4000fffe03f */
[----:B------:R-:W-:Y:S02]  /*18c0*/  USHF.R.U32.HI UR5, URZ, 0x4, UR5 ;  /* 0x000000043f057899 */ /* 0x000fe40008011605 */
[----:B------:R-:W-:Y:S02]  /*18d0*/  USHF.R.U32.HI UR4, URZ, 0x4, UR4 ;  /* 0x000000043f047899 */ /* 0x000fe40008011604 */
[----:B------:R-:W-:Y:S02]  /*18e0*/  ULOP3.LUT UR41, UR5, 0x3fff, URZ, 0xc0, !UPT ;  /* 0x00003fff05297892 */ /* 0x000fe4000f8ec03f */
[----:B------:R-:W-:-:S04]  /*18f0*/  ULOP3.LUT UR54, UR4, 0x3fff, URZ, 0xc0, !UPT ;  /* 0x00003fff04367892 */ /* 0x000fc8000f8ec03f */
[----:B------:R-:W-:Y:S08]  /*1900*/  @!P0 BRA `(.L_x_664) ;  /* 0x0000000000408947 */ /* 0x000ff00003800000 */
        /* <DEDUP_REMOVED lines=16> */
.L_x_664:
[----:B------:R-:W-:Y:S01]  /*1a10*/  ULEA.HI UR4, UR37, UR37, URZ, 0x1 ;  /* 0x0000002525047291 */ /* 0x000fe2000f8f083f */
[----:B------:R-:W-:-:S03]  /*1a20*/  IMAD.U32 R3, RZ, RZ, UR38 ;  /* 0x00000026ff037e24 */ /* 0x000fc6000f8e00ff */
[----:B------:R-:W-:Y:S02]  /*1a30*/  ULOP3.LUT UR4, UR4, 0xfffffffe, URZ, 0xc0, !UPT ;  /* 0xfffffffe04047892 */ /* 0x000fe4000f8ec03f */
[----:B------:R-:W-:Y:S02]  /*1a40*/  ISETP.NE.AND P0, PT, R3, 0x3, PT ;  /* 0x000000030300780c */ /* 0x000fe40003f05270 */
[----:B------:R-:W-:-:S06]  /*1a50*/  UIADD3 UR4, UR37, -UR4, URZ ;  /* 0x8000000425047290 */ /* 0x000fcc000fffe03f */
[----:B------:R-:W-:-:S05]  /*1a60*/  IMAD.U32 R0, RZ, RZ, UR4 ;  /* 0x00000004ff007e24 */ /* 0x000fca000f8e00ff */
[----:B------:R-:W-:-:S04]  /*1a70*/  SHF.L.U32 R0, R0, 0x1f, RZ ;  /* 0x0000001f00007819 */ /* 0x000fc800000006ff */
[----:B------:R-:W1:Y:S02]  /*1a80*/  SYNCS.PHASECHK.TRANS64.TRYWAIT P1, [UR39+0x2d800], R0 ;  /* 0x02d80000ff0075a7 */ /* 0x000e640008020167 */
[----:B-1----:R-:W-:Y:S05]  /*1a90*/  @!P1 BRA `(.L_x_665) ;  /* 0x0000010000d49947 */ /* 0x002fea0003800000 */
.L_x_808:
[----:B------:R-:W-:Y:S05]  /*1aa0*/  @!P0 BRA `(.L_x_666) ;  /* 0x0000000000048947 */ /* 0x000fea0003800000 */
[----:B------:R-:W-:Y:S01]  /*1ab0*/  BPT.TRAP 0x1 ;  /* 0x000000040000795c */ /* 0x000fe20000300000 */
.L_x_666:
[----:B------:R-:W-:Y:S02]  /*1ac0*/  IMAD.U32 R7, RZ, RZ, UR36 ;  /* 0x00000024ff077e24 */ /* 0x000fe4000f8e00ff */
[----:B-1----:R-:W-:-:S03]  /*1ad0*/  IMAD.U32 R0, RZ, RZ, UR49 ;  /* 0x00000031ff007e24 */ /* 0x002fc6000f8e00ff */
[----:B------:R-:W-:Y:S02]  /*1ae0*/  LEA R7, R7, UR39, 0x3 ;  /* 0x0000002707077c11 */ /* 0x000fe4000f8e18ff */
[----:B------:R-:W-:-:S04]  /*1af0*/  SHF.L.U32 R0, R0, 0x1f, RZ ;  /* 0x0000001f00007819 */ /* 0x000fc800000006ff */
[----:B------:R1:W2:Y:S01]  /*1b00*/  SYNCS.PHASECHK.TRANS64.TRYWAIT P2, [R7+URZ+0x2d830], R0 ;  /* 0x02d83000070075a7 */ /* 0x0002a2000804017f */
[----:B------:R-:W-:Y:S05]  /*1b10*/  @!P0 BRA `(.L_x_667) ;  /* 0x0000000000048947 */ /* 0x000fea0003800000 */
[----:B------:R-:W-:Y:S01]  /*1b20*/  BPT.TRAP 0x1 ;  /* 0x000000040000795c */ /* 0x000fe20000300000 */
.L_x_667:
[----:B------:R-:W-:Y:S01]  /*1b30*/  LOP3.LUT P1, RZ, R2, 0x7f, RZ, 0xc0, !PT ;  /* 0x0000007f02ff7812 */ /* 0x000fe2000782c0ff */
[----:B--2---:R-:W-:-:S12]  /*1b40*/  @P2 BRA `(.L_x_668) ;  /* 0x0000000000082947 */ /* 0x004fd80003800000 */
[----:B------:R-:W2:Y:S02]  /*1b50*/  SYNCS.PHASECHK.TRANS64.TRYWAIT P2, [R7+URZ+0x2d830], R0 ;  /* 0x02d83000070075a7 */ /* 0x000ea4000804017f */
[----:B--2---:R-:W-:Y:S05]  /*1b60*/  @!P2 BRA `(.L_x_669) ;  /* 0x0000010000b8a947 */ /* 0x004fea0003800000 */
.L_x_668:
[----:B------:R-:W-:Y:S05]  /*1b70*/  WARPSYNC.ALL ;  /* 0x0000000000007948 */ /* 0x000fea0003800000 */
[----:B------:R-:W-:Y:S01]  /*1b80*/  UIADD3 UR4, UR39, 0x15400, URZ ;  /* 0x0001540027047890 */ /* 0x000fe2000fffe03f */
[----:B------:R-:W-:Y:S01]  /*1b90*/  WARPGROUP.ARRIVE ;  /* 0x00000000000079c5 */ /* 0x000fe20000000000 */
[----:B------:R-:W-:Y:S01]  /*1ba0*/  UMOV UR5, 0x80000020 ;  /* 0x8000002000057882 */ /* 0x000fe20000000000 */
[----:B------:R-:W-:Y:S01]  /*1bb0*/  UMOV UR7, 0x80000020 ;  /* 0x8000002000077882 */ /* 0x000fe20000000000 */
[----:B------:R-:W-:Y:S01]  /*1bc0*/  USHF.R.U32.HI UR4, URZ, 0x4, UR4 ;  /* 0x000000043f047899 */ /* 0x000fe20008011604 */
[----:B------:R-:W3:Y:S01]  /*1bd0*/  LDC R5, c[0x0][0x2e0] ;  /* 0x0000b800ff057b82 */ /* 0x000ee20000000800 */
[----:B------:R-:W-:Y:S01]  /*1be0*/  UMOV UR9, 0x80000020 ;  /* 0x8000002000097882 */ /* 0x000fe20000000000 */
[----:B------:R-:W-:Y:S01]  /*1bf0*/  UMOV UR11, 0x80000020 ;  /* 0x80000020000b7882 */ /* 0x000fe20000000000 */
[----:B------:R-:W-:Y:S01]  /*1c00*/  ULOP3.LUT UR4, UR4, 0x3fff, URZ, 0xc0, !UPT ;  /* 0x00003fff04047892 */ /* 0x000fe2000f8ec03f */
[----:B------:R-:W-:Y:S01]  /*1c10*/  IMAD.MOV.U32 R3, RZ, RZ, -0x80 ;  /* 0xffffff80ff037424 */ /* 0x000fe200078e00ff */
[----:B------:R-:W-:Y:S01]  /*1c20*/  UMOV UR13, 0x80000020 ;  /* 0x80000020000d7882 */ /* 0x000fe20000000000 */
[----:B------:R-:W-:Y:S01]  /*1c30*/  UMOV UR15, 0x80000020 ;  /* 0x80000020000f7882 */ /* 0x000fe20000000000 */
[----:B------:R-:W-:Y:S01]  /*1c40*/  ULOP3.LUT UR32, UR4, 0x10000, URZ, 0xfc, !UPT ;  /* 0x0001000004207892 */ /* 0x000fe2000f8efc3f */
[----:B------:R-:W4:Y:S01]  /*1c50*/  LDC R4, c[0x0][0x288] ;  /* 0x0000a200ff047b82 */ /* 0x000f220000000800 */
[----:B------:R-:W-:Y:S01]  /*1c60*/  ULOP3.LUT UR4, UR54, 0x10000, URZ, 0xfc, !UPT ;  /* 0x0001000036047892 */ /* 0x000fe2000f8efc3f */
[----:B-12---:R-:W-:Y:S01]  /*1c70*/  @!P1 VIADD R0, R7, 0x2d840 ;  /* 0x0002d84007009836 */ /* 0x006fe20000000000 */
[----:B------:R-:W-:Y:S01]  /*1c80*/  UIMAD UR6, UR36, 0x600, UR32 ;  /* 0x00000600240678a4 */ /* 0x000fe2000f8e0220 */
[C---:B------:R-:W-:Y:S01]  /*1c90*/  IMAD R12, R88.reuse, R3, 0x80 ;  /* 0x00000080580c7424 */ /* 0x040fe200078e0203 */
[----:B------:R-:W-:Y:S01]  /*1ca0*/  UIADD3 UR8, UR4, 0x2, URZ ;  /* 0x0000000204087890 */ /* 0x000fe2000fffe03f */
[----:B------:R-:W-:Y:S01]  /*1cb0*/  LEA R10, R88, 0xffffff80, 0x7 ;  /* 0xffffff80580a7811 */ /* 0x000fe200078e38ff */
[----:B------:R-:W-:Y:S01]  /*1cc0*/  UIADD3 UR10, UR6, 0x2, URZ ;  /* 0x00000002060a7890 */ /* 0x000fe2000fffe03f */
[----:B------:R-:W-:Y:S01]  /*1cd0*/  @!P1 PRMT R0, RZ, 0x654, R0 ;  /* 0x00000654ff009816 */ /* 0x000fe20000000000 */
[----:B------:R-:W-:-:S02]  /*1ce0*/  UIADD3 UR12, UR4, 0x300, URZ ;  /* 0x00000300040c7890 */ /* 0x000fc4000fffe03f */
[----:B------:R-:W-:Y:S02]  /*1cf0*/  UIADD3 UR14, UR6, 0x200, URZ ;  /* 0x00000200060e7890 */ /* 0x000fe4000fffe03f */
[----:B------:R-:W-:Y:S01]  /*1d00*/  HGMMA.64x128x16.F32.BF16 R24, gdesc[UR4], RZ, !UPT, gsb0 ;  /* 0x01e00000041879f0 */ /* 0x000fe2000c0018ff */
[----:B------:R-:W-:Y:S02]  /*1d10*/  UIADD3 UR16, UR4, 0x302, URZ ;  /* 0x0000030204107890 */ /* 0x000fe4000fffe03f */
[----:B------:R-:W-:Y:S01]  /*1d20*/  UIADD3 UR18, UR6, 0x202, URZ ;  /* 0x0000020206127890 */ /* 0x000fe2000fffe03f */
[----:B---3--:R-:W-:Y:S01]  /*1d30*/  IMAD R3, R5, UR47, R12 ;  /* 0x0000002f05037c24 */ /* 0x008fe2000f8e020c */
[----:B------:R-:W-:Y:S01]  /*1d40*/  UMOV UR17, 0x80000020 ;  /* 0x8000002000117882 */ /* 0x000fe20000000000 */
[----:B------:R-:W-:Y:S01]  /*1d50*/  UMOV UR19, 0x80000020 ;  /* 0x8000002000137882 */ /* 0x000fe20000000000 */
[----:B------:R-:W-:Y:S01]  /*1d60*/  UIADD3 UR20, UR4, 0x600, URZ ;  /* 0x0000060004147890 */ /* 0x000fe2000fffe03f */
[----:B------:R-:W-:Y:S01]  /*1d70*/  IMAD R11, R19, -0x2, R3 ;  /* 0xfffffffe130b7824 */ /* 0x000fe200078e0203 */
[----:B------:R-:W-:Y:S01]  /*1d80*/  UIADD3 UR22, UR6, 0x400, URZ ;  /* 0x0000040006167890 */ /* 0x000fe2000fffe03f */
[----:B------:R-:W-:Y:S01]  /*1d90*/  UMOV UR21, 0x80000020 ;  /* 0x8000002000157882 */ /* 0x000fe20000000000 */
[----:B------:R-:W-:Y:S01]  /*1da0*/  UMOV UR23, 0x80000020 ;  /* 0x8000002000177882 */ /* 0x000fe20000000000 */
[----:B------:R-:W-:-:S02]  /*1db0*/  UIADD3 UR24, UR4, 0x602, URZ ;  /* 0x0000060204187890 */ /* 0x000fc4000fffe03f */
[----:B------:R-:W-:Y:S01]  /*1dc0*/  UIADD3 UR26, UR6, 0x402, URZ ;  /* 0x00000402061a7890 */ /* 0x000fe2000fffe03f */
[----:B------:R-:W-:Y:S01]  /*1dd0*/  UMOV UR25, 0x80000020 ;  /* 0x8000002000197882 */ /* 0x000fe20000000000 */
[----:B------:R-:W-:Y:S01]  /*1de0*/  UMOV UR27, 0x80000020 ;  /* 0x80000020001b7882 */ /* 0x000fe20000000000 */
[----:B------:R-:W-:Y:S01]  /*1df0*/  ULDC.64 UR6, c[0x0][0x9e0] ;  /* 0x0002780000067ab9 */ /* 0x000fe20000000a00 */
[----:B------:R-:W-:Y:S01]  /*1e00*/  ULDC UR35, c[0x0][0x9dc] ;  /* 0x0002770000237ab9 */ /* 0x000fe20000000800 */
[----:B------:R-:W-:-:S06]  /*1e10*/  UISETP.GE.AND UP0, UPT, UR7, 0x1, UPT ;  /* 0x000000010700788c */ /* 0x000fcc000bf06270 */
[----:B------:R-:W-:Y:S01]  /*1e20*/  PLOP3.LUT P2, PT, PT, PT, UP0, 0x40, 0x0 ;  /* 0x000000000000781c */ /* 0x000fe20003f4e808 */
[----:B------:R-:W-:Y:S02]  /*1e30*/  WARPGROUP.DEPBAR.LE gsb0, 0x0 ;  /* 0x00008000000079c5 */ /* 0x000fe40000010000 */
[----:B------:R-:W-:-:S06]  /*1e40*/  WARPGROUP.ARRIVE ;  /* 0x00000000000079c5 */ /* 0x000fcc0000000000 */
[----:B------:R-:W-:Y:S01]  /*1e50*/  HGMMA.64x128x16.F32.BF16 R24, gdesc[UR8], R24, gsb0 ;  /* 0x01e00000081879f0 */ /* 0x000fe20008001818 */
[----:B------:R-:W-:Y:S02]  /*1e60*/  ULOP3.LUT UR10, URZ, UR35, URZ, 0x33, !UPT ;  /* 0x000000233f0a7292 */ /* 0x000fe4000f8e333f */
[----:B------:R-:W-:Y:S02]  /*1e70*/  WARPGROUP.DEPBAR.LE gsb0, 0x0 ;  /* 0x00008000000079c5 */ /* 0x000fe40000010000 */
[----:B------:R-:W-:-:S07]  /*1e80*/  WARPGROUP.ARRIVE ;  /* 0x00000000000079c5 */ /* 0x000fce0000000000 */
[----:B------:R-:W-:Y:S03]  /*1e90*/  HGMMA.64x128x16.F32.BF16 R24, gdesc[UR12], R24, gsb0 ;  /* 0x01e000000c1879f0 */ /* 0x000fe60008001818 */
        /* <DEDUP_REMOVED lines=10> */
[----:B------:R4:W-:Y:S02]  /*1f40*/  @!P1 SYNCS.ARRIVE.TRANS64.RED.A1T0 RZ, [R0+URZ], RZ ;  /* 0x000000ff00ff99a7 */ /* 0x0009e4000810043f */
[----:B----4-:R-:W-:-:S05]  /*1f50*/  IADD3 R0, R3, 0x1, -R4 ;  /* 0x0000000103007810 */ /* 0x010fca0007ffe804 */
[----:B------:R-:W-:Y:S02]  /*1f60*/  IMAD R6, R19, -0x2, R0 ;  /* 0xfffffffe13067824 */ /* 0x000fe400078e0200 */
[----:B------:R-:W-:Y:S02]  /*1f70*/  VIADD R0, R137, UR42 ;  /* 0x0000002a89007c36 */ /* 0x000fe40008000000 */
[C---:B------:R-:W-:Y:S02]  /*1f80*/  VIADD R14, R6.reuse, UR6 ;  /* 0x00000006060e7c36 */ /* 0x040fe40008000000 */
[----:B------:R-:W-:-:S03]  /*1f90*/  VIADD R13, R6, UR10 ;  /* 0x0000000a060d7c36 */ /* 0x000fc60008000000 */
[----:B------:R-:W-:Y:S01]  /*1fa0*/  VIADDMNMX R3, R0, R14, R11, PT ;  /* 0x0000000e00037246 */ /* 0x000fe2000380010b */
[----:B------:R-:W-:Y:S01]  /*1fb0*/  IMAD.IADD R6, R13, 0x1, R0 ;  /* 0x000000010d067824 */ /* 0x000fe200078e0200 */
[----:B------:R-:W-:Y:S06]  /*1fc0*/  @P2 BRA `(.L_x_670) ;  /* 0x00000000005c2947 */ /* 0x000fec0003800000 */
[----:B------:R-:W-:Y:S01]  /*1fd0*/  IMAD R7, R5, UR47, R0 ;  /* 0x0000002f05077c24 */ /* 0x000fe2000f8e0200 */
[----:B------:R-:W-:Y:S03]  /*1fe0*/  BSSY B0, `(.L_x_671) ;  /* 0x0000011000007945 */ /* 0x000fe60003800000 */
[----:B------:R-:W-:-:S05]  /*1ff0*/  IMAD.IADD R7, R7, 0x1, -R4 ;  /* 0x0000000107077824 */ /* 0x000fca00078e0a04 */
[----:B------:R-:W-:-:S13]  /*2000*/  ISETP.GT.AND P2, PT, R7, -0x1, PT ;  /* 0xffffffff0700780c */ /* 0x000fda0003f44270 */
[----:B------:R-:W-:Y:S05]  /*2010*/  @P2 BRA `(.L_x_672) ;  /* 0x0000000000202947 */ /* 0x000fea0003800000 */
[----:B------:R-:W-:Y:S01]  /*2020*/  UISETP.NE.AND UP1, UPT, UR7, 0x1, UPT ;  /* 0x000000010700788c */ /* 0x000fe2000bf25270 */
[----:B------:R-:W-:-:S05]  /*2030*/  LOP3.LUT R7, RZ, R7, RZ, 0x33, !PT ;  /* 0x00000007ff077212 */ /* 0x000fca00078e33ff */
[----:B------:R-:W-:-:S05]  /*2040*/  PLOP3.LUT P2, PT, PT, PT, UP1, 0x80, 0x0 ;  /* 0x000000000000781c */ /* 0x000fca0003f4f018 */
[----:B------:R-:W-:-:S08]  /*2050*/  @UP1 ULDC.64 UR10, c[0x0][0x9e8] ;  /* 0x00027a00000a1ab9 */ /* 0x000fd00000000a00 */
[----:B------:R-:W-:-:S05]  /*2060*/  @P2 IMAD.HI.U32 R8, R7, UR10, RZ ;  /* 0x0000000a07082c27 */ /* 0x000fca000f8e00ff */
[----:B------:R-:W-:-:S04]  /*2070*/  @P2 SHF.R.U32.HI R7, RZ, UR11, R8 ;  /* 0x0000000bff072c19 */ /* 0x000fc80008011608 */
[----:B------:R-:W-:Y:S01]  /*2080*/  LOP3.LUT R7, RZ, R7, RZ, 0x33, !PT ;  /* 0x00000007ff077212 */ /* 0x000fe200078e33ff */
[----:B------:R-:W-:Y:S06]  /*2090*/  BRA `(.L_x_673) ;  /* 0x0000000000147947 */ /* 0x000fec0003800000 */
.L_x_672:
[----:B------:R-:W-:-:S06]  /*20a0*/  UISETP.NE.AND UP1, UPT, UR7, 0x1, UPT ;  /* 0x000000010700788c */ /* 0x000fcc000bf25270 */
[----:B------:R-:W-:-:S05]  /*20b0*/  PLOP3.LUT P2, PT, PT, PT, UP1, 0x80, 0x0 ;  /* 0x000000000000781c */ /* 0x000fca0003f4f018 */
[----:B------:R-:W-:-:S08]  /*20c0*/  @UP1 ULDC.64 UR10, c[0x0][0x9e8] ;  /* 0x00027a00000a1ab9 */ /* 0x000fd00000000a00 */
[----:B------:R-:W-:-:S05]  /*20d0*/  @P2 IMAD.HI.U32 R8, R7, UR10, RZ ;  /* 0x0000000a07082c27 */ /* 0x000fca000f8e00ff */
[----:B------:R-:W-:-:S07]  /*20e0*/  @P2 SHF.R.U32.HI R7, RZ, UR11, R8 ;  /* 0x0000000bff072c19 */ /* 0x000fce0008011608 */
.L_x_673:
[----:B------:R-:W-:Y:S05]  /*20f0*/  BSYNC B0 ;  /* 0x0000000000007941 */ /* 0x000fea0003800000 */
.L_x_671:
[----:B------:R-:W-:-:S04]  /*2100*/  IMAD R8, R7, UR7, -R10 ;  /* 0x0000000707087c24 */ /* 0x000fc8000f8e0a0a */
[----:B------:R-:W-:-:S05]  /*2110*/  IMAD R8, R19, -0x2, R8 ;  /* 0xfffffffe13087824 */ /* 0x000fca00078e0208 */
[----:B------:R-:W-:Y:S02]  /*2120*/  VIMNMX R6, R6, R8, !PT ;  /* 0x0000000806067248 */ /* 0x000fe40007fe0100 */
[----:B------:R-:W-:-:S07]  /*2130*/  VIADDMNMX R3, R8, UR7, R3, PT ;  /* 0x0000000708037c46 */ /* 0x000fce000b800103 */
.L_x_670:
[C---:B------:R-:W-:Y:S02]  /*2140*/  ISETP.GE.AND P4, PT, R12.reuse, 0x9, PT ;  /* 0x000000090c00780c */ /* 0x040fe40003f86270 */
[C---:B------:R-:W-:Y:S02]  /*2150*/  ISETP.GE.AND P2, PT, R12.reuse, 0x2, PT ;  /* 0x000000020c00780c */ /* 0x040fe40003f46270 */
[----:B------:R-:W-:Y:S02]  /*2160*/  ISETP.GE.AND P5, PT, R12, 0xa, PT ;  /* 0x0000000a0c00780c */ /* 0x000fe40003fa6270 */
[----:B------:R-:W-:Y:S02]  /*2170*/  LOP3.LUT R138, R138, 0xfffffffd, RZ, 0xc0, !PT ;  /* 0xfffffffd8a8a7812 */ /* 0x000fe400078ec0ff */
[----:B------:R-:W-:-:S04]  /*2180*/  ISETP.GT.AND P3, PT, R6, 0x1, !P2 ;  /* 0x000000010600780c */ /* 0x000fc80005764270 */
[----:B------:R-:W-:Y:S02]  /*2190*/  ISETP.LT.OR P3, PT, R3, 0x2, P3 ;  /* 0x000000020300780c */ /* 0x000fe40001f61670 */
[----:B------:R-:W-:Y:S02]  /*21a0*/  @P4 LOP3.LUT R138, R138, 0x2, RZ, 0xfc, !PT ;  /* 0x000000028a8a4812 */ /* 0x000fe400078efcff */
[----:B------:R-:W-:Y:S02]  /*21b0*/  FSEL R25, R25, -INF , !P3 ;  /* 0xff80000019197808 */ /* 0x000fe40005800000 */
[----:B------:R-:W-:Y:S02]  /*21c0*/  LOP3.LUT R138, R138, 0xfffffffb, RZ, 0xc0, !PT ;  /* 0xfffffffb8a8a7812 */ /* 0x000fe400078ec0ff */
[----:B------:R-:W-:Y:S02]  /*21d0*/  ISETP.GT.AND P4, PT, R6, 0x8, !P4 ;  /* 0x000000080600780c */ /* 0x000fe40006784270 */
[----:B------:R-:W-:-:S02]  /*21e0*/  @P5 LOP3.LUT R138, R138, 0x4, RZ, 0xfc, !PT ;  /* 0x000000048a8a5812 */ /* 0x000fc400078efcff */
[----:B------:R-:W-:Y:S02]  /*21f0*/  ISETP.GT.AND P3, PT, R6, 0x9, !P5 ;  /* 0x000000090600780c */ /* 0x000fe40006f64270 */
[----:B------:R-:W-:Y:S02]  /*2200*/  ISETP.GE.AND P5, PT, R12, 0x11, PT ;  /* 0x000000110c00780c */ /* 0x000fe40003fa6270 */
[C---:B------:R-:W-:Y:S02]  /*2210*/  ISETP.LT.OR P4, PT, R3.reuse, 0x9, P4 ;  /* 0x000000090300780c */ /* 0x040fe40002781670 */
[----:B------:R-:W-:Y:S02]  /*2220*/  ISETP.LT.OR P3, PT, R3, 0xa, P3 ;  /* 0x0000000a0300780c */ /* 0x000fe40001f61670 */
[----:B------:R-:W-:Y:S02]  /*2230*/  FSEL R28, R28, -INF , !P4 ;  /* 0xff8000001c1c7808 */ /* 0x000fe40006000000 */
[----:B------:R-:W-:-:S02]  /*2240*/  ISETP.GE.AND P4, PT, R12, 0x12, PT ;  /* 0x000000120c00780c */ /* 0x000fc40003f86270 */
[----:B------:R-:W-:Y:S02]  /*2250*/  LOP3.LUT R138, R138, 0xfffffff7, RZ, 0xc0, !PT ;  /* 0xfffffff78a8a7812 */ /* 0x000fe400078ec0ff */
[----:B------:R-:W-:Y:S02]  /*2260*/  FSEL R29, R29, -INF , !P3 ;  /* 0xff8000001d1d7808 */ /* 0x000fe40005800000 */
[----:B------:R-:W-:Y:S02]  /*2270*/  ISETP.GT.AND P3, PT, R6, 0x10, !P5 ;  /* 0x000000100600780c */ /* 0x000fe40006f64270 */
[----:B------:R-:W-:Y:S02]  /*2280*/  @P5 LOP3.LUT R138, R138, 0x8, RZ, 0xfc, !PT ;  /* 0x000000088a8a5812 */ /* 0x000fe400078efcff */
[----:B------:R-:W-:Y:S02]  /*2290*/  ISETP.LT.OR P3, PT, R3, 0x11, P3 ;  /* 0x000000110300780c */ /* 0x000fe40001f61670 */
[----:B------:R-:W-:-:S02]  /*22a0*/  LOP3.LUT R138, R138, 0xfdffffff, RZ, 0xc0, !PT ;  /* 0xfdffffff8a8a7812 */ /* 0x000fc400078ec0ff */
[----:B------:R-:W-:Y:S02]  /*22b0*/  FSEL R32, R32, -INF , !P3 ;  /* 0xff80000020207808 */ /* 0x000fe40005800000 */
[----:B------:R-:W-:Y:S02]  /*22c0*/  @P4 LOP3.LUT R138, R138, 0x2000000, RZ, 0xfc, !PT ;  /* 0x020000008a8a4812 */ /* 0x000fe400078efcff */
[----:B------:R-:W-:Y:S02]  /*22d0*/  ISETP.GT.AND P3, PT, R6, 0x11, !P4 ;  /* 0x000000110600780c */ /* 0x000fe40006764270 */
[----:B------:R-:W-:Y:S02]  /*22e0*/  ISETP.GE.AND P4, PT, R12, 0x19, PT ;  /* 0x000000190c00780c */ /* 0x000fe40003f86270 */
[----:B------:R-:W-:Y:S02]  /*22f0*/  ISETP.LT.OR P3, PT, R3, 0x12, P3 ;  /* 0x000000120300780c */ /* 0x000fe40001f61670 */
[----:B------:R-:W-:-:S02]  /*2300*/  LOP3.LUT R138, R138, 0xfeffffff, RZ, 0xc0, !PT ;  /* 0xfeffffff8a8a7812 */ /* 0x000fc400078ec0ff */
[----:B------:R-:W-:Y:S02]  /*2310*/  FSEL R33, R33, -INF , !P3 ;  /* 0xff80000021217808 */ /* 0x000fe40005800000 */
[----:B------:R-:W-:-:S04]  /*2320*/  ISETP.GT.AND P3, PT, R6, 0x18, !P4 ;  /* 0x000000180600780c */ /* 0x000fc80006764270 */
[----:B------:R-:W-:Y:S02]  /*2330*/  ISETP.LT.OR P3, PT, R3, 0x19, P3 ;  /* 0x000000190300780c */ /* 0x000fe40001f61670 */
[----:B------:R-:W-:Y:S02]  /*2340*/  @P4 LOP3.LUT R138, R138, 0x1000000, RZ, 0xfc, !PT ;  /* 0x010000008a8a4812 */ /* 0x000fe400078efcff */
[----:B------:R-:W-:Y:S02]  /*2350*/  ISETP.GE.AND P4, PT, R12, 0x1a, PT ;  /* 0x0000001a0c00780c */ /* 0x000fe40003f86270 */
[----:B------:R-:W-:Y:S02]  /*2360*/  LOP3.LUT R138, R138, 0xff7fffff, RZ, 0xc0, !PT ;  /* 0xff7fffff8a8a7812 */ /* 0x000fe400078ec0ff */
[----:B------:R-:W-:Y:S02]  /*2370*/  FSEL R36, R36, -INF , !P3 ;  /* 0xff80000024247808 */ /* 0x000fe40005800000 */
[----:B------:R-:W-:-:S04]  /*2380*/  ISETP.GT.AND P3, PT, R6, 0x19, !P4 ;  /* 0x000000190600780c */ /* 0x000fc80006764270 */
[----:B------:R-:W-:-:S03]  /*2390*/  ISETP.LT.OR P3, PT, R3, 0x1a, P3 ;  /* 0x0000001a0300780c */ /* 0x000fc60001f61670 */
        /* <DEDUP_REMOVED lines=110> */
[----:B------:R-:W-:Y:S02]  /*2a80*/  FSEL R73, R73, -INF , !P3 ;  /* 0xff80000049497808 */ /* 0x000fe40005800000 */
[----:B------:R-:W-:Y:S02]  /*2a90*/  LOP3.LUT R138, R138, 0xffffffef, RZ, 0xc0, !PT ;  /* 0xffffffef8a8a7812 */ /* 0x000fe400078ec0ff */
[----:B------:R-:W-:-:S04]  /*2aa0*/  ISETP.GT.AND P3, PT, R6, 0x68, !P4 ;  /* 0x000000680600780c */ /* 0x000fc80006764270 */
[----:B------:R-:W-:-:S03]  /*2ab0*/  ISETP.LT.OR P3, PT, R3, 0x69, P3 ;  /* 0x000000690300780c */ /* 0x000fc60001f61670 */
[----:B------:R-:W-:Y:S02]  /*2ac0*/  @P4 LOP3.LUT R138, R138, 0x10, RZ, 0xfc, !PT ;  /* 0x000000108a8a4812 */ /* 0x000fe400078efcff */
[----:B------:R-:W-:Y:S02]  /*2ad0*/  ISETP.GE.AND P4, PT, R12, 0x6a, PT ;  /* 0x0000006a0c00780c */ /* 0x000fe40003f86270 */
[----:B------:R-:W-:Y:S02]  /*2ae0*/  FSEL R76, R76, -INF , !P3 ;  /* 0xff8000004c4c7808 */ /* 0x000fe40005800000 */
[----:B------:R-:W-:Y:S02]  /*2af0*/  ISETP.GT.AND P3, PT, R6, 0x69, !P4 ;  /* 0x000000690600780c */ /* 0x000fe40006764270 */
[----:B------:R-:W-:Y:S02]  /*2b00*/  LOP3.LUT R138, R138, 0xfbffffff, RZ, 0xc0, !PT ;  /* 0xfbffffff8a8a7812 */ /* 0x000fe400078ec0ff */
[----:B------:R-:W-:-:S04]  /*2b10*/  ISETP.LT.OR P3, PT, R3, 0x6a, P3 ;  /* 0x0000006a0300780c */ /* 0x000fc80001f61670 */
[----:B------:R-:W-:Y:S02]  /*2b20*/  FSEL R77, R77, -INF , !P3 ;  /* 0xff8000004d4d7808 */ /* 0x000fe40005800000 */
[----:B------:R-:W-:Y:S02]  /*2b30*/  ISETP.GE.AND P3, PT, R12, 0x71, PT ;  /* 0x000000710c00780c */ /* 0x000fe40003f66270 */
[----:B------:R-:W-:Y:S02]  /*2b40*/  @P4 LOP3.LUT R138, R138, 0x4000000, RZ, 0xfc, !PT ;  /* 0x040000008a8a4812 */ /* 0x000fe400078efcff */
[----:B------:R-:W-:Y:S02]  /*2b50*/  ISETP.GT.AND P4, PT, R6, 0x70, !P3 ;  /* 0x000000700600780c */ /* 0x000fe40005f84270 */
[----:B------:R-:W-:Y:S02]  /*2b60*/  LOP3.LUT R138, R138, 0xfffffffe, RZ, 0xc0, !PT ;  /* 0xfffffffe8a8a7812 */ /* 0x000fe400078ec0ff */
[----:B------:R-:W-:-:S04]  /*2b70*/  ISETP.LT.OR P4, PT, R3, 0x71, P4 ;  /* 0x000000710300780c */ /* 0x000fc80002781670 */
[----:B------:R-:W-:Y:S02]  /*2b80*/  FSEL R80, R80, -INF , !P4 ;  /* 0xff80000050507808 */ /* 0x000fe40006000000 */
[----:B------:R-:W-:-:S04]  /*2b90*/  ISETP.GE.AND P4, PT, R12, 0x72, PT ;  /* 0x000000720c00780c */ /* 0x000fc80003f86270 */
[----:B------:R-:W-:-:S04]  /*2ba0*/  ISETP.GT.AND P5, PT, R6, 0x71, !P4 ;  /* 0x000000710600780c */ /* 0x000fc800067a4270 */
[----:B------:R-:W-:-:S04]  /*2bb0*/  ISETP.LT.OR P5, PT, R3, 0x72, P5 ;  /* 0x000000720300780c */ /* 0x000fc80002fa1670 */
[----:B------:R-:W-:Y:S02]  /*2bc0*/  FSEL R81, R81, -INF , !P5 ;  /* 0xff80000051517808 */ /* 0x000fe40006800000 */
[----:B------:R-:W-:-:S04]  /*2bd0*/  ISETP.GE.AND P5, PT, R12, 0x79, PT ;  /* 0x000000790c00780c */ /* 0x000fc80003fa6270 */
[----:B------:R-:W-:-:S04]  /*2be0*/  ISETP.GT.AND P6, PT, R6, 0x78, !P5 ;  /* 0x000000780600780c */ /* 0x000fc80006fc4270 */
[----:B------:R-:W-:-:S04]  /*2bf0*/  ISETP.LT.OR P6, PT, R3, 0x79, P6 ;  /* 0x000000790300780c */ /* 0x000fc800037c1670 */
[----:B------:R-:W-:Y:S02]  /*2c00*/  FSEL R84, R84, -INF , !P6 ;  /* 0xff80000054547808 */ /* 0x000fe40007000000 */
[----:B------:R-:W-:-:S13]  /*2c10*/  ISETP.GE.AND P6, PT, R12, 0x1, PT ;  /* 0x000000010c00780c */ /* 0x000fda0003fc6270 */
[----:B------:R-:W-:Y:S02]  /*2c20*/  @P6 LOP3.LUT R138, R138, 0x1, RZ, 0xfc, !PT ;  /* 0x000000018a8a6812 */ /* 0x000fe400078efcff */
[----:B------:R-:W-:Y:S02]  /*2c30*/  ISETP.GT.AND P6, PT, R6, RZ, !P6 ;  /* 0x000000ff0600720c */ /* 0x000fe400077c4270 */
[----:B------:R-:W-:Y:S02]  /*2c40*/  LOP3.LUT R138, R138, 0xf7ffffff, RZ, 0xc0, !PT ;  /* 0xf7ffffff8a8a7812 */ /* 0x000fe400078ec0ff */
[----:B------:R-:W-:-:S04]  /*2c50*/  ISETP.LT.OR P6, PT, R3, 0x1, P6 ;  /* 0x000000010300780c */ /* 0x000fc800037c1670 */
[----:B------:R-:W-:Y:S02]  /*2c60*/  FSEL R9, R24, -INF , !P6 ;  /* 0xff80000018097808 */ /* 0x000fe40007000000 */
[----:B------:R-:W-:-:S13]  /*2c70*/  ISETP.GE.AND P6, PT, R12, 0x7a, PT ;  /* 0x0000007a0c00780c */ /* 0x000fda0003fc6270 */
[----:B------:R-:W-:Y:S02]  /*2c80*/  @P6 LOP3.LUT R138, R138, 0x8000000, RZ, 0xfc, !PT ;  /* 0x080000008a8a6812 */ /* 0x000fe400078efcff */
[----:B------:R-:W-:-:S04]  /*2c90*/  ISETP.GT.AND P6, PT, R6, 0x79, !P6 ;  /* 0x000000790600780c */ /* 0x000fc800077c4270 */
[----:B------:R-:W-:Y:S01]  /*2ca0*/  ISETP.LT.OR P6, PT, R3, 0x7a, P6 ;  /* 0x0000007a0300780c */ /* 0x000fe200037c1670 */
[----:B------:R-:W-:-:S03]  /*2cb0*/  VIADD R3, R0, 0x8 ;  /* 0x0000000800037836 */ /* 0x000fc60000000000 */
[----:B------:R-:W-:Y:S01]  /*2cc0*/  FSEL R85, R85, -INF , !P6 ;  /* 0xff80000055557808 */ /* 0x000fe20007000000 */
[----:B------:R-:W-:Y:S01]  /*2cd0*/  IMAD.IADD R8, R13, 0x1, R3 ;  /* 0x000000010d087824 */ /* 0x000fe200078e0203 */
[----:B------:R-:W-:Y:S02]  /*2ce0*/  PLOP3.LUT P6, PT, PT, PT, UP0, 0x40, 0x0 ;  /* 0x000000000000781c */ /* 0x000fe40003fce808 */
[----:B------:R-:W-:-:S11]  /*2cf0*/  VIADDMNMX R6, R3, R14, R11, PT ;  /* 0x0000000e03067246 */ /* 0x000fd6000380010b */
[----:B------:R-:W-:Y:S05]  /*2d00*/  @P6 BRA `(.L_x_674) ;  /* 0x0000000000646947 */ /* 0x000fea0003800000 */
        /* <DEDUP_REMOVED lines=9> */
[----:B------:R-:W-:Y:S01]  /*2da0*/  @P6 IMAD.HI.U32 R11, R7, UR10, RZ ;  /* 0x0000000a070b6c27 */ /* 0x000fe2000f8e00ff */
[----:B------:R-:W-:-:S13]  /*2db0*/  PLOP3.LUT P6, PT, PT, PT, UP1, 0x80, 0x0 ;  /* 0x000000000000781c */ /* 0x000fda0003fcf018 */
[----:B------:R-:W-:-:S04]  /*2dc0*/  @P6 SHF.R.U32.HI R7, RZ, UR11, R11 ;  /* 0x0000000bff076c19 */ /* 0x000fc8000801160b */
[----:B------:R-:W-:Y:S01]  /*2dd0*/  LOP3.LUT R7, RZ, R7, RZ, 0x33, !PT ;  /* 0x00000007ff077212 */ /* 0x000fe200078e33ff */
[----:B------:R-:W-:Y:S06]  /*2de0*/  BRA `(.L_x_677) ;  /* 0x0000000000187947 */ /* 0x000fec0003800000 */
.L_x_676:
[----:B------:R-:W-:-:S06]  /*2df0*/  UISETP.NE.AND UP1, UPT, UR7, 0x1, UPT ;  /* 0x000000010700788c */ /* 0x000fcc000bf25270 */
[----:B------:R-:W-:-:S05]  /*2e00*/  PLOP3.LUT P6, PT, PT, PT, UP1, 0x80, 0x0 ;  /* 0x000000000000781c */ /* 0x000fca0003fcf018 */
[----:B------:R-:W-:-:S08]  /*2e10*/  @UP1 ULDC.64 UR10, c[0x0][0x9e8] ;  /* 0x00027a00000a1ab9 */ /* 0x000fd00000000a00 */
[----:B------:R-:W-:Y:S01]  /*2e20*/  @P6 IMAD.HI.U32 R11, R7, UR10, RZ ;  /* 0x0000000a070b6c27 */ /* 0x000fe2000f8e00ff */
[----:B------:R-:W-:-:S13]  /*2e30*/  PLOP3.LUT P6, PT, PT, PT, UP1, 0x80, 0x0 ;  /* 0x000000000000781c */ /* 0x000fda0003fcf018 */
[----:B------:R-:W-:-:S07]  /*2e40*/  @P6 SHF.R.U32.HI R7, RZ, UR11, R11 ;  /* 0x0000000bff076c19 */ /* 0x000fce000801160b */
.L_x_677:
[----:B------:R-:W-:Y:S05]  /*2e50*/  BSYNC B0 ;  /* 0x0000000000007941 */ /* 0x000fea0003800000 */
.L_x_675:
[----:B------:R-:W-:-:S04]  /*2e60*/  IMAD R10, R7, UR7, -R10 ;  /* 0x00000007070a7c24 */ /* 0x000fc8000f8e0a0a */
[----:B------:R-:W-:-:S05]  /*2e70*/  IMAD R7, R19, -0x2, R10 ;  /* 0xfffffffe13077824 */ /* 0x000fca00078e020a */
[----:B------:R-:W-:Y:S02]  /*2e80*/  VIMNMX R8, R8, R7, !PT ;  /* 0x0000000708087248 */ /* 0x000fe40007fe0100 */
[----:B------:R-:W-:-:S07]  /*2e90*/  VIADDMNMX R6, R7, UR7, R6, PT ;  /* 0x0000000707067c46 */ /* 0x000fce000b800106 */
.L_x_674:
[----:B------:R-:W-:Y:S01]  /*2ea0*/  ISETP.GT.AND P2, PT, R8, 0x1, !P2 ;  /* 0x000000010800780c */ /* 0x000fe20005744270 */
[----:B------:R-:W-:Y:S01]  /*2eb0*/  ULDC UR33, c[0x0][0x988] ;  /* 0x0002620000217ab9 */ /* 0x000fe20000000800 */
[----:B------:R-:W-:Y:S01]  /*2ec0*/  LOP3.LUT P6, RZ, R138, 0x8, RZ, 0xc0, !PT ;  /* 0x000000088aff7812 */ /* 0x000fe200078cc0ff */
[----:B------:R-:W-:Y:S01]  /*2ed0*/  IMAD R5, R5, UR47, -R4 ;  /* 0x0000002f05057c24 */ /* 0x000fe2000f8e0a04 */
[----:B------:R-:W-:Y:S02]  /*2ee0*/  ISETP.LT.OR P2, PT, R6, 0x2, P2 ;  /* 0x000000020600780c */ /* 0x000fe40001741670 */
[----:B------:R-:W-:Y:S02]  /*2ef0*/  FMNMX.FTZ R7, R9, R25, !PT ;  /* 0x0000001909077209 */ /* 0x000fe40007810000 */
[----:B------:R-:W-:Y:S02]  /*2f00*/  FSEL R27, R27, -INF , !P2 ;  /* 0xff8000001b1b7808 */ /* 0x000fe40005000000 */
[----:B------:R-:W-:-:S02]  /*2f10*/  LOP3.LUT P2, RZ, R138, 0x2, RZ, 0xc0, !PT ;  /* 0x000000028aff7812 */ /* 0x000fc4000784c0ff */
[----:B------:R-:W-:Y:S02]  /*2f20*/  FMNMX.FTZ R10, R28, R7, !PT ;  /* 0x000000071c0a7209 */ /* 0x000fe40007810000 */
[----:B------:R-:W-:Y:S02]  /*2f30*/  ISETP.GT.AND P2, PT, R8, 0x8, !P2 ;  /* 0x000000080800780c */ /* 0x000fe40005744270 */
[----:B------:R-:W-:Y:S02]  /*2f40*/  FMNMX.FTZ R7, R29, R10, !PT ;  /* 0x0000000a1d077209 */ /* 0x000fe40007810000 */
[----:B------:R-:W-:Y:S02]  /*2f50*/  ISETP.LT.OR P2, PT, R6, 0x9, P2 ;  /* 0x000000090600780c */ /* 0x000fe40001741670 */
[----:B------:R-:W-:Y:S02]  /*2f60*/  FMNMX.FTZ R10, R32, R7, !PT ;  /* 0x00000007200a7209 */ /* 0x000fe40007810000 */
[----:B------:R-:W-:-:S02]  /*2f70*/  FSEL R30, R30, -INF , !P2 ;  /* 0xff8000001e1e7808 */ /* 0x000fc40005000000 */
[----:B------:R-:W-:Y:S02]  /*2f80*/  LOP3.LUT P2, RZ, R138, 0x4, RZ, 0xc0, !PT ;  /* 0x000000048aff7812 */ /* 0x000fe4000784c0ff */
[----:B------:R-:W-:Y:S02]  /*2f90*/  FMNMX.FTZ R7, R33, R10, !PT ;  /* 0x0000000a21077209 */ /* 0x000fe40007810000 */
[----:B------:R-:W-:Y:S02]  /*2fa0*/  ISETP.GT.AND P2, PT, R8, 0x9, !P2 ;  /* 0x000000090800780c */ /* 0x000fe40005744270 */
[----:B------:R-:W-:Y:S02]  /*2fb0*/  FMNMX.FTZ R10, R36, R7, !PT ;  /* 0x00000007240a7209 */ /* 0x000fe40007810000 */
[----:B------:R-:W-:Y:S02]  /*2fc0*/  ISETP.LT.OR P2, PT, R6, 0xa, P2 ;  /* 0x0000000a0600780c */ /* 0x000fe40001741670 */
[----:B------:R-:W-:-:S02]  /*2fd0*/  FMNMX.FTZ R7, R37, R10, !PT ;  /* 0x0000000a25077209 */ /* 0x000fc40007810000 */
[----:B------:R-:W-:Y:S02]  /*2fe0*/  FSEL R31, R31, -INF , !P2 ;  /* 0xff8000001f1f7808 */ /* 0x000fe40005000000 */
[----:B------:R-:W-:Y:S02]  /*2ff0*/  ISETP.GT.AND P2, PT, R8, 0x10, !P6 ;  /* 0x000000100800780c */ /* 0x000fe40007744270 */
[----:B------:R-:W-:Y:S02]  /*3000*/  FMNMX.FTZ R10, R40, R7, !PT ;  /* 0x00000007280a7209 */ /* 0x000fe40007810000 */
[----:B------:R-:W-:Y:S02]  /*3010*/  ISETP.LT.OR P2, PT, R6, 0x11, P2 ;  /* 0x000000110600780c */ /* 0x000fe40001741670 */
[----:B------:R-:W-:Y:S02]  /*3020*/  LOP3.LUT P6, RZ, R138, 0x8000, RZ, 0xc0, !PT ;  /* 0x000080008aff7812 */ /* 0x000fe400078cc0ff */
        /* <DEDUP_REMOVED lines=8> */
[----:B------:R-:W-:Y:S02]  /*30b0*/  LOP3.LUT P2, RZ, R138, 0x1000000, RZ, 0xc0, !PT ;  /* 0x010000008aff7812 */ /* 0x000fe4000784c0ff */
[----:B------:R-:W-:Y:S02]  /*30c0*/  FMNMX.FTZ R10, R48, R7, !PT ;  /* 0x00000007300a7209 */ /* 0x000fe40007810000 */
[----:B------:R-:W-:Y:S02]  /*30d0*/  ISETP.GT.AND P2, PT, R8, 0x18, !P2 ;  /* 0x000000180800780c */ /* 0x000fe40005744270 */
[----:B------:R-:W-:Y:S02]  /*30e0*/  FMNMX.FTZ R7, R49, R10, !PT ;  /* 0x0000000a31077209 */ /* 0x000fe40007810000 */
[----:B------:R-:W-:-:S02]  /*30f0*/  ISETP.LT.OR P2, PT, R6, 0x19, P2 ;  /* 0x000000190600780c */ /* 0x000fc40001741670 */
[----:B------:R-:W-:Y:S02]  /*3100*/  FMNMX.FTZ R10, R52, R7, !PT ;  /* 0x00000007340a7209 */ /* 0x000fe40007810000 */
[----:B------:R-:W-:Y:S02]  /*3110*/  FSEL R38, R38, -INF , !P2 ;  /* 0xff80000026267808 */ /* 0x000fe40005000000 */
[----:B------:R-:W-:Y:S02]  /*3120*/  LOP3.LUT P2, RZ, R138, 0x800000, RZ, 0xc0, !PT ;  /* 0x008000008aff7812 */ /* 0x000fe4000784c0ff */
[----:B------:R-:W-:Y:S02]  /*3130*/  FMNMX.FTZ R7, R53, R10, !PT ;  /* 0x0000000a35077209 */ /* 0x000fe40007810000 */
[----:B------:R-:W-:Y:S02]  /*3140*/  ISETP.GT.AND P2, PT, R8, 0x19, !P2 ;  /* 0x000000190800780c */ /* 0x000fe40005744270 */
[----:B------:R-:W-:-:S02]  /*3150*/  FMNMX.FTZ R10, R56, R7, !PT ;  /* 0x00000007380a7209 */ /* 0x000fc40007810000 */
[----:B------:R-:W-:Y:S02]  /*3160*/  ISETP.LT.OR P2, PT, R6, 0x1a, P2 ;  /* 0x0000001a0600780c */ /* 0x000fe40001741670 */
[----:B------:R-:W-:Y:S02]  /*3170*/  FMNMX.FTZ R7, R57, R10, !PT ;  /* 0x0000000a39077209 */ /* 0x000fe40007810000 */
[----:B------:R-:W-:Y:S02]  /*3180*/  FSEL R39, R39, -INF , !P2 ;  /* 0xff80000027277808 */ /* 0x000fe40005000000 */
[----:B------:R-:W-:Y:S02]  /*3190*/  LOP3.LUT P2, RZ, R138, 0x400000, RZ, 0xc0, !PT ;  /* 0x004000008aff7812 */ /* 0x000fe4000784c0ff */
[----:B------:R-:W-:Y:S02]  /*31a0*/  FMNMX.FTZ R10, R60, R7, !PT ;  /* 0x000000073c0a7209 */ /* 0x000fe40007810000 */
[----:B------:R-:W-:-:S02]  /*31b0*/  ISETP.GT.AND P2, PT, R8, 0x20, !P2 ;  /* 0x000000200800780c */ /* 0x000fc40005744270 */
[----:B------:R-:W-:Y:S02]  /*31c0*/  FMNMX.FTZ R7, R61, R10, !PT ;  /* 0x0000000a3d077209 */ /* 0x000fe40007810000 */
[----:B------:R-:W-:Y:S02]  /*31d0*/  ISETP.LT.OR P2, PT, R6, 0x21, P2 ;  /* 0x000000210600780c */ /* 0x000fe40001741670 */
[----:B------:R-:W-:Y:S02]  /*31e0*/  FMNMX.FTZ R10, R64, R7, !PT ;  /* 0x00000007400a7209 */ /* 0x000fe40007810000 */
[----:B------:R-:W-:Y:S02]  /*31f0*/  FSEL R42, R42, -INF , !P2 ;  /* 0xff8000002a2a7808 */ /* 0x000fe40005000000 */
[----:B------:R-:W-:Y:S02]  /*3200*/  LOP3.LUT P2, RZ, R138, 0x200000, RZ, 0xc0, !PT ;  /* 0x002000008aff7812 */ /* 0x000fe4000784c0ff */
[----:B------:R-:W-:-:S02]  /*3210*/  FMNMX.FTZ R7, R65, R10, !PT ;  /* 0x0000000a41077209 */ /* 0x000fc40007810000 */
[----:B------:R-:W-:Y:S02]  /*3220*/  ISETP.GT.AND P2, PT, R8, 0x21, !P2 ;  /* 0x000000210800780c */ /* 0x000fe40005744270 */
[----:B------:R-:W-:Y:S02]  /*3230*/  FMNMX.FTZ R10, R68, R7, !PT ;  /* 0x00000007440a7209 */ /* 0x000fe40007810000 */
        /* <DEDUP_REMOVED lines=22> */
[----:B------:R-:W-:Y:S01]  /*33a0*/  ISETP.GT.AND P3, PT, R8, 0x70, !P3 ;  /* 0x000000700800780c */ /* 0x000fe20005f64270 */
[----:B------:R-:W1:Y:S01]  /*33b0*/  SHFL.BFLY PT, R7, R10, 0x2, 0x1f ;  /* 0x0c401f000a077f89 */ /* 0x000e6200000e0000 */
[----:B------:R-:W-:Y:S02]  /*33c0*/  FSEL R50, R50, -INF , !P2 ;  /* 0xff80000032327808 */ /* 0x000fe40005000000 */
[----:B------:R-:W-:Y:S02]  /*33d0*/  LOP3.LUT P2, RZ, R138, 0x20000, RZ, 0xc0, !PT ;  /* 0x000200008aff7812 */ /* 0x000fe4000784c0ff */
[C---:B------:R-:W-:Y:S02]  /*33e0*/  ISETP.GT.AND P4, PT, R8.reuse, 0x71, !P4 ;  /* 0x000000710800780c */ /* 0x040fe40006784270 */
[----:B------:R-:W-:Y:S02]  /*33f0*/  ISETP.GT.AND P2, PT, R8, 0x31, !P2 ;  /* 0x000000310800780c */ /* 0x000fe40005744270 */
[----:B------:R-:W-:-:S02]  /*3400*/  ISETP.LT.OR P3, PT, R6, 0x71, P3 ;  /* 0x000000710600780c */ /* 0x000fc40001f61670 */
[----:B------:R-:W-:Y:S02]  /*3410*/  ISETP.LT.OR P2, PT, R6, 0x32, P2 ;  /* 0x000000320600780c */ /* 0x000fe40001741670 */
[----:B------:R-:W-:Y:S02]  /*3420*/  ISETP.GT.AND P5, PT, R8, 0x78, !P5 ;  /* 0x000000780800780c */ /* 0x000fe40006fa4270 */
[----:B------:R-:W-:Y:S02]  /*3430*/  FSEL R51, R51, -INF , !P2 ;  /* 0xff80000033337808 */ /* 0x000fe40005000000 */
[----:B------:R-:W-:Y:S02]  /*3440*/  LOP3.LUT P2, RZ, R138, 0x10000, RZ, 0xc0, !PT ;  /* 0x000100008aff7812 */ /* 0x000fe4000784c0ff */
[----:B------:R-:W-:Y:S02]  /*3450*/  ISETP.LT.OR P4, PT, R6, 0x72, P4 ;  /* 0x000000720600780c */ /* 0x000fe40002781670 */
[----:B------:R-:W-:-:S02]  /*3460*/  ISETP.GT.AND P2, PT, R8, 0x38, !P2 ;  /* 0x000000380800780c */ /* 0x000fc40005744270 */
[----:B------:R-:W-:Y:S02]  /*3470*/  FSEL R82, R82, -INF , !P3 ;  /* 0xff80000052527808 */ /* 0x000fe40005800000 */
[----:B------:R-:W-:Y:S02]  /*3480*/  ISETP.LT.OR P2, PT, R6, 0x39, P2 ;  /* 0x000000390600780c */ /* 0x000fe40001741670 */
[----:B-1----:R-:W-:Y:S02]  /*3490*/  FMNMX.FTZ R11, R10, R7, !PT ;  /* 0x000000070a0b7209 */ /* 0x002fe40007810000 */
[----:B------:R-:W-:Y:S02]  /*34a0*/  FSEL R54, R54, -INF , !P2 ;  /* 0xff80000036367808 */ /* 0x000fe40005000000 */
[----:B------:R-:W-:Y:S01]  /*34b0*/  ISETP.GT.AND P2, PT, R8, 0x39, !P6 ;  /* 0x000000390800780c */ /* 0x000fe20007744270 */
[----:B------:R-:W1:Y:S01]  /*34c0*/  SHFL.BFLY PT, R12, R11, 0x1, 0x1f ;  /* 0x0c201f000b0c7f89 */ /* 0x000e6200000e0000 */
[----:B------:R-:W-:-:S02]  /*34d0*/  LOP3.LUT P6, RZ, R138, 0x10, RZ, 0xc0, !PT ;  /* 0x000000108aff7812 */ /* 0x000fc400078cc0ff */
[C---:B------:R-:W-:Y:S02]  /*34e0*/  ISETP.LT.OR P2, PT, R6.reuse, 0x3a, P2 ;  /* 0x0000003a0600780c */ /* 0x040fe40001741670 */
[----:B------:R-:W-:Y:S02]  /*34f0*/  ISETP.LT.OR P5, PT, R6, 0x79, P5 ;  /* 0x000000790600780c */ /* 0x000fe40002fa1670 */
[----:B------:R-:W-:Y:S02]  /*3500*/  FSEL R55, R55, -INF , !P2 ;  /* 0xff80000037377808 */ /* 0x000fe40005000000 */
[----:B------:R-:W-:Y:S02]  /*3510*/  LOP3.LUT P2, RZ, R138, 0x4000, RZ, 0xc0, !PT ;  /* 0x000040008aff7812 */ /* 0x000fe4000784c0ff */
[----:B------:R-:W-:Y:S02]  /*3520*/  FSEL R83, R83, -INF , !P4 ;  /* 0xff80000053537808 */ /* 0x000fe40006000000 */
[----:B------:R-:W-:-:S02]  /*3530*/  ISETP.GT.AND P2, PT, R8, 0x40, !P2 ;  /* 0x000000400800780c */ /* 0x000fc40005744270 */
[----:B------:R-:W-:Y:S02]  /*3540*/  FSEL R86, R86, -INF , !P5 ;  /* 0xff80000056567808 */ /* 0x000fe40006800000 */
[----:B------:R-:W-:Y:S02]  /*3550*/  ISETP.LT.OR P2, PT, R6, 0x41, P2 ;  /* 0x000000410600780c */ /* 0x000fe40001741670 */
[----:B------:R-:W-:Y:S02]  /*3560*/  R2UR UR10, R5 ;  /* 0x00000000050a72ca */ /* 0x000fe400000e0000 */
[----:B------:R-:W-:Y:S02]  /*3570*/  FSEL R58, R58, -INF , !P2 ;  /* 0xff8000003a3a7808 */ /* 0x000fe40005000000 */
[----:B------:R-:W-:Y:S02]  /*3580*/  LOP3.LUT P2, RZ, R138, 0x2000, RZ, 0xc0, !PT ;  /* 0x000020008aff7812 */ /* 0x000fe4000784c0ff */
[----:B-1----:R-:W-:-:S02]  /*3590*/  FMNMX.FTZ R7, R11, R12, !PT ;  /* 0x0000000c0b077209 */ /* 0x002fc40007810000 */
[----:B------:R-:W-:-:S03]  /*35a0*/  ISETP.GT.AND P2, PT, R8, 0x41, !P2 ;  /* 0x000000410800780c */ /* 0x000fc60005744270 */
[----:B------:R-:W-:Y:S01]  /*35b0*/  FMUL.FTZ R90, R7, UR33 ;  /* 0x00000021075a7c20 */ /* 0x000fe20008410000 */
[----:B------:R-:W-:Y:S01]  /*35c0*/  ISETP.LT.OR P2, PT, R6, 0x42, P2 ;  /* 0x000000420600780c */ /* 0x000fe20001741670 */
[----:B------:R-:W-:-:S03]  /*35d0*/  UIADD3 UR10, UR42, UR10, URZ ;  /* 0x0000000a2a0a7290 */ /* 0x000fc6000fffe03f */
[----:B------:R-:W-:Y:S01]  /*35e0*/  FSEL R59, R59, -INF , !P2 ;  /* 0xff8000003b3b7808 */ /* 0x000fe20005000000 */
[----:B------:R-:W-:Y:S01]  /*35f0*/  UIADD3 UR6, UR10, UR6, URZ ;  /* 0x000000060a067290 */ /* 0x000fe2000fffe03f */
[----:B------:R-:W-:-:S04]  /*3600*/  LOP3.LUT P2, RZ, R138, 0x1000, RZ, 0xc0, !PT ;  /* 0x000010008aff7812 */ /* 0x000fc8000784c0ff */
[----:B------:R-:W-:-:S04]  /*3610*/  ISETP.GT.AND P2, PT, R8, 0x48, !P2 ;  /* 0x000000480800780c */ /* 0x000fc80005744270 */
[----:B------:R-:W-:-:S04]  /*3620*/  ISETP.LT.OR P2, PT, R6, 0x49, P2 ;  /* 0x000000490600780c */ /* 0x000fc80001741670 */
[----:B------:R-:W-:Y:S02]  /*3630*/  FSEL R62, R62, -INF , !P2 ;  /* 0xff8000003e3e7808 */ /* 0x000fe40005000000 */
        /* <DEDUP_REMOVED lines=28> */
[----:B------:R-:W-:Y:S02]  /*3800*/  ISETP.GT.AND P2, PT, R8, 0x68, !P6 ;  /* 0x000000680800780c */ /* 0x000fe40007744270 */
[----:B------:R-:W-:Y:S02]  /*3810*/  LOP3.LUT P6, RZ, R138, 0x1, RZ, 0xc0, !PT ;  /* 0x000000018aff7812 */ /* 0x000fe400078cc0ff */
[----:B------:R-:W-:-:S04]  /*3820*/  ISETP.LT.OR P2, PT, R6, 0x69, P2 ;  /* 0x000000690600780c */ /* 0x000fc80001741670 */
[----:B------:R-:W-:Y:S02]  /*3830*/  FSEL R78, R78, -INF , !P2 ;  /* 0xff8000004e4e7808 */ /* 0x000fe40005000000 */
[----:B------:R-:W-:-:S04]  /*3840*/  FSETP.NEU.FTZ.AND P2, PT, R7, -INF , PT ;  /* 0xff8000000700780b */ /* 0x000fc80003f5d000 */
[----:B------:R-:W-:Y:S02]  /*3850*/  FSEL R90, R90, RZ, P2 ;  /* 0x000000ff5a5a7208 */ /* 0x000fe40001000000 */
[----:B------:R-:W-:Y:S02]  /*3860*/  ISETP.GT.AND P2, PT, R8, RZ, !P6 ;  /* 0x000000ff0800720c */ /* 0x000fe40007744270 */
[----:B------:R-:W-:Y:S01]  /*3870*/  LOP3.LUT P6, RZ, R138, 0x8000000, RZ, 0xc0, !PT ;  /* 0x080000008aff7812 */ /* 0x000fe200078cc0ff */
[--C-:B------:R-:W-:Y:S01]  /*3880*/  FFMA.FTZ R12, R9, UR33, -R90.reuse ;  /* 0x00000021090c7c23 */ /* 0x100fe2000801085a */
[----:B------:R-:W-:Y:S01]  /*3890*/  ISETP.LT.OR P2, PT, R6, 0x1, P2 ;  /* 0x000000010600780c */ /* 0x000fe20001741670 */
[--C-:B------:R-:W-:Y:S01]  /*38a0*/  FFMA.FTZ R24, R32, UR33, -R90.reuse ;  /* 0x0000002120187c23 */ /* 0x100fe2000801085a */
[--C-:B------:R-:W-:Y:S01]  /*38b0*/  FFMA.FTZ R14, R28, UR33, -R90.reuse ;  /* 0x000000211c0e7c23 */ /* 0x100fe2000801085a */
[--C-:B------:R-:W-:Y:S01]  /*38c0*/  FFMA.FTZ R28, R40, UR33, -R90.reuse ;  /* 0x00000021281c7c23 */ /* 0x100fe2000801085a */
[----:B------:R-:W-:Y:S01]  /*38d0*/  FSEL R20, R26, -INF , !P2 ;  /* 0xff8000001a147808 */ /* 0x000fe20005000000 */
[--C-:B------:R-:W-:Y:S01]  /*38e0*/  FFMA.FTZ R26, R36, UR33, -R90.reuse ;  /* 0x00000021241a7c23 */ /* 0x100fe2000801085a */
[----:B------:R-:W-:Y:S01]  /*38f0*/  LOP3.LUT P2, RZ, R138, 0x4000000, RZ, 0xc0, !PT ;  /* 0x040000008aff7812 */ /* 0x000fe2000784c0ff */
[--C-:B------:R-:W-:Y:S01]  /*3900*/  FFMA.FTZ R11, R25, UR33, -R90.reuse ;  /* 0x00000021190b7c23 */ /* 0x100fe2000801085a */
[----:B------:R-:W-:Y:S01]  /*3910*/  FMNMX.FTZ R9, R20, R27, !PT ;  /* 0x0000001b14097209 */ /* 0x000fe20007810000 */
[----:B------:R-:W-:Y:S01]  /*3920*/  MUFU.EX2 R12, R12 ;  /* 0x0000000c000c7308 */ /* 0x000fe20000000800 */
[----:B------:R-:W-:Y:S01]  /*3930*/  ISETP.GT.AND P2, PT, R8, 0x69, !P2 ;  /* 0x000000690800780c */ /* 0x000fe20005744270 */
[--C-:B------:R-:W-:Y:S01]  /*3940*/  FFMA.FTZ R13, R29, UR33, -R90.reuse ;  /* 0x000000211d0d7c23 */ /* 0x100fe2000801085a */
[----:B------:R-:W-:Y:S01]  /*3950*/  FMNMX.FTZ R10, R30, R9, !PT ;  /* 0x000000091e0a7209 */ /* 0x000fe20007810000 */
[--C-:B------:R-:W-:Y:S01]  /*3960*/  FFMA.FTZ R72, R72, UR33, -R90.reuse ;  /* 0x0000002148487c23 */ /* 0x100fe2000801085a */
[----:B------:R-:W-:Y:S01]  /*3970*/  ISETP.LT.OR P2, PT, R6, 0x6a, P2 ;  /* 0x0000006a0600780c */ /* 0x000fe20001741670 */
[--C-:B------:R-:W-:Y:S01]  /*3980*/  FFMA.FTZ R21, R33, UR33, -R90.reuse ;  /* 0x0000002121157c23 */ /* 0x100fe2000801085a */
[----:B------:R-:W-:Y:S01]  /*3990*/  FMNMX.FTZ R9, R31, R10, !PT ;  /* 0x0000000a1f097209 */ /* 0x000fe20007810000 */
[----:B------:R-:W1:Y:S01]  /*39a0*/  MUFU.EX2 R11, R11 ;  /* 0x0000000b000b7308 */ /* 0x000e620000000800 */
[----:B------:R-:W-:Y:S01]  /*39b0*/  FSEL R79, R79, -INF , !P2 ;  /* 0xff8000004f4f7808 */ /* 0x000fe20005000000 */
[--C-:B------:R-:W-:Y:S01]  /*39c0*/  FFMA.FTZ R25, R37, UR33, -R90.reuse ;  /* 0x0000002125197c23 */ /* 0x100fe2000801085a */
[----:B------:R-:W-:Y:S01]  /*39d0*/  FMNMX.FTZ R10, R34, R9, !PT ;  /* 0x00000009220a7209 */ /* 0x000fe20007810000 */
[--C-:B------:R-:W-:Y:S01]  /*39e0*/  FFMA.FTZ R37, R49, UR33, -R90.reuse ;  /* 0x0000002131257c23 */ /* 0x100fe2000801085a */
[----:B------:R-:W-:Y:S01]  /*39f0*/  ISETP.GT.AND P6, PT, R8, 0x79, !P6 ;  /* 0x000000790800780c */ /* 0x000fe200077c4270 */
[--C-:B------:R-:W-:Y:S01]  /*3a00*/  FFMA.FTZ R49, R61, UR33, -R90.reuse ;  /* 0x000000213d317c23 */ /* 0x100fe2000801085a */
[----:B------:R-:W-:Y:S01]  /*3a10*/  FMNMX.FTZ R9, R35, R10, !PT ;  /* 0x0000000a23097209 */ /* 0x000fe20007810000 */
[----:B------:R-:W2:Y:S01]  /*3a20*/  MUFU.EX2 R14, R14 ;  /* 0x0000000e000e7308 */ /* 0x000ea20000000800 */
[----:B------:R-:W-:Y:S01]  /*3a30*/  ISETP.LT.OR P6, PT, R6, 0x7a, P6 ;  /* 0x0000007a0600780c */ /* 0x000fe200037c1670 */
[--C-:B------:R-:W-:Y:S01]  /*3a40*/  FFMA.FTZ R6, R60, UR33, -R90.reuse ;  /* 0x000000213c067c23 */ /* 0x100fe2000801085a */
[----:B------:R-:W-:Y:S01]  /*3a50*/  FMNMX.FTZ R10, R38, R9, !PT ;  /* 0x00000009260a7209 */ /* 0x000fe20007810000 */
[--C-:B------:R-:W-:Y:S01]  /*3a60*/  FFMA.FTZ R29, R41, UR33, -R90.reuse ;  /* 0x00000021291d7c23 */ /* 0x100fe2000801085a */
[----:B------:R-:W-:Y:S01]  /*3a70*/  FSEL R87, R87, -INF , !P6 ;  /* 0xff80000057577808 */ /* 0x000fe20007000000 */
[--C-:B------:R-:W-:Y:S01]  /*3a80*/  FFMA.FTZ R61, R69, UR33, -R90.reuse ;  /* 0x00000021453d7c23 */ /* 0x100fe2000801085a */
[----:B------:R-:W-:Y:S01]  /*3a90*/  FMNMX.FTZ R9, R39, R10, !PT ;  /* 0x0000000a27097209 */ /* 0x000fe20007810000 */
[----:B------:R-:W3:Y:S01]  /*3aa0*/  MUFU.EX2 R13, R13 ;  /* 0x0000000d000d7308 */ /* 0x000ee20000000800 */
[--C-:B------:R-:W-:Y:S01]  /*3ab0*/  FFMA.FTZ R41, R53, UR33, -R90.reuse ;  /* 0x0000002135297c23 */ /* 0x100fe2000801085a */
[--C-:B------:R-:W-:Y:S01]  /*3ac0*/  FFMA.FTZ R69, R81, UR33, -R90.reuse ;  /* 0x0000002151457c23 */ /* 0x100fe2000801085a */
[----:B------:R-:W-:Y:S01]  /*3ad0*/  FMNMX.FTZ R10, R42, R9, !PT ;  /* 0x000000092a0a7209 */ /* 0x000fe20007810000 */
[--C-:B------:R-:W-:Y:S01]  /*3ae0*/  FFMA.FTZ R53, R65, UR33, -R90.reuse ;  /* 0x0000002141357c23 */ /* 0x100fe2000801085a */
[--C-:B------:R-:W-:Y:S01]  /*3af0*/  FFMA.FTZ R65, R77, UR33, -R90.reuse ;  /* 0x000000214d417c23 */ /* 0x100fe2000801085a */
[--C-:B------:R-:W-:Y:S01]  /*3b00*/  FFMA.FTZ R33, R45, UR33, -R90.reuse ;  /* 0x000000212d217c23 */ /* 0x100fe2000801085a */
[----:B------:R-:W-:Y:S01]  /*3b10*/  FMNMX.FTZ R9, R43, R10, !PT ;  /* 0x0000000a2b097209 */ /* 0x000fe20007810000 */
[----:B------:R-:W4:Y:S01]  /*3b20*/  MUFU.EX2 R24, R24 ;  /* 0x0000001800187308 */ /* 0x000f220000000800 */
[--C-:B------:R-:W-:Y:S01]  /*3b30*/  FFMA.FTZ R8, R56, UR33, -R90.reuse ;  /* 0x0000002138087c23 */ /* 0x100fe2000801085a */
[--C-:B------:R-:W-:Y:S01]  /*3b40*/  FFMA.FTZ R45, R57, UR33, -R90.reuse ;  /* 0x00000021392d7c23 */ /* 0x100fe2000801085a */
[----:B------:R-:W-:Y:S01]  /*3b50*/  FMNMX.FTZ R10, R46, R9, !PT ;  /* 0x000000092e0a7209 */ /* 0x000fe20007810000 */
[--C-:B------:R-:W-:Y:S01]  /*3b60*/  FFMA.FTZ R57, R73, UR33, -R90.reuse ;  /* 0x0000002149397c23 */ /* 0x100fe2000801085a */
[--C-:B------:R-:W-:Y:S01]  /*3b70*/  FFMA.FTZ R56, R80, UR33, -R90.reuse ;  /* 0x0000002150387c23 */ /* 0x100fe2000801085a */
[----:B------:R-:W-:Y:S01]  /*3b80*/  FFMA.FTZ R73, R85, UR33, -R90 ;  /* 0x0000002155497c23 */ /* 0x000fe2000801085a */
[----:B------:R-:W-:Y:S01]  /*3b90*/  FMNMX.FTZ R9, R47, R10, !PT ;  /* 0x0000000a2f097209 */ /* 0x000fe20007810000 */
[----:B------:R-:W-:Y:S03]  /*3ba0*/  MUFU.EX2 R21, R21 ;  /* 0x0000001500157308 */ /* 0x000fe60000000800 */
[----:B------:R-:W-:-:S04]  /*3bb0*/  FMNMX.FTZ R10, R50, R9, !PT ;  /* 0x00000009320a7209 */ /* 0x000fc80007810000 */
[----:B------:R-:W-:Y:S01]  /*3bc0*/  FMNMX.FTZ R9, R51, R10, !PT ;  /* 0x0000000a33097209 */ /* 0x000fe20007810000 */
[----:B------:R-:W-:Y:S01]  /*3bd0*/  FFMA.FTZ R10, R44, UR33, -R90 ;  /* 0x000000212c0a7c23 */ /* 0x000fe2000801085a */
[----:B------:R-:W-:Y:S02]  /*3be0*/  MUFU.EX2 R26, R26 ;  /* 0x0000001a001a7308 */ /* 0x000fe40000000800 */
[----:B------:R-:W-:-:S04]  /*3bf0*/  FMNMX.FTZ R32, R54, R9, !PT ;  /* 0x0000000936207209 */ /* 0x000fc80007810000 */
[----:B------:R-:W-:Y:S02]  /*3c00*/  FMNMX.FTZ R9, R55, R32, !PT ;  /* 0x0000002037097209 */ /* 0x000fe40007810000 */
[----:B------:R-:W-:Y:S02]  /*3c10*/  MUFU.EX2 R25, R25 ;  /* 0x0000001900197308 */ /* 0x000fe40000000800 */
[----:B------:R-:W-:-:S04]  /*3c20*/  FMNMX.FTZ R32, R58, R9, !PT ;  /* 0x000000093a207209 */ /* 0x000fc80007810000 */
[----:B------:R-:W-:Y:S01]  /*3c30*/  FMNMX.FTZ R9, R59, R32, !PT ;  /* 0x000000203b097209 */ /* 0x000fe20007810000 */
[--C-:B------:R-:W-:Y:S01]  /*3c40*/  FFMA.FTZ R32, R48, UR33, -R90.reuse ;  /* 0x0000002130207c23 */ /* 0x100fe2000801085a */
[----:B------:R-:W-:Y:S01]  /*3c50*/  FFMA.FTZ R48, R68, UR33, -R90 ;  /* 0x0000002144307c23 */ /* 0x000fe2000801085a */
[----:B------:R-:W-:Y:S01]  /*3c60*/  MUFU.EX2 R28, R28 ;  /* 0x0000001c001c7308 */ /* 0x000fe20000000800 */
[----:B------:R-:W-:-:S04]  /*3c70*/  FMNMX.FTZ R36, R62, R9, !PT ;  /* 0x000000093e247209 */ /* 0x000fc80007810000 */
[----:B------:R-:W-:-:S03]  /*3c80*/  FMNMX.FTZ R9, R63, R36, !PT ;  /* 0x000000243f097209 */ /* 0x000fc60007810000 */
[----:B------:R-:W-:Y:S01]  /*3c90*/  MUFU.EX2 R29, R29 ;  /* 0x0000001d001d7308 */ /* 0x000fe20000000800 */
        /* <DEDUP_REMOVED lines=18> */
[----:B------:R-:W-:Y:S01]  /*3dc0*/  FMNMX.FTZ R9, R87, R40, !PT ;  /* 0x0000002857097209 */ /* 0x000fe20007810000 */
[----:B------:R-:W-:Y:S02]  /*3dd0*/  FFMA.FTZ R40, R64, UR33, -R90 ;  /* 0x0000002140287c23 */ /* 0x000fe4000801085a */
[----:B------:R-:W-:Y:S02]  /*3de0*/  MUFU.EX2 R41, R41 ;  /* 0x0000002900297308 */ /* 0x000fe40000000800 */
[----:B------:R-:W5:Y:S06]  /*3df0*/  SHFL.BFLY PT, R44, R9, 0x2, 0x1f ;  /* 0x0c401f00092c7f89 */ /* 0x000f6c00000e0000 */
[----:B------:R-:W-:Y:S08]  /*3e00*/  MUFU.EX2 R8, R8 ;  /* 0x0000000800087308 */ /* 0x000ff00000000800 */
[----:B------:R-:W-:Y:S08]  /*3e10*/  MUFU.EX2 R45, R45 ;  /* 0x0000002d002d7308 */ /* 0x000ff00000000800 */
[----:B------:R-:W-:Y:S01]  /*3e20*/  MUFU.EX2 R6, R6 ;  /* 0x0000000600067308 */ /* 0x000fe20000000800 */
[----:B-----5:R-:W-:-:S05]  /*3e30*/  FMNMX.FTZ R15, R9, R44, !PT ;  /* 0x0000002c090f7209 */ /* 0x020fca0007810000 */
[----:B------:R-:W5:Y:S02]  /*3e40*/  SHFL.BFLY PT, R60, R15, 0x1, 0x1f ;  /* 0x0c201f000f3c7f89 */ /* 0x000f6400000e0000 */
[----:B------:R-:W-:Y:S08]  /*3e50*/  MUFU.EX2 R44, R72 ;  /* 0x00000048002c7308 */ /* 0x000ff00000000800 */
[----:B------:R-:W-:Y:S08]  /*3e60*/  MUFU.EX2 R49, R49 ;  /* 0x0000003100317308 */ /* 0x000ff00000000800 */
[----:B------:R-:W-:Y:S01]  /*3e70*/  MUFU.EX2 R40, R40 ;  /* 0x0000002800287308 */ /* 0x000fe20000000800 */
[----:B-----5:R-:W-:-:S07]  /*3e80*/  FMNMX.FTZ R9, R15, R60, !PT ;  /* 0x0000003c0f097209 */ /* 0x020fce0007810000 */
[----:B------:R-:W-:Y:S01]  /*3e90*/  MUFU.EX2 R53, R53 ;  /* 0x0000003500357308 */ /* 0x000fe20000000800 */
[----:B------:R-:W-:Y:S01]  /*3ea0*/  FFMA.FTZ R60, R84, UR33, -R90 ;  /* 0x00000021543c7c23 */ /* 0x000fe2000801085a */
[C---:B------:R-:W-:Y:S01]  /*3eb0*/  FSETP.NEU.FTZ.AND P2, PT, R9.reuse, -INF , PT ;  /* 0xff8000000900780b */ /* 0x040fe20003f5d000 */
[----:B------:R-:W-:-:S05]  /*3ec0*/  FMUL.FTZ R64, R9, UR33 ;  /* 0x0000002109407c20 */ /* 0x000fca0008410000 */
[----:B------:R-:W-:Y:S01]  /*3ed0*/  MUFU.EX2 R48, R48 ;  /* 0x0000003000307308 */ /* 0x000fe20000000800 */
[----:B------:R-:W-:Y:S02]  /*3ee0*/  FSEL R64, R64, RZ, P2 ;  /* 0x000000ff40407208 */ /* 0x000fe40001000000 */
[----:B------:R-:W-:-:S03]  /*3ef0*/  PLOP3.LUT P2, PT, PT, PT, UP0, 0x40, 0x0 ;  /* 0x000000000000781c */ /* 0x000fc60003f4e808 */
[--C-:B------:R-:W-:Y:S01]  /*3f00*/  FFMA.FTZ R15, R20, UR33, -R64.reuse ;  /* 0x00000021140f7c23 */ /* 0x100fe20008010840 */
[--C-:B------:R-:W-:Y:S01]  /*3f10*/  FFMA.FTZ R68, R27, UR33, -R64.reuse ;  /* 0x000000211b447c23 */ /* 0x100fe20008010840 */
[--C-:B------:R-:W-:Y:S01]  /*3f20*/  FFMA.FTZ R30, R30, UR33, -R64.reuse ;  /* 0x000000211e1e7c23 */ /* 0x100fe20008010840 */
[--C-:B------:R-:W-:Y:S01]  /*3f30*/  FFMA.FTZ R76, R31, UR33, -R64.reuse ;  /* 0x000000211f4c7c23 */ /* 0x100fe20008010840 */
[--C-:B------:R-:W-:Y:S01]  /*3f40*/  FFMA.FTZ R20, R34, UR33, -R64.reuse ;  /* 0x0000002122147c23 */ /* 0x100fe20008010840 */
[----:B------:R5:W-:Y:S01]  /*3f50*/  MUFU.EX2 R72, R68 ;  /* 0x0000004400487308 */ /* 0x000be20000000800 */
[--C-:B------:R-:W-:Y:S01]  /*3f60*/  FFMA.FTZ R27, R35, UR33, -R64.reuse ;  /* 0x00000021231b7c23 */ /* 0x100fe20008010840 */
[--C-:B------:R-:W-:Y:S01]  /*3f70*/  FFMA.FTZ R77, R47, UR33, -R64.reuse ;  /* 0x000000212f4d7c23 */ /* 0x100fe20008010840 */
[--C-:B------:R-:W-:Y:S01]  /*3f80*/  FFMA.FTZ R47, R58, UR33, -R64.reuse ;  /* 0x000000213a2f7c23 */ /* 0x100fe20008010840 */
[--C-:B------:R-:W-:Y:S01]  /*3f90*/  FFMA.FTZ R31, R38, UR33, -R64.reuse ;  /* 0x00000021261f7c23 */ /* 0x100fe20008010840 */
[--C-:B------:R-:W-:Y:S01]  /*3fa0*/  FFMA.FTZ R34, R39, UR33, -R64.reuse ;  /* 0x0000002127227c23 */ /* 0x100fe20008010840 */
[--C-:B------:R-:W-:Y:S01]  /*3fb0*/  FFMA.FTZ R38, R51, UR33, -R64.reuse ;  /* 0x0000002133267c23 */ /* 0x100fe20008010840 */
[--C-:B------:R-:W-:Y:S01]  /*3fc0*/  FFMA.FTZ R51, R62, UR33, -R64.reuse ;  /* 0x000000213e337c23 */ /* 0x100fe20008010840 */
[----:B------:R-:W4:Y:S01]  /*3fd0*/  MUFU.EX2 R15, R15 ;  /* 0x0000000f000f7308 */ /* 0x000f220000000800 */
[--C-:B-----5:R-:W-:Y:S01]  /*3fe0*/  FFMA.FTZ R68, R46, UR33, -R64.reuse ;  /* 0x000000212e447c23 */ /* 0x120fe20008010840 */
[--C-:B------:R-:W-:Y:S01]  /*3ff0*/  FFMA.FTZ R46, R55, UR33, -R64.reuse ;  /* 0x00000021372e7c23 */ /* 0x100fe20008010840 */
[----:B-1----:R-:W-:Y:S01]  /*4000*/  FADD.FTZ R55, R12, R11 ;  /* 0x0000000b0c377221 */ /* 0x002fe20000010000 */
[----:B------:R-:W-:Y:S01]  /*4010*/  F2FP.BF16.F32.PACK_AB R12, R11, R12 ;  /* 0x0000000c0b0c723e */ /* 0x000fe200000010ff */
[--C-:B------:R-:W-:Y:S01]  /*4020*/  FFMA.FTZ R42, R42, UR33, -R64.reuse ;  /* 0x000000212a2a7c23 */ /* 0x100fe20008010840 */
[--C-:B------:R-:W-:Y:S01]  /*4030*/  FFMA.FTZ R43, R43, UR33, -R64.reuse ;  /* 0x000000212b2b7c23 */ /* 0x100fe20008010840 */
[----:B--2---:R-:W-:Y:S01]  /*4040*/  FADD.FTZ R58, R14, R55 ;  /* 0x000000370e3a7221 */ /* 0x004fe20000010000 */
[----:B------:R-:W1:Y:S01]  /*4050*/  MUFU.EX2 R30, R30 ;  /* 0x0000001e001e7308 */ /* 0x000e620000000800 */
[C---:B---3--:R-:W-:Y:S01]  /*4060*/  F2FP.BF16.F32.PACK_AB R14, R13.reuse, R14 ;  /* 0x0000000e0d0e723e */ /* 0x048fe200000010ff */
[----:B------:R-:W-:Y:S01]  /*4070*/  FFMA.FTZ R35, R50, UR33, -R64 ;  /* 0x0000002132237c23 */ /* 0x000fe20008010840 */
[----:B------:R-:W-:Y:S01]  /*4080*/  FADD.FTZ R55, R13, R58 ;  /* 0x0000003a0d377221 */ /* 0x000fe20000010000 */
[--C-:B------:R-:W-:Y:S01]  /*4090*/  FFMA.FTZ R39, R54, UR33, -R64.reuse ;  /* 0x0000002136277c23 */ /* 0x100fe20008010840 */
[--C-:B------:R-:W-:Y:S01]  /*40a0*/  FFMA.FTZ R50, R59, UR33, -R64.reuse ;  /* 0x000000213b327c23 */ /* 0x100fe20008010840 */
[----:B------:R-:W-:Y:S01]  /*40b0*/  FFMA.FTZ R54, R63, UR33, -R64 ;  /* 0x000000213f367c23 */ /* 0x000fe20008010840 */
[----:B----4-:R-:W-:Y:S01]  /*40c0*/  FADD.FTZ R62, R24, R55 ;  /* 0x00000037183e7221 */ /* 0x010fe20000010000 */
[----:B------:R-:W2:Y:S01]  /*40d0*/  MUFU.EX2 R81, R76 ;  /* 0x0000004c00517308 */ /* 0x000ea20000000800 */
[----:B------:R-:W-:Y:S01]  /*40e0*/  FADD.FTZ R11, R15, R72 ;  /* 0x000000480f0b7221 */ /* 0x000fe20000010000 */
[----:B------:R-:W-:Y:S01]  /*40f0*/  F2FP.BF16.F32.PACK_AB R13, R72, R15 ;  /* 0x0000000f480d723e */ /* 0x000fe200000010ff */
[----:B------:R-:W-:Y:S01]  /*4100*/  FADD.FTZ R55, R21, R62 ;  /* 0x0000003e15377221 */ /* 0x000fe20000010000 */
[--C-:B------:R-:W-:Y:S01]  /*4110*/  FFMA.FTZ R4, R66, UR33, -R64.reuse ;  /* 0x0000002142047c23 */ /* 0x100fe20008010840 */
[--C-:B------:R-:W-:Y:S01]  /*4120*/  FFMA.FTZ R67, R67, UR33, -R64.reuse ;  /* 0x0000002143437c23 */ /* 0x100fe20008010840 */
[--C-:B------:R-:W-:Y:S01]  /*4130*/  FFMA.FTZ R70, R70, UR33, -R64.reuse ;  /* 0x0000002146467c23 */ /* 0x100fe20008010840 */
[----:B------:R-:W-:Y:S01]  /*4140*/  F2FP.BF16.F32.PACK_AB R24, R21, R24 ;  /* 0x000000181518723e */ /* 0x000fe200000010ff */
[----:B------:R-:W3:Y:S01]  /*4150*/  MUFU.EX2 R20, R20 ;  /* 0x0000001400147308 */ /* 0x000ee20000000800 */
[----:B-1----:R-:W-:Y:S01]  /*4160*/  FADD.FTZ R58, R30, R11 ;  /* 0x0000000b1e3a7221 */ /* 0x002fe20000010000 */
[--C-:B------:R-:W-:Y:S01]  /*4170*/  FFMA.FTZ R71, R71, UR33, -R64.reuse ;  /* 0x0000002147477c23 */ /* 0x100fe20008010840 */
[--C-:B------:R-:W-:Y:S01]  /*4180*/  FFMA.FTZ R74, R74, UR33, -R64.reuse ;  /* 0x000000214a4a7c23 */ /* 0x100fe20008010840 */
[--C-:B------:R-:W-:Y:S01]  /*4190*/  FFMA.FTZ R75, R75, UR33, -R64.reuse ;  /* 0x000000214b4b7c23 */ /* 0x100fe20008010840 */
[--C-:B------:R-:W-:Y:S01]  /*41a0*/  FFMA.FTZ R78, R78, UR33, -R64.reuse ;  /* 0x000000214e4e7c23 */ /* 0x100fe20008010840 */
[--C-:B------:R-:W-:Y:S01]  /*41b0*/  FFMA.FTZ R79, R79, UR33, -R64.reuse ;  /* 0x000000214f4f7c23 */ /* 0x100fe20008010840 */
[----:B------:R-:W-:Y:S01]  /*41c0*/  FFMA.FTZ R82, R82, UR33, -R64 ;  /* 0x0000002152527c23 */ /* 0x000fe20008010840 */
[----:B------:R-:W1:Y:S01]  /*41d0*/  MUFU.EX2 R27, R27 ;  /* 0x0000001b001b7308 */ /* 0x000e620000000800 */
[C---:B--2---:R-:W-:Y:S01]  /*41e0*/  FADD.FTZ R11, R81.reuse, R58 ;  /* 0x0000003a510b7221 */ /* 0x044fe20000010000 */
[----:B------:R-:W-:Y:S01]  /*41f0*/  F2FP.BF16.F32.PACK_AB R15, R81, R30 ;  /* 0x0000001e510f723e */ /* 0x000fe200000010ff */
[----:B------:R-:W-:Y:S01]  /*4200*/  FADD.FTZ R58, R26, R55 ;  /* 0x000000371a3a7221 */ /* 0x000fe20000010000 */
[----:B------:R-:W-:Y:S01]  /*4210*/  F2FP.BF16.F32.PACK_AB R26, R25, R26 ;  /* 0x0000001a191a723e */ /* 0x000fe200000010ff */
[--C-:B------:R-:W-:Y:S01]  /*4220*/  FFMA.FTZ R83, R83, UR33, -R64.reuse ;  /* 0x0000002153537c23 */ /* 0x100fe20008010840 */
[----:B------:R-:W-:Y:S01]  /*4230*/  FFMA.FTZ R86, R86, UR33, -R64 ;  /* 0x0000002156567c23 */ /* 0x000fe20008010840 */
[----:B------:R2:W-:Y:S01]  /*4240*/  STSM.16.M88.4 [R136+0x21800], R12 ;  /* 0x0218000c88007844 */ /* 0x0005e20000000200 */
[----:B------:R-:W4:Y:S01]  /*4250*/  MUFU.EX2 R31, R31 ;  /* 0x0000001f001f7308 */ /* 0x000f220000000800 */
[----:B---3--:R-:W-:Y:S01]  /*4260*/  FADD.FTZ R30, R20, R11 ;  /* 0x0000000b141e7221 */ /* 0x008fe20000010000 */
[----:B------:R-:W-:Y:S01]  /*4270*/  FADD.FTZ R11, R25, R58 ;  /* 0x0000003a190b7221 */ /* 0x000fe20000010000 */
[----:B------:R-:W-:-:S03]  /*4280*/  FFMA.FTZ R64, R87, UR33, -R64 ;  /* 0x0000002157407c23 */ /* 0x000fc60008010840 */
[----:B------:R-:W-:Y:S01]  /*4290*/  FADD.FTZ R58, R28, R11 ;  /* 0x0000000b1c3a7221 */ /* 0x000fe20000010000 */
[----:B------:R-:W-:Y:S01]  /*42a0*/  F2FP.BF16.F32.PACK_AB R28, R29, R28 ;  /* 0x0000001c1d1c723e */ /* 0x000fe200000010ff */
[----:B------:R-:W3:Y:S01]  /*42b0*/  MUFU.EX2 R34, R34 ;  /* 0x0000002200227308 */ /* 0x000ee20000000800 */
[----:B-1----:R-:W-:Y:S01]  /*42c0*/  FADD.FTZ R30, R27, R30 ;  /* 0x0000001e1b1e7221 */ /* 0x002fe20000010000 */
[----:B------:R-:W-:Y:S01]  /*42d0*/  FADD.FTZ R55, R29, R58 ;  /* 0x0000003a1d377221 */ /* 0x000fe20000010000 */
[----:B------:R-:W-:-:S03]  /*42e0*/  F2FP.BF16.F32.PACK_AB R25, R27, R20 ;  /* 0x000000141b19723e */ /* 0x000fc600000010ff */
[----:B------:R-:W-:Y:S01]  /*42f0*/  FADD.FTZ R58, R10, R55 ;  /* 0x000000370a3a7221 */ /* 0x000fe20000010000 */
[----:B--2---:R-:W-:Y:S01]  /*4300*/  F2FP.BF16.F32.PACK_AB R14, R41, R36 ;  /* 0x00000024290e723e */ /* 0x004fe200000010ff */
[----:B------:R-:W1:Y:S01]  /*4310*/  MUFU.EX2 R42, R42 ;  /* 0x0000002a002a7308 */ /* 0x000e620000000800 */
[----:B----4-:R-:W-:Y:S01]  /*4320*/  FADD.FTZ R11, R31, R30 ;  /* 0x0000001e1f0b7221 */ /* 0x010fe20000010000 */
[----:B------:R-:W-:-:S04]  /*4330*/  FADD.FTZ R55, R33, R58 ;  /* 0x0000003a21377221 */ /* 0x000fc80000010000 */
[----:B------:R-:W-:Y:S02]  /*4340*/  FADD.FTZ R58, R32, R55 ;  /* 0x00000037203a7221 */ /* 0x000fe40000010000 */
[----:B------:R-:W2:Y:S01]  /*4350*/  MUFU.EX2 R43, R43 ;  /* 0x0000002b002b7308 */ /* 0x000ea20000000800 */
[C---:B---3--:R-:W-:Y:S01]  /*4360*/  FADD.FTZ R11, R34.reuse, R11 ;  /* 0x0000000b220b7221 */ /* 0x048fe20000010000 */
[----:B------:R-:W-:Y:S02]  /*4370*/  F2FP.BF16.F32.PACK_AB R27, R34, R31 ;  /* 0x0000001f221b723e */ /* 0x000fe400000010ff */
[----:B------:R-:W-:-:S03]  /*4380*/  F2FP.BF16.F32.PACK_AB R34, R49, R6 ;  /* 0x000000063122723e */ /* 0x000fc600000010ff */
[----:B------:R3:W-:Y:S01]  /*4390*/  STSM.16.M88.4 [R23], R24 ;  /* 0x0000001817007844 */ /* 0x0007e20000000200 */
[----:B------:R-:W4:Y:S01]  /*43a0*/  MUFU.EX2 R68, R68 ;  /* 0x0000004400447308 */ /* 0x000f220000000800 */
[----:B-1----:R-:W-:-:S07]  /*43b0*/  FADD.FTZ R30, R42, R11 ;  /* 0x0000000b2a1e7221 */ /* 0x002fce0000010000 */
[----:B------:R-:W1:Y:S01]  /*43c0*/  MUFU.EX2 R77, R77 ;  /* 0x0000004d004d7308 */ /* 0x000e620000000800 */
[C---:B--2---:R-:W-:Y:S01]  /*43d0*/  FADD.FTZ R11, R43.reuse, R30 ;  /* 0x0000001e2b0b7221 */ /* 0x044fe20000010000 */
[----:B------:R-:W-:Y:S02]  /*43e0*/  F2FP.BF16.F32.PACK_AB R29, R43, R42 ;  /* 0x0000002a2b1d723e */ /* 0x000fe400000010ff */
[----:B---3--:R-:W-:-:S04]  /*43f0*/  F2FP.BF16.F32.PACK_AB R24, R53, R40 ;  /* 0x000000283518723e */ /* 0x008fc800000010ff */
[----:B------:R-:W2:Y:S01]  /*4400*/  MUFU.EX2 R35, R35 ;  /* 0x0000002300237308 */ /* 0x000ea20000000800 */
[----:B----4-:R-:W-:Y:S01]  /*4410*/  FADD.FTZ R30, R68, R11 ;  /* 0x0000000b441e7221 */ /* 0x010fe20000010000 */
[----:B------:R-:W-:-:S04]  /*4420*/  FADD.FTZ R11, R37, R58 ;  /* 0x0000003a250b7221 */ /* 0x000fc80000010000 */
[----:B------:R-:W-:Y:S02]  /*4430*/  FADD.FTZ R58, R36, R11 ;  /* 0x0000000b243a7221 */ /* 0x000fe40000010000 */
[----:B------:R-:W3:Y:S01]  /*4440*/  MUFU.EX2 R38, R38 ;  /* 0x0000002600267308 */ /* 0x000ee20000000800 */
[----:B-1----:R-:W-:Y:S01]  /*4450*/  FADD.FTZ R30, R77, R30 ;  /* 0x0000001e4d1e7221 */ /* 0x002fe20000010000 */
[----:B------:R-:W-:Y:S01]  /*4460*/  FADD.FTZ R21, R41, R58 ;  /* 0x0000003a29157221 */ /* 0x000fe20000010000 */
[----:B------:R-:W-:-:S03]  /*4470*/  F2FP.BF16.F32.PACK_AB R31, R77, R68 ;  /* 0x000000444d1f723e */ /* 0x000fc600000010ff */
[----:B------:R-:W-:Y:S02]  /*4480*/  FADD.FTZ R12, R8, R21 ;  /* 0x00000015080c7221 */ /* 0x000fe40000010000 */
[----:B------:R-:W1:Y:S01]  /*4490*/  MUFU.EX2 R39, R39 ;  /* 0x0000002700277308 */ /* 0x000e620000000800 */
[----:B--2---:R-:W-:Y:S01]  /*44a0*/  FADD.FTZ R11, R35, R30 ;  /* 0x0000001e230b7221 */ /* 0x004fe20000010000 */
[----:B------:R-:W-:Y:S01]  /*44b0*/  F2FP.BF16.F32.PACK_AB R30, R33, R10 ;  /* 0x0000000a211e723e */ /* 0x000fe200000010ff */
[----:B------:R-:W-:-:S04]  /*44c0*/  FADD.FTZ R13, R45, R12 ;  /* 0x0000000c2d0d7221 */ /* 0x000fc80000010000 */
[----:B------:R-:W-:Y:S01]  /*44d0*/  FADD.FTZ R12, R6, R13 ;  /* 0x0000000d060c7221 */ /* 0x000fe20000010000 */
[----:B------:R-:W2:Y:S01]  /*44e0*/  MUFU.EX2 R46, R46 ;  /* 0x0000002e002e7308 */ /* 0x000ea20000000800 */
[----:B---3--:R-:W-:Y:S01]  /*44f0*/  FADD.FTZ R10, R38, R11 ;  /* 0x0000000b260a7221 */ /* 0x008fe20000010000 */
[----:B------:R3:W-:Y:S01]  /*4500*/  STSM.16.M88.4 [R22], R28 ;  /* 0x0000001c16007844 */ /* 0x0007e20000000200 */
[----:B------:R-:W-:Y:S01]  /*4510*/  FADD.FTZ R13, R49, R12 ;  /* 0x0000000c310d7221 */ /* 0x000fe20000010000 */
[----:B------:R-:W-:Y:S02]  /*4520*/  F2FP.BF16.F32.PACK_AB R12, R37, R32 ;  /* 0x00000020250c723e */ /* 0x000fe400000010ff */
[----:B------:R-:W-:Y:S01]  /*4530*/  F2FP.BF16.F32.PACK_AB R32, R45, R8 ;  /* 0x000000082d20723e */ /* 0x000fe200000010ff */
[----:B------:R-:W-:Y:S01]  /*4540*/  FADD.FTZ R20, R40, R13 ;  /* 0x0000000d28147221 */ /* 0x000fe20000010000 */
[----:B------:R-:W4:Y:S01]  /*4550*/  MUFU.EX2 R47, R47 ;  /* 0x0000002f002f7308 */ /* 0x000f220000000800 */
[----:B-1----:R-:W-:-:S02]  /*4560*/  FADD.FTZ R11, R39, R10 ;  /* 0x0000000a270b7221 */ /* 0x002fc40000010000 */
[----:B------:R-:W-:-:S04]  /*4570*/  FADD.FTZ R13, R53, R20 ;  /* 0x00000014350d7221 */ /* 0x000fc80000010000 */
[----:B------:R-:W-:Y:S01]  /*4580*/  FADD.FTZ R8, R48, R13 ;  /* 0x0000000d30087221 */ /* 0x000fe20000010000 */
[----:B------:R-:W1:Y:S01]  /*4590*/  MUFU.EX2 R50, R50 ;  /* 0x0000003200327308 */ /* 0x000e620000000800 */
[----:B--2---:R-:W-:Y:S01]  /*45a0*/  FADD.FTZ R10, R46, R11 ;  /* 0x0000000b2e0a7221 */ /* 0x004fe20000010000 */
[----:B------:R-:W-:Y:S02]  /*45b0*/  F2FP.BF16.F32.PACK_AB R13, R38, R35 ;  /* 0x00000023260d723e */ /* 0x000fe400000010ff */
[----:B------:R-:W-:-:S04]  /*45c0*/  F2FP.BF16.F32.PACK_AB R15, R46, R39 ;  /* 0x000000272e0f723e */ /* 0x000fc800000010ff */
[----:B------:R-:W2:Y:S01]  /*45d0*/  MUFU.EX2 R51, R51 ;  /* 0x0000003300337308 */ /* 0x000ea20000000800 */
[----:B----4-:R-:W-:Y:S01]  /*45e0*/  FADD.FTZ R11, R47, R10 ;  /* 0x0000000a2f0b7221 */ /* 0x010fe20000010000 */
[----:B------:R4:W-:Y:S06]  /*45f0*/  STSM.16.M88.4 [R18], R12 ;  /* 0x0000000c12007844 */ /* 0x0009ec0000000200 */
[----:B------:R-:W5:Y:S01]  /*4600*/  MUFU.EX2 R54, R54 ;  /* 0x0000003600367308 */ /* 0x000f620000000800 */
[C---:B-1----:R-:W-:Y:S01]  /*4610*/  FADD.FTZ R10, R50.reuse, R11 ;  /* 0x0000000b320a7221 */ /* 0x042fe20000010000 */
[----:B------:R-:W-:-:S06]  /*4620*/  F2FP.BF16.F32.PACK_AB R33, R50, R47 ;  /* 0x0000002f3221723e */ /* 0x000fcc00000010ff */
[----:B------:R-:W1:Y:S01]  /*4630*/  MUFU.EX2 R4, R4 ;  /* 0x0000000400047308 */ /* 0x000e620000000800 */
[----:B--2---:R-:W-:-:S07]  /*4640*/  FADD.FTZ R11, R51, R10 ;  /* 0x0000000a330b7221 */ /* 0x004fce0000010000 */
[----:B------:R-:W2:Y:S01]  /*4650*/  MUFU.EX2 R67, R67 ;  /* 0x0000004300437308 */ /* 0x000ea20000000800 */
[C---:B-----5:R-:W-:Y:S01]  /*4660*/  FADD.FTZ R11, R54.reuse, R11 ;  /* 0x0000000b360b7221 */ /* 0x060fe20000010000 */
[----:B------:R-:W-:-:S05]  /*4670*/  F2FP.BF16.F32.PACK_AB R35, R54, R51 ;  /* 0x000000333623723e */ /* 0x000fca00000010ff */
[----:B------:R3:W-:Y:S01]  /*4680*/  STSM.16.M88.4 [R136+0x27800], R32 ;  /* 0x0278002088007844 */ /* 0x0007e20000000200 */
[----:B------:R-:W5:Y:S01]  /*4690*/  MUFU.EX2 R70, R70 ;  /* 0x0000004600467308 */ /* 0x000f620000000800 */
[----:B-1----:R-:W-:-:S07]  /*46a0*/  FADD.FTZ R6, R4, R11 ;  /* 0x0000000b04067221 */ /* 0x002fce0000010000 */
[----:B------:R-:W1:Y:S01]  /*46b0*/  MUFU.EX2 R61, R61 ;  /* 0x0000003d003d7308 */ /* 0x000e620000000800 */
[C---:B--2---:R-:W-:Y:S01]  /*46c0*/  FADD.FTZ R11, R67.reuse, R6 ;  /* 0x00000006430b7221 */ /* 0x044fe20000010000 */
[----:B------:R-:W-:-:S06]  /*46d0*/  F2FP.BF16.F32.PACK_AB R25, R67, R4 ;  /* 0x000000044319723e */ /* 0x000fcc00000010ff */
[----:B------:R-:W2:Y:S01]  /*46e0*/  MUFU.EX2 R71, R71 ;  /* 0x0000004700477308 */ /* 0x000ea20000000800 */
[----:B-----5:R-:W-:-:S07]  /*46f0*/  FADD.FTZ R6, R70, R11 ;  /* 0x0000000b46067221 */ /* 0x020fce0000010000 */
[----:B------:R-:W5:Y:S01]  /*4700*/  MUFU.EX2 R57, R57 ;  /* 0x0000003900397308 */ /* 0x000f620000000800 */
[C---:B-1----:R-:W-:Y:S01]  /*4710*/  FADD.FTZ R21, R61.reuse, R8 ;  /* 0x000000083d157221 */ /* 0x042fe20000010000 */
[----:B------:R-:W-:Y:S01]  /*4720*/  F2FP.BF16.F32.PACK_AB R26, R61, R48 ;  /* 0x000000303d1a723e */ /* 0x000fe200000010ff */
[----:B------:R-:W-:Y:S02]  /*4730*/  VIADD R8, R88, 0xfffffffe ;  /* 0xfffffffe58087836 */ /* 0x000fe40000000000 */
[----:B------:R-:W-:-:S03]  /*4740*/  FADD.FTZ R4, R44, R21 ;  /* 0x000000152c047221 */ /* 0x000fc60000010000 */
[----:B------:R-:W1:Y:S01]  /*4750*/  MUFU.EX2 R52, R52 ;  /* 0x0000003400347308 */ /* 0x000e620000000800 */
[C---:B--2---:R-:W-:Y:S01]  /*4760*/  F2FP.BF16.F32.PACK_AB R27, R71.reuse, R70 ;  /* 0x00000046471b723e */ /* 0x044fe200000010ff */
[----:B---3--:R-:W-:-:S04]  /*4770*/  FADD.FTZ R29, R71, R6 ;  /* 0x00000006471d7221 */ /* 0x008fc80000010000 */
[----:B------:R2:W-:Y:S02]  /*4780*/  STSM.16.M88.4 [R17], R24 ;  /* 0x0000001811007844 */ /* 0x0005e40000000200 */
[----:B------:R-:W3:Y:S01]  /*4790*/  MUFU.EX2 R65, R65 ;  /* 0x0000004100417308 */ /* 0x000ee20000000800 */
[C---:B-----5:R-:W-:Y:S01]  /*47a0*/  F2FP.BF16.F32.PACK_AB R44, R57.reuse, R44 ;  /* 0x0000002c392c723e */ /* 0x060fe200000010ff */
[----:B------:R-:W-:-:S06]  /*47b0*/  FADD.FTZ R21, R57, R4 ;  /* 0x0000000439157221 */ /* 0x000fcc0000010000 */
[----:B------:R-:W5:Y:S01]  /*47c0*/  MUFU.EX2 R74, R74 ;  /* 0x0000004a004a7308 */ /* 0x000f620000000800 */
[----:B-1----:R-:W-:-:S07]  /*47d0*/  FADD.FTZ R4, R52, R21 ;  /* 0x0000001534047221 */ /* 0x002fce0000010000 */
[----:B------:R-:W1:Y:S01]  /*47e0*/  MUFU.EX2 R75, R75 ;  /* 0x0000004b004b7308 */ /* 0x000e620000000800 */
[C---:B---3--:R-:W-:Y:S01]  /*47f0*/  F2FP.BF16.F32.PACK_AB R46, R65.reuse, R52 ;  /* 0x00000034412e723e */ /* 0x048fe200000010ff */
[----:B------:R-:W-:-:S06]  /*4800*/  FADD.FTZ R21, R65, R4 ;  /* 0x0000000441157221 */ /* 0x000fcc0000010000 */
[----:B------:R-:W3:Y:S01]  /*4810*/  MUFU.EX2 R78, R78 ;  /* 0x0000004e004e7308 */ /* 0x000ee20000000800 */
[----:B-----5:R-:W-:-:S07]  /*4820*/  FADD.FTZ R6, R74, R29 ;  /* 0x0000001d4a067221 */ /* 0x020fce0000010000 */
[----:B------:R-:W5:Y:S01]  /*4830*/  MUFU.EX2 R79, R79 ;  /* 0x0000004f004f7308 */ /* 0x000f620000000800 */
[C---:B-1----:R-:W-:Y:S01]  /*4840*/  F2FP.BF16.F32.PACK_AB R45, R75.reuse, R74 ;  /* 0x0000004a4b2d723e */ /* 0x042fe200000010ff */
[----:B------:R-:W-:-:S06]  /*4850*/  FADD.FTZ R29, R75, R6 ;  /* 0x000000064b1d7221 */ /* 0x000fcc0000010000 */
[----:B------:R-:W-:Y:S01]  /*4860*/  MUFU.EX2 R56, R56 ;  /* 0x0000003800387308 */ /* 0x000fe20000000800 */
[----:B---3--:R-:W-:-:S07]  /*4870*/  FADD.FTZ R6, R78, R29 ;  /* 0x0000001d4e067221 */ /* 0x008fce0000010000 */
[----:B------:R-:W4:Y:S01]  /*4880*/  MUFU.EX2 R69, R69 ;  /* 0x0000004500457308 */ /* 0x000f220000000800 */
[C---:B-----5:R-:W-:Y:S01]  /*4890*/  F2FP.BF16.F32.PACK_AB R47, R79.reuse, R78 ;  /* 0x0000004e4f2f723e */ /* 0x060fe200000010ff */
[----:B------:R-:W-:-:S04]  /*48a0*/  FADD.FTZ R29, R79, R6 ;  /* 0x000000064f1d7221 */ /* 0x000fc80000010000 */
[----:B------:R2:W-:Y:S02]  /*48b0*/  STSM.16.M88.4 [R22+0x6000], R44 ;  /* 0x0060002c16007844 */ /* 0x0005e40000000200 */
[----:B------:R-:W1:Y:S08]  /*48c0*/  MUFU.EX2 R60, R60 ;  /* 0x0000003c003c7308 */ /* 0x000e700000000800 */
[----:B------:R-:W3:Y:S01]  /*48d0*/  MUFU.EX2 R73, R73 ;  /* 0x0000004900497308 */ /* 0x000ee20000000800 */
[----:B----4-:R-:W-:Y:S01]  /*48e0*/  F2FP.BF16.F32.PACK_AB R12, R69, R56 ;  /* 0x00000038450c723e */ /* 0x010fe200000010ff */
[----:B------:R-:W-:-:S04]  /*48f0*/  FADD.FTZ R56, R56, R21 ;  /* 0x0000001538387221 */ /* 0x000fc80000010000 */
[----:B------:R-:W-:Y:S02]  /*4900*/  FADD.FTZ R69, R69, R56 ;  /* 0x0000003845457221 */ /* 0x000fe40000010000 */
[----:B------:R-:W-:Y:S02]  /*4910*/  MUFU.EX2 R82, R82 ;  /* 0x0000005200527308 */ /* 0x000fe40000000800 */
[----:B-1----:R-:W-:-:S06]  /*4920*/  FADD.FTZ R6, R60, R69 ;  /* 0x000000453c067221 */ /* 0x002fcc0000010000 */
[----:B------:R-:W1:Y:S01]  /*4930*/  MUFU.EX2 R83, R83 ;  /* 0x0000005300537308 */ /* 0x000e620000000800 */
[C---:B---3--:R-:W-:Y:S01]  /*4940*/  F2FP.BF16.F32.PACK_AB R14, R73.reuse, R60 ;  /* 0x0000003c490e723e */ /* 0x048fe200000010ff */
[----:B------:R-:W-:-:S06]  /*4950*/  FADD.FTZ R6, R73, R6 ;  /* 0x0000000649067221 */ /* 0x000fcc0000010000 */
[----:B------:R-:W3:Y:S08]  /*4960*/  MUFU.EX2 R86, R86 ;  /* 0x0000005600567308 */ /* 0x000ef00000000800 */
[----:B------:R-:W4:Y:S01]  /*4970*/  MUFU.EX2 R11, R64 ;  /* 0x00000040000b7308 */ /* 0x000f220000000800 */
[----:B-1----:R-:W-:Y:S01]  /*4980*/  F2FP.BF16.F32.PACK_AB R13, R83, R82 ;  /* 0x00000052530d723e */ /* 0x002fe200000010ff */
[----:B------:R-:W-:-:S04]  /*4990*/  FADD.FTZ R82, R82, R29 ;  /* 0x0000001d52527221 */ /* 0x000fc80000010000 */
[----:B------:R-:W-:-:S04]  /*49a0*/  FADD.FTZ R83, R83, R82 ;  /* 0x0000005253537221 */ /* 0x000fc80000010000 */
[----:B---3--:R-:W-:Y:S01]  /*49b0*/  FADD.FTZ R4, R86, R83 ;  /* 0x0000005356047221 */ /* 0x008fe20000010000 */
[----:B----4-:R-:W-:-:S03]  /*49c0*/  F2FP.BF16.F32.PACK_AB R15, R11, R86 ;  /* 0x000000560b0f723e */ /* 0x010fc600000010ff */
[----:B------:R-:W-:Y:S02]  /*49d0*/  FADD.FTZ R4, R11, R4 ;  /* 0x000000040b047221 */ /* 0x000fe40000010000 */
[----:B------:R2:W-:Y:S01]  /*49e0*/  STSM.16.M88.4 [R18+0x6000], R12 ;  /* 0x0060000c12007844 */ /* 0x0005e20000000200 */
[----:B------:R1:W-:Y:S06]  /*49f0*/  MEMBAR.ALL.CTA ;  /* 0x0000000000007992 */ /* 0x0003ec0000008000 */
[----:B-1----:R-:W1:Y:S02]  /*4a00*/  FENCE.VIEW.ASYNC.S ;  /* 0x00000000000073c6 */ /* 0x002e640000000000 */
[----:B-1----:R-:W-:Y:S01]  /*4a10*/  NOP ;  /* 0x0000000000007918 */ /* 0x002fe20000000000 */
[----:B------:R-:W-:Y:S05]  /*4a20*/  @P2 BRA `(.L_x_678) ;  /* 0x0000000000442947 */ /* 0x000fea0003800000 */
        /* <DEDUP_REMOVED lines=10> */
.L_x_679:
[----:B------:R-:W-:-:S11]  /*4ad0*/  UISETP.NE.AND UP1, UPT, UR7, 0x1, UPT ;  /* 0x000000010700788c */ /* 0x000fd6000bf25270 */
[----:B------:R-:W-:Y:S02]  /*4ae0*/  @UP1 ULDC.64 UR10, c[0x0][0x9e8] ;  /* 0x00027a00000a1ab9 */ /* 0x000fe40000000a00 */
[----:B------:R-:W-:-:S04]  /*4af0*/  UIMAD.WIDE.U32 UR14, UR18, UR10, URZ ;  /* 0x0000000a120e72a5 */ /* 0x000fc8000f8e003f */
[----:B------:R-:W-:-:S12]  /*4b00*/  @UP1 USHF.R.U32.HI UR18, URZ, UR11, UR15 ;  /* 0x0000000b3f121299 */ /* 0x000fd8000801160f */
.L_x_680:
[----:B------:R-:W-:-:S04]  /*4b10*/  UIMAD UR7, UR18, UR7, UR7 ;  /* 0x00000007120772a4 */ /* 0x000fc8000f8e0207 */
[----:B------:R-:W-:-:S04]  /*4b20*/  UISETP.LT.AND UP1, UPT, UR6, UR7, UPT ;  /* 0x000000070600728c */ /* 0x000fc8000bf21270 */
[----:B------:R-:W-:-:S12]  /*4b30*/  USEL UR6, UR6, UR7, UP1 ;  /* 0x0000000706067287 */ /* 0x000fd80008800000 */
.L_x_678:
[----:B------:R-:W-:Y:S01]  /*4b40*/  USHF.R.S32.HI UR7, URZ, 0x1f, UR6 ;  /* 0x0000001f3f077899 */ /* 0x000fe20008011406 */
[----:B------:R-:W-:Y:S02]  /*4b50*/  CS2R R134, SRZ ;  /* 0x0000000000867805 */ /* 0x000fe4000001ff00 */
[----:B------:R-:W-:Y:S02]  /*4b60*/  CS2R R132, SRZ ;  /* 0x0000000000847805 */ /* 0x000fe4000001ff00 */
[----:B------:R-:W-:Y:S01]  /*4b70*/  CS2R R130, SRZ ;  /* 0x0000000000827805 */ /* 0x000fe2000001ff00 */
[----:B------:R-:W-:Y:S01]  /*4b80*/  ULEA.HI UR7, UR7, UR6, URZ, 0x7 ;  /* 0x0000000607077291 */ /* 0x000fe2000f8f383f */
[----:B------:R-:W-:Y:S02]  /*4b90*/  CS2R R128, SRZ ;  /* 0x0000000000807805 */ /* 0x000fe4000001ff00 */
[----:B------:R-:W-:Y:S02]  /*4ba0*/  CS2R R126, SRZ ;  /* 0x00000000007e7805 */ /* 0x000fe4000001ff00 */
[----:B------:R-:W-:Y:S01]  /*4bb0*/  CS2R R124, SRZ ;  /* 0x00000000007c7805 */ /* 0x000fe2000001ff00 */
[----:B------:R-:W-:Y:S01]  /*4bc0*/  USHF.R.S32.HI UR7, URZ, 0x7, UR7 ;  /* 0x000000073f077899 */ /* 0x000fe20008011407 */
[----:B------:R-:W-:-:S02]  /*4bd0*/  CS2R R122, SRZ ;  /* 0x00000000007a7805 */ /* 0x000fc4000001ff00 */
[----:B------:R-:W-:Y:S02]  /*4be0*/  CS2R R120, SRZ ;  /* 0x0000000000787805 */ /* 0x000fe4000001ff00 */
[----:B------:R-:W-:Y:S01]  /*4bf0*/  CS2R R118, SRZ ;  /* 0x0000000000767805 */ /* 0x000fe2000001ff00 */
[----:B------:R-:W-:Y:S01]  /*4c00*/  UISETP.LT.AND UP1, UPT, UR40, UR7, UPT ;  /* 0x000000072800728c */ /* 0x000fe2000bf21270 */
[----:B------:R-:W-:Y:S02]  /*4c10*/  CS2R R116, SRZ ;  /* 0x0000000000747805 */ /* 0x000fe4000001ff00 */
[----:B------:R-:W-:Y:S02]  /*4c20*/  CS2R R114, SRZ ;  /* 0x0000000000727805 */ /* 0x000fe4000001ff00 */
[----:B------:R-:W-:Y:S01]  /*4c30*/  CS2R R112, SRZ ;  /* 0x0000000000707805 */ /* 0x000fe2000001ff00 */
[----:B------:R-:W-:Y:S01]  /*4c40*/  USEL UR58, UR40, UR7, !UP1 ;  /* 0x00000007283a7287 */ /* 0x000fe2000c800000 */
[----:B------:R-:W-:-:S02]  /*4c50*/  CS2R R110, SRZ ;  /* 0x00000000006e7805 */ /* 0x000fc4000001ff00 */
[----:B------:R-:W-:Y:S02]  /*4c60*/  CS2R R108, SRZ ;  /* 0x00000000006c7805 */ /* 0x000fe4000001ff00 */
[----:B------:R-:W-:Y:S02]  /*4c70*/  CS2R R106, SRZ ;  /* 0x00000000006a7805 */ /* 0x000fe4000001ff00 */
[----:B------:R-:W-:Y:S02]  /*4c80*/  CS2R R104, SRZ ;  /* 0x0000000000687805 */ /* 0x000fe4000001ff00 */
[----:B------:R-:W-:Y:S02]  /*4c90*/  CS2R R102, SRZ ;  /* 0x0000000000667805 */ /* 0x000fe4000001ff00 */
[----:B------:R-:W-:Y:S02]  /*4ca0*/  ISETP.GE.AND P2, PT, R8, UR58, PT ;  /* 0x0000003a08007c0c */ /* 0x000fe4000bf46270 */
[----:B------:R-:W-:-:S02]  /*4cb0*/  CS2R R100, SRZ ;  /* 0x0000000000647805 */ /* 0x000fc4000001ff00 */
[----:B------:R-:W-:Y:S02]  /*4cc0*/  CS2R R98, SRZ ;  /* 0x0000000000627805 */ /* 0x000fe4000001ff00 */
[----:B------:R-:W-:Y:S02]  /*4cd0*/  CS2R R96, SRZ ;  /* 0x0000000000607805 */ /* 0x000fe4000001ff00 */
[----:B------:R-:W-:Y:S02]  /*4ce0*/  CS2R R94, SRZ ;  /* 0x00000000005e7805 */ /* 0x000fe4000001ff00 */
[----:B------:R-:W-:Y:S02]  /*4cf0*/  CS2R R92, SRZ ;  /* 0x00000000005c7805 */ /* 0x000fe4000001ff00 */
[----:B------:R-:W-:Y:S02]  /*4d00*/  CS2R R90, SRZ ;  /* 0x00000000005a7805 */ /* 0x000fe4000001ff00 */
[----:B------:R-:W-:Y:S01]  /*4d10*/  CS2R R88, SRZ ;  /* 0x0000000000587805 */ /* 0x000fe2000001ff00 */
[----:B------:R-:W-:Y:S06]  /*4d20*/  @!P2 BRA `(.L_x_681) ;  /* 0x000000300040a947 */ /* 0x000fec0003800000 */
[----:B------:R-:W-:Y:S01]  /*4d30*/  IMAD.IADD R21, R0, 0x1, R5 ;  /* 0x0000000100157824 */ /* 0x000fe200078e0205 */
[----:B------:R-:W-:Y:S01]  /*4d40*/  ULDC UR34, c[0x0][0x9e4] ;  /* 0x0002790000227ab9 */ /* 0x000fe20000000800 */
[----:B------:R-:W-:Y:S01]  /*4d50*/  IMAD.MOV.U32 R135, RZ, RZ, RZ ;  /* 0x000000ffff877224 */ /* 0x000fe200078e00ff */
[----:B------:R-:W-:Y:S01]  /*4d60*/  ULDC UR35, c[0x0][0x9dc] ;  /* 0x0002770000237ab9 */ /* 0x000fe20000000800 */
[----:B------:R-:W-:Y:S01]  /*4d70*/  ULDC UR55, c[0x0][0x288] ;  /* 0x0000a20000377ab9 */ /* 0x000fe20000000800 */
[----:B------:R-:W-:Y:S01]  /*4d80*/  ULDC UR33, c[0x0][0x988] ;  /* 0x0002620000217ab9 */ /* 0x000fe20000000800 */
[----:B------:R-:W-:-:S05]  /*4d90*/  ULDC UR54, c[0x0][0x9e0] ;  /* 0x0002780000367ab9 */ /* 0x000fca0000000800 */
.L_x_698:
[----:B------:R-:W-:Y:S01]  /*4da0*/  UIADD3 UR57, UR36, 0x1, URZ ;  /* 0x0000000124397890 */ /* 0x000fe2000fffe03f */
[----:B------:R-:W-:-:S03]  /*4db0*/  ISETP.NE.AND P3, PT, RZ, UR45, PT ;  /* 0x0000002dff007c0c */ /* 0x000fc6000bf65270 */
[----:B------:R-:W-:-:S04]  /*4dc0*/  UISETP.NE.AND UP1, UPT, UR57, 0x2, UPT ;  /* 0x000000023900788c */ /* 0x000fc8000bf25270 */
[----:B------:R-:W-:Y:S02]  /*4dd0*/  USEL UR56, URZ, 0x1, UP1 ;  /* 0x000000013f387887 */ /* 0x000fe40008800000 */
[----:B------:R-:W-:Y:S02]  /*4de0*/  USEL UR57, UR57, URZ, UP1 ;  /* 0x0000003f39397287 */ /* 0x000fe40008800000 */
[----:B------:R-:W-:Y:S02]  /*4df0*/  ULOP3.LUT UR56, UR49, UR56, URZ, 0x3c, !UPT ;  /* 0x0000003831387292 */ /* 0x000fe4000f8e3c3f */
[----:B----4-:R-:W-:Y:S10]  /*4e00*/  @P3 BRA `(.L_x_682) ;  /* 0x00000000002c3947 */ /* 0x010ff40003800000 */
[----:B------:R-:W-:Y:S05]  /*4e10*/  @!P0 BRA `(.L_x_683) ;  /* 0x0000000000048947 */ /* 0x000fea0003800000 */
[----:B------:R-:W-:Y:S01]  /*4e20*/  BPT.TRAP 0x1 ;  /* 0x000000040000795c */ /* 0x000fe20000300000 */
.L_x_683:
[----:B------:R-:W-:Y:S01]  /*4e30*/  ULEA UR6, UR57, UR39, 0x3 ;  /* 0x0000002739067291 */ /* 0x000fe2000f8e183f */
[----:B------:R-:W-:-:S05]  /*4e40*/  IMAD.U32 R10, RZ, RZ, UR56 ;  /* 0x00000038ff0a7e24 */ /* 0x000fca000f8e00ff */
[----:B------:R-:W-:-:S04]  /*4e50*/  SHF.L.U32 R10, R10, 0x1f, RZ ;  /* 0x0000001f0a0a7819 */ /* 0x000fc800000006ff */
[----:B------:R1:W3:Y:S01]  /*4e60*/  SYNCS.PHASECHK.TRANS64.TRYWAIT P2, [UR6+0x2d830], R10 ;  /* 0x02d8300aff0075a7 */ /* 0x0002e20008040146 */
[----:B------:R-:W-:Y:S05]  /*4e70*/  @!P0 BRA `(.L_x_684) ;  /* 0x0000000000048947 */ /* 0x000fea0003800000 */
[----:B------:R-:W-:Y:S01]  /*4e80*/  BPT.TRAP 0x1 ;  /* 0x000000040000795c */ /* 0x000fe20000300000 */
.L_x_684:
[----:B---3--:R-:W-:Y:S05]  /*4e90*/  @P2 BRA `(.L_x_682) ;  /* 0x0000000000082947 */ /* 0x008fea0003800000 */
[----:B------:R-:W3:Y:S02]  /*4ea0*/  SYNCS.PHASECHK.TRANS64.TRYWAIT P2, [UR6+0x2d830], R10 ;  /* 0x02d8300aff0075a7 */ /* 0x000ee40008040146 */
[----:B---3--:R-:W-:Y:S05]  /*4eb0*/  @!P2 BRA `(.L_x_685) ;  /* 0x000000cc00f8a947 */ /* 0x008fea0003800000 */
.L_x_682:
[----:B-1-3--:R-:W-:Y:S01]  /*4ec0*/  VIADD R10, R16, 0x8 ;  /* 0x00000008100a7836 */ /* 0x00afe20000000000 */
[----:B------:R-:W-:Y:S01]  /*4ed0*/  UIMAD UR6, UR57, 0x600, UR32 ;  /* 0x00000600390678a4 */ /* 0x000fe2000f8e0220 */
[----:B------:R-:W-:Y:S01]  /*4ee0*/  UMOV UR7, 0x80000020 ;  /* 0x8000002000077882 */ /* 0x000fe20000000000 */
[----:B------:R-:W-:Y:S02]  /*4ef0*/  UMOV UR11, 0x80000020 ;  /* 0x80000020000b7882 */ /* 0x000fe40000000000 */
[----:B------:R1:W-:Y:S01]  /*4f00*/  BAR.SYNC.DEFER_BLOCKING R10, 0x100 ;  /* 0x0004000a0000751d */ /* 0x0003e20000010000 */
[----:B------:R-:W-:Y:S02]  /*4f10*/  UIADD3 UR10, UR6, 0x2, URZ ;  /* 0x00000002060a7890 */ /* 0x000fe4000fffe03f */
[----:B------:R-:W-:Y:S02]  /*4f20*/  UIADD3 UR14, UR6, 0x200, URZ ;  /* 0x00000200060e7890 */ /* 0x000fe4000fffe03f */
[----:B------:R-:W-:Y:S01]  /*4f30*/  UIADD3 UR18, UR6, 0x202, URZ ;  /* 0x0000020206127890 */ /* 0x000fe2000fffe03f */
[----:B------:R-:W-:Y:S01]  /*4f40*/  UMOV UR15, 0x80000020 ;  /* 0x80000020000f7882 */ /* 0x000fe20000000000 */
[----:B------:R-:W-:Y:S01]  /*4f50*/  UMOV UR19, 0x80000020 ;  /* 0x8000002000137882 */ /* 0x000fe20000000000 */
[----:B------:R-:W-:Y:S01]  /*4f60*/  UIADD3 UR22, UR6, 0x400, URZ ;  /* 0x0000040006167890 */ /* 0x000fe2000fffe03f */
[----:B------:R-:W-:Y:S01]  /*4f70*/  UMOV UR23, 0x80000020 ;  /* 0x8000002000177882 */ /* 0x000fe20000000000 */
[----:B------:R-:W-:Y:S01]  /*4f80*/  UIADD3 UR26, UR6, 0x402, URZ ;  /* 0x00000402061a7890 */ /* 0x000fe2000fffe03f */
[----:B------:R-:W-:Y:S01]  /*4f90*/  UMOV UR27, 0x80000020 ;  /* 0x80000020001b7882 */ /* 0x000fe20000000000 */
[----:B--2---:R-:W-:-:S06]  /*4fa0*/  WARPGROUP.ARRIVE ;  /* 0x00000000000079c5 */ /* 0x004fcc0000000000 */
[----:B------:R-:W-:Y:S03]  /*4fb0*/  HGMMA.64x128x16.F32.BF16 R24, gdesc[UR4], RZ, !UPT, gsb0 ;  /* 0x01e00000041879f0 */ /* 0x000fe6000c0018ff */
        /* <DEDUP_REMOVED lines=16> */
[----:B-1----:R-:W-:Y:S05]  /*50c0*/  @P3 BRA `(.L_x_686) ;  /* 0x00000000002c3947 */ /* 0x002fea0003800000 */
[----:B------:R-:W-:Y:S05]  /*50d0*/  @!P0 BRA `(.L_x_687) ;  /* 0x0000000000048947 */ /* 0x000fea0003800000 */
[----:B------:R-:W-:Y:S01]  /*50e0*/  BPT.TRAP 0x1 ;  /* 0x000000040000795c */ /* 0x000fe20000300000 */
.L_x_687:
[----:B------:R-:W-:Y:S01]  /*50f0*/  ULEA UR6, UR36, UR39, 0x3 ;  /* 0x0000002724067291 */ /* 0x000fe2000f8e183f */
[----:B------:R-:W-:-:S05]  /*5100*/  IMAD.U32 R10, RZ, RZ, UR49 ;  /* 0x00000031ff0a7e24 */ /* 0x000fca000f8e00ff */
[----:B------:R-:W-:-:S04]  /*5110*/  SHF.L.U32 R10, R10, 0x1f, RZ ;  /* 0x0000001f0a0a7819 */ /* 0x000fc800000006ff */
[----:B------:R1:W2:Y:S01]  /*5120*/  SYNCS.PHASECHK.TRANS64.TRYWAIT P2, [UR6+0x2d850], R10 ;  /* 0x02d8500aff0075a7 */ /* 0x0002a20008040146 */
[----:B------:R-:W-:Y:S05]  /*5130*/  @!P0 BRA `(.L_x_688) ;  /* 0x0000000000048947 */ /* 0x000fea0003800000 */
[----:B------:R-:W-:Y:S01]  /*5140*/  BPT.TRAP 0x1 ;  /* 0x000000040000795c */ /* 0x000fe20000300000 */
.L_x_688:
[----:B--2---:R-:W-:Y:S05]  /*5150*/  @P2 BRA `(.L_x_686) ;  /* 0x0000000000082947 */ /* 0x004fea0003800000 */
[----:B------:R-:W2:Y:S02]  /*5160*/  SYNCS.PHASECHK.TRANS64.TRYWAIT P2, [UR6+0x2d850], R10 ;  /* 0x02d8500aff0075a7 */ /* 0x000ea40008040146 */
[----:B--2---:R-:W-:Y:S05]  /*5170*/  @!P2 BRA `(.L_x_689) ;  /* 0x000000cc0060a947 */ /* 0x004fea0003800000 */
.L_x_686:
[----:B------:R-:W-:Y:S01]  /*5180*/  UIADD3 UR6, UR39, 0x400, URZ ;  /* 0x0000040027067890 */ /* 0x000fe2000fffe03f */
[----:B------:R-:W-:Y:S01]  /*5190*/  WARPGROUP.ARRIVE ;  /* 0x00000000000079c5 */ /* 0x000fe20000000000 */
[----:B------:R-:W-:Y:S01]  /*51a0*/  ULEA UR7, UR52, UR39, 0xd ;  /* 0x0000002734077291 */ /* 0x000fe2000f8e683f */
[----:B------:R-:W3:Y:S01]  /*51b0*/  LDC R13, c[0x0][0x2e0] ;  /* 0x0000b800ff0d7b82 */ /* 0x000ee20000000800 */
[----:B------:R-:W-:Y:S01]  /*51c0*/  USHF.R.U32.HI UR6, URZ, 0x4, UR6 ;  /* 0x000000043f067899 */ /* 0x000fe20008011606 */
[----:B------:R-:W-:Y:S01]  /*51d0*/  IMAD.SHL.U32 R20, R8, 0x80, RZ ;  /* 0x0000008008147824 */ /* 0x000fe200078e00ff */
[----:B------:R-:W-:Y:S01]  /*51e0*/  UIADD3 UR7, UR7, 0x21800, URZ ;  /* 0x0002180007077890 */ /* 0x000fe2000fffe03f */
[----:B--2---:R-:W-:Y:S01]  /*51f0*/  IMAD.U32 R11, RZ, RZ, UR57 ;  /* 0x00000039ff0b7e24 */ /* 0x004fe2000f8e00ff */
[----:B------:R-:W-:Y:S01]  /*5200*/  ULOP3.LUT UR6, UR6, 0x3fff, URZ, 0xc0, !UPT ;  /* 0x00003fff06067892 */ /* 0x000fe2000f8ec03f */
[----:B-1----:R-:W-:Y:S01]  /*5210*/  VIADD R10, R16, 0x9 ;  /* 0x00000009100a7836 */ /* 0x002fe20000000000 */
[----:B------:R-:W-:Y:S01]  /*5220*/  USHF.R.U32.HI UR7, URZ, 0x4, UR7 ;  /* 0x000000043f077899 */ /* 0x000fe20008011607 */
[----:B------:R-:W-:Y:S01]  /*5230*/  IADD3 R12, -R20, 0x1, RZ ;  /* 0x00000001140c7810 */ /* 0x000fe20007ffe1ff */
[----:B------:R-:W-:Y:S01]  /*5240*/  ULOP3.LUT UR10, UR6, 0x2000000, URZ, 0xfc, !UPT ;  /* 0x02000000060a7892 */ /* 0x000fe2000f8efc3f */
[----:B------:R-:W-:Y:S01]  /*5250*/  ISETP.GE.U32.AND P2, PT, R2, 0x180, PT ;  /* 0x000001800200780c */ /* 0x000fe20003f46070 */
[----:B------:R-:W-:Y:S01]  /*5260*/  ULOP3.LUT UR6, UR7, 0x3fff, URZ, 0xc0, !UPT ;  /* 0x00003fff07067892 */ /* 0x000fe2000f8ec03f */
[----:B------:R-:W-:Y:S01]  /*5270*/  @!P1 LEA R11, R11, UR39, 0x3 ;  /* 0x000000270b0b9c11 */ /* 0x000fe2000f8e18ff */
[----:B------:R-:W-:-:S02]  /*5280*/  UIMAD UR7, UR36, 0x600, UR10 ;  /* 0x00000600240778a4 */ /* 0x000fc4000f8e020a */
[----:B------:R-:W-:Y:S01]  /*5290*/  ULOP3.LUT UR6, UR6, 0x10000, URZ, 0xfc, !UPT ;  /* 0x0001000006067892 */ /* 0x000fe2000f8efc3f */
[----:B------:R-:W-:Y:S01]  /*52a0*/  UMOV UR31, 0x80000020 ;  /* 0x80000020001f7882 */ /* 0x000fe20000000000 */
[----:B------:R-:W-:Y:S01]  /*52b0*/  UMOV UR29, 0x40000040 ;  /* 0x40000040001d7882 */ /* 0x000fe20000000000 */
[----:B------:R-:W-:Y:S02]  /*52c0*/  @!P1 VIADD R11, R11, 0x2d840 ;  /* 0x0002d8400b0b9836 */ /* 0x000fe40000000000 */
[----:B------:R-:W-:Y:S02]  /*52d0*/  UMOV UR30, UR7 ;  /* 0x00000007001e7c82 */ /* 0x000fe40008000000 */
[----:B------:R-:W-:Y:S02]  /*52e0*/  UMOV UR28, UR6 ;  /* 0x00000006001c7c82 */ /* 0x000fe40008000000 */
[----:B------:R-:W-:Y:S01]  /*52f0*/  HGMMA.64x96x16.F32.BF16 R88, gdesc[UR28].tnspB, R88, gsb0 ;  /* 0x416000001c5879f0 */ /* 0x000fe20008001858 */
[----:B------:R-:W-:Y:S01]  /*5300*/  UIADD3 UR30, UR7, 0x40, URZ ;  /* 0x00000040071e7890 */ /* 0x000fe2000fffe03f */
[----:B---3--:R-:W-:Y:S01]  /*5310*/  IMAD R13, R13, UR47, R12 ;  /* 0x0000002f0d0d7c24 */ /* 0x008fe2000f8e020c */
[----:B------:R-:W-:Y:S01]  /*5320*/  UIADD3 UR28, UR6, 0x2, URZ ;  /* 0x00000002061c7890 */ /* 0x000fe2000fffe03f */
[----:B------:R-:W-:Y:S01]  /*5330*/  SEL R12, R10, 0x9, !P2 ;  /* 0x000000090a0c7807 */ /* 0x000fe20005000000 */
[----:B------:R-:W-:Y:S01]  /*5340*/  UMOV UR31, 0x80000020 ;  /* 0x80000020001f7882 */ /* 0x000fe20000000000 */
[----:B------:R-:W-:Y:S01]  /*5350*/  UMOV UR29, 0x40000040 ;  /* 0x40000040001d7882 */ /* 0x000fe20000000000 */
[----:B------:R-:W-:Y:S01]  /*5360*/  PLOP3.LUT P2, PT, PT, PT, UP0, 0x40, 0x0 ;  /* 0x000000000000781c */ /* 0x000fe20003f4e808 */
[----:B------:R-:W-:Y:S01]  /*5370*/  VIADD R10, R13, -UR55 ;  /* 0x800000370d0a7c36 */ /* 0x000fe20008000000 */
[----:B------:R-:W-:-:S03]  /*5380*/  @!P1 PRMT R11, RZ, 0x654, R11 ;  /* 0x00000654ff0b9816 */ /* 0x000fc6000000000b */
[----:B------:R-:W-:-:S04]  /*5390*/  IMAD R10, R19, -0x2, R10 ;  /* 0xfffffffe130a7824 */ /* 0x000fc800078e020a */
[----:B------:R-:W-:Y:S01]  /*53a0*/  VIADD R15, R10, UR54 ;  /* 0x000000360a0f7c36 */ /* 0x000fe20008000000 */
        /* <DEDUP_REMOVED lines=42> */
[----:B------:R-:W-:-:S06]  /*5650*/  ULOP3.LUT UR6, URZ, UR35, URZ, 0x33, !UPT ;  /* 0x000000233f067292 */ /* 0x000fcc000f8e333f */
[----:B------:R-:W-:-:S04]  /*5660*/  VIADD R14, R10, UR6 ;  /* 0x000000060a0e7c36 */ /* 0x000fc80008000000 */
[----:B------:R-:W-:Y:S01]  /*5670*/  IMAD.IADD R10, R0, 0x1, R14 ;  /* 0x00000001000a7824 */ /* 0x000fe200078e020e */
[----:B------:R-:W-:Y:S02]  /*5680*/  WARPGROUP.DEPBAR.LE gsb0, 0x0 ;  /* 0x00008000000079c5 */ /* 0x000fe40000010000 */
[----:B------:R-:W-:-:S06]  /*5690*/  WARPGROUP.ARRIVE ;  /* 0x00000000000079c5 */ /* 0x000fcc0000000000 */
[----:B------:R-:W-:Y:S03]  /*56a0*/  HGMMA.64x96x16.F32.BF16 R88, gdesc[UR28].tnspB, R88, gsb0 ;  /* 0x416000001c5879f0 */ /* 0x000fe60008001858 */
[----:B------:R-:W-:Y:S02]  /*56b0*/  WARPGROUP.DEPBAR.LE gsb0, 0x0 ;  /* 0x00008000000079c5 */ /* 0x000fe40000010000 */
[----:B------:R1:W-:Y:S06]  /*56c0*/  BAR.ARV R12, 0x100 ;  /* 0x0004000c0000751d */ /* 0x0003ec0000002000 */
[----:B------:R2:W-:Y:S02]  /*56d0*/  @!P1 SYNCS.ARRIVE.TRANS64.RED.A1T0 RZ, [R11+URZ], RZ ;  /* 0x000000ff0bff99a7 */ /* 0x0005e4000810043f */
[----:B--2---:R-:W-:Y:S01]  /*56e0*/  IMAD.IADD R11, R0, 0x1, R15 ;  /* 0x00000001000b7824 */ /* 0x004fe200078e020f */
[----:B-1----:R-:W-:Y:S06]  /*56f0*/  @P2 BRA `(.L_x_690) ;  /* 0x00000000005c2947 */ /* 0x002fec0003800000 */
[----:B------:R-:W-:Y:S01]  /*5700*/  ISETP.GT.AND P2, PT, R21, -0x1, PT ;  /* 0xffffffff1500780c */ /* 0x000fe20003f44270 */
[----:B------:R-:W-:-:S12]  /*5710*/  BSSY B0, `(.L_x_691) ;  /* 0x0000011000007945 */ /* 0x000fd80003800000 */
[----:B------:R-:W-:Y:S05]  /*5720*/  @P2 BRA `(.L_x_692) ;  /* 0x0000000000202947 */ /* 0x000fea0003800000 */
[----:B------:R-:W-:Y:S01]  /*5730*/  IMAD.U32 R142, RZ, RZ, UR34 ;  /* 0x00000022ff8e7e24 */ /* 0x000fe2000f8e00ff */
[----:B------:R-:W-:-:S04]  /*5740*/  LOP3.LUT R139, RZ, R21, RZ, 0x33, !PT ;  /* 0x00000015ff8b7212 */ /* 0x000fc800078e33ff */
[----:B------:R-:W-:-:S13]  /*5750*/  ISETP.NE.AND P2, PT, R142, 0x1, PT ;  /* 0x000000018e00780c */ /* 0x000fda0003f45270 */
[----:B------:R-:W1:Y:S02]  /*5760*/  @P2 LDC.64 R12, c[0x0][0x9e8] ;  /* 0x00027a00ff0c2b82 */ /* 0x000e640000000a00 */
[----:B-1----:R-:W-:-:S05]  /*5770*/  @P2 IMAD.HI.U32 R12, R139, R12, RZ ;  /* 0x0000000c8b0c2227 */ /* 0x002fca00078e00ff */
[----:B------:R-:W-:-:S04]  /*5780*/  @P2 SHF.R.U32.HI R139, RZ, R13, R12 ;  /* 0x0000000dff8b2219 */ /* 0x000fc8000001160c */
[----:B------:R-:W-:Y:S01]  /*5790*/  LOP3.LUT R139, RZ, R139, RZ, 0x33, !PT ;  /* 0x0000008bff8b7212 */ /* 0x000fe200078e33ff */
[----:B------:R-:W-:Y:S06]  /*57a0*/  BRA `(.L_x_693) ;  /* 0x00000000001c7947 */ /* 0x000fec0003800000 */
.L_x_692:
[----:B------:R-:W-:-:S05]  /*57b0*/  IMAD.U32 R142, RZ, RZ, UR34 ;  /* 0x00000022ff8e7e24 */ /* 0x000fca000f8e00ff */
[----:B------:R-:W-:-:S13]  /*57c0*/  ISETP.NE.AND P2, PT, R142, 0x1, PT ;  /* 0x000000018e00780c */ /* 0x000fda0003f45270 */
[----:B------:R-:W1:Y:S01]  /*57d0*/  @P2 LDC.64 R12, c[0x0][0x9e8] ;  /* 0x00027a00ff0c2b82 */ /* 0x000e620000000a00 */
[----:B------:R-:W-:-:S04]  /*57e0*/  @P2 IMAD.IADD R139, R0, 0x1, R5 ;  /* 0x00000001008b2824 */ /* 0x000fc800078e0205 */
[----:B-1----:R-:W-:-:S04]  /*57f0*/  @P2 IMAD.HI.U32 R12, R139, R12, RZ ;  /* 0x0000000c8b0c2227 */ /* 0x002fc800078e00ff */
[----:B------:R-:W-:Y:S01]  /*5800*/  IMAD.MOV.U32 R139, RZ, RZ, R21 ;  /* 0x000000ffff8b7224 */ /* 0x000fe200078e0015 */
[----:B------:R-:W-:-:S07]  /*5810*/  @P2 SHF.R.U32.HI R139, RZ, R13, R12 ;  /* 0x0000000dff8b2219 */ /* 0x000fce000001160c */
.L_x_693:
[----:B------:R-:W-:Y:S05]  /*5820*/  BSYNC B0 ;  /* 0x0000000000007941 */ /* 0x000fea0003800000 */
.L_x_691:
[----:B------:R-:W-:-:S04]  /*5830*/  IMAD R12, R139, R142, -R20 ;  /* 0x0000008e8b0c7224 */ /* 0x000fc800078e0a14 */
[----:B------:R-:W-:-:S05]  /*5840*/  IMAD R12, R19, -0x2, R12 ;  /* 0xfffffffe130c7824 */ /* 0x000fca00078e020c */
[----:B------:R-:W-:Y:S02]  /*5850*/  VIADDMNMX R11, R12, R142, R11, PT ;  /* 0x0000008e0c0b7246 */ /* 0x000fe4000380010b */
[----:B------:R-:W-:-:S07]  /*5860*/  VIMNMX R10, R10, R12, !PT ;  /* 0x0000000c0a0a7248 */ /* 0x000fce0007fe0100 */
.L_x_690:
[----:B------:R-:W-:Y:S01]  /*5870*/  ISETP.GT.AND P2, PT, R8, -0x1, PT ;  /* 0xffffffff0800780c */ /* 0x000fe20003f44270 */
[C---:B------:R-:W-:Y:S02]  /*5880*/  IMAD.IADD R15, R3.reuse, 0x1, R15 ;  /* 0x00000001030f7824 */ /* 0x040fe400078e020f */
[----:B------:R-:W-:Y:S01]  /*5890*/  IMAD.IADD R14, R3, 0x1, R14 ;  /* 0x00000001030e7824 */ /* 0x000fe200078e020e */
[C---:B------:R-:W-:Y:S02]  /*58a0*/  ISETP.GT.AND P5, PT, R10.reuse, RZ, P2 ;  /* 0x000000ff0a00720c */ /* 0x040fe400017a4270 */
[C---:B------:R-:W-:Y:S02]  /*58b0*/  ISETP.GT.AND P4, PT, R10.reuse, 0x1, P2 ;  /* 0x000000010a00780c */ /* 0x040fe40001784270 */
[----:B------:R-:W-:Y:S02]  /*58c0*/  ISETP.LT.OR P5, PT, R11, 0x1, P5 ;  /* 0x000000010b00780c */ /* 0x000fe40002fa1670 */
[----:B------:R-:W-:-:S02]  /*58d0*/  ISETP.GT.AND P6, PT, R10, 0x8, P2 ;  /* 0x000000080a00780c */ /* 0x000fc400017c4270 */
[----:B------:R-:W-:Y:S02]  /*58e0*/  FSEL R24, R24, -INF , !P5 ;  /* 0xff80000018187808 */ /* 0x000fe40006800000 */
[C---:B------:R-:W-:Y:S02]  /*58f0*/  ISETP.GT.AND P5, PT, R10.reuse, 0x10, P2 ;  /* 0x000000100a00780c */ /* 0x040fe400017a4270 */
[----:B------:R-:W-:Y:S02]  /*5900*/  ISETP.GT.AND P3, PT, R10, 0x9, P2 ;  /* 0x000000090a00780c */ /* 0x000fe40001764270 */
[C---:B------:R-:W-:Y:S02]  /*5910*/  ISETP.LT.OR P5, PT, R11.reuse, 0x11, P5 ;  /* 0x000000110b00780c */ /* 0x040fe40002fa1670 */
[----:B------:R-:W-:Y:S02]  /*5920*/  ISETP.LT.OR P4, PT, R11, 0x2, P4 ;  /* 0x000000020b00780c */ /* 0x000fe40002781670 */
[----:B------:R-:W-:-:S02]  /*5930*/  FSEL R32, R32, -INF , !P5 ;  /* 0xff80000020207808 */ /* 0x000fc40006800000 */
[----:B------:R-:W-:Y:S02]  /*5940*/  ISETP.GT.AND P5, PT, R10, 0x20, P2 ;  /* 0x000000200a00780c */ /* 0x000fe400017a4270 */
[C---:B------:R-:W-:Y:S02]  /*5950*/  ISETP.LT.OR P6, PT, R11.reuse, 0x9, P6 ;  /* 0x000000090b00780c */ /* 0x040fe400037c1670 */
[C---:B------:R-:W-:Y:S02]  /*5960*/  ISETP.LT.OR P3, PT, R11.reuse, 0xa, P3 ;  /* 0x0000000a0b00780c */ /* 0x040fe40001f61670 */
[----:B------:R-:W-:Y:S02]  /*5970*/  ISETP.LT.OR P5, PT, R11, 0x21, P5 ;  /* 0x000000210b00780c */ /* 0x000fe40002fa1670 */
[----:B------:R-:W-:Y:S02]  /*5980*/  FSEL R25, R25, -INF , !P4 ;  /* 0xff80000019197808 */ /* 0x000fe40006000000 */
[----:B------:R-:W-:-:S02]  /*5990*/  FSEL R28, R28, -INF , !P6 ;  /* 0xff8000001c1c7808 */ /* 0x000fc40007000000 */
[----:B------:R-:W-:Y:S02]  /*59a0*/  FSEL R29, R29, -INF , !P3 ;  /* 0xff8000001d1d7808 */ /* 0x000fe40005800000 */
[C---:B------:R-:W-:Y:S02]  /*59b0*/  ISETP.GT.AND P4, PT, R10.reuse, 0x11, P2 ;  /* 0x000000110a00780c */ /* 0x040fe40001784270 */
[C---:B------:R-:W-:Y:S02]  /*59c0*/  ISETP.GT.AND P6, PT, R10.reuse, 0x18, P2 ;  /* 0x000000180a00780c */ /* 0x040fe400017c4270 */
[----:B------:R-:W-:Y:S02]  /*59d0*/  ISETP.GT.AND P3, PT, R10, 0x19, P2 ;  /* 0x000000190a00780c */ /* 0x000fe40001764270 */
[----:B------:R-:W-:Y:S02]  /*59e0*/  FSEL R40, R40, -INF , !P5 ;  /* 0xff80000028287808 */ /* 0x000fe40006800000 */
[----:B------:R-:W-:-:S02]  /*59f0*/  ISETP.GT.AND P5, PT, R10, 0x30, P2 ;  /* 0x000000300a00780c */ /* 0x000fc400017a4270 */
[C---:B------:R-:W-:Y:S02]  /*5a00*/  ISETP.LT.OR P4, PT, R11.reuse, 0x12, P4 ;  /* 0x000000120b00780c */ /* 0x040fe40002781670 */
        /* <DEDUP_REMOVED lines=58> */
[----:B------:R-:W-:-:S02]  /*5db0*/  PLOP3.LUT P5, PT, PT, PT, UP0, 0x40, 0x0 ;  /* 0x000000000000781c */ /* 0x000fc40003fae808 */
[C---:B------:R-:W-:Y:S02]  /*5dc0*/  ISETP.LT.OR P4, PT, R11.reuse, 0x62, P4 ;  /* 0x000000620b00780c */ /* 0x040fe40002781670 */
[C---:B------:R-:W-:Y:S02]  /*5dd0*/  ISETP.LT.OR P6, PT, R11.reuse, 0x69, P6 ;  /* 0x000000690b00780c */ /* 0x040fe400037c1670 */
[----:B------:R-:W-:Y:S02]  /*5de0*/  ISETP.LT.OR P3, PT, R11, 0x6a, P3 ;  /* 0x0000006a0b00780c */ /* 0x000fe40001f61670 */
[----:B------:R-:W-:Y:S02]  /*5df0*/  FSEL R73, R73, -INF , !P4 ;  /* 0xff80000049497808 */ /* 0x000fe40006000000 */
[----:B------:R-:W-:Y:S02]  /*5e00*/  FSEL R76, R76, -INF , !P6 ;  /* 0xff8000004c4c7808 */ /* 0x000fe40007000000 */
[----:B------:R-:W-:-:S02]  /*5e10*/  FSEL R77, R77, -INF , !P3 ;  /* 0xff8000004d4d7808 */ /* 0x000fc40005800000 */
[C---:B------:R-:W-:Y:S02]  /*5e20*/  ISETP.GT.AND P4, PT, R10.reuse, 0x71, P2 ;  /* 0x000000710a00780c */ /* 0x040fe40001784270 */
[C---:B------:R-:W-:Y:S02]  /*5e30*/  ISETP.GT.AND P6, PT, R10.reuse, 0x78, P2 ;  /* 0x000000780a00780c */ /* 0x040fe400017c4270 */
[----:B------:R-:W-:Y:S02]  /*5e40*/  ISETP.GT.AND P3, PT, R10, 0x79, P2 ;  /* 0x000000790a00780c */ /* 0x000fe40001764270 */
[C---:B------:R-:W-:Y:S02]  /*5e50*/  ISETP.LT.OR P4, PT, R11.reuse, 0x72, P4 ;  /* 0x000000720b00780c */ /* 0x040fe40002781670 */
[C---:B------:R-:W-:Y:S02]  /*5e60*/  ISETP.LT.OR P6, PT, R11.reuse, 0x79, P6 ;  /* 0x000000790b00780c */ /* 0x040fe400037c1670 */
[----:B------:R-:W-:-:S02]  /*5e70*/  ISETP.LT.OR P3, PT, R11, 0x7a, P3 ;  /* 0x0000007a0b00780c */ /* 0x000fc40001f61670 */
[----:B------:R-:W-:Y:S02]  /*5e80*/  FSEL R81, R81, -INF , !P4 ;  /* 0xff80000051517808 */ /* 0x000fe40006000000 */
[----:B------:R-:W-:Y:S02]  /*5e90*/  FSEL R84, R84, -INF , !P6 ;  /* 0xff80000054547808 */ /* 0x000fe40007000000 */
[----:B------:R-:W-:Y:S01]  /*5ea0*/  FSEL R85, R85, -INF , !P3 ;  /* 0xff80000055557808 */ /* 0x000fe20005800000 */
[----:B------:R-:W-:Y:S06]  /*5eb0*/  @P5 BRA `(.L_x_694) ;  /* 0x0000000000585947 */ /* 0x000fec0003800000 */
[----:B------:R-:W-:Y:S01]  /*5ec0*/  IMAD.IADD R13, R3, 0x1, R5 ;  /* 0x00000001030d7824 */ /* 0x000fe200078e0205 */
[----:B------:R-:W-:Y:S04]  /*5ed0*/  BSSY B0, `(.L_x_695) ;  /* 0x0000010000007945 */ /* 0x000fe80003800000 */
[----:B------:R-:W-:-:S13]  /*5ee0*/  ISETP.GT.AND P3, PT, R13, -0x1, PT ;  /* 0xffffffff0d00780c */ /* 0x000fda0003f64270 */
        /* <DEDUP_REMOVED lines=9> */
.L_x_696:
[----:B------:R-:W-:-:S05]  /*5f80*/  IMAD.U32 R12, RZ, RZ, UR34 ;  /* 0x00000022ff0c7e24 */ /* 0x000fca000f8e00ff */
[----:B------:R-:W-:-:S13]  /*5f90*/  ISETP.NE.AND P3, PT, R12, 0x1, PT ;  /* 0x000000010c00780c */ /* 0x000fda0003f65270 */
[----:B------:R-:W1:Y:S02]  /*5fa0*/  @P3 LDC.64 R10, c[0x0][0x9e8] ;  /* 0x00027a00ff0a3b82 */ /* 0x000e640000000a00 */
[----:B-1----:R-:W-:-:S05]  /*5fb0*/  @P3 IMAD.HI.U32 R10, R13, R10, RZ ;  /* 0x0000000a0d0a3227 */ /* 0x002fca00078e00ff */
[----:B------:R-:W-:-:S07]  /*5fc0*/  @P3 SHF.R.U32.HI R13, RZ, R11, R10 ;  /* 0x0000000bff0d3219 */ /* 0x000fce000001160a */
.L_x_697:
[----:B------:R-:W-:Y:S05]  /*5fd0*/  BSYNC B0 ;  /* 0x0000000000007941 */ /* 0x000fea0003800000 */
.L_x_695:
[----:B------:R-:W-:-:S04]  /*5fe0*/  IMAD R20, R13, R12, -R20 ;  /* 0x0000000c0d147224 */ /* 0x000fc800078e0a14 */
[----:B------:R-:W-:-:S05]  /*5ff0*/  IMAD R20, R19, -0x2, R20 ;  /* 0xfffffffe13147824 */ /* 0x000fca00078e0214 */
[----:B------:R-:W-:Y:S02]  /*6000*/  VIADDMNMX R15, R20, R12, R15, PT ;  /* 0x0000000c140f7246 */ /* 0x000fe4000380010f */
[----:B------:R-:W-:-:S07]  /*6010*/  VIMNMX R14, R14, R20, !PT ;  /* 0x000000140e0e7248 */ /* 0x000fce0007fe0100 */
.L_x_694:
[----:B------:R-:W-:Y:S01]  /*6020*/  FMNMX.FTZ R10, R24, R7, !PT ;  /* 0x00000007180a7209 */ /* 0x000fe20007810000 */
[----:B------:R-:W-:Y:S01]  /*6030*/  UMOV UR49, UR56 ;  /* 0x0000003800317c82 */ /* 0x000fe20008000000 */
[----:B------:R-:W-:Y:S02]  /*6040*/  ISETP.GT.AND P5, PT, R14, 0x8, P2 ;  /* 0x000000080e00780c */ /* 0x000fe400017a4270 */
[----:B------:R-:W-:Y:S02]  /*6050*/  FMNMX.FTZ R11, R25, R10, !PT ;  /* 0x0000000a190b7209 */ /* 0x000fe40007810000 */
[----:B------:R-:W-:Y:S02]  /*6060*/  ISETP.LT.OR P5, PT, R15, 0x9, P5 ;  /* 0x000000090f00780c */ /* 0x000fe40002fa1670 */
[----:B------:R-:W-:Y:S02]  /*6070*/  FMNMX.FTZ R10, R28, R11, !PT ;  /* 0x0000000b1c0a7209 */ /* 0x000fe40007810000 */
[----:B------:R-:W-:-:S02]  /*6080*/  FSEL R30, R30, -INF , !P5 ;  /* 0xff8000001e1e7808 */ /* 0x000fc40006800000 */
[----:B------:R-:W-:Y:S02]  /*6090*/  FMNMX.FTZ R11, R29, R10, !PT ;  /* 0x0000000a1d0b7209 */ /* 0x000fe40007810000 */
        /* <DEDUP_REMOVED lines=12> */
[----:B------:R-:W-:Y:S02]  /*6160*/  ISETP.GT.AND P5, PT, R14, RZ, P2 ;  /* 0x000000ff0e00720c */ /* 0x000fe400017a4270 */
[----:B------:R-:W-:Y:S02]  /*6170*/  FMNMX.FTZ R10, R44, R11, !PT ;  /* 0x0000000b2c0a7209 */ /* 0x000fe40007810000 */
[----:B------:R-:W-:Y:S02]  /*6180*/  ISETP.GT.AND P4, PT, R14, 0x1, P2 ;  /* 0x000000010e00780c */ /* 0x000fe40001784270 */
[----:B------:R-:W-:Y:S02]  /*6190*/  FMNMX.FTZ R11, R45, R10, !PT ;  /* 0x0000000a2d0b7209 */ /* 0x000fe40007810000 */
[----:B------:R-:W-:-:S02]  /*61a0*/  ISETP.LT.OR P5, PT, R15, 0x1, P5 ;  /* 0x000000010f00780c */ /* 0x000fc40002fa1670 */
[----:B------:R-:W-:Y:S02]  /*61b0*/  FMNMX.FTZ R10, R48, R11, !PT ;  /* 0x0000000b300a7209 */ /* 0x000fe40007810000 */
[----:B------:R-:W-:Y:S02]  /*61c0*/  ISETP.LT.OR P4, PT, R15, 0x2, P4 ;  /* 0x000000020f00780c */ /* 0x000fe40002781670 */
[----:B------:R-:W-:Y:S02]  /*61d0*/  FMNMX.FTZ R11, R49, R10, !PT ;  /* 0x0000000a310b7209 */ /* 0x000fe40007810000 */
[----:B------:R-:W-:Y:S02]  /*61e0*/  FSEL R26, R26, -INF , !P5 ;  /* 0xff8000001a1a7808 */ /* 0x000fe40006800000 */
[----:B------:R-:W-:Y:S02]  /*61f0*/  FMNMX.FTZ R10, R52, R11, !PT ;  /* 0x0000000b340a7209 */ /* 0x000fe40007810000 */
[----:B------:R-:W-:-:S02]  /*6200*/  ISETP.GT.AND P3, PT, R14, 0x9, P2 ;  /* 0x000000090e00780c */ /* 0x000fc40001764270 */
[----:B------:R-:W-:Y:S02]  /*6210*/  FMNMX.FTZ R11, R53, R10, !PT ;  /* 0x0000000a350b7209 */ /* 0x000fe40007810000 */
[----:B------:R-:W-:Y:S02]  /*6220*/  FSEL R27, R27, -INF , !P4 ;  /* 0xff8000001b1b7808 */ /* 0x000fe40006000000 */
        /* <DEDUP_REMOVED lines=32> */
[----:B------:R-:W-:Y:S01]  /*6430*/  ISETP.GT.AND P3, PT, R14, 0x29, P2 ;  /* 0x000000290e00780c */ /* 0x000fe20001764270 */
[----:B------:R-:W1:Y:S01]  /*6440*/  SHFL.BFLY PT, R10, R11, 0x2, 0x1f ;  /* 0x0c401f000b0a7f89 */ /* 0x000e6200000e0000 */
[----:B------:R-:W-:-:S02]  /*6450*/  FSEL R46, R46, -INF , !P4 ;  /* 0xff8000002e2e7808 */ /* 0x000fc40006000000 */
[C---:B------:R-:W-:Y:S02]  /*6460*/  ISETP.GT.AND P4, PT, R14.reuse, 0x30, P2 ;  /* 0x000000300e00780c */ /* 0x040fe40001784270 */
[----:B------:R-:W-:Y:S02]  /*6470*/  ISETP.LT.OR P5, PT, R15, 0x2a, P3 ;  /* 0x0000002a0f00780c */ /* 0x000fe40001fa1670 */
[C---:B------:R-:W-:Y:S02]  /*6480*/  ISETP.GT.AND P3, PT, R14.reuse, 0x31, P2 ;  /* 0x000000310e00780c */ /* 0x040fe40001764270 */
[----:B------:R-:W-:Y:S02]  /*6490*/  FSEL R47, R47, -INF , !P5 ;  /* 0xff8000002f2f7808 */ /* 0x000fe40006800000 */
[----:B------:R-:W-:Y:S02]  /*64a0*/  ISETP.LT.OR P4, PT, R15, 0x31, P4 ;  /* 0x000000310f00780c */ /* 0x000fe40002781670 */
[----:B------:R-:W-:-:S02]  /*64b0*/  ISETP.GT.AND P5, PT, R14, 0x38, P2 ;  /* 0x000000380e00780c */ /* 0x000fc400017a4270 */
[----:B------:R-:W-:Y:S02]  /*64c0*/  ISETP.LT.OR P3, PT, R15, 0x32, P3 ;  /* 0x000000320f00780c */ /* 0x000fe40001f61670 */
[----:B------:R-:W-:Y:S02]  /*64d0*/  FSEL R50, R50, -INF , !P4 ;  /* 0xff80000032327808 */ /* 0x000fe40006000000 */
[----:B------:R-:W-:Y:S02]  /*64e0*/  ISETP.GT.AND P4, PT, R14, 0x39, P2 ;  /* 0x000000390e00780c */ /* 0x000fe40001784270 */
[----:B------:R-:W-:Y:S02]  /*64f0*/  FSEL R51, R51, -INF , !P3 ;  /* 0xff80000033337808 */ /* 0x000fe40005800000 */
[----:B------:R-:W-:Y:S02]  /*6500*/  ISETP.LT.OR P5, PT, R15, 0x39, P5 ;  /* 0x000000390f00780c */ /* 0x000fe40002fa1670 */
[----:B-1----:R-:W-:-:S02]  /*6510*/  FMNMX.FTZ R12, R11, R10, !PT ;  /* 0x0000000a0b0c7209 */ /* 0x002fc40007810000 */
[----:B------:R-:W-:Y:S02]  /*6520*/  ISETP.GT.AND P3, PT, R14, 0x40, P2 ;  /* 0x000000400e00780c */ /* 0x000fe40001764270 */
[----:B------:R-:W-:Y:S01]  /*6530*/  ISETP.LT.OR P4, PT, R15, 0x3a, P4 ;  /* 0x0000003a0f00780c */ /* 0x000fe20002781670 */
[----:B------:R-:W1:Y:S01]  /*6540*/  SHFL.BFLY PT, R13, R12, 0x1, 0x1f ;  /* 0x0c201f000c0d7f89 */ /* 0x000e6200000e0000 */
[----:B------:R-:W-:Y:S02]  /*6550*/  FSEL R54, R54, -INF , !P5 ;  /* 0xff80000036367808 */ /* 0x000fe40006800000 */
[----:B------:R-:W-:Y:S02]  /*6560*/  ISETP.GT.AND P5, PT, R14, 0x41, P2 ;  /* 0x000000410e00780c */ /* 0x000fe400017a4270 */
[----:B------:R-:W-:Y:S02]  /*6570*/  FSEL R55, R55, -INF , !P4 ;  /* 0xff80000037377808 */ /* 0x000fe40006000000 */
[----:B------:R-:W-:-:S02]  /*6580*/  ISETP.LT.OR P3, PT, R15, 0x41, P3 ;  /* 0x000000410f00780c */ /* 0x000fc40001f61670 */
[----:B------:R-:W-:Y:S02]  /*6590*/  ISETP.GT.AND P4, PT, R14, 0x48, P2 ;  /* 0x000000480e00780c */ /* 0x000fe40001784270 */
[----:B------:R-:W-:Y:S02]  /*65a0*/  ISETP.LT.OR P5, PT, R15, 0x42, P5 ;  /* 0x000000420f00780c */ /* 0x000fe40002fa1670 */
[----:B------:R-:W-:Y:S02]  /*65b0*/  FSEL R58, R58, -INF , !P3 ;  /* 0xff8000003a3a7808 */ /* 0x000fe40005800000 */
[----:B------:R-:W-:Y:S02]  /*65c0*/  ISETP.GT.AND P3, PT, R14, 0x49, P2 ;  /* 0x000000490e00780c */ /* 0x000fe40001764270 */
[----:B------:R-:W-:Y:S02]  /*65d0*/  FSEL R59, R59, -INF , !P5 ;  /* 0xff8000003b3b7808 */ /* 0x000fe40006800000 */
[----:B------:R-:W-:-:S02]  /*65e0*/  ISETP.LT.OR P4, PT, R15, 0x49, P4 ;  /* 0x000000490f00780c */ /* 0x000fc40002781670 */
[----:B------:R-:W-:Y:S02]  /*65f0*/  ISETP.GT.AND P5, PT, R14, 0x50, P2 ;  /* 0x000000500e00780c */ /* 0x000fe400017a4270 */
[----:B------:R-:W-:Y:S02]  /*6600*/  ISETP.LT.OR P3, PT, R15, 0x4a, P3 ;  /* 0x0000004a0f00780c */ /* 0x000fe40001f61670 */
[----:B-1----:R-:W-:Y:S02]  /*6610*/  FMNMX.FTZ R10, R12, R13, !PT ;  /* 0x0000000d0c0a7209 */ /* 0x002fe40007810000 */
[----:B------:R-:W-:Y:S02]  /*6620*/  FSEL R62, R62, -INF , !P4 ;  /* 0xff8000003e3e7808 */ /* 0x000fe40006000000 */
[C---:B------:R-:W-:Y:S01]  /*6630*/  FSETP.NEU.FTZ.AND P6, PT, R10.reuse, -INF , PT ;  /* 0xff8000000a00780b */ /* 0x040fe20003fdd000 */
[----:B------:R-:W-:Y:S01]  /*6640*/  FMUL.FTZ R13, R10, UR33 ;  /* 0x000000210a0d7c20 */ /* 0x000fe20008410000 */
[----:B------:R-:W-:-:S02]  /*6650*/  ISETP.GT.AND P4, PT, R14, 0x51, P2 ;  /* 0x000000510e00780c */ /* 0x000fc40001784270 */
[----:B------:R-:W-:Y:S02]  /*6660*/  FSEL R63, R63, -INF , !P3 ;  /* 0xff8000003f3f7808 */ /* 0x000fe40005800000 */
[----:B------:R-:W-:Y:S02]  /*6670*/  FSEL R11, R13, RZ, P6 ;  /* 0x000000ff0d0b7208 */ /* 0x000fe40003000000 */
[----:B------:R-:W-:Y:S02]  /*6680*/  ISETP.LT.OR P5, PT, R15, 0x51, P5 ;  /* 0x000000510f00780c */ /* 0x000fe40002fa1670 */
[----:B------:R-:W-:Y:S01]  /*6690*/  ISETP.GT.AND P3, PT, R14, 0x58, P2 ;  /* 0x000000580e00780c */ /* 0x000fe20001764270 */
[--C-:B------:R-:W-:Y:S01]  /*66a0*/  FFMA.FTZ R20, R28, UR33, -R11.reuse ;  /* 0x000000211c147c23 */ /* 0x100fe2000801080b */
[----:B------:R-:W-:Y:S01]  /*66b0*/  FMNMX.FTZ R28, R26, R9, !PT ;  /* 0x000000091a1c7209 */ /* 0x000fe20007810000 */
[--C-:B------:R-:W-:Y:S01]  /*66c0*/  FFMA.FTZ R12, R25, UR33, -R11.reuse ;  /* 0x00000021190c7c23 */ /* 0x100fe2000801080b */
[--C-:B------:R-:W-:Y:S01]  /*66d0*/  FFMA.FTZ R25, R29, UR33, -R11.reuse ;  /* 0x000000211d197c23 */ /* 0x100fe2000801080b */
        /* <DEDUP_REMOVED lines=11> */
[----:B------:R1:W-:Y:S01]  /*6790*/  MUFU.EX2 R28, R36 ;  /* 0x00000024001c7308 */ /* 0x0003e20000000800 */
[----:B------:R-:W-:Y:S01]  /*67a0*/  ISETP.LT.OR P4, PT, R15, 0x52, P4 ;  /* 0x000000520f00780c */ /* 0x000fe20002781670 */
[--C-:B------:R-:W-:Y:S01]  /*67b0*/  FFMA.FTZ R56, R56, UR33, -R11.reuse ;  /* 0x0000002138387c23 */ /* 0x100fe2000801080b */
[----:B------:R-:W-:Y:S01]  /*67c0*/  FMNMX.FTZ R32, R34, R33, !PT ;  /* 0x0000002122207209 */ /* 0x000fe20007810000 */
[--C-:B------:R-:W-:Y:S01]  /*67d0*/  FFMA.FTZ R33, R37, UR33, -R11.reuse ;  /* 0x0000002125217c23 */ /* 0x100fe2000801080b */
[----:B------:R-:W-:Y:S01]  /*67e0*/  FSEL R66, R66, -INF , !P5 ;  /* 0xff80000042427808 */ /* 0x000fe20006800000 */
[--C-:B------:R-:W-:Y:S01]  /*67f0*/  FFMA.FTZ R60, R60, UR33, -R11.reuse ;  /* 0x000000213c3c7c23 */ /* 0x100fe2000801080b */
[----:B------:R-:W-:Y:S01]  /*6800*/  FMNMX.FTZ R37, R35, R32, !PT ;  /* 0x0000002023257209 */ /* 0x000fe20007810000 */
[----:B------:R-:W-:Y:S01]  /*6810*/  FFMA.FTZ R85, R85, UR33, -R11 ;  /* 0x0000002155557c23 */ /* 0x000fe2000801080b */
[----:B------:R-:W-:Y:S01]  /*6820*/  ISETP.GT.AND P5, PT, R14, 0x59, P2 ;  /* 0x000000590e00780c */ /* 0x000fe200017a4270 */
[----:B------:R-:W-:Y:S01]  /*6830*/  MUFU.EX2 R13, R13 ;  /* 0x0000000d000d7308 */ /* 0x000fe20000000800 */
[----:B------:R-:W-:-:S02]  /*6840*/  FMNMX.FTZ R32, R38, R37, !PT ;  /* 0x0000002526207209 */ /* 0x000fc40007810000 */
[----:B------:R-:W-:Y:S02]  /*6850*/  FSEL R67, R67, -INF , !P4 ;  /* 0xff80000043437808 */ /* 0x000fe40006000000 */
[----:B------:R-:W-:Y:S02]  /*6860*/  FMNMX.FTZ R37, R39, R32, !PT ;  /* 0x0000002027257209 */ /* 0x000fe40007810000 */
[----:B------:R-:W-:Y:S01]  /*6870*/  ISETP.LT.OR P3, PT, R15, 0x59, P3 ;  /* 0x000000590f00780c */ /* 0x000fe20001f61670 */
[----:B------:R2:W-:Y:S01]  /*6880*/  MUFU.EX2 R32, R40 ;  /* 0x0000002800207308 */ /* 0x0005e20000000800 */
[----:B-1----:R-:W-:Y:S01]  /*6890*/  FMNMX.FTZ R36, R42, R37, !PT ;  /* 0x000000252a247209 */ /* 0x002fe20007810000 */
[----:B------:R-:W-:Y:S01]  /*68a0*/  FFMA.FTZ R37, R41, UR33, -R11 ;  /* 0x0000002129257c23 */ /* 0x000fe2000801080b */
[----:B------:R-:W-:Y:S02]  /*68b0*/  ISETP.GT.AND P4, PT, R14, 0x60, P2 ;  /* 0x000000600e00780c */ /* 0x000fe40001784270 */
[----:B------:R-:W-:-:S02]  /*68c0*/  FMNMX.FTZ R41, R43, R36, !PT ;  /* 0x000000242b297209 */ /* 0x000fc40007810000 */
[----:B------:R-:W-:Y:S01]  /*68d0*/  ISETP.LT.OR P5, PT, R15, 0x5a, P5 ;  /* 0x0000005a0f00780c */ /* 0x000fe20002fa1670 */
[----:B------:R-:W-:Y:S01]  /*68e0*/  MUFU.EX2 R12, R12 ;  /* 0x0000000c000c7308 */ /* 0x000fe20000000800 */
[----:B------:R-:W-:Y:S02]  /*68f0*/  FMNMX.FTZ R36, R46, R41, !PT ;  /* 0x000000292e247209 */ /* 0x000fe40007810000 */
[----:B------:R-:W-:Y:S02]  /*6900*/  FSEL R70, R70, -INF , !P3 ;  /* 0xff80000046467808 */ /* 0x000fe40005800000 */
[----:B------:R-:W-:Y:S02]  /*6910*/  FMNMX.FTZ R41, R47, R36, !PT ;  /* 0x000000242f297209 */ /* 0x000fe40007810000 */
[----:B------:R-:W-:Y:S01]  /*6920*/  ISETP.GT.AND P3, PT, R14, 0x61, P2 ;  /* 0x000000610e00780c */ /* 0x000fe20001764270 */
[----:B------:R1:W-:Y:S01]  /*6930*/  MUFU.EX2 R36, R44 ;  /* 0x0000002c00247308 */ /* 0x0003e20000000800 */
[----:B--2---:R-:W-:Y:S01]  /*6940*/  FMNMX.FTZ R40, R50, R41, !PT ;  /* 0x0000002932287209 */ /* 0x004fe20007810000 */
[----:B------:R-:W-:Y:S01]  /*6950*/  FFMA.FTZ R41, R45, UR33, -R11 ;  /* 0x000000212d297c23 */ /* 0x000fe2000801080b */
[----:B------:R-:W-:-:S02]  /*6960*/  FSEL R71, R71, -INF , !P5 ;  /* 0xff80000047477808 */ /* 0x000fc40006800000 */
[----:B------:R-:W-:Y:S02]  /*6970*/  FMNMX.FTZ R45, R51, R40, !PT ;  /* 0x00000028332d7209 */ /* 0x000fe40007810000 */
[----:B------:R-:W-:Y:S01]  /*6980*/  ISETP.LT.OR P4, PT, R15, 0x61, P4 ;  /* 0x000000610f00780c */ /* 0x000fe20002781670 */
[----:B------:R-:W-:Y:S01]  /*6990*/  MUFU.EX2 R20, R20 ;  /* 0x0000001400147308 */ /* 0x000fe20000000800 */
[----:B------:R-:W-:Y:S02]  /*69a0*/  FMNMX.FTZ R40, R54, R45, !PT ;  /* 0x0000002d36287209 */ /* 0x000fe40007810000 */
[----:B------:R-:W-:Y:S02]  /*69b0*/  ISETP.GT.AND P5, PT, R14, 0x68, P2 ;  /* 0x000000680e00780c */ /* 0x000fe400017a4270 */
[----:B------:R-:W-:Y:S02]  /*69c0*/  FMNMX.FTZ R45, R55, R40, !PT ;  /* 0x00000028372d7209 */ /* 0x000fe40007810000 */
[----:B------:R-:W-:Y:S01]  /*69d0*/  ISETP.LT.OR P3, PT, R15, 0x62, P3 ;  /* 0x000000620f00780c */ /* 0x000fe20001f61670 */
[----:B------:R2:W-:Y:S01]  /*69e0*/  MUFU.EX2 R40, R48 ;  /* 0x0000003000287308 */ /* 0x0005e20000000800 */
[----:B-1----:R-:W-:Y:S01]  /*69f0*/  FMNMX.FTZ R44, R58, R45, !PT ;  /* 0x0000002d3a2c7209 */ /* 0x002fe20007810000 */
[----:B------:R-:W-:Y:S01]  /*6a00*/  FFMA.FTZ R45, R49, UR33, -R11 ;  /* 0x00000021312d7c23 */ /* 0x000fe2000801080b */
[----:B------:R-:W-:-:S02]  /*6a10*/  FSEL R74, R74, -INF , !P4 ;  /* 0xff8000004a4a7808 */ /* 0x000fc40006000000 */
[----:B------:R-:W-:Y:S02]  /*6a20*/  FMNMX.FTZ R49, R59, R44, !PT ;  /* 0x0000002c3b317209 */ /* 0x000fe40007810000 */
[----:B------:R-:W-:Y:S01]  /*6a30*/  ISETP.GT.AND P4, PT, R14, 0x69, P2 ;  /* 0x000000690e00780c */ /* 0x000fe20001784270 */
[----:B------:R-:W-:Y:S01]  /*6a40*/  MUFU.EX2 R25, R25 ;  /* 0x0000001900197308 */ /* 0x000fe20000000800 */
[----:B------:R-:W-:Y:S02]  /*6a50*/  FMNMX.FTZ R44, R62, R49, !PT ;  /* 0x000000313e2c7209 */ /* 0x000fe40007810000 */
[----:B------:R-:W-:Y:S02]  /*6a60*/  FSEL R75, R75, -INF , !P3 ;  /* 0xff8000004b4b7808 */ /* 0x000fe40005800000 */
[----:B------:R-:W-:Y:S02]  /*6a70*/  FMNMX.FTZ R49, R63, R44, !PT ;  /* 0x0000002c3f317209 */ /* 0x000fe40007810000 */
[----:B------:R-:W-:Y:S01]  /*6a80*/  ISETP.LT.OR P5, PT, R15, 0x69, P5 ;  /* 0x000000690f00780c */ /* 0x000fe20002fa1670 */
[----:B------:R1:W-:Y:S01]  /*6a90*/  MUFU.EX2 R44, R52 ;  /* 0x00000034002c7308 */ /* 0x0003e20000000800 */
[----:B--2---:R-:W-:Y:S01]  /*6aa0*/  FMNMX.FTZ R48, R66, R49, !PT ;  /* 0x0000003142307209 */ /* 0x004fe20007810000 */
[----:B------:R-:W-:Y:S01]  /*6ab0*/  FFMA.FTZ R49, R53, UR33, -R11 ;  /* 0x0000002135317c23 */ /* 0x000fe2000801080b */
[----:B------:R-:W-:-:S02]  /*6ac0*/  ISETP.GT.AND P3, PT, R14, 0x70, P2 ;  /* 0x000000700e00780c */ /* 0x000fc40001764270 */
[----:B------:R-:W-:Y:S02]  /*6ad0*/  FMNMX.FTZ R53, R67, R48, !PT ;  /* 0x0000003043357209 */ /* 0x000fe40007810000 */
[----:B------:R-:W-:Y:S01]  /*6ae0*/  ISETP.LT.OR P4, PT, R15, 0x6a, P4 ;  /* 0x0000006a0f00780c */ /* 0x000fe20002781670 */
[----:B------:R-:W-:Y:S01]  /*6af0*/  MUFU.EX2 R24, R24 ;  /* 0x0000001800187308 */ /* 0x000fe20000000800 */
[----:B------:R-:W-:Y:S02]  /*6b00*/  FMNMX.FTZ R48, R70, R53, !PT ;  /* 0x0000003546307209 */ /* 0x000fe40007810000 */
[----:B------:R-:W-:Y:S02]  /*6b10*/  FSEL R139, R78, -INF , !P5 ;  /* 0xff8000004e8b7808 */ /* 0x000fe40006800000 */
[----:B------:R-:W-:Y:S02]  /*6b20*/  FMNMX.FTZ R53, R71, R48, !PT ;  /* 0x0000003047357209 */ /* 0x000fe40007810000 */
[----:B------:R-:W-:Y:S01]  /*6b30*/  ISETP.GT.AND P5, PT, R14, 0x71, P2 ;  /* 0x000000710e00780c */ /* 0x000fe200017a4270 */
[----:B------:R2:W-:Y:S01]  /*6b40*/  MUFU.EX2 R48, R56 ;  /* 0x0000003800307308 */ /* 0x0005e20000000800 */
[----:B-1----:R-:W-:Y:S01]  /*6b50*/  FMNMX.FTZ R52, R74, R53, !PT ;  /* 0x000000354a347209 */ /* 0x002fe20007810000 */
[----:B------:R-:W-:Y:S01]  /*6b60*/  FFMA.FTZ R53, R57, UR33, -R11 ;  /* 0x0000002139357c23 */ /* 0x000fe2000801080b */
[----:B------:R-:W-:-:S02]  /*6b70*/  FSEL R79, R79, -INF , !P4 ;  /* 0xff8000004f4f7808 */ /* 0x000fc40006000000 */
[----:B------:R-:W-:Y:S02]  /*6b80*/  FMNMX.FTZ R52, R75, R52, !PT ;  /* 0x000000344b347209 */ /* 0x000fe40007810000 */
[----:B------:R-:W-:Y:S01]  /*6b90*/  ISETP.LT.OR P3, PT, R15, 0x71, P3 ;  /* 0x000000710f00780c */ /* 0x000fe20001f61670 */
[----:B------:R-:W-:Y:S01]  /*6ba0*/  MUFU.EX2 R29, R29 ;  /* 0x0000001d001d7308 */ /* 0x000fe20000000800 */
[----:B------:R-:W-:Y:S01]  /*6bb0*/  FMNMX.FTZ R52, R139, R52, !PT ;  /* 0x000000348b347209 */ /* 0x000fe20007810000 */
[--C-:B--2---:R-:W-:Y:S01]  /*6bc0*/  FFMA.FTZ R56, R64, UR33, -R11.reuse ;  /* 0x0000002140387c23 */ /* 0x104fe2000801080b */
[----:B------:R-:W-:Y:S01]  /*6bd0*/  ISETP.GT.AND P4, PT, R14, 0x78, P2 ;  /* 0x000000780e00780c */ /* 0x000fe20001784270 */
[--C-:B------:R-:W-:Y:S01]  /*6be0*/  FFMA.FTZ R64, R72, UR33, -R11.reuse ;  /* 0x0000002148407c23 */ /* 0x100fe2000801080b */
[----:B------:R-:W-:Y:S01]  /*6bf0*/  ISETP.LT.OR P5, PT, R15, 0x72, P5 ;  /* 0x000000720f00780c */ /* 0x000fe20002fa1670 */
[----:B------:R-:W-:Y:S01]  /*6c00*/  FFMA.FTZ R72, R80, UR33, -R11 ;  /* 0x0000002150487c23 */ /* 0x000fe2000801080b */
[----:B------:R-:W-:Y:S01]  /*6c10*/  FSEL R82, R82, -INF , !P3 ;  /* 0xff80000052527808 */ /* 0x000fe20005800000 */
[----:B------:R-:W-:Y:S01]  /*6c20*/  MUFU.EX2 R33, R33 ;  /* 0x0000002100217308 */ /* 0x000fe20000000800 */
[----:B------:R-:W-:-:S02]  /*6c30*/  FMNMX.FTZ R57, R79, R52, !PT ;  /* 0x000000344f397209 */ /* 0x000fc40007810000 */
[----:B------:R-:W-:Y:S02]  /*6c40*/  ISETP.GT.AND P2, PT, R14, 0x79, P2 ;  /* 0x000000790e00780c */ /* 0x000fe40001744270 */
[----:B------:R-:W-:Y:S02]  /*6c50*/  ISETP.LT.OR P4, PT, R15, 0x79, P4 ;  /* 0x000000790f00780c */ /* 0x000fe40002781670 */
[----:B------:R-:W-:Y:S01]  /*6c60*/  FSEL R83, R83, -INF , !P5 ;  /* 0xff80000053537808 */ /* 0x000fe20006800000 */
[----:B------:R1:W-:Y:S01]  /*6c70*/  MUFU.EX2 R52, R60 ;  /* 0x0000003c00347308 */ /* 0x0003e20000000800 */
[----:B------:R-:W-:Y:S01]  /*6c80*/  FMNMX.FTZ R14, R82, R57, !PT ;  /* 0x00000039520e7209 */ /* 0x000fe20007810000 */
[--C-:B------:R-:W-:Y:S01]  /*6c90*/  FFMA.FTZ R57, R61, UR33, -R11.reuse ;  /* 0x000000213d397c23 */ /* 0x100fe2000801080b */
[----:B------:R-:W-:Y:S01]  /*6ca0*/  ISETP.LT.OR P2, PT, R15, 0x7a, P2 ;  /* 0x0000007a0f00780c */ /* 0x000fe20001741670 */
[--C-:B------:R-:W-:Y:S01]  /*6cb0*/  FFMA.FTZ R61, R65, UR33, -R11.reuse ;  /* 0x00000021413d7c23 */ /* 0x100fe2000801080b */
[----:B------:R-:W-:Y:S01]  /*6cc0*/  FSEL R86, R86, -INF , !P4 ;  /* 0xff80000056567808 */ /* 0x000fe20006000000 */
[--C-:B------:R-:W-:Y:S01]  /*6cd0*/  FFMA.FTZ R65, R69, UR33, -R11.reuse ;  /* 0x0000002145417c23 */ /* 0x100fe2000801080b */
[----:B------:R-:W-:Y:S01]  /*6ce0*/  FMNMX.FTZ R15, R83, R14, !PT ;  /* 0x0000000e530f7209 */ /* 0x000fe20007810000 */
[--C-:B------:R-:W-:Y:S01]  /*6cf0*/  FFMA.FTZ R69, R73, UR33, -R11.reuse ;  /* 0x0000002149457c23 */ /* 0x100fe2000801080b */
[----:B------:R-:W-:Y:S01]  /*6d00*/  FSEL R87, R87, -INF , !P2 ;  /* 0xff80000057577808 */ /* 0x000fe20005000000 */
[--C-:B-1----:R-:W-:Y:S01]  /*6d10*/  FFMA.FTZ R60, R68, UR33, -R11.reuse ;  /* 0x00000021443c7c23 */ /* 0x102fe2000801080b */
[----:B------:R-:W-:Y:S01]  /*6d20*/  FMNMX.FTZ R14, R86, R15, !PT ;  /* 0x0000000f560e7209 */ /* 0x000fe20007810000 */
[--C-:B------:R-:W-:Y:S01]  /*6d30*/  FFMA.FTZ R68, R76, UR33, -R11.reuse ;  /* 0x000000214c447c23 */ /* 0x100fe2000801080b */
[--C-:B------:R-:W-:Y:S01]  /*6d40*/  FFMA.FTZ R73, R77, UR33, -R11.reuse ;  /* 0x000000214d497c23 */ /* 0x100fe2000801080b */
[--C-:B------:R-:W-:Y:S01]  /*6d50*/  FFMA.FTZ R77, R81, UR33, -R11.reuse ;  /* 0x00000021514d7c23 */ /* 0x100fe2000801080b */
[----:B------:R-:W-:Y:S01]  /*6d60*/  FMNMX.FTZ R14, R87, R14, !PT ;  /* 0x0000000e570e7209 */ /* 0x000fe20007810000 */
[----:B------:R-:W-:Y:S01]  /*6d70*/  FFMA.FTZ R76, R84, UR33, -R11 ;  /* 0x00000021544c7c23 */ /* 0x000fe2000801080b */
[----:B------:R-:W-:Y:S01]  /*6d80*/  FSEL R78, R10, RZ, P6 ;  /* 0x000000ff0a4e7208 */ /* 0x000fe20003000000 */
[----:B------:R-:W-:Y:S02]  /*6d90*/  MUFU.EX2 R37, R37 ;  /* 0x0000002500257308 */ /* 0x000fe40000000800 */
[----:B------:R-:W1:Y:S02]  /*6da0*/  SHFL.BFLY PT, R15, R14, 0x2, 0x1f ;  /* 0x0c401f000e0f7f89 */ /* 0x000e6400000e0000 */
[----:B------:R-:W-:-:S04]  /*6db0*/  FADD.FTZ R78, -R78, R7 ;  /* 0x000000074e4e7221 */ /* 0x000fc80000010100 */
[----:B------:R-:W-:Y:S01]  /*6dc0*/  FMUL.FTZ R78, R78, UR33 ;  /* 0x000000214e4e7c20 */ /* 0x000fe20008410000 */
[----:B------:R-:W-:Y:S08]  /*6dd0*/  MUFU.EX2 R7, R85 ;  /* 0x0000005500077308 */ /* 0x000ff00000000800 */
[----:B------:R-:W2:Y:S08]  /*6de0*/  MUFU.EX2 R78, R78 ;  /* 0x0000004e004e7308 */ /* 0x000eb00000000800 */
[----:B------:R-:W-:Y:S01]  /*6df0*/  MUFU.EX2 R41, R41 ;  /* 0x0000002900297308 */ /* 0x000fe20000000800 */
[----:B-1----:R-:W-:-:S05]  /*6e00*/  FMNMX.FTZ R15, R14, R15, !PT ;  /* 0x0000000f0e0f7209 */ /* 0x002fca0007810000 */
[----:B------:R-:W1:Y:S02]  /*6e10*/  SHFL.BFLY PT, R14, R15, 0x1, 0x1f ;  /* 0x0c201f000f0e7f89 */ /* 0x000e6400000e0000 */
[----:B------:R-:W-:Y:S01]  /*6e20*/  MUFU.EX2 R45, R45 ;  /* 0x0000002d002d7308 */ /* 0x000fe20000000800 */
[-C--:B--2---:R-:W-:Y:S01]  /*6e30*/  FMUL.FTZ R88, R88, R78.reuse ;  /* 0x0000004e58587220 */ /* 0x084fe20000410000 */
[-C--:B------:R-:W-:Y:S01]  /*6e40*/  FMUL.FTZ R89, R89, R78.reuse ;  /* 0x0000004e59597220 */ /* 0x080fe20000410000 */
[-C--:B------:R-:W-:Y:S01]  /*6e50*/  FMUL.FTZ R92, R92, R78.reuse ;  /* 0x0000004e5c5c7220 */ /* 0x080fe20000410000 */
[-C--:B------:R-:W-:Y:S01]  /*6e60*/  FMUL.FTZ R93, R93, R78.reuse ;  /* 0x0000004e5d5d7220 */ /* 0x080fe20000410000 */
[-C--:B------:R-:W-:Y:S01]  /*6e70*/  FMUL.FTZ R96, R96, R78.reuse ;  /* 0x0000004e60607220 */ /* 0x080fe20000410000 */
[-C--:B------:R-:W-:Y:S01]  /*6e80*/  FMUL.FTZ R97, R97, R78.reuse ;  /* 0x0000004e61617220 */ /* 0x080fe20000410000 */
[-C--:B------:R-:W-:Y:S01]  /*6e90*/  FMUL.FTZ R100, R100, R78.reuse ;  /* 0x0000004e64647220 */ /* 0x080fe20000410000 */
[----:B------:R-:W-:Y:S01]  /*6ea0*/  MUFU.EX2 R49, R49 ;  /* 0x0000003100317308 */ /* 0x000fe20000000800 */
[-C--:B------:R-:W-:Y:S01]  /*6eb0*/  FMUL.FTZ R101, R101, R78.reuse ;  /* 0x0000004e65657220 */ /* 0x080fe20000410000 */
        /* <DEDUP_REMOVED lines=11> */
[----:B------:R-:W-:Y:S01]  /*6f70*/  FMUL.FTZ R124, R124, R78 ;  /* 0x0000004e7c7c7220 */ /* 0x000fe20000410000 */
[----:B-1----:R-:W-:Y:S01]  /*6f80*/  FMNMX.FTZ R11, R15, R14, !PT ;  /* 0x0000000e0f0b7209 */ /* 0x002fe20007810000 */
[-C--:B------:R-:W-:Y:S01]  /*6f90*/  FMUL.FTZ R125, R125, R78.reuse ;  /* 0x0000004e7d7d7220 */ /* 0x080fe20000410000 */
[----:B------:R-:W-:Y:S01]  /*6fa0*/  MUFU.EX2 R57, R57 ;  /* 0x0000003900397308 */ /* 0x000fe20000000800 */
[-C--:B------:R-:W-:Y:S01]  /*6fb0*/  FMUL.FTZ R128, R128, R78.reuse ;  /* 0x0000004e80807220 */ /* 0x080fe20000410000 */
[C---:B------:R-:W-:Y:S01]  /*6fc0*/  FSETP.NEU.FTZ.AND P2, PT, R11.reuse, -INF , PT ;  /* 0xff8000000b00780b */ /* 0x040fe20003f5d000 */
[----:B------:R-:W-:Y:S01]  /*6fd0*/  FMUL.FTZ R80, R11, UR33 ;  /* 0x000000210b507c20 */ /* 0x000fe20008410000 */
[-C--:B------:R-:W-:Y:S01]  /*6fe0*/  FMUL.FTZ R129, R129, R78.reuse ;  /* 0x0000004e81817220 */ /* 0x080fe20000410000 */
[-C--:B------:R-:W-:Y:S01]  /*6ff0*/  FMUL.FTZ R132, R132, R78.reuse ;  /* 0x0000004e84847220 */ /* 0x080fe20000410000 */
[----:B------:R-:W-:Y:S01]  /*7000*/  FSEL R14, R11, RZ, P2 ;  /* 0x000000ff0b0e7208 */ /* 0x000fe20001000000 */
[----:B------:R-:W-:Y:S01]  /*7010*/  FMUL.FTZ R133, R133, R78 ;  /* 0x0000004e85857220 */ /* 0x000fe20000410000 */
[----:B------:R-:W-:Y:S01]  /*7020*/  FSEL R80, R80, RZ, P2 ;  /* 0x000000ff50507208 */ /* 0x000fe20001000000 */
[----:B------:R-:W-:Y:S01]  /*7030*/  MUFU.EX2 R56, R56 ;  /* 0x0000003800387308 */ /* 0x000fe20000000800 */
[----:B------:R-:W-:Y:S01]  /*7040*/  ISETP.GT.AND P2, PT, R8, UR58, PT ;  /* 0x0000003a08007c0c */ /* 0x000fe2000bf44270 */
[----:B------:R-:W-:Y:S01]  /*7050*/  FADD.FTZ R14, -R14, R9 ;  /* 0x000000090e0e7221 */ /* 0x000fe20000010100 */
[----:B------:R-:W-:-:S02]  /*7060*/  VIADD R8, R8, 0xffffffff ;  /* 0xffffffff08087836 */ /* 0x000fc40000000000 */
[--C-:B------:R-:W-:Y:S01]  /*7070*/  FFMA.FTZ R26, R26, UR33, -R80.reuse ;  /* 0x000000211a1a7c23 */ /* 0x100fe20008010850 */
[--C-:B------:R-:W-:Y:S01]  /*7080*/  FFMA.FTZ R15, R27, UR33, -R80.reuse ;  /* 0x000000211b0f7c23 */ /* 0x100fe20008010850 */
[----:B------:R-:W-:Y:S01]  /*7090*/  FMUL.FTZ R9, R14, UR33 ;  /* 0x000000210e097c20 */ /* 0x000fe20008410000 */
[----:B------:R-:W-:Y:S02]  /*70a0*/  IMAD.U32 R14, RZ, RZ, UR36 ;  /* 0x00000024ff0e7e24 */ /* 0x000fe4000f8e00ff */
[--C-:B------:R-:W-:Y:S01]  /*70b0*/  FFMA.FTZ R84, R35, UR33, -R80.reuse ;  /* 0x0000002123547c23 */ /* 0x100fe20008010850 */
[--C-:B------:R-:W-:Y:S01]  /*70c0*/  FFMA.FTZ R30, R30, UR33, -R80.reuse ;  /* 0x000000211e1e7c23 */ /* 0x100fe20008010850 */
[----:B------:R-:W-:Y:S01]  /*70d0*/  MUFU.EX2 R26, R26 ;  /* 0x0000001a001a7308 */ /* 0x000fe20000000800 */
[--C-:B------:R-:W-:Y:S01]  /*70e0*/  FFMA.FTZ R35, R38, UR33, -R80.reuse ;  /* 0x0000002126237c23 */ /* 0x100fe20008010850 */
[----:B------:R-:W-:Y:S01]  /*70f0*/  @!P1 LEA R14, R14, UR39, 0x3 ;  /* 0x000000270e0e9c11 */ /* 0x000fe2000f8e18ff */
[--C-:B------:R-:W-:Y:S01]  /*7100*/  FFMA.FTZ R38, R39, UR33, -R80.reuse ;  /* 0x0000002127267c23 */ /* 0x100fe20008010850 */
[--C-:B------:R-:W-:Y:S01]  /*7110*/  FFMA.FTZ R142, R31, UR33, -R80.reuse ;  /* 0x000000211f8e7c23 */ /* 0x100fe20008010850 */
[--C-:B------:R-:W-:Y:S01]  /*7120*/  FFMA.FTZ R39, R42, UR33, -R80.reuse ;  /* 0x000000212a277c23 */ /* 0x100fe20008010850 */
[--C-:B------:R-:W-:Y:S01]  /*7130*/  FFMA.FTZ R42, R43, UR33, -R80.reuse ;  /* 0x000000212b2a7c23 */ /* 0x100fe20008010850 */
[----:B------:R-:W-:Y:S01]  /*7140*/  FFMA.FTZ R43, R54, UR33, -R80 ;  /* 0x00000021362b7c23 */ /* 0x000fe20008010850 */
[----:B------:R-:W1:Y:S01]  /*7150*/  MUFU.EX2 R9, R9 ;  /* 0x0000000900097308 */ /* 0x000e620000000800 */
[----:B------:R-:W-:-:S02]  /*7160*/  @!P1 VIADD R14, R14, 0x2d860 ;  /* 0x0002d8600e0e9836 */ /* 0x000fc40000000000 */
[--C-:B------:R-:W-:Y:S01]  /*7170*/  FFMA.FTZ R54, R55, UR33, -R80.reuse ;  /* 0x0000002137367c23 */ /* 0x100fe20008010850 */
[--C-:B------:R-:W-:Y:S01]  /*7180*/  FFMA.FTZ R27, R34, UR33, -R80.reuse ;  /* 0x00000021221b7c23 */ /* 0x100fe20008010850 */
[----:B------:R-:W-:Y:S01]  /*7190*/  FFMA.FTZ R55, R78, R6, R13 ;  /* 0x000000064e377223 */ /* 0x000fe2000001000d */
[----:B------:R-:W-:Y:S01]  /*71a0*/  FFMA.FTZ R81, R47, UR33, -R80 ;  /* 0x000000212f517c23 */ /* 0x000fe20008010850 */
[----:B------:R-:W-:Y:S01]  /*71b0*/  @!P1 PRMT R14, RZ, 0x654, R14 ;  /* 0x00000654ff0e9816 */ /* 0x000fe2000000000e */
[--C-:B------:R-:W-:Y:S01]  /*71c0*/  FFMA.FTZ R47, R58, UR33, -R80.reuse ;  /* 0x000000213a2f7c23 */ /* 0x100fe20008010850 */
[----:B------:R-:W2:Y:S01]  /*71d0*/  MUFU.EX2 R15, R15 ;  /* 0x0000000f000f7308 */ /* 0x000ea20000000800 */
[C---:B------:R-:W-:Y:S01]  /*71e0*/  FADD.FTZ R55, R12.reuse, R55 ;  /* 0x000000370c377221 */ /* 0x040fe20000010000 */
[----:B------:R3:W-:Y:S01]  /*71f0*/  @!P1 SYNCS.ARRIVE.TRANS64.RED.A1T0 RZ, [R14+URZ], RZ ;  /* 0x000000ff0eff99a7 */ /* 0x0007e2000810043f */
[----:B------:R-:W-:Y:S01]  /*7200*/  F2FP.BF16.F32.PACK_AB R12, R12, R13 ;  /* 0x0000000d0c0c723e */ /* 0x000fe200000010ff */
[--C-:B------:R-:W-:Y:S01]  /*7210*/  FFMA.FTZ R58, R59, UR33, -R80.reuse ;  /* 0x000000213b3a7c23 */ /* 0x100fe20008010850 */
[--C-:B------:R-:W-:Y:S01]  /*7220*/  FFMA.FTZ R46, R46, UR33, -R80.reuse ;  /* 0x000000212e2e7c23 */ /* 0x100fe20008010850 */
[--C-:B------:R-:W-:Y:S01]  /*7230*/  FFMA.FTZ R6, R63, UR33, -R80.reuse ;  /* 0x000000213f067c23 */ /* 0x100fe20008010850 */
[----:B------:R-:W-:Y:S01]  /*7240*/  FFMA.FTZ R31, R51, UR33, -R80 ;  /* 0x00000021331f7c23 */ /* 0x000fe20008010850 */
[----:B------:R4:W5:Y:S01]  /*7250*/  MUFU.EX2 R85, R30 ;  /* 0x0000001e00557308 */ /* 0x0009620000000800 */
[----:B-1----:R-:W-:Y:S01]  /*7260*/  FFMA.FTZ R4, R9, R4, R26 ;  /* 0x0000000409047223 */ /* 0x002fe2000001001a */
[----:B---3--:R-:W-:Y:S01]  /*7270*/  FADD.FTZ R14, R20, R55 ;  /* 0x00000037140e7221 */ /* 0x008fe20000010000 */
[--C-:B------:R-:W-:Y:S01]  /*7280*/  FFMA.FTZ R51, R62, UR33, -R80.reuse ;  /* 0x000000213e337c23 */ /* 0x100fe20008010850 */
[--C-:B------:R-:W-:Y:S01]  /*7290*/  FFMA.FTZ R62, R74, UR33, -R80.reuse ;  /* 0x000000214a3e7c23 */ /* 0x100fe20008010850 */
[----:B------:R-:W-:Y:S01]  /*72a0*/  FFMA.FTZ R75, R75, UR33, -R80 ;  /* 0x000000214b4b7c23 */ /* 0x000fe20008010850 */
[C---:B------:R-:W-:Y:S01]  /*72b0*/  FADD.FTZ R55, R25.reuse, R14 ;  /* 0x0000000e19377221 */ /* 0x040fe20000010000 */
[----:B------:R-:W-:Y:S01]  /*72c0*/  F2FP.BF16.F32.PACK_AB R14, R25, R20 ;  /* 0x00000014190e723e */ /* 0x000fe200000010ff */
[----:B------:R-:W1:Y:S01]  /*72d0*/  MUFU.EX2 R142, R142 ;  /* 0x0000008e008e7308 */ /* 0x000e620000000800 */
[C---:B--2---:R-:W-:Y:S01]  /*72e0*/  FADD.FTZ R4, R15.reuse, R4 ;  /* 0x000000040f047221 */ /* 0x044fe20000010000 */
[----:B------:R-:W-:Y:S01]  /*72f0*/  F2FP.BF16.F32.PACK_AB R13, R15, R26 ;  /* 0x0000001a0f0d723e */ /* 0x000fe200000010ff */
[----:B------:R-:W-:Y:S01]  /*7300*/  FADD.FTZ R26, R24, R55 ;  /* 0x00000037181a7221 */ /* 0x000fe20000010000 */
[--C-:B----4-:R-:W-:Y:S01]  /*7310*/  FFMA.FTZ R30, R50, UR33, -R80.reuse ;  /* 0x00000021321e7c23 */ /* 0x110fe20008010850 */
[--C-:B------:R-:W-:Y:S01]  /*7320*/  FFMA.FTZ R55, R67, UR33, -R80.reuse ;  /* 0x0000002143377c23 */ /* 0x100fe20008010850 */
[----:B------:R-:W-:Y:S01]  /*7330*/  FFMA.FTZ R139, R139, UR33, -R80 ;  /* 0x000000218b8b7c23 */ /* 0x000fe20008010850 */
[----:B------:R-:W-:Y:S01]  /*7340*/  FADD.FTZ R59, R29, R26 ;  /* 0x0000001a1d3b7221 */ /* 0x000fe20000010000 */
[----:B------:R-:W2:Y:S01]  /*7350*/  MUFU.EX2 R27, R27 ;  /* 0x0000001b001b7308 */ /* 0x000ea20000000800 */
[----:B-----5:R-:W-:Y:S01]  /*7360*/  FADD.FTZ R25, R85, R4 ;  /* 0x0000000455197221 */ /* 0x020fe20000010000 */
[--C-:B------:R-:W-:Y:S01]  /*7370*/  FFMA.FTZ R4, R66, UR33, -R80.reuse ;  /* 0x0000002142047c23 */ /* 0x100fe20008010850 */
[----:B------:R-:W-:Y:S01]  /*7380*/  FADD.FTZ R34, R28, R59 ;  /* 0x0000003b1c227221 */ /* 0x000fe20000010000 */
[--C-:B------:R-:W-:Y:S01]  /*7390*/  FFMA.FTZ R59, R70, UR33, -R80.reuse ;  /* 0x00000021463b7c23 */ /* 0x100fe20008010850 */
[--C-:B------:R-:W-:Y:S01]  /*73a0*/  FFMA.FTZ R79, R79, UR33, -R80.reuse ;  /* 0x000000214f4f7c23 */ /* 0x100fe20008010850 */
[----:B------:R-:W-:Y:S01]  /*73b0*/  FFMA.FTZ R82, R82, UR33, -R80 ;  /* 0x0000002152527c23 */ /* 0x000fe20008010850 */
[----:B------:R-:W-:Y:S01]  /*73c0*/  FADD.FTZ R63, R33, R34 ;  /* 0x00000022213f7221 */ /* 0x000fe20000010000 */
[----:B------:R-:W3:Y:S01]  /*73d0*/  MUFU.EX2 R84, R84 ;  /* 0x0000005400547308 */ /* 0x000ee20000000800 */
[C---:B-1----:R-:W-:Y:S01]  /*73e0*/  FADD.FTZ R20, R142.reuse, R25 ;  /* 0x000000198e147221 */ /* 0x042fe20000010000 */
[----:B------:R-:W-:Y:S01]  /*73f0*/  F2FP.BF16.F32.PACK_AB R15, R142, R85 ;  /* 0x000000558e0f723e */ /* 0x000fe200000010ff */
[----:B------:R-:W-:Y:S01]  /*7400*/  FADD.FTZ R34, R32, R63 ;  /* 0x0000003f20227221 */ /* 0x000fe20000010000 */
[--C-:B------:R-:W-:Y:S01]  /*7410*/  FFMA.FTZ R83, R83, UR33, -R80.reuse ;  /* 0x0000002153537c23 */ /* 0x100fe20008010850 */
[----:B------:R-:W-:Y:S01]  /*7420*/  FFMA.FTZ R86, R86, UR33, -R80 ;  /* 0x0000002156567c23 */ /* 0x000fe20008010850 */
[----:B------:R-:W-:Y:S01]  /*7430*/  F2FP.BF16.F32.PACK_AB R24, R29, R24 ;  /* 0x000000181d18723e */ /* 0x000fe200000010ff */
[----:B------:R-:W-:Y:S01]  /*7440*/  FADD.FTZ R63, R37, R34 ;  /* 0x00000022253f7221 */ /* 0x000fe20000010000 */
[----:B------:R-:W1:Y:S01]  /*7450*/  MUFU.EX2 R35, R35 ;  /* 0x0000002300237308 */ /* 0x000e620000000800 */
[----:B--2---:R-:W-:Y:S01]  /*7460*/  FADD.FTZ R25, R27, R20 ;  /* 0x000000141b197221 */ /* 0x004fe20000010000 */
[----:B------:R2:W-:Y:S01]  /*7470*/  STSM.16.M88.4 [R136+0x21800], R12 ;  /* 0x0218000c88007844 */ /* 0x0005e20000000200 */
[--C-:B------:R-:W-:Y:S01]  /*7480*/  FFMA.FTZ R20, R71, UR33, -R80.reuse ;  /* 0x0000002147147c23 */ /* 0x100fe20008010850 */
[----:B------:R-:W-:Y:S01]  /*7490*/  FFMA.FTZ R80, R87, UR33, -R80 ;  /* 0x0000002157507c23 */ /* 0x000fe20008010850 */
[----:B------:R-:W-:Y:S01]  /*74a0*/  F2FP.BF16.F32.PACK_AB R32, R37, R32 ;  /* 0x000000202520723e */ /* 0x000fe200000010ff */
[----:B------:R-:W-:Y:S01]  /*74b0*/  UMOV UR36, UR57 ;  /* 0x0000003900247c82 */ /* 0x000fe20008000000 */
[-C--:B------:R-:W-:Y:S01]  /*74c0*/  FMUL.FTZ R90, R90, R9.reuse ;  /* 0x000000095a5a7220 */ /* 0x080fe20000410000 */
[----:B------:R-:W4:Y:S01]  /*74d0*/  MUFU.EX2 R38, R38 ;  /* 0x0000002600267308 */ /* 0x000f220000000800 */
[----:B---3--:R-:W-:Y:S01]  /*74e0*/  FADD.FTZ R26, R84, R25 ;  /* 0x00000019541a7221 */ /* 0x008fe20000010000 */
[-C--:B------:R-:W-:Y:S01]  /*74f0*/  FMUL.FTZ R91, R91, R9.reuse ;  /* 0x000000095b5b7220 */ /* 0x080fe20000410000 */
[-C--:B------:R-:W-:Y:S01]  /*7500*/  FMUL.FTZ R94, R94, R9.reuse ;  /* 0x000000095e5e7220 */ /* 0x080fe20000410000 */
[-C--:B------:R-:W-:Y:S01]  /*7510*/  FMUL.FTZ R95, R95, R9.reuse ;  /* 0x000000095f5f7220 */ /* 0x080fe20000410000 */
[-C--:B------:R-:W-:Y:S01]  /*7520*/  FMUL.FTZ R98, R98, R9.reuse ;  /* 0x0000000962627220 */ /* 0x080fe20000410000 */
[-C--:B------:R-:W-:Y:S01]  /*7530*/  FMUL.FTZ R99, R99, R9.reuse ;  /* 0x0000000963637220 */ /* 0x080fe20000410000 */
[-C--:B------:R-:W-:Y:S01]  /*7540*/  FMUL.FTZ R102, R102, R9.reuse ;  /* 0x0000000966667220 */ /* 0x080fe20000410000 */
[----:B------:R-:W3:Y:S01]  /*7550*/  MUFU.EX2 R39, R39 ;  /* 0x0000002700277308 */ /* 0x000ee20000000800 */
[----:B-1----:R-:W-:Y:S01]  /*7560*/  FADD.FTZ R25, R35, R26 ;  /* 0x0000001a23197221 */ /* 0x002fe20000010000 */
[-C--:B------:R-:W-:Y:S01]  /*7570*/  FMUL.FTZ R103, R103, R9.reuse ;  /* 0x0000000967677220 */ /* 0x080fe20000410000 */
[-C--:B------:R-:W-:Y:S01]  /*7580*/  FMUL.FTZ R106, R106, R9.reuse ;  /* 0x000000096a6a7220 */ /* 0x080fe20000410000 */
[-C--:B------:R-:W-:Y:S01]  /*7590*/  FMUL.FTZ R107, R107, R9.reuse ;  /* 0x000000096b6b7220 */ /* 0x080fe20000410000 */
[-C--:B------:R-:W-:Y:S01]  /*75a0*/  FMUL.FTZ R110, R110, R9.reuse ;  /* 0x000000096e6e7220 */ /* 0x080fe20000410000 */
[-C--:B------:R-:W-:Y:S01]  /*75b0*/  FMUL.FTZ R111, R111, R9.reuse ;  /* 0x000000096f6f7220 */ /* 0x080fe20000410000 */
[-C--:B------:R-:W-:Y:S01]  /*75c0*/  FMUL.FTZ R114, R114, R9.reuse ;  /* 0x0000000972727220 */ /* 0x080fe20000410000 */
[----:B------:R-:W1:Y:S01]  /*75d0*/  MUFU.EX2 R42, R42 ;  /* 0x0000002a002a7308 */ /* 0x000e620000000800 */
[----:B----4-:R-:W-:Y:S01]  /*75e0*/  FADD.FTZ R26, R38, R25 ;  /* 0x00000019261a7221 */ /* 0x010fe20000010000 */
[-C--:B------:R-:W-:Y:S01]  /*75f0*/  FMUL.FTZ R115, R115, R9.reuse ;  /* 0x0000000973737220 */ /* 0x080fe20000410000 */
[-C--:B------:R-:W-:Y:S01]  /*7600*/  FMUL.FTZ R118, R118, R9.reuse ;  /* 0x0000000976767220 */ /* 0x080fe20000410000 */
[-C--:B------:R-:W-:Y:S01]  /*7610*/  FMUL.FTZ R119, R119, R9.reuse ;  /* 0x0000000977777220 */ /* 0x080fe20000410000 */
[-C--:B------:R-:W-:Y:S01]  /*7620*/  FMUL.FTZ R122, R122, R9.reuse ;  /* 0x000000097a7a7220 */ /* 0x080fe20000410000 */
[-C--:B------:R-:W-:Y:S01]  /*7630*/  FMUL.FTZ R123, R123, R9.reuse ;  /* 0x000000097b7b7220 */ /* 0x080fe20000410000 */
[-C--:B------:R-:W-:Y:S01]  /*7640*/  FMUL.FTZ R126, R126, R9.reuse ;  /* 0x000000097e7e7220 */ /* 0x080fe20000410000 */
[----:B------:R-:W4:Y:S01]  /*7650*/  MUFU.EX2 R46, R46 ;  /* 0x0000002e002e7308 */ /* 0x000f220000000800 */
[----:B---3--:R-:W-:Y:S01]  /*7660*/  FADD.FTZ R25, R39, R26 ;  /* 0x0000001a27197221 */ /* 0x008fe20000010000 */
[----:B------:R-:W-:Y:S01]  /*7670*/  FADD.FTZ R26, R36, R63 ;  /* 0x0000003f241a7221 */ /* 0x000fe20000010000 */
[-C--:B------:R-:W-:Y:S01]  /*7680*/  FMUL.FTZ R127, R127, R9.reuse ;  /* 0x000000097f7f7220 */ /* 0x080fe20000410000 */
[-C--:B------:R-:W-:Y:S01]  /*7690*/  FMUL.FTZ R130, R130, R9.reuse ;  /* 0x0000000982827220 */ /* 0x080fe20000410000 */
[-C--:B------:R-:W-:Y:S01]  /*76a0*/  FMUL.FTZ R131, R131, R9.reuse ;  /* 0x0000000983837220 */ /* 0x080fe20000410000 */
[----:B------:R-:W-:Y:S01]  /*76b0*/  FADD.FTZ R63, R41, R26 ;  /* 0x0000001a293f7221 */ /* 0x000fe20000010000 */
[-C--:B------:R-:W-:Y:S01]  /*76c0*/  FMUL.FTZ R134, R134, R9.reuse ;  /* 0x0000000986867220 */ /* 0x080fe20000410000 */
[----:B------:R-:W3:Y:S01]  /*76d0*/  MUFU.EX2 R81, R81 ;  /* 0x0000005100517308 */ /* 0x000ee20000000800 */
[----:B-1----:R-:W-:Y:S01]  /*76e0*/  FADD.FTZ R25, R42, R25 ;  /* 0x000000192a197221 */ /* 0x002fe20000010000 */
[----:B------:R-:W-:Y:S01]  /*76f0*/  FADD.FTZ R34, R40, R63 ;  /* 0x0000003f28227221 */ /* 0x000fe20000010000 */
[----:B------:R-:W-:Y:S01]  /*7700*/  F2FP.BF16.F32.PACK_AB R40, R45, R40 ;  /* 0x000000282d28723e */ /* 0x000fe200000010ff */
[----:B------:R-:W-:Y:S01]  /*7710*/  FMUL.FTZ R135, R135, R9 ;  /* 0x0000000987877220 */ /* 0x000fe20000410000 */
[----:B------:R-:W-:-:S02]  /*7720*/  IMAD.MOV.U32 R9, RZ, RZ, R11 ;  /* 0x000000ffff097224 */ /* 0x000fc400078e000b */
[----:B------:R-:W-:Y:S01]  /*7730*/  FADD.FTZ R63, R45, R34 ;  /* 0x000000222d3f7221 */ /* 0x000fe20000010000 */
[----:B------:R-:W1:Y:S01]  /*7740*/  MUFU.EX2 R30, R30 ;  /* 0x0000001e001e7308 */ /* 0x000e620000000800 */
[----:B----4-:R-:W-:Y:S02]  /*7750*/  FADD.FTZ R26, R46, R25 ;  /* 0x000000192e1a7221 */ /* 0x010fe40000010000 */
[----:B------:R-:W-:-:S05]  /*7760*/  FADD.FTZ R50, R44, R63 ;  /* 0x0000003f2c327221 */ /* 0x000fca0000010000 */
[----:B------:R-:W4:Y:S01]  /*7770*/  MUFU.EX2 R31, R31 ;  /* 0x0000001f001f7308 */ /* 0x000f220000000800 */
[----:B---3--:R-:W-:Y:S01]  /*7780*/  FADD.FTZ R25, R81, R26 ;  /* 0x0000001a51197221 */ /* 0x008fe20000010000 */
[----:B------:R-:W-:Y:S02]  /*7790*/  F2FP.BF16.F32.PACK_AB R26, R33, R28 ;  /* 0x0000001c211a723e */ /* 0x000fe400000010ff */
[----:B------:R-:W-:Y:S02]  /*77a0*/  F2FP.BF16.F32.PACK_AB R33, R42, R39 ;  /* 0x000000272a21723e */ /* 0x000fe400000010ff */
[C---:B------:R-:W-:Y:S02]  /*77b0*/  F2FP.BF16.F32.PACK_AB R42, R49.reuse, R44 ;  /* 0x0000002c312a723e */ /* 0x040fe400000010ff */
[----:B------:R-:W3:Y:S01]  /*77c0*/  MUFU.EX2 R43, R43 ;  /* 0x0000002b002b7308 */ /* 0x000ee20000000800 */
[----:B-1----:R-:W-:Y:S01]  /*77d0*/  FADD.FTZ R34, R30, R25 ;  /* 0x000000191e227221 */ /* 0x002fe20000010000 */
[----:B------:R-:W-:Y:S01]  /*77e0*/  FADD.FTZ R25, R49, R50 ;  /* 0x0000003231197221 */ /* 0x000fe20000010000 */
[----:B------:R-:W-:-:S03]  /*77f0*/  F2FP.BF16.F32.PACK_AB R50, R57, R52 ;  /* 0x000000343932723e */ /* 0x000fc600000010ff */
[----:B--2---:R-:W-:Y:S01]  /*7800*/  FADD.FTZ R14, R48, R25 ;  /* 0x00000019300e7221 */ /* 0x004fe20000010000 */
[----:B------:R-:W-:Y:S01]  /*7810*/  F2FP.BF16.F32.PACK_AB R25, R84, R27 ;  /* 0x0000001b5419723e */ /* 0x000fe200000010ff */
[----:B------:R-:W1:Y:S01]  /*7820*/  MUFU.EX2 R54, R54 ;  /* 0x0000003600367308 */ /* 0x000e620000000800 */
[----:B----4-:R-:W-:Y:S01]  /*7830*/  FADD.FTZ R28, R31, R34 ;  /* 0x000000221f1c7221 */ /* 0x010fe20000010000 */
[----:B------:R-:W-:Y:S01]  /*7840*/  FADD.FTZ R15, R53, R14 ;  /* 0x0000000e350f7221 */ /* 0x000fe20000010000 */
[----:B------:R-:W-:Y:S02]  /*7850*/  F2FP.BF16.F32.PACK_AB R27, R38, R35 ;  /* 0x00000023261b723e */ /* 0x000fe400000010ff */
[----:B------:R-:W-:Y:S01]  /*7860*/  F2FP.BF16.F32.PACK_AB R34, R41, R36 ;  /* 0x000000242922723e */ /* 0x000fe200000010ff */
[----:B------:R-:W-:Y:S01]  /*7870*/  FADD.FTZ R14, R52, R15 ;  /* 0x0000000f340e7221 */ /* 0x000fe20000010000 */
[----:B------:R-:W-:Y:S01]  /*7880*/  F2FP.BF16.F32.PACK_AB R35, R81, R46 ;  /* 0x0000002e5123723e */ /* 0x000fe200000010ff */
[----:B------:R-:W2:Y:S01]  /*7890*/  MUFU.EX2 R47, R47 ;  /* 0x0000002f002f7308 */ /* 0x000ea20000000800 */
[----:B---3--:R-:W-:Y:S01]  /*78a0*/  FADD.FTZ R13, R43, R28 ;  /* 0x0000001c2b0d7221 */ /* 0x008fe20000010000 */
[----:B------:R-:W-:Y:S01]  /*78b0*/  FADD.FTZ R15, R57, R14 ;  /* 0x0000000e390f7221 */ /* 0x000fe20000010000 */
[----:B------:R3:W-:Y:S01]  /*78c0*/  STSM.16.M88.4 [R23], R24 ;  /* 0x0000001817007844 */ /* 0x0007e20000000200 */
[----:B------:R-:W-:-:S02]  /*78d0*/  F2FP.BF16.F32.PACK_AB R41, R31, R30 ;  /* 0x0000001e1f29723e */ /* 0x000fc400000010ff */
[----:B------:R-:W-:Y:S01]  /*78e0*/  F2FP.BF16.F32.PACK_AB R48, R53, R48 ;  /* 0x000000303530723e */ /* 0x000fe200000010ff */
[----:B------:R4:W-:Y:S01]  /*78f0*/  STSM.16.M88.4 [R22], R32 ;  /* 0x0000002016007844 */ /* 0x0009e20000000200 */
[----:B------:R-:W5:Y:S01]  /*7900*/  MUFU.EX2 R58, R58 ;  /* 0x0000003a003a7308 */ /* 0x000f620000000800 */
[C---:B-1----:R-:W-:Y:S01]  /*7910*/  FADD.FTZ R12, R54.reuse, R13 ;  /* 0x0000000d360c7221 */ /* 0x042fe20000010000 */
[----:B------:R-:W-:-:S05]  /*7920*/  F2FP.BF16.F32.PACK_AB R43, R54, R43 ;  /* 0x0000002b362b723e */ /* 0x000fca00000010ff */
[----:B------:R4:W-:Y:S01]  /*7930*/  STSM.16.M88.4 [R18], R40 ;  /* 0x0000002812007844 */ /* 0x0009e20000000200 */
[----:B------:R-:W1:Y:S01]  /*7940*/  MUFU.EX2 R51, R51 ;  /* 0x0000003300337308 */ /* 0x000e620000000800 */
[----:B--2---:R-:W-:-:S07]  /*7950*/  FADD.FTZ R13, R47, R12 ;  /* 0x0000000c2f0d7221 */ /* 0x004fce0000010000 */
[----:B------:R-:W2:Y:S01]  /*7960*/  MUFU.EX2 R6, R6 ;  /* 0x0000000600067308 */ /* 0x000ea20000000800 */
[C---:B-----5:R-:W-:Y:S01]  /*7970*/  FADD.FTZ R12, R58.reuse, R13 ;  /* 0x0000000d3a0c7221 */ /* 0x060fe20000010000 */
[----:B------:R-:W-:-:S06]  /*7980*/  F2FP.BF16.F32.PACK_AB R49, R58, R47 ;  /* 0x0000002f3a31723e */ /* 0x000fcc00000010ff */
[----:B------:R-:W5:Y:S01]  /*7990*/  MUFU.EX2 R61, R61 ;  /* 0x0000003d003d7308 */ /* 0x000f620000000800 */
[----:B-1----:R-:W-:Y:S01]  /*79a0*/  FADD.FTZ R13, R51, R12 ;  /* 0x0000000c330d7221 */ /* 0x002fe20000010000 */
[----:B------:R-:W-:-:S06]  /*79b0*/  FADD.FTZ R12, R56, R15 ;  /* 0x0000000f380c7221 */ /* 0x000fcc0000010000 */
[----:B------:R-:W1:Y:S01]  /*79c0*/  MUFU.EX2 R4, R4 ;  /* 0x0000000400047308 */ /* 0x000e620000000800 */
[C---:B--2---:R-:W-:Y:S01]  /*79d0*/  FADD.FTZ R13, R6.reuse, R13 ;  /* 0x0000000d060d7221 */ /* 0x044fe20000010000 */
[----:B------:R-:W-:-:S05]  /*79e0*/  F2FP.BF16.F32.PACK_AB R51, R6, R51 ;  /* 0x000000330633723e */ /* 0x000fca00000010ff */
[----:B------:R4:W-:Y:S01]  /*79f0*/  STSM.16.M88.4 [R136+0x27800], R48 ;  /* 0x0278003088007844 */ /* 0x0009e20000000200 */
[----:B------:R-:W2:Y:S01]  /*7a00*/  MUFU.EX2 R60, R60 ;  /* 0x0000003c003c7308 */ /* 0x000ea20000000800 */
[C---:B-----5:R-:W-:Y:S01]  /*7a10*/  FADD.FTZ R15, R61.reuse, R12 ;  /* 0x0000000c3d0f7221 */ /* 0x060fe20000010000 */
[----:B------:R-:W-:-:S06]  /*7a20*/  F2FP.BF16.F32.PACK_AB R56, R61, R56 ;  /* 0x000000383d38723e */ /* 0x000fcc00000010ff */
[----:B------:R-:W5:Y:S01]  /*7a30*/  MUFU.EX2 R55, R55 ;  /* 0x0000003700377308 */ /* 0x000f620000000800 */
[----:B-1----:R-:W-:-:S07]  /*7a40*/  FADD.FTZ R12, R4, R13 ;  /* 0x0000000d040c7221 */ /* 0x002fce0000010000 */
[----:B------:R-:W1:Y:S01]  /*7a50*/  MUFU.EX2 R65, R65 ;  /* 0x0000004100417308 */ /* 0x000e620000000800 */
[----:B--2---:R-:W-:-:S07]  /*7a60*/  FADD.FTZ R14, R60, R15 ;  /* 0x0000000f3c0e7221 */ /* 0x004fce0000010000 */
[----:B------:R-:W2:Y:S01]  /*7a70*/  MUFU.EX2 R59, R59 ;  /* 0x0000003b003b7308 */ /* 0x000ea20000000800 */
[C---:B-----5:R-:W-:Y:S01]  /*7a80*/  FADD.FTZ R12, R55.reuse, R12 ;  /* 0x0000000c370c7221 */ /* 0x060fe20000010000 */
[----:B------:R-:W-:-:S06]  /*7a90*/  F2FP.BF16.F32.PACK_AB R57, R55, R4 ;  /* 0x000000043739723e */ /* 0x000fcc00000010ff */
[----:B------:R-:W5:Y:S01]  /*7aa0*/  MUFU.EX2 R64, R64 ;  /* 0x0000004000407308 */ /* 0x000f620000000800 */
[C---:B-1----:R-:W-:Y:S01]  /*7ab0*/  FADD.FTZ R15, R65.reuse, R14 ;  /* 0x0000000e410f7221 */ /* 0x042fe20000010000 */
[----:B------:R-:W-:-:S06]  /*7ac0*/  F2FP.BF16.F32.PACK_AB R58, R65, R60 ;  /* 0x0000003c413a723e */ /* 0x000fcc00000010ff */
[----:B------:R-:W1:Y:S01]  /*7ad0*/  MUFU.EX2 R20, R20 ;  /* 0x0000001400147308 */ /* 0x000e620000000800 */
[----:B--2---:R-:W-:-:S07]  /*7ae0*/  FADD.FTZ R13, R59, R12 ;  /* 0x0000000c3b0d7221 */ /* 0x004fce0000010000 */
[----:B------:R-:W2:Y:S01]  /*7af0*/  MUFU.EX2 R69, R69 ;  /* 0x0000004500457308 */ /* 0x000ea20000000800 */
[----:B-----5:R-:W-:-:S07]  /*7b00*/  FADD.FTZ R12, R64, R15 ;  /* 0x0000000f400c7221 */ /* 0x020fce0000010000 */
[----:B------:R-:W5:Y:S01]  /*7b10*/  MUFU.EX2 R62, R62 ;  /* 0x0000003e003e7308 */ /* 0x000f620000000800 */
[C---:B-1----:R-:W-:Y:S01]  /*7b20*/  FADD.FTZ R13, R20.reuse, R13 ;  /* 0x0000000d140d7221 */ /* 0x042fe20000010000 */
[----:B------:R-:W-:-:S05]  /*7b30*/  F2FP.BF16.F32.PACK_AB R59, R20, R59 ;  /* 0x0000003b143b723e */ /* 0x000fca00000010ff */
[----:B------:R4:W-:Y:S01]  /*7b40*/  STSM.16.M88.4 [R17], R56 ;  /* 0x0000003811007844 */ /* 0x0009e20000000200 */
[----:B------:R-:W1:Y:S01]  /*7b50*/  MUFU.EX2 R68, R68 ;  /* 0x0000004400447308 */ /* 0x000e620000000800 */
[C---:B--2---:R-:W-:Y:S01]  /*7b60*/  FADD.FTZ R15, R69.reuse, R12 ;  /* 0x0000000c450f7221 */ /* 0x044fe20000010000 */
[----:B------:R-:W-:-:S06]  /*7b70*/  F2FP.BF16.F32.PACK_AB R64, R69, R64 ;  /* 0x000000404540723e */ /* 0x000fcc00000010ff */
[----:B------:R-:W2:Y:S01]  /*7b80*/  MUFU.EX2 R75, R75 ;  /* 0x0000004b004b7308 */ /* 0x000ea20000000800 */
[----:B-----5:R-:W-:-:S07]  /*7b90*/  FADD.FTZ R6, R62, R13 ;  /* 0x0000000d3e067221 */ /* 0x020fce0000010000 */
[----:B------:R-:W5:Y:S01]  /*7ba0*/  MUFU.EX2 R73, R73 ;  /* 0x0000004900497308 */ /* 0x000f620000000800 */
[----:B-1----:R-:W-:-:S07]  /*7bb0*/  FADD.FTZ R12, R68, R15 ;  /* 0x0000000f440c7221 */ /* 0x002fce0000010000 */
[----:B------:R-:W1:Y:S01]  /*7bc0*/  MUFU.EX2 R67, R139 ;  /* 0x0000008b00437308 */ /* 0x000e620000000800 */
[C---:B--2---:R-:W-:Y:S01]  /*7bd0*/  FADD.FTZ R6, R75.reuse, R6 ;  /* 0x000000064b067221 */ /* 0x044fe20000010000 */
[----:B------:R-:W-:-:S06]  /*7be0*/  F2FP.BF16.F32.PACK_AB R65, R75, R62 ;  /* 0x0000003e4b41723e */ /* 0x000fcc00000010ff */
        /* <DEDUP_REMOVED lines=8> */
[C---:B-----5:R-:W-:Y:S01]  /*7c70*/  F2FP.BF16.F32.PACK_AB R67, R79.reuse, R67 ;  /* 0x000000434f43723e */ /* 0x060fe200000010ff */
[----:B------:R-:W-:-:S04]  /*7c80*/  FADD.FTZ R6, R79, R6 ;  /* 0x000000064f067221 */ /* 0x000fc80000010000 */
[----:B------:R4:W-:Y:S02]  /*7c90*/  STSM.16.M88.4 [R22+0x6000], R64 ;  /* 0x0060004016007844 */ /* 0x0009e40000000200 */
[----:B---3--:R-:W3:Y:S01]  /*7ca0*/  MUFU.EX2 R25, R82 ;  /* 0x0000005200197308 */ /* 0x008ee20000000800 */
[C---:B-1----:R-:W-:Y:S01]  /*7cb0*/  F2FP.BF16.F32.PACK_AB R72, R77.reuse, R72 ;  /* 0x000000484d48723e */ /* 0x042fe200000010ff */
[----:B------:R-:W-:-:S06]  /*7cc0*/  FADD.FTZ R13, R77, R12 ;  /* 0x0000000c4d0d7221 */ /* 0x000fcc0000010000 */
[----:B------:R-:W1:Y:S01]  /*7cd0*/  MUFU.EX2 R83, R83 ;  /* 0x0000005300537308 */ /* 0x000e620000000800 */
[----:B--2---:R-:W-:Y:S01]  /*7ce0*/  F2FP.BF16.F32.PACK_AB R74, R7, R76 ;  /* 0x0000004c074a723e */ /* 0x004fe200000010ff */
[----:B------:R-:W-:-:S06]  /*7cf0*/  FADD.FTZ R76, R76, R13 ;  /* 0x0000000d4c4c7221 */ /* 0x000fcc0000010000 */
[----:B------:R-:W2:Y:S01]  /*7d00*/  MUFU.EX2 R27, R86 ;  /* 0x00000056001b7308 */ /* 0x000ea20000000800 */
[----:B---3--:R-:W-:-:S07]  /*7d10*/  FADD.FTZ R6, R25, R6 ;  /* 0x0000000619067221 */ /* 0x008fce0000010000 */
[----:B------:R-:W3:Y:S01]  /*7d20*/  MUFU.EX2 R80, R80 ;  /* 0x0000005000507308 */ /* 0x000ee20000000800 */
[C---:B-1----:R-:W-:Y:S01]  /*7d30*/  F2FP.BF16.F32.PACK_AB R73, R83.reuse, R25 ;  /* 0x000000195349723e */ /* 0x042fe200000010ff */
[----:B------:R-:W-:-:S04]  /*7d40*/  FADD.FTZ R6, R83, R6 ;  /* 0x0000000653067221 */ /* 0x000fc80000010000 */
[----:B--2---:R-:W-:Y:S01]  /*7d50*/  FADD.FTZ R4, R27, R6 ;  /* 0x000000061b047221 */ /* 0x004fe20000010000 */
[----:B------:R-:W-:Y:S01]  /*7d60*/  FADD.FTZ R6, R7, R76 ;  /* 0x0000004c07067221 */ /* 0x000fe20000010000 */
[----:B------:R-:W-:Y:S01]  /*7d70*/  IMAD.MOV.U32 R7, RZ, RZ, R10 ;  /* 0x000000ffff077224 */ /* 0x000fe200078e000a */
[C---:B---3--:R-:W-:Y:S01]  /*7d80*/  F2FP.BF16.F32.PACK_AB R75, R80.reuse, R27 ;  /* 0x0000001b504b723e */ /* 0x048fe200000010ff */
[----:B------:R-:W-:-:S04]  /*7d90*/  FADD.FTZ R4, R80, R4 ;  /* 0x0000000450047221 */ /* 0x000fc80000010000 */
[----:B------:R4:W-:Y:S01]  /*7da0*/  STSM.16.M88.4 [R18+0x6000], R72 ;  /* 0x0060004812007844 */ /* 0x0009e20000000200 */
[----:B------:R1:W-:Y:S06]  /*7db0*/  MEMBAR.ALL.CTA ;  /* 0x0000000000007992 */ /* 0x0003ec0000008000 */
[----:B-1----:R-:W1:Y:S02]  /*7dc0*/  FENCE.VIEW.ASYNC.S ;  /* 0x00000000000073c6 */ /* 0x002e640000000000 */
[----:B-1----:R-:W-:Y:S01]  /*7dd0*/  NOP ;  /* 0x0000000000007918 */ /* 0x002fe20000000000 */
[----:B------:R-:W-:Y:S05]  /*7de0*/  @P2 BRA `(.L_x_698) ;  /* 0xffffffcc00ec2947 */ /* 0x000fea000383ffff */
[----:B------:R-:W-:Y:S01]  /*7df0*/  IMAD.MOV.U32 R9, RZ, RZ, R11 ;  /* 0x000000ffff097224 */ /* 0x000fe200078e000b */
[----:B------:R-:W-:Y:S01]  /*7e00*/  UMOV UR36, UR57 ;  /* 0x0000003900247c82 */ /* 0x000fe20008000000 */
[----:B------:R-:W-:Y:S01]  /*7e10*/  IMAD.MOV.U32 R7, RZ, RZ, R10 ;  /* 0x000000ffff077224 */ /* 0x000fe200078e000a */
[----:B------:R-:W-:-:S06]  /*7e20*/  UMOV UR49, UR56 ;  /* 0x0000003800317c82 */ /* 0x000fcc0008000000 */
.L_x_681:
[----:B------:R-:W-:Y:S01]  /*7e30*/  ULDC UR10, c[0x0][0x9e4] ;  /* 0x00027900000a7ab9 */ /* 0x000fe20000000800 */
[----:B------:R-:W-:Y:S02]  /*7e40*/  UIADD3 UR35, UR53, -UR35, URZ ;  /* 0x8000002335237290 */ /* 0x000fe4000fffe03f */
[----:B------:R-:W-:-:S06]  /*7e50*/  UISETP.GE.AND UP0, UPT, UR10, 0x1, UPT ;  /* 0x000000010a00788c */ /* 0x000fcc000bf06270 */
[----:B------:R-:W-:-:S13]  /*7e60*/  PLOP3.LUT P5, PT, PT, PT, UP0, 0x80, 0x0 ;  /* 0x000000000000781c */ /* 0x000fda0003faf008 */
[----:B------:R-:W-:Y:S05]  /*7e70*/  @!P5 BRA `(.L_x_699) ;  /* 0x000000000044d947 */ /* 0x000fea0003800000 */
        /* <DEDUP_REMOVED lines=10> */
.L_x_700:
[----:B------:R-:W-:-:S11]  /*7f20*/  UISETP.NE.AND UP0, UPT, UR10, 0x1, UPT ;  /* 0x000000010a00788c */ /* 0x000fd6000bf05270 */
[----:B------:R-:W-:Y:S02]  /*7f30*/  @UP0 ULDC.64 UR14, c[0x0][0x9e8] ;  /* 0x00027a00000e0ab9 */ /* 0x000fe40000000a00 */
[----:B------:R-:W-:-:S04]  /*7f40*/  UIMAD.WIDE.U32 UR6, UR53, UR14, URZ ;  /* 0x0000000e350672a5 */ /* 0x000fc8000f8e003f */
[----:B------:R-:W-:-:S12]  /*7f50*/  @UP0 USHF.R.U32.HI UR53, URZ, UR15, UR7 ;  /* 0x0000000f3f350299 */ /* 0x000fd80008011607 */
.L_x_701:
[----:B------:R-:W-:-:S04]  /*7f60*/  UIMAD UR53, UR53, UR10, URZ ;  /* 0x0000000a353572a4 */ /* 0x000fc8000f8e023f */
[----:B------:R-:W-:-:S04]  /*7f70*/  UISETP.LT.AND UP0, UPT, UR35, UR53, UPT ;  /* 0x000000352300728c */ /* 0x000fc8000bf01270 */
[----:B------:R-:W-:-:S12]  /*7f80*/  USEL UR35, UR35, UR53, !UP0 ;  /* 0x0000003523237287 */ /* 0x000fd8000c000000 */
.L_x_699:
[----:B------:R-:W-:-:S04]  /*7f90*/  UIADD3 UR35, UR35, 0x7f, URZ ;  /* 0x0000007f23237890 */ /* 0x000fc8000fffe03f */
[----:B------:R-:W-:-:S04]  /*7fa0*/  USHF.R.S32.HI UR6, URZ, 0x1f, UR35 ;  /* 0x0000001f3f067899 */ /* 0x000fc80008011423 */
[----:B------:R-:W-:-:S04]  /*7fb0*/  ULEA.HI UR6, UR6, UR35, URZ, 0x7 ;  /* 0x0000002306067291 */ /* 0x000fc8000f8f383f */
[----:B------:R-:W-:-:S04]  /*7fc0*/  USHF.R.S32.HI UR6, URZ, 0x7, UR6 ;  /* 0x000000073f067899 */ /* 0x000fc80008011406 */
[----:B------:R-:W-:-:S04]  /*7fd0*/  UISETP.LT.AND UP0, UPT, UR40, UR6, UPT ;  /* 0x000000062800728c */ /* 0x000fc8000bf01270 */
[----:B------:R-:W-:-:S06]  /*7fe0*/  USEL UR34, UR40, UR6, !UP0 ;  /* 0x0000000628227287 */ /* 0x000fcc000c000000 */
[----:B------:R-:W-:-:S13]  /*7ff0*/  ISETP.GE.AND P2, PT, R8, UR34, PT ;  /* 0x0000002208007c0c */ /* 0x000fda000bf46270 */
[----:B------:R-:W-:Y:S05]  /*8000*/  @!P2 BRA `(.L_x_702) ;  /* 0x000000200014a947 */ /* 0x000fea0003800000 */
[----:B------:R-:W-:Y:S01]  /*8010*/  IMAD.MOV.U32 R10, RZ, RZ, R9 ;  /* 0x000000ffff0a7224 */ /* 0x000fe200078e0009 */
[----:B------:R-:W-:Y:S01]  /*8020*/  UMOV UR28, UR49 ;  /* 0x00000031001c7c82 */ /* 0x000fe20008000000 */
[----:B------:R-:W-:Y:S01]  /*8030*/  IMAD.MOV.U32 R11, RZ, RZ, R7 ;  /* 0x000000ffff0b7224 */ /* 0x000fe200078e0007 */
[----:B------:R-:W-:Y:S01]  /*8040*/  UMOV UR35, UR36 ;  /* 0x0000002400237c82 */ /* 0x000fe20008000000 */
[----:B------:R-:W-:-:S05]  /*8050*/  ULDC UR33, c[0x0][0x988] ;  /* 0x0002620000217ab9 */ /* 0x000fca0000000800 */
.L_x_711:
[----:B------:R-:W-:Y:S01]  /*8060*/  UIADD3 UR36, UR35, 0x1, URZ ;  /* 0x0000000123247890 */ /* 0x000fe2000fffe03f */
[----:B------:R-:W-:-:S03]  /*8070*/  ISETP.NE.AND P3, PT, RZ, UR45, PT ;  /* 0x0000002dff007c0c */ /* 0x000fc6000bf65270 */
[----:B------:R-:W-:-:S04]  /*8080*/  UISETP.NE.AND UP0, UPT, UR36, 0x2, UPT ;  /* 0x000000022400788c */ /* 0x000fc8000bf05270 */
[----:B------:R-:W-:Y:S02]  /*8090*/  USEL UR49, URZ, 0x1, UP0 ;  /* 0x000000013f317887 */ /* 0x000fe40008000000 */
[----:B------:R-:W-:Y:S02]  /*80a0*/  USEL UR36, UR36, URZ, UP0 ;  /* 0x0000003f24247287 */ /* 0x000fe40008000000 */
[----:B------:R-:W-:Y:S02]  /*80b0*/  ULOP3.LUT UR49, UR28, UR49, URZ, 0x3c, !UPT ;  /* 0x000000311c317292 */ /* 0x000fe4000f8e3c3f */
[----:B------:R-:W-:Y:S10]  /*80c0*/  @P3 BRA `(.L_x_703) ;  /* 0x00000000002c3947 */ /* 0x000ff40003800000 */
[----:B------:R-:W-:Y:S05]  /*80d0*/  @!P0 BRA `(.L_x_704) ;  /* 0x0000000000048947 */ /* 0x000fea0003800000 */
[----:B------:R-:W-:Y:S01]  /*80e0*/  BPT.TRAP 0x1 ;  /* 0x000000040000795c */ /* 0x000fe20000300000 */
.L_x_704:
[----:B------:R-:W-:Y:S01]  /*80f0*/  ULEA UR6, UR36, UR39, 0x3 ;  /* 0x0000002724067291 */ /* 0x000fe2000f8e183f */
[----:B------:R-:W-:-:S05]  /*8100*/  IMAD.U32 R7, RZ, RZ, UR49 ;  /* 0x00000031ff077e24 */ /* 0x000fca000f8e00ff */
[----:B------:R-:W-:-:S04]  /*8110*/  SHF.L.U32 R7, R7, 0x1f, RZ ;  /* 0x0000001f07077819 */ /* 0x000fc800000006ff */
[----:B------:R1:W3:Y:S01]  /*8120*/  SYNCS.PHASECHK.TRANS64.TRYWAIT P2, [UR6+0x2d830], R7 ;  /* 0x02d83007ff0075a7 */ /* 0x0002e20008040146 */
[----:B------:R-:W-:Y:S05]  /*8130*/  @!P0 BRA `(.L_x_705) ;  /* 0x0000000000048947 */ /* 0x000fea0003800000 */
[----:B------:R-:W-:Y:S01]  /*8140*/  BPT.TRAP 0x1 ;  /* 0x000000040000795c */ /* 0x000fe20000300000 */
.L_x_705:
[----:B---3--:R-:W-:Y:S05]  /*8150*/  @P2 BRA `(.L_x_703) ;  /* 0x0000000000082947 */ /* 0x008fea0003800000 */
[----:B------:R-:W3:Y:S02]  /*8160*/  SYNCS.PHASECHK.TRANS64.TRYWAIT P2, [UR6+0x2d830], R7 ;  /* 0x02d83007ff0075a7 */ /* 0x000ee40008040146 */
[----:B---3--:R-:W-:Y:S05]  /*8170*/  @!P2 BRA `(.L_x_706) ;  /* 0x0000009c0078a947 */ /* 0x008fea0003800000 */
.L_x_703:
[----:B-12---:R-:W-:Y:S01]  /*8180*/  VIADD R7, R16, 0x8 ;  /* 0x0000000810077836 */ /* 0x006fe20000000000 */
        /* <DEDUP_REMOVED lines=13> */
[----:B----4-:R-:W-:-:S06]  /*8260*/  WARPGROUP.ARRIVE ;  /* 0x00000000000079c5 */ /* 0x010fcc0000000000 */
        /* <DEDUP_REMOVED lines=20> */
.L_x_708:
[----:B------:R-:W-:Y:S01]  /*83b0*/  ULEA UR6, UR35, UR39, 0x3 ;  /* 0x0000002723067291 */ /* 0x000fe2000f8e183f */
[----:B------:R-:W-:-:S05]  /*83c0*/  IMAD.U32 R7, RZ, RZ, UR28 ;  /* 0x0000001cff077e24 */ /* 0x000fca000f8e00ff */
[----:B------:R-:W-:-:S04]  /*83d0*/  SHF.L.U32 R7, R7, 0x1f, RZ ;  /* 0x0000001f07077819 */ /* 0x000fc800000006ff */
[----:B------:R1:W2:Y:S01]  /*83e0*/  SYNCS.PHASECHK.TRANS64.TRYWAIT P2, [UR6+0x2d850], R7 ;  /* 0x02d85007ff0075a7 */ /* 0x0002a20008040146 */
[----:B------:R-:W-:Y:S05]  /*83f0*/  @!P0 BRA `(.L_x_709) ;  /* 0x0000000000048947 */ /* 0x000fea0003800000 */
[----:B------:R-:W-:Y:S01]  /*8400*/  BPT.TRAP 0x1 ;  /* 0x000000040000795c */ /* 0x000fe20000300000 */
.L_x_709:
[----:B--2---:R-:W-:Y:S05]  /*8410*/  @P2 BRA `(.L_x_707) ;  /* 0x0000000000082947 */ /* 0x004fea0003800000 */
[----:B------:R-:W2:Y:S02]  /*8420*/  SYNCS.PHASECHK.TRANS64.TRYWAIT P2, [UR6+0x2d850], R7 ;  /* 0x02d85007ff0075a7 */ /* 0x000ea40008040146 */
[----:B--2---:R-:W-:Y:S05]  /*8430*/  @!P2 BRA `(.L_x_710) ;  /* 0x0000009800e0a947 */ /* 0x004fea0003800000 */
.L_x_707:
[----:B------:R-:W-:Y:S01]  /*8440*/  UIADD3 UR6, UR39, 0x400, URZ ;  /* 0x0000040027067890 */ /* 0x000fe2000fffe03f */
[----:B------:R-:W-:Y:S01]  /*8450*/  WARPGROUP.ARRIVE ;  /* 0x00000000000079c5 */ /* 0x000fe20000000000 */
[----:B------:R-:W-:Y:S01]  /*8460*/  UMOV UR29, 0x40000040 ;  /* 0x40000040001d7882 */ /* 0x000fe20000000000 */
[----:B------:R-:W-:Y:S01]  /*8470*/  UMOV UR31, 0x80000020 ;  /* 0x80000020001f7882 */ /* 0x000fe20000000000 */
[----:B------:R-:W-:Y:S01]  /*8480*/  USHF.R.U32.HI UR6, URZ, 0x4, UR6 ;  /* 0x000000043f067899 */ /* 0x000fe20008011606 */
[----:B--2---:R-:W-:Y:S02]  /*8490*/  FMNMX.FTZ R12, R24, R11, !PT ;  /* 0x0000000b180c7209 */ /* 0x004fe40007810000 */
[----:B------:R-:W-:Y:S01]  /*84a0*/  ISETP.GE.U32.AND P2, PT, R2, 0x180, PT ;  /* 0x000001800200780c */ /* 0x000fe20003f46070 */
[----:B------:R-:W-:Y:S01]  /*84b0*/  ULOP3.LUT UR6, UR6, 0x3fff, URZ, 0xc0, !UPT ;  /* 0x00003fff06067892 */ /* 0x000fe2000f8ec03f */
[----:B-1----:R-:W-:-:S03]  /*84c0*/  FMNMX.FTZ R7, R25, R12, !PT ;  /* 0x0000000c19077209 */ /* 0x002fc60007810000 */
[----:B------:R-:W-:Y:S01]  /*84d0*/  ULOP3.LUT UR7, UR6, 0x2000000, URZ, 0xfc, !UPT ;  /* 0x0200000006077892 */ /* 0x000fe2000f8efc3f */
[----:B------:R-:W-:Y:S01]  /*84e0*/  FMNMX.FTZ R12, R28, R7, !PT ;  /* 0x000000071c0c7209 */ /* 0x000fe20007810000 */
[----:B------:R-:W-:Y:S02]  /*84f0*/  ULOP3.LUT UR6, UR41, 0x10000, URZ, 0xfc, !UPT ;  /* 0x0001000029067892 */ /* 0x000fe4000f8efc3f */
[----:B------:R-:W-:Y:S01]  /*8500*/  UIMAD UR7, UR35, 0x600, UR7 ;  /* 0x00000600230778a4 */ /* 0x000fe2000f8e0207 */
[----:B------:R-:W-:-:S04]  /*8510*/  FMNMX.FTZ R7, R29, R12, !PT ;  /* 0x0000000c1d077209 */ /* 0x000fc80007810000 */
[----:B------:R-:W-:Y:S01]  /*8520*/  UMOV UR28, UR6 ;  /* 0x00000006001c7c82 */ /* 0x000fe20008000000 */
[----:B------:R-:W-:Y:S01]  /*8530*/  FMNMX.FTZ R12, R32, R7, !PT ;  /* 0x00000007200c7209 */ /* 0x000fe20007810000 */
        /* <DEDUP_REMOVED lines=38> */
[----:B------:R-:W1:Y:S01]  /*87a0*/  SHFL.BFLY PT, R7, R12, 0x2, 0x1f ;  /* 0x0c401f000c077f89 */ /* 0x000e6200000e0000 */
[----:B------:R-:W-:Y:S01]  /*87b0*/  UMOV UR29, 0x40000040 ;  /* 0x40000040001d7882 */ /* 0x000fe20000000000 */
[----:B------:R-:W-:Y:S01]  /*87c0*/  UMOV UR31, 0x80000020 ;  /* 0x80000020001f7882 */ /* 0x000fe20000000000 */
[----:B-1----:R-:W-:-:S05]  /*87d0*/  FMNMX.FTZ R9, R12, R7, !PT ;  /* 0x000000070c097209 */ /* 0x002fca0007810000 */
[----:B------:R-:W1:Y:S02]  /*87e0*/  SHFL.BFLY PT, R14, R9, 0x1, 0x1f ;  /* 0x0c201f00090e7f89 */ /* 0x000e6400000e0000 */
[----:B-1----:R-:W-:-:S05]  /*87f0*/  FMNMX.FTZ R7, R9, R14, !PT ;  /* 0x0000000e09077209 */ /* 0x002fca0007810000 */
[C---:B------:R-:W-:Y:S01]  /*8800*/  FMUL.FTZ R12, R7.reuse, UR33 ;  /* 0x00000021070c7c20 */ /* 0x040fe20008410000 */
[----:B------:R-:W-:-:S03]  /*8810*/  FADD.FTZ R11, -R7, R11 ;  /* 0x0000000b070b7221 */ /* 0x000fc60000010100 */
        /* <DEDUP_REMOVED lines=16> */
[----:B------:R1:W-:Y:S01]  /*8920*/  MUFU.EX2 R24, R33 ;  /* 0x0000002100187308 */ /* 0x0003e20000000800 */
[----:B------:R-:W-:Y:S01]  /*8930*/  FMNMX.FTZ R28, R34, R9, !PT ;  /* 0x00000009221c7209 */ /* 0x000fe20007810000 */
[----:B------:R-:W-:Y:S01]  /*8940*/  FFMA.FTZ R85, R85, UR33, -R12 ;  /* 0x0000002155557c23 */ /* 0x000fe2000801080c */
[----:B------:R-:W-:-:S02]  /*8950*/  FMUL.FTZ R11, R11, UR33 ;  /* 0x000000210b0b7c20 */ /* 0x000fc40008410000 */
[----:B------:R-:W-:-:S03]  /*8960*/  FMNMX.FTZ R9, R35, R28, !PT ;  /* 0x0000001c23097209 */ /* 0x000fc60007810000 */
[----:B------:R-:W-:Y:S01]  /*8970*/  MUFU.EX2 R14, R14 ;  /* 0x0000000e000e7308 */ /* 0x000fe20000000800 */
[----:B------:R-:W-:Y:S01]  /*8980*/  FMNMX.FTZ R28, R38, R9, !PT ;  /* 0x00000009261c7209 */ /* 0x000fe20007810000 */
[--C-:B-1----:R-:W-:Y:S01]  /*8990*/  FFMA.FTZ R33, R44, UR33, -R12.reuse ;  /* 0x000000212c217c23 */ /* 0x102fe2000801080c */
[--C-:B------:R-:W-:Y:S01]  /*89a0*/  FFMA.FTZ R44, R49, UR33, -R12.reuse ;  /* 0x00000021312c7c23 */ /* 0x100fe2000801080c */
[--C-:B------:R-:W-:Y:S01]  /*89b0*/  FFMA.FTZ R49, R56, UR33, -R12.reuse ;  /* 0x0000002138317c23 */ /* 0x100fe2000801080c */
[----:B------:R-:W-:Y:S01]  /*89c0*/  FMNMX.FTZ R9, R39, R28, !PT ;  /* 0x0000001c27097209 */ /* 0x000fe20007810000 */
[--C-:B------:R-:W-:Y:S01]  /*89d0*/  FFMA.FTZ R56, R61, UR33, -R12.reuse ;  /* 0x000000213d387c23 */ /* 0x100fe2000801080c */
[--C-:B------:R-:W-:Y:S01]  /*89e0*/  FFMA.FTZ R61, R68, UR33, -R12.reuse ;  /* 0x00000021443d7c23 */ /* 0x100fe2000801080c */
[----:B------:R1:W-:Y:S01]  /*89f0*/  MUFU.EX2 R28, R37 ;  /* 0x00000025001c7308 */ /* 0x0003e20000000800 */
[----:B------:R-:W-:Y:S01]  /*8a00*/  FMNMX.FTZ R32, R42, R9, !PT ;  /* 0x000000092a207209 */ /* 0x000fe20007810000 */
[--C-:B------:R-:W-:Y:S01]  /*8a10*/  FFMA.FTZ R68, R73, UR33, -R12.reuse ;  /* 0x0000002149447c23 */ /* 0x100fe2000801080c */
[----:B------:R-:W-:Y:S01]  /*8a20*/  FFMA.FTZ R73, R80, UR33, -R12 ;  /* 0x0000002150497c23 */ /* 0x000fe2000801080c */
[----:B------:R-:W-:-:S02]  /*8a30*/  WARPGROUP.DEPBAR.LE gsb0, 0x0 ;  /* 0x00008000000079c5 */ /* 0x000fc40000010000 */
[----:B------:R-:W-:Y:S01]  /*8a40*/  WARPGROUP.ARRIVE ;  /* 0x00000000000079c5 */ /* 0x000fe20000000000 */
[----:B------:R-:W-:Y:S01]  /*8a50*/  FMNMX.FTZ R9, R43, R32, !PT ;  /* 0x000000202b097209 */ /* 0x000fe20007810000 */
[----:B------:R-:W-:Y:S01]  /*8a60*/  MUFU.EX2 R11, R11 ;  /* 0x0000000b000b7308 */ /* 0x000fe20000000800 */
[--C-:B-1----:R-:W-:Y:S01]  /*8a70*/  FFMA.FTZ R37, R48, UR33, -R12.reuse ;  /* 0x0000002130257c23 */ /* 0x102fe2000801080c */
[--C-:B------:R-:W-:Y:S01]  /*8a80*/  FFMA.FTZ R48, R53, UR33, -R12.reuse ;  /* 0x0000002135307c23 */ /* 0x100fe2000801080c */
[----:B------:R-:W-:Y:S01]  /*8a90*/  FMNMX.FTZ R32, R46, R9, !PT ;  /* 0x000000092e207209 */ /* 0x000fe20007810000 */
[----:B------:R-:W-:Y:S01]  /*8aa0*/  HGMMA.64x96x16.F32.BF16 R88, gdesc[UR28].tnspB, R88, gsb0 ;  /* 0x416000001c5879f0 */ /* 0x000fe20008001858 */
[----:B------:R-:W-:Y:S01]  /*8ab0*/  UIADD3 UR28, UR6, 0x6, URZ ;  /* 0x00000006061c7890 */ /* 0x000fe2000fffe03f */
[--C-:B------:R-:W-:Y:S01]  /*8ac0*/  FFMA.FTZ R53, R60, UR33, -R12.reuse ;  /* 0x000000213c357c23 */ /* 0x100fe2000801080c */
[----:B------:R-:W-:Y:S01]  /*8ad0*/  UIADD3 UR30, UR7, 0xc0, URZ ;  /* 0x000000c0071e7890 */ /* 0x000fe2000fffe03f */
[----:B------:R-:W-:Y:S01]  /*8ae0*/  FMNMX.FTZ R9, R47, R32, !PT ;  /* 0x000000202f097209 */ /* 0x000fe20007810000 */
[----:B------:R-:W-:Y:S01]  /*8af0*/  UMOV UR29, 0x40000040 ;  /* 0x40000040001d7882 */ /* 0x000fe20000000000 */
[----:B------:R-:W-:Y:S01]  /*8b00*/  UMOV UR31, 0x80000020 ;  /* 0x80000020001f7882 */ /* 0x000fe20000000000 */
[----:B------:R-:W-:Y:S01]  /*8b10*/  MUFU.EX2 R32, R41 ;  /* 0x0000002900207308 */ /* 0x000fe20000000800 */
[----:B------:R-:W-:Y:S01]  /*8b20*/  FMNMX.FTZ R36, R50, R9, !PT ;  /* 0x0000000932247209 */ /* 0x000fe20007810000 */
[--C-:B------:R-:W-:Y:S01]  /*8b30*/  FFMA.FTZ R60, R65, UR33, -R12.reuse ;  /* 0x00000021413c7c23 */ /* 0x100fe2000801080c */
[--C-:B------:R-:W-:Y:S01]  /*8b40*/  FFMA.FTZ R65, R72, UR33, -R12.reuse ;  /* 0x0000002148417c23 */ /* 0x100fe2000801080c */
[--C-:B------:R-:W-:Y:S01]  /*8b50*/  FFMA.FTZ R72, R77, UR33, -R12.reuse ;  /* 0x000000214d487c23 */ /* 0x100fe2000801080c */
[----:B------:R-:W-:Y:S01]  /*8b60*/  FMNMX.FTZ R9, R51, R36, !PT ;  /* 0x0000002433097209 */ /* 0x000fe20007810000 */
[----:B------:R-:W-:-:S02]  /*8b70*/  FFMA.FTZ R77, R84, UR33, -R12 ;  /* 0x00000021544d7c23 */ /* 0x000fc4000801080c */
        /* <DEDUP_REMOVED lines=32> */
[----:B------:R-:W-:Y:S02]  /*8d80*/  MUFU.EX2 R37, R37 ;  /* 0x0000002500257308 */ /* 0x000fe40000000800 */
[----:B------:R-:W1:Y:S06]  /*8d90*/  SHFL.BFLY PT, R9, R40, 0x2, 0x1f ;  /* 0x0c401f0028097f89 */ /* 0x000e6c00000e0000 */
[----:B------:R-:W-:Y:S01]  /*8da0*/  MUFU.EX2 R44, R44 ;  /* 0x0000002c002c7308 */ /* 0x000fe20000000800 */
[----:B------:R-:W-:Y:S02]  /*8db0*/  WARPGROUP.DEPBAR.LE gsb0, 0x0 ;  /* 0x00008000000079c5 */ /* 0x000fe40000010000 */
[----:B------:R-:W-:-:S05]  /*8dc0*/  WARPGROUP.ARRIVE ;  /* 0x00000000000079c5 */ /* 0x000fca0000000000 */
[----:B------:R-:W-:Y:S01]  /*8dd0*/  MUFU.EX2 R48, R48 ;  /* 0x0000003000307308 */ /* 0x000fe20000000800 */
[----:B------:R-:W-:Y:S01]  /*8de0*/  HGMMA.64x96x16.F32.BF16 R88, gdesc[UR28].tnspB, R88, gsb0 ;  /* 0x416000001c5879f0 */ /* 0x000fe20008001858 */
[----:B------:R-:W-:Y:S02]  /*8df0*/  UIADD3 UR28, UR6, 0x600, URZ ;  /* 0x00000600061c7890 */ /* 0x000fe4000fffe03f */
[----:B------:R-:W-:Y:S01]  /*8e00*/  UIADD3 UR30, UR7, 0x100, URZ ;  /* 0x00000100071e7890 */ /* 0x000fe2000fffe03f */
[----:B-1----:R-:W-:Y:S01]  /*8e10*/  FMNMX.FTZ R41, R40, R9, !PT ;  /* 0x0000000928297209 */ /* 0x002fe20007810000 */
[----:B------:R-:W-:Y:S01]  /*8e20*/  UMOV UR29, 0x40000040 ;  /* 0x40000040001d7882 */ /* 0x000fe20000000000 */
[----:B------:R-:W-:Y:S01]  /*8e30*/  UMOV UR31, 0x80000020 ;  /* 0x80000020001f7882 */ /* 0x000fe20000000000 */
[----:B------:R-:W-:Y:S02]  /*8e40*/  MUFU.EX2 R49, R49 ;  /* 0x0000003100317308 */ /* 0x000fe40000000800 */
[----:B------:R-:W1:Y:S06]  /*8e50*/  SHFL.BFLY PT, R40, R41, 0x1, 0x1f ;  /* 0x0c201f0029287f89 */ /* 0x000e6c00000e0000 */
[----:B------:R-:W-:Y:S08]  /*8e60*/  MUFU.EX2 R52, R52 ;  /* 0x0000003400347308 */ /* 0x000ff00000000800 */
[----:B------:R-:W-:Y:S08]  /*8e70*/  MUFU.EX2 R53, R53 ;  /* 0x0000003500357308 */ /* 0x000ff00000000800 */
[----:B------:R-:W-:Y:S01]  /*8e80*/  MUFU.EX2 R56, R56 ;  /* 0x0000003800387308 */ /* 0x000fe20000000800 */
[----:B-1----:R-:W-:-:S05]  /*8e90*/  FMNMX.FTZ R9, R41, R40, !PT ;  /* 0x0000002829097209 */ /* 0x002fca0007810000 */
[C---:B------:R-:W-:Y:S02]  /*8ea0*/  FADD.FTZ R12, -R9.reuse, R10 ;  /* 0x0000000a090c7221 */ /* 0x040fe40000010100 */
[----:B------:R-:W-:Y:S02]  /*8eb0*/  MUFU.EX2 R57, R57 ;  /* 0x0000003900397308 */ /* 0x000fe40000000800 */
[----:B------:R-:W-:Y:S01]  /*8ec0*/  FMUL.FTZ R81, R12, UR33 ;  /* 0x000000210c517c20 */ /* 0x000fe20008410000 */
[----:B------:R-:W-:-:S05]  /*8ed0*/  FMUL.FTZ R12, R9, UR33 ;  /* 0x00000021090c7c20 */ /* 0x000fca0008410000 */
[----:B------:R1:W-:Y:S01]  /*8ee0*/  MUFU.EX2 R10, R85 ;  /* 0x00000055000a7308 */ /* 0x0003e20000000800 */
[--C-:B------:R-:W-:Y:S01]  /*8ef0*/  FFMA.FTZ R26, R26, UR33, -R12.reuse ;  /* 0x000000211a1a7c23 */ /* 0x100fe2000801080c */
[--C-:B------:R-:W-:Y:S01]  /*8f00*/  FFMA.FTZ R27, R27, UR33, -R12.reuse ;  /* 0x000000211b1b7c23 */ /* 0x100fe2000801080c */
[--C-:B------:R-:W-:Y:S01]  /*8f10*/  FFMA.FTZ R139, R43, UR33, -R12.reuse ;  /* 0x000000212b8b7c23 */ /* 0x100fe2000801080c */
[----:B------:R-:W-:Y:S02]  /*8f20*/  IMAD.U32 R43, RZ, RZ, UR35 ;  /* 0x00000023ff2b7e24 */ /* 0x000fe4000f8e00ff */
[--C-:B------:R-:W-:Y:S01]  /*8f30*/  FFMA.FTZ R40, R30, UR33, -R12.reuse ;  /* 0x000000211e287c23 */ /* 0x100fe2000801080c */
[--C-:B------:R-:W-:Y:S01]  /*8f40*/  FFMA.FTZ R41, R34, UR33, -R12.reuse ;  /* 0x0000002122297c23 */ /* 0x100fe2000801080c */
[----:B------:R-:W-:Y:S01]  /*8f50*/  VIADD R34, R16, 0x9 ;  /* 0x0000000910227836 */ /* 0x000fe20000000000 */
[----:B------:R-:W-:Y:S01]  /*8f60*/  MUFU.EX2 R81, R81 ;  /* 0x0000005100517308 */ /* 0x000fe20000000800 */
[----:B-1----:R-:W-:Y:S01]  /*8f70*/  FFMA.FTZ R85, R39, UR33, -R12 ;  /* 0x0000002127557c23 */ /* 0x002fe2000801080c */
[----:B------:R-:W-:-:S02]  /*8f80*/  IMAD.U32 R39, RZ, RZ, UR36 ;  /* 0x00000024ff277e24 */ /* 0x000fc4000f8e00ff */
[--C-:B------:R-:W-:Y:S01]  /*8f90*/  FFMA.FTZ R143, R31, UR33, -R12.reuse ;  /* 0x000000211f8f7c23 */ /* 0x100fe2000801080c */
[----:B------:R-:W-:Y:S01]  /*8fa0*/  @!P1 LEA R43, R43, UR39, 0x3 ;  /* 0x000000272b2b9c11 */ /* 0x000fe2000f8e18ff */
[--C-:B------:R-:W-:Y:S01]  /*8fb0*/  FFMA.FTZ R31, R54, UR33, -R12.reuse ;  /* 0x00000021361f7c23 */ /* 0x100fe2000801080c */
[--C-:B------:R-:W-:Y:S01]  /*8fc0*/  FFMA.FTZ R80, R38, UR33, -R12.reuse ;  /* 0x0000002126507c23 */ /* 0x100fe2000801080c */
[----:B------:R-:W-:Y:S01]  /*8fd0*/  @!P1 LEA R39, R39, UR39, 0x3 ;  /* 0x0000002727279c11 */ /* 0x000fe2000f8e18ff */
[----:B------:R-:W1:Y:S01]  /*8fe0*/  MUFU.EX2 R26, R26 ;  /* 0x0000001a001a7308 */ /* 0x000e620000000800 */
[----:B------:R-:W-:Y:S01]  /*8ff0*/  SEL R54, R34, 0x9, !P2 ;  /* 0x0000000922367807 */ /* 0x000fe20005000000 */
[--C-:B------:R-:W-:Y:S01]  /*9000*/  FFMA.FTZ R38, R42, UR33, -R12.reuse ;  /* 0x000000212a267c23 */ /* 0x100fe2000801080c */
[----:B------:R-:W-:Y:S02]  /*9010*/  @!P1 VIADD R43, R43, 0x2d860 ;  /* 0x0002d8602b2b9836 */ /* 0x000fe40000000000 */
[----:B------:R-:W-:Y:S01]  /*9020*/  FFMA.FTZ R84, R35, UR33, -R12 ;  /* 0x0000002123547c23 */ /* 0x000fe2000801080c */
[----:B------:R-:W-:-:S02]  /*9030*/  @!P1 VIADD R39, R39, 0x2d840 ;  /* 0x0002d84027279836 */ /* 0x000fc40000000000 */
[--C-:B------:R-:W-:Y:S01]  /*9040*/  FFMA.FTZ R34, R58, UR33, -R12.reuse ;  /* 0x000000213a227c23 */ /* 0x100fe2000801080c */
[--C-:B------:R-:W-:Y:S01]  /*9050*/  FFMA.FTZ R35, R46, UR33, -R12.reuse ;  /* 0x000000212e237c23 */ /* 0x100fe2000801080c */
[----:B------:R-:W2:Y:S01]  /*9060*/  MUFU.EX2 R27, R27 ;  /* 0x0000001b001b7308 */ /* 0x000ea20000000800 */
[----:B------:R-:W-:Y:S01]  /*9070*/  @!P1 PRMT R43, RZ, 0x654, R43 ;  /* 0x00000654ff2b9816 */ /* 0x000fe2000000002b */
[--C-:B------:R-:W-:Y:S01]  /*9080*/  FFMA.FTZ R46, R47, UR33, -R12.reuse ;  /* 0x000000212f2e7c23 */ /* 0x100fe2000801080c */
[----:B------:R-:W-:Y:S01]  /*9090*/  @!P1 PRMT R42, RZ, 0x654, R39 ;  /* 0x00000654ff2a9816 */ /* 0x000fe20000000027 */
[--C-:B------:R-:W-:Y:S01]  /*90a0*/  FFMA.FTZ R39, R59, UR33, -R12.reuse ;  /* 0x000000213b277c23 */ /* 0x100fe2000801080c */
[--C-:B------:R-:W-:Y:S01]  /*90b0*/  FFMA.FTZ R30, R50, UR33, -R12.reuse ;  /* 0x00000021321e7c23 */ /* 0x100fe2000801080c */
[--C-:B------:R-:W-:Y:S01]  /*90c0*/  FFMA.FTZ R47, R51, UR33, -R12.reuse ;  /* 0x00000021332f7c23 */ /* 0x100fe2000801080c */
[----:B------:R-:W-:Y:S01]  /*90d0*/  FFMA.FTZ R50, R55, UR33, -R12 ;  /* 0x0000002137327c23 */ /* 0x000fe2000801080c */
[----:B------:R-:W-:Y:S01]  /*90e0*/  MUFU.EX2 R40, R40 ;  /* 0x0000002800287308 */ /* 0x000fe20000000800 */
[----:B-1----:R-:W-:Y:S01]  /*90f0*/  FFMA.FTZ R4, R81, R4, R26 ;  /* 0x0000000451047223 */ /* 0x002fe2000001001a */
[--C-:B------:R-:W-:Y:S01]  /*9100*/  FFMA.FTZ R51, R62, UR33, -R12.reuse ;  /* 0x000000213e337c23 */ /* 0x100fe2000801080c */
[--C-:B------:R-:W-:Y:S01]  /*9110*/  FFMA.FTZ R63, R63, UR33, -R12.reuse ;  /* 0x000000213f3f7c23 */ /* 0x100fe2000801080c */
[--C-:B------:R-:W-:Y:S01]  /*9120*/  FFMA.FTZ R55, R67, UR33, -R12.reuse ;  /* 0x0000002143377c23 */ /* 0x100fe2000801080c */
[--C-:B------:R-:W-:Y:S01]  /*9130*/  FFMA.FTZ R71, R71, UR33, -R12.reuse ;  /* 0x0000002147477c23 */ /* 0x100fe2000801080c */
[--C-:B------:R-:W-:Y:S01]  /*9140*/  FFMA.FTZ R74, R74, UR33, -R12.reuse ;  /* 0x000000214a4a7c23 */ /* 0x100fe2000801080c */
[--C-:B------:R-:W-:Y:S01]  /*9150*/  FFMA.FTZ R75, R75, UR33, -R12.reuse ;  /* 0x000000214b4b7c23 */ /* 0x100fe2000801080c */
[----:B------:R-:W1:Y:S01]  /*9160*/  MUFU.EX2 R143, R143 ;  /* 0x0000008f008f7308 */ /* 0x000e620000000800 */
[--C-:B------:R-:W-:Y:S01]  /*9170*/  FFMA.FTZ R78, R78, UR33, -R12.reuse ;  /* 0x000000214e4e7c23 */ /* 0x100fe2000801080c */
[--C-:B------:R-:W-:Y:S01]  /*9180*/  FFMA.FTZ R79, R79, UR33, -R12.reuse ;  /* 0x000000214f4f7c23 */ /* 0x100fe2000801080c */
[--C-:B------:R-:W-:Y:S01]  /*9190*/  FFMA.FTZ R82, R82, UR33, -R12.reuse ;  /* 0x0000002152527c23 */ /* 0x100fe2000801080c */
[--C-:B------:R-:W-:Y:S01]  /*91a0*/  FFMA.FTZ R83, R83, UR33, -R12.reuse ;  /* 0x0000002153537c23 */ /* 0x100fe2000801080c */
[--C-:B------:R-:W-:Y:S01]  /*91b0*/  FFMA.FTZ R86, R86, UR33, -R12.reuse ;  /* 0x0000002156567c23 */ /* 0x100fe2000801080c */
[----:B------:R-:W-:Y:S01]  /*91c0*/  FFMA.FTZ R87, R87, UR33, -R12 ;  /* 0x0000002157577c23 */ /* 0x000fe2000801080c */
[C---:B------:R-:W-:Y:S01]  /*91d0*/  ISETP.GT.AND P2, PT, R8.reuse, UR34, PT ;  /* 0x0000002208007c0c */ /* 0x040fe2000bf44270 */
[----:B------:R-:W3:Y:S01]  /*91e0*/  MUFU.EX2 R41, R41 ;  /* 0x0000002900297308 */ /* 0x000ee20000000800 */
[----:B------:R-:W-:Y:S01]  /*91f0*/  UMOV UR35, UR36 ;  /* 0x0000002400237c82 */ /* 0x000fe20008000000 */
[----:B------:R-:W-:Y:S01]  /*9200*/  VIADD R8, R8, 0xffffffff ;  /* 0xffffffff08087836 */ /* 0x000fe20000000000 */
[----:B------:R-:W-:-:S02]  /*9210*/  WARPGROUP.DEPBAR.LE gsb0, 0x0 ;  /* 0x00008000000079c5 */ /* 0x000fc40000010000 */
[----:B------:R-:W-:-:S03]  /*9220*/  WARPGROUP.ARRIVE ;  /* 0x00000000000079c5 */ /* 0x000fc60000000000 */
[----:B------:R-:W4:Y:S03]  /*9230*/  MUFU.EX2 R84, R84 ;  /* 0x0000005400547308 */ /* 0x000f260000000800 */
[----:B------:R-:W-:Y:S01]  /*9240*/  HGMMA.64x96x16.F32.BF16 R88, gdesc[UR28].tnspB, R88, gsb0 ;  /* 0x416000001c5879f0 */ /* 0x000fe20008001858 */
[----:B------:R-:W-:Y:S02]  /*9250*/  UIADD3 UR28, UR6, 0x602, URZ ;  /* 0x00000602061c7890 */ /* 0x000fe4000fffe03f */
[----:B------:R-:W-:Y:S02]  /*9260*/  UIADD3 UR30, UR7, 0x140, URZ ;  /* 0x00000140071e7890 */ /* 0x000fe4000fffe03f */
[----:B------:R-:W5:Y:S01]  /*9270*/  MUFU.EX2 R80, R80 ;  /* 0x0000005000507308 */ /* 0x000f620000000800 */
[----:B------:R-:W-:Y:S01]  /*9280*/  UMOV UR29, 0x40000040 ;  /* 0x40000040001d7882 */ /* 0x000fe20000000000 */
[----:B------:R-:W-:-:S06]  /*9290*/  UMOV UR31, 0x80000020 ;  /* 0x80000020001f7882 */ /* 0x000fcc0000000000 */
        /* <DEDUP_REMOVED lines=49> */
[----:B------:R-:W-:Y:S02]  /*95b0*/  UMOV UR28, UR49 ;  /* 0x00000031001c7c82 */ /* 0x000fe40008000000 */
[----:B------:R-:W-:Y:S02]  /*95c0*/  WARPGROUP.DEPBAR.LE gsb0, 0x0 ;  /* 0x00008000000079c5 */ /* 0x000fe40000010000 */
[----:B------:R2:W-:Y:S06]  /*95d0*/  BAR.ARV R54, 0x100 ;  /* 0x000400360000751d */ /* 0x0005ec0000002000 */
[----:B------:R1:W-:Y:S01]  /*95e0*/  @!P1 SYNCS.ARRIVE.TRANS64.RED.A1T0 RZ, [R42+URZ], RZ ;  /* 0x000000ff2aff99a7 */ /* 0x0003e2000810043f */
[-C--:B------:R-:W-:Y:S01]  /*95f0*/  FMUL.FTZ R88, R88, R11.reuse ;  /* 0x0000000b58587220 */ /* 0x080fe20000410000 */
[----:B--2---:R-:W-:Y:S01]  /*9600*/  FFMA.FTZ R54, R70, UR33, -R12 ;  /* 0x0000002146367c23 */ /* 0x004fe2000801080c */
[-C--:B------:R-:W-:Y:S01]  /*9610*/  FMUL.FTZ R89, R89, R11.reuse ;  /* 0x0000000b59597220 */ /* 0x080fe20000410000 */
[-C--:B------:R-:W-:Y:S01]  /*9620*/  FMUL.FTZ R92, R92, R11.reuse ;  /* 0x0000000b5c5c7220 */ /* 0x080fe20000410000 */
[-C--:B------:R-:W-:Y:S01]  /*9630*/  FMUL.FTZ R93, R93, R11.reuse ;  /* 0x0000000b5d5d7220 */ /* 0x080fe20000410000 */
[-C--:B------:R-:W-:Y:S01]  /*9640*/  FMUL.FTZ R96, R96, R11.reuse ;  /* 0x0000000b60607220 */ /* 0x080fe20000410000 */
[----:B------:R-:W-:Y:S01]  /*9650*/  FMUL.FTZ R97, R97, R11 ;  /* 0x0000000b61617220 */ /* 0x000fe20000410000 */
[----:B-1----:R-:W-:Y:S01]  /*9660*/  FFMA.FTZ R42, R11, R6, R14 ;  /* 0x000000060b2a7223 */ /* 0x002fe2000001000e */
[----:B------:R1:W-:Y:S01]  /*9670*/  @!P1 SYNCS.ARRIVE.TRANS64.RED.A1T0 RZ, [R43+URZ], RZ ;  /* 0x000000ff2bff99a7 */ /* 0x0003e2000810043f */
[----:B------:R-:W-:Y:S01]  /*9680*/  FFMA.FTZ R6, R66, UR33, -R12 ;  /* 0x0000002142067c23 */ /* 0x000fe2000801080c */
[C---:B------:R-:W-:Y:S01]  /*9690*/  F2FP.BF16.F32.PACK_AB R12, R13.reuse, R14 ;  /* 0x0000000e0d0c723e */ /* 0x040fe200000010ff */
[----:B------:R-:W-:Y:S01]  /*96a0*/  FADD.FTZ R42, R13, R42 ;  /* 0x0000002a0d2a7221 */ /* 0x000fe20000010000 */
[----:B------:R-:W-:Y:S01]  /*96b0*/  F2FP.BF16.F32.PACK_AB R14, R20, R15 ;  /* 0x0000000f140e723e */ /* 0x000fe200000010ff */
[----:B------:R-:W-:Y:S01]  /*96c0*/  MUFU.EX2 R54, R54 ;  /* 0x0000003600367308 */ /* 0x000fe20000000800 */
[----:B------:R-:W-:Y:S01]  /*96d0*/  F2FP.BF16.F32.PACK_AB R13, R27, R26 ;  /* 0x0000001a1b0d723e */ /* 0x000fe200000010ff */
[----:B------:R-:W-:Y:S01]  /*96e0*/  FADD.FTZ R59, R15, R42 ;  /* 0x0000002a0f3b7221 */ /* 0x000fe20000010000 */
[----:B-1----:R-:W-:Y:S01]  /*96f0*/  FADD.FTZ R43, R27, R4 ;  /* 0x000000041b2b7221 */ /* 0x002fe20000010000 */
[----:B------:R-:W-:Y:S01]  /*9700*/  F2FP.BF16.F32.PACK_AB R15, R143, R40 ;  /* 0x000000288f0f723e */ /* 0x000fe200000010ff */
[----:B------:R-:W-:Y:S01]  /*9710*/  FMUL.FTZ R100, R100, R11 ;  /* 0x0000000b64647220 */ /* 0x000fe20000410000 */
[----:B------:R-:W-:Y:S01]  /*9720*/  FADD.FTZ R58, R20, R59 ;  /* 0x0000003b143a7221 */ /* 0x000fe20000010000 */
[----:B------:R-:W-:Y:S01]  /*9730*/  FADD.FTZ R42, R40, R43 ;  /* 0x0000002b282a7221 */ /* 0x000fe20000010000 */
[----:B------:R-:W-:Y:S01]  /*9740*/  F2FP.BF16.F32.PACK_AB R40, R24, R21 ;  /* 0x000000151828723e */ /* 0x000fe200000010ff */
[----:B------:R-:W1:Y:S01]  /*9750*/  MUFU.EX2 R4, R63 ;  /* 0x0000003f00047308 */ /* 0x000e620000000800 */
[----:B------:R-:W-:Y:S01]  /*9760*/  FADD.FTZ R43, R21, R58 ;  /* 0x0000003a152b7221 */ /* 0x000fe20000010000 */
[----:B------:R-:W-:Y:S01]  /*9770*/  FADD.FTZ R42, R143, R42 ;  /* 0x0000002a8f2a7221 */ /* 0x000fe20000010000 */
[----:B------:R2:W-:Y:S01]  /*9780*/  STSM.16.M88.4 [R136+0x21800], R12 ;  /* 0x0218000c88007844 */ /* 0x0005e20000000200 */
[-C--:B------:R-:W-:Y:S01]  /*9790*/  FMUL.FTZ R101, R101, R11.reuse ;  /* 0x0000000b65657220 */ /* 0x080fe20000410000 */
[----:B------:R-:W-:Y:S01]  /*97a0*/  FMUL.FTZ R104, R104, R11 ;  /* 0x0000000b68687220 */ /* 0x000fe20000410000 */
[----:B---3--:R-:W-:Y:S01]  /*97b0*/  FADD.FTZ R59, R41, R42 ;  /* 0x0000002a293b7221 */ /* 0x008fe20000010000 */
[----:B------:R-:W-:Y:S01]  /*97c0*/  FADD.FTZ R42, R24, R43 ;  /* 0x0000002b182a7221 */ /* 0x000fe20000010000 */
[----:B------:R-:W-:Y:S01]  /*97d0*/  F2FP.BF16.F32.PACK_AB R24, R32, R29 ;  /* 0x0000001d2018723e */ /* 0x000fe200000010ff */
[----:B------:R-:W3:Y:S01]  /*97e0*/  MUFU.EX2 R6, R6 ;  /* 0x0000000600067308 */ /* 0x000ee20000000800 */
[C---:B----4-:R-:W-:Y:S01]  /*97f0*/  FADD.FTZ R59, R84.reuse, R59 ;  /* 0x0000003b543b7221 */ /* 0x050fe20000010000 */
[----:B------:R-:W-:Y:S01]  /*9800*/  FADD.FTZ R43, R25, R42 ;  /* 0x0000002a192b7221 */ /* 0x000fe20000010000 */
[----:B------:R-:W-:Y:S01]  /*9810*/  F2FP.BF16.F32.PACK_AB R41, R84, R41 ;  /* 0x000000295429723e */ /* 0x000fe200000010ff */
[-C--:B------:R-:W-:Y:S01]  /*9820*/  FMUL.FTZ R105, R105, R11.reuse ;  /* 0x0000000b69697220 */ /* 0x080fe20000410000 */
[----:B-----5:R-:W-:Y:S01]  /*9830*/  FADD.FTZ R42, R80, R59 ;  /* 0x0000003b502a7221 */ /* 0x020fe20000010000 */
[----:B------:R-:W-:Y:S01]  /*9840*/  FADD.FTZ R58, R28, R43 ;  /* 0x0000002b1c3a7221 */ /* 0x000fe20000010000 */
[-C--:B------:R-:W-:Y:S01]  /*9850*/  FMUL.FTZ R108, R108, R11.reuse ;  /* 0x0000000b6c6c7220 */ /* 0x080fe20000410000 */
[-C--:B------:R-:W-:Y:S01]  /*9860*/  FMUL.FTZ R109, R109, R11.reuse ;  /* 0x0000000b6d6d7220 */ /* 0x080fe20000410000 */
[----:B------:R-:W-:Y:S01]  /*9870*/  FADD.FTZ R43, R85, R42 ;  /* 0x0000002a552b7221 */ /* 0x000fe20000010000 */
        /* <DEDUP_REMOVED lines=26> */
[----:B------:R-:W-:Y:S01]  /*9a20*/  STSM.16.M88.4 [R23], R40 ;  /* 0x0000002817007844 */ /* 0x000fe20000000200 */
[----:B------:R-:W-:Y:S01]  /*9a30*/  FADD.FTZ R29, R31, R20 ;  /* 0x000000141f1d7221 */ /* 0x000fe20000010000 */
[----:B------:R-:W-:Y:S01]  /*9a40*/  FADD.FTZ R20, R48, R21 ;  /* 0x0000001530147221 */ /* 0x000fe20000010000 */
[----:B------:R-:W-:Y:S01]  /*9a50*/  F2FP.BF16.F32.PACK_AB R27, R46, R35 ;  /* 0x000000232e1b723e */ /* 0x000fe200000010ff */
[----:B------:R-:W-:Y:S01]  /*9a60*/  FMUL.FTZ R129, R129, R11 ;  /* 0x0000000b81817220 */ /* 0x000fe20000410000 */
[C---:B------:R-:W-:Y:S01]  /*9a70*/  FADD.FTZ R29, R50.reuse, R29 ;  /* 0x0000001d321d7221 */ /* 0x040fe20000010000 */
[----:B------:R-:W-:Y:S01]  /*9a80*/  FADD.FTZ R21, R49, R20 ;  /* 0x0000001431157221 */ /* 0x000fe20000010000 */
[----:B------:R-:W-:Y:S01]  /*9a90*/  F2FP.BF16.F32.PACK_AB R31, R50, R31 ;  /* 0x0000001f321f723e */ /* 0x000fe200000010ff */
[----:B------:R4:W-:Y:S01]  /*9aa0*/  STSM.16.M88.4 [R22], R24 ;  /* 0x0000001816007844 */ /* 0x0009e20000000200 */
[----:B------:R-:W-:Y:S01]  /*9ab0*/  FADD.FTZ R20, R34, R29 ;  /* 0x0000001d22147221 */ /* 0x000fe20000010000 */
[----:B------:R-:W-:Y:S01]  /*9ac0*/  FADD.FTZ R28, R52, R21 ;  /* 0x00000015341c7221 */ /* 0x000fe20000010000 */
[----:B------:R-:W-:Y:S01]  /*9ad0*/  F2FP.BF16.F32.PACK_AB R29, R47, R30 ;  /* 0x0000001e2f1d723e */ /* 0x000fe200000010ff */
[----:B------:R-:W-:Y:S01]  /*9ae0*/  FMUL.FTZ R132, R132, R11 ;  /* 0x0000000b84847220 */ /* 0x000fe20000410000 */
[----:B------:R-:W-:Y:S01]  /*9af0*/  FADD.FTZ R20, R39, R20 ;  /* 0x0000001427147221 */ /* 0x000fe20000010000 */
[----:B------:R-:W-:Y:S01]  /*9b00*/  FADD.FTZ R21, R53, R28 ;  /* 0x0000001c35157221 */ /* 0x000fe20000010000 */
[----:B------:R-:W-:Y:S01]  /*9b10*/  F2FP.BF16.F32.PACK_AB R28, R44, R37 ;  /* 0x000000252c1c723e */ /* 0x000fe200000010ff */
[----:B------:R-:W-:Y:S01]  /*9b20*/  FMUL.FTZ R133, R133, R11 ;  /* 0x0000000b85857220 */ /* 0x000fe20000410000 */
[----:B------:R-:W-:Y:S01]  /*9b30*/  FADD.FTZ R33, R51, R20 ;  /* 0x0000001433217221 */ /* 0x000fe20000010000 */
[----:B--2---:R-:W-:Y:S01]  /*9b40*/  FADD.FTZ R12, R56, R21 ;  /* 0x00000015380c7221 */ /* 0x004fe20000010000 */
[----:B------:R-:W-:Y:S01]  /*9b50*/  F2FP.BF16.F32.PACK_AB R30, R48, R45 ;  /* 0x0000002d301e723e */ /* 0x000fe200000010ff */
[----:B------:R-:W-:Y:S01]  /*9b60*/  FMUL.FTZ R90, R90, R81 ;  /* 0x000000515a5a7220 */ /* 0x000fe20000410000 */
[----:B-1----:R-:W-:Y:S01]  /*9b70*/  FADD.FTZ R33, R4, R33 ;  /* 0x0000002104217221 */ /* 0x002fe20000010000 */
[----:B------:R-:W-:Y:S01]  /*9b80*/  FADD.FTZ R13, R57, R12 ;  /* 0x0000000c390d7221 */ /* 0x000fe20000010000 */
[----:B------:R-:W-:Y:S01]  /*9b90*/  F2FP.BF16.F32.PACK_AB R12, R52, R49 ;  /* 0x00000031340c723e */ /* 0x000fe200000010ff */
[----:B------:R1:W-:Y:S01]  /*9ba0*/  STSM.16.M88.4 [R18], R28 ;  /* 0x0000001c12007844 */ /* 0x0003e20000000200 */
[----:B---3--:R-:W-:Y:S01]  /*9bb0*/  FADD.FTZ R14, R6, R33 ;  /* 0x00000021060e7221 */ /* 0x008fe20000010000 */
        /* <DEDUP_REMOVED lines=8> */
[----:B------:R-:W-:Y:S01]  /*9c40*/  F2FP.BF16.F32.PACK_AB R15, R4, R51 ;  /* 0x00000033040f723e */ /* 0x000fe200000010ff */
[----:B------:R-:W-:Y:S01]  /*9c50*/  FADD.FTZ R4, R64, R21 ;  /* 0x0000001540047221 */ /* 0x000fe20000010000 */
[----:B----4-:R-:W-:Y:S01]  /*9c60*/  F2FP.BF16.F32.PACK_AB R24, R60, R57 ;  /* 0x000000393c18723e */ /* 0x010fe200000010ff */
[----:B------:R-:W-:Y:S01]  /*9c70*/  FADD.FTZ R21, R71, R20 ;  /* 0x0000001447157221 */ /* 0x000fe20000010000 */
[----:B------:R-:W-:Y:S01]  /*9c80*/  F2FP.BF16.F32.PACK_AB R26, R64, R61 ;  /* 0x0000003d401a723e */ /* 0x000fe200000010ff */
[----:B------:R-:W-:Y:S01]  /*9c90*/  FADD.FTZ R25, R65, R4 ;  /* 0x0000000441197221 */ /* 0x000fe20000010000 */
[----:B------:R2:W-:Y:S01]  /*9ca0*/  STSM.16.M88.4 [R136+0x27800], R12 ;  /* 0x0278000c88007844 */ /* 0x0005e20000000200 */
[----:B------:R-:W-:Y:S01]  /*9cb0*/  FADD.FTZ R4, R74, R21 ;  /* 0x000000154a047221 */ /* 0x000fe20000010000 */
[----:B------:R-:W-:Y:S01]  /*9cc0*/  F2FP.BF16.F32.PACK_AB R27, R71, R54 ;  /* 0x00000036471b723e */ /* 0x000fe200000010ff */
[----:B------:R-:W-:Y:S01]  /*9cd0*/  FADD.FTZ R20, R68, R25 ;  /* 0x0000001944147221 */ /* 0x000fe20000010000 */
[----:B------:R-:W-:Y:S01]  /*9ce0*/  F2FP.BF16.F32.PACK_AB R25, R55, R6 ;  /* 0x000000063719723e */ /* 0x000fe200000010ff */
[----:B------:R-:W-:Y:S01]  /*9cf0*/  FADD.FTZ R21, R75, R4 ;  /* 0x000000044b157221 */ /* 0x000fe20000010000 */
[----:B-1----:R-:W-:Y:S01]  /*9d00*/  F2FP.BF16.F32.PACK_AB R28, R76, R73 ;  /* 0x000000494c1c723e */ /* 0x002fe200000010ff */
[----:B------:R-:W-:Y:S01]  /*9d10*/  FADD.FTZ R29, R69, R20 ;  /* 0x00000014451d7221 */ /* 0x000fe20000010000 */
[----:B------:R-:W-:Y:S01]  /*9d20*/  F2FP.BF16.F32.PACK_AB R30, R10, R77 ;  /* 0x0000004d0a1e723e */ /* 0x000fe200000010ff */
[----:B------:R1:W-:Y:S01]  /*9d30*/  STSM.16.M88.4 [R17], R24 ;  /* 0x0000001811007844 */ /* 0x0003e20000000200 */
[----:B------:R-:W-:Y:S01]  /*9d40*/  F2FP.BF16.F32.PACK_AB R31, R87, R86 ;  /* 0x00000056571f723e */ /* 0x000fe200000010ff */
[----:B------:R-:W-:Y:S01]  /*9d50*/  FADD.FTZ R4, R72, R29 ;  /* 0x0000001d48047221 */ /* 0x000fe20000010000 */
[----:B------:R-:W-:Y:S01]  /*9d60*/  FADD.FTZ R21, R78, R21 ;  /* 0x000000154e157221 */ /* 0x000fe20000010000 */
[-C--:B------:R-:W-:Y:S01]  /*9d70*/  FMUL.FTZ R95, R95, R81.reuse ;  /* 0x000000515f5f7220 */ /* 0x080fe20000410000 */
[----:B------:R-:W-:Y:S01]  /*9d80*/  FMUL.FTZ R98, R98, R81 ;  /* 0x0000005162627220 */ /* 0x000fe20000410000 */
[----:B------:R-:W-:Y:S01]  /*9d90*/  FADD.FTZ R29, R73, R4 ;  /* 0x00000004491d7221 */ /* 0x000fe20000010000 */
        /* <DEDUP_REMOVED lines=8> */
[C---:B------:R-:W-:Y:S01]  /*9e20*/  F2FP.BF16.F32.PACK_AB R29, R83.reuse, R82 ;  /* 0x00000052531d723e */ /* 0x040fe200000010ff */
[----:B------:R-:W-:Y:S01]  /*9e30*/  FADD.FTZ R21, R83, R21 ;  /* 0x0000001553157221 */ /* 0x000fe20000010000 */
[-C--:B------:R-:W-:Y:S01]  /*9e40*/  FMUL.FTZ R99, R99, R81.reuse ;  /* 0x0000005163637220 */ /* 0x080fe20000410000 */
[----:B------:R1:W-:Y:S01]  /*9e50*/  STSM.16.M88.4 [R22+0x6000], R12 ;  /* 0x0060000c16007844 */ /* 0x0003e20000000200 */
[----:B------:R-:W-:Y:S01]  /*9e60*/  FADD.FTZ R6, R10, R77 ;  /* 0x0000004d0a067221 */ /* 0x000fe20000010000 */
[----:B------:R-:W-:Y:S01]  /*9e70*/  FADD.FTZ R21, R86, R21 ;  /* 0x0000001556157221 */ /* 0x000fe20000010000 */
[-C--:B------:R-:W-:Y:S01]  /*9e80*/  FMUL.FTZ R102, R102, R81.reuse ;  /* 0x0000005166667220 */ /* 0x080fe20000410000 */
[----:B------:R1:W-:Y:S01]  /*9e90*/  STSM.16.M88.4 [R18+0x6000], R28 ;  /* 0x0060001c12007844 */ /* 0x0003e20000000200 */
[-C--:B------:R-:W-:Y:S01]  /*9ea0*/  FMUL.FTZ R103, R103, R81.reuse ;  /* 0x0000005167677220 */ /* 0x080fe20000410000 */
[----:B------:R-:W-:Y:S01]  /*9eb0*/  FADD.FTZ R4, R87, R21 ;  /* 0x0000001557047221 */ /* 0x000fe20000010000 */
[-C--:B------:R-:W-:Y:S01]  /*9ec0*/  FMUL.FTZ R106, R106, R81.reuse ;  /* 0x000000516a6a7220 */ /* 0x080fe20000410000 */
[----:B------:R-:W-:Y:S01]  /*9ed0*/  @!PT LDS RZ, [RZ] ;  /* 0x00000000fffff984 */ /* 0x000fe20000000800 */
[----:B------:R-:W-:Y:S01]  /*9ee0*/  @!PT LDS RZ, [RZ] ;  /* 0x00000000fffff984 */ /* 0x000fe20000000800 */
[----:B------:R-:W-:Y:S01]  /*9ef0*/  @!PT LDS RZ, [RZ] ;  /* 0x00000000fffff984 */ /* 0x000fe20000000800 */
[----:B------:R-:W-:Y:S01]  /*9f00*/  @!PT LDS RZ, [RZ] ;  /* 0x00000000fffff984 */ /* 0x000fe20000000800 */
[----:B------:R2:W-:Y:S06]  /*9f10*/  MEMBAR.ALL.CTA ;  /* 0x0000000000007992 */ /* 0x0005ec0000008000 */
[----:B--2---:R-:W2:Y:S01]  /*9f20*/  FENCE.VIEW.ASYNC.S ;  /* 0x00000000000073c6 */ /* 0x004ea20000000000 */
        /* <DEDUP_REMOVED lines=17> */
[----:B--2---:R-:W-:Y:S01]  /*a040*/  NOP ;  /* 0x0000000000007918 */ /* 0x004fe20000000000 */
[----:B-1----:R-:W-:Y:S05]  /*a050*/  @P2 BRA `(.L_x_711) ;  /* 0xffffffe000002947 */ /* 0x002fea000383ffff */
.L_x_702:
[----:B------:R-:W-:-:S13]  /*a060*/  ISETP.GE.AND P2, PT, R8, UR40, PT ;  /* 0x0000002808007c0c */ /* 0x000fda000bf46270 */
[----:B------:R-:W-:Y:S05]  /*a070*/  @!P2 BRA `(.L_x_712) ;  /* 0x000000300024a947 */ /* 0x000fea0003800000 */
[----:B--2---:R-:W-:Y:S01]  /*a080*/  IMAD.MOV.U32 R12, RZ, RZ, R9 ;  /* 0x000000ffff0c7224 */ /* 0x004fe200078e0009 */
[----:B------:R-:W-:Y:S01]  /*a090*/  UMOV UR28, UR49 ;  /* 0x00000031001c7c82 */ /* 0x000fe20008000000 */
[----:B------:R-:W-:Y:S01]  /*a0a0*/  IMAD.MOV.U32 R11, RZ, RZ, R7 ;  /* 0x000000ffff0b7224 */ /* 0x000fe200078e0007 */
[----:B------:R-:W-:Y:S01]  /*a0b0*/  UMOV UR54, UR36 ;  /* 0x0000002400367c82 */ /* 0x000fe20008000000 */
[----:B------:R-:W-:Y:S01]  /*a0c0*/  IMAD.IADD R10, R0, 0x1, R5 ;  /* 0x00000001000a7824 */ /* 0x000fe200078e0205 */
[----:B------:R-:W-:Y:S01]  /*a0d0*/  ULDC UR34, c[0x0][0x9e4] ;  /* 0x0002790000227ab9 */ /* 0x000fe20000000800 */
[----:B------:R-:W-:Y:S01]  /*a0e0*/  ULDC UR53, c[0x0][0x9dc] ;  /* 0x0002770000357ab9 */ /* 0x000fe20000000800 */
[----:B------:R-:W-:Y:S01]  /*a0f0*/  ULDC UR52, c[0x0][0x288] ;  /* 0x0000a20000347ab9 */ /* 0x000fe20000000800 */
[----:B------:R-:W-:Y:S01]  /*a100*/  ULDC UR33, c[0x0][0x988] ;  /* 0x0002620000217ab9 */ /* 0x000fe20000000800 */
[----:B------:R-:W-:-:S05]  /*a110*/  ULDC UR35, c[0x0][0x9e0] ;  /* 0x0002780000237ab9 */ /* 0x000fca0000000800 */
.L_x_729:
[----:B------:R-:W-:Y:S01]  /*a120*/  UIADD3 UR36, UR54, 0x1, URZ ;  /* 0x0000000136247890 */ /* 0x000fe2000fffe03f */
[----:B------:R-:W-:-:S03]  /*a130*/  ISETP.NE.AND P3, PT, RZ, UR45, PT ;  /* 0x0000002dff007c0c */ /* 0x000fc6000bf65270 */
[----:B------:R-:W-:-:S04]  /*a140*/  UISETP.NE.AND UP0, UPT, UR36, 0x2, UPT ;  /* 0x000000022400788c */ /* 0x000fc8000bf05270 */
[----:B------:R-:W-:Y:S02]  /*a150*/  USEL UR49, URZ, 0x1, UP0 ;  /* 0x000000013f317887 */ /* 0x000fe40008000000 */
[----:B------:R-:W-:Y:S02]  /*a160*/  USEL UR36, UR36, URZ, UP0 ;  /* 0x0000003f24247287 */ /* 0x000fe40008000000 */
[----:B------:R-:W-:Y:S02]  /*a170*/  ULOP3.LUT UR49, UR28, UR49, URZ, 0x3c, !UPT ;  /* 0x000000311c317292 */ /* 0x000fe4000f8e3c3f */
[----:B---3--:R-:W-:Y:S10]  /*a180*/  @P3 BRA `(.L_x_713) ;  /* 0x00000000002c3947 */ /* 0x008ff40003800000 */
[----:B------:R-:W-:Y:S05]  /*a190*/  @!P0 BRA `(.L_x_714) ;  /* 0x0000000000048947 */ /* 0x000fea0003800000 */
[----:B------:R-:W-:Y:S01]  /*a1a0*/  BPT.TRAP 0x1 ;  /* 0x000000040000795c */ /* 0x000fe20000300000 */
.L_x_714:
[----:B------:R-:W-:Y:S01]  /*a1b0*/  ULEA UR6, UR36, UR39, 0x3 ;  /* 0x0000002724067291 */ /* 0x000fe2000f8e183f */
[----:B------:R-:W-:-:S05]  /*a1c0*/  IMAD.U32 R7, RZ, RZ, UR49 ;  /* 0x00000031ff077e24 */ /* 0x000fca000f8e00ff */
[----:B------:R-:W-:-:S04]  /*a1d0*/  SHF.L.U32 R7, R7, 0x1f, RZ ;  /* 0x0000001f07077819 */ /* 0x000fc800000006ff */
[----:B------:R1:W2:Y:S01]  /*a1e0*/  SYNCS.PHASECHK.TRANS64.TRYWAIT P2, [UR6+0x2d830], R7 ;  /* 0x02d83007ff0075a7 */ /* 0x0002a20008040146 */
[----:B------:R-:W-:Y:S05]  /*a1f0*/  @!P0 BRA `(.L_x_715) ;  /* 0x0000000000048947 */ /* 0x000fea0003800000 */
[----:B------:R-:W-:Y:S01]  /*a200*/  BPT.TRAP 0x1 ;  /* 0x000000040000795c */ /* 0x000fe20000300000 */
.L_x_715:
[----:B--2---:R-:W-:Y:S05]  /*a210*/  @P2 BRA `(.L_x_713) ;  /* 0x0000000000082947 */ /* 0x004fea0003800000 */
[----:B------:R-:W2:Y:S02]  /*a220*/  SYNCS.PHASECHK.TRANS64.TRYWAIT P2, [UR6+0x2d830], R7 ;  /* 0x02d83007ff0075a7 */ /* 0x000ea40008040146 */
[----:B--2---:R-:W-:Y:S05]  /*a230*/  @!P2 BRA `(.L_x_716) ;  /* 0x0000007c0078a947 */ /* 0x004fea0003800000 */
.L_x_713:
        /* <DEDUP_REMOVED lines=35> */
.L_x_718:
[----:B------:R-:W-:Y:S01]  /*a470*/  ULEA UR6, UR54, UR39, 0x3 ;  /* 0x0000002736067291 */ /* 0x000fe2000f8e183f */
[----:B------:R-:W-:-:S05]  /*a480*/  IMAD.U32 R7, RZ, RZ, UR28 ;  /* 0x0000001cff077e24 */ /* 0x000fca000f8e00ff */
[----:B------:R-:W-:-:S04]  /*a490*/  SHF.L.U32 R7, R7, 0x1f, RZ ;  /* 0x0000001f07077819 */ /* 0x000fc800000006ff */
[----:B------:R1:W2:Y:S01]  /*a4a0*/  SYNCS.PHASECHK.TRANS64.TRYWAIT P2, [UR6+0x2d850], R7 ;  /* 0x02d85007ff0075a7 */ /* 0x0002a20008040146 */
[----:B------:R-:W-:Y:S05]  /*a4b0*/  @!P0 BRA `(.L_x_719) ;  /* 0x0000000000048947 */ /* 0x000fea0003800000 */
[----:B------:R-:W-:Y:S01]  /*a4c0*/  BPT.TRAP 0x1 ;  /* 0x000000040000795c */ /* 0x000fe20000300000 */
.L_x_719:
[----:B--2---:R-:W-:Y:S05]  /*a4d0*/  @P2 BRA `(.L_x_717) ;  /* 0x0000000000082947 */ /* 0x004fea0003800000 */
[----:B------:R-:W2:Y:S02]  /*a4e0*/  SYNCS.PHASECHK.TRANS64.TRYWAIT P2, [UR6+0x2d850], R7 ;  /* 0x02d85007ff0075a7 */ /* 0x000ea40008040146 */
[----:B--2---:R-:W-:Y:S05]  /*a4f0*/  @!P2 BRA `(.L_x_720) ;  /* 0x0000007800e0a947 */ /* 0x004fea0003800000 */
.L_x_717:
[----:B------:R-:W-:Y:S01]  /*a500*/  UIADD3 UR6, UR39, 0x400, URZ ;  /* 0x0000040027067890 */ /* 0x000fe2000fffe03f */
[----:B------:R-:W-:Y:S01]  /*a510*/  WARPGROUP.ARRIVE ;  /* 0x00000000000079c5 */ /* 0x000fe20000000000 */
[----:B------:R-:W-:Y:S01]  /*a520*/  UMOV UR29, 0x40000040 ;  /* 0x40000040001d7882 */ /* 0x000fe20000000000 */
[----:B------:R-:W-:Y:S01]  /*a530*/  UMOV UR31, 0x80000020 ;  /* 0x80000020001f7882 */ /* 0x000fe20000000000 */
[----:B------:R-:W-:Y:S01]  /*a540*/  USHF.R.U32.HI UR6, URZ, 0x4, UR6 ;  /* 0x000000043f067899 */ /* 0x000fe20008011606 */
[----:B--2---:R-:W2:Y:S01]  /*a550*/  LDC R14, c[0x0][0x2e0] ;  /* 0x0000b800ff0e7b82 */ /* 0x004ea20000000800 */
[----:B------:R-:W-:Y:S01]  /*a560*/  IMAD.SHL.U32 R21, R8, 0x80, RZ ;  /* 0x0000008008157824 */ /* 0x000fe200078e00ff */
[----:B------:R-:W-:Y:S01]  /*a570*/  ISETP.GE.U32.AND P2, PT, R2, 0x180, PT ;  /* 0x000001800200780c */ /* 0x000fe20003f46070 */
[----:B------:R-:W-:Y:S01]  /*a580*/  ULOP3.LUT UR6, UR6, 0x3fff, URZ, 0xc0, !UPT ;  /* 0x00003fff06067892 */ /* 0x000fe2000f8ec03f */
[----:B------:R-:W-:Y:S02]  /*a590*/  IMAD.U32 R13, RZ, RZ, UR36 ;  /* 0x00000024ff0d7e24 */ /* 0x000fe4000f8e00ff */
[----:B-1----:R-:W-:Y:S01]  /*a5a0*/  IADD3 R7, -R21, 0x1, RZ ;  /* 0x0000000115077810 */ /* 0x002fe20007ffe1ff */
[----:B------:R-:W-:Y:S01]  /*a5b0*/  ULOP3.LUT UR7, UR6, 0x2000000, URZ, 0xfc, !UPT ;  /* 0x0200000006077892 */ /* 0x000fe2000f8efc3f */
[----:B------:R-:W-:Y:S01]  /*a5c0*/  VIADD R9, R16, 0x9 ;  /* 0x0000000910097836 */ /* 0x000fe20000000000 */
[----:B------:R-:W-:Y:S01]  /*a5d0*/  ULOP3.LUT UR6, UR41, 0x10000, URZ, 0xfc, !UPT ;  /* 0x0001000029067892 */ /* 0x000fe2000f8efc3f */
[----:B------:R-:W-:Y:S01]  /*a5e0*/  @!P1 LEA R13, R13, UR39, 0x3 ;  /* 0x000000270d0d9c11 */ /* 0x000fe2000f8e18ff */
[----:B------:R-:W-:-:S02]  /*a5f0*/  UIMAD UR7, UR54, 0x600, UR7 ;  /* 0x00000600360778a4 */ /* 0x000fc4000f8e0207 */
[----:B------:R-:W-:Y:S02]  /*a600*/  SEL R15, R9, 0x9, !P2 ;  /* 0x00000009090f7807 */ /* 0x000fe40005000000 */
[----:B------:R-:W-:Y:S01]  /*a610*/  @!P1 VIADD R13, R13, 0x2d840 ;  /* 0x0002d8400d0d9836 */ /* 0x000fe20000000000 */
[----:B------:R-:W-:Y:S02]  /*a620*/  UMOV UR28, UR6 ;  /* 0x00000006001c7c82 */ /* 0x000fe40008000000 */
[----:B------:R-:W-:Y:S02]  /*a630*/  UMOV UR30, UR7 ;  /* 0x00000007001e7c82 */ /* 0x000fe40008000000 */
[----:B------:R-:W-:Y:S01]  /*a640*/  HGMMA.64x96x16.F32.BF16 R88, gdesc[UR28].tnspB, R88, gsb0 ;  /* 0x416000001c5879f0 */ /* 0x000fe20008001858 */
[----:B------:R-:W-:Y:S01]  /*a650*/  UIADD3 UR28, UR6, 0x2, URZ ;  /* 0x00000002061c7890 */ /* 0x000fe2000fffe03f */
[----:B------:R-:W-:Y:S01]  /*a660*/  @!P1 PRMT R13, RZ, 0x654, R13 ;  /* 0x00000654ff0d9816 */ /* 0x000fe2000000000d */
[----:B------:R-:W-:Y:S01]  /*a670*/  UIADD3 UR30, UR7, 0x40, URZ ;  /* 0x00000040071e7890 */ /* 0x000fe2000fffe03f */
[----:B--2---:R-:W-:Y:S01]  /*a680*/  IMAD R7, R14, UR47, R7 ;  /* 0x0000002f0e077c24 */ /* 0x004fe2000f8e0207 */
[----:B------:R-:W-:Y:S01]  /*a690*/  UMOV UR29, 0x40000040 ;  /* 0x40000040001d7882 */ /* 0x000fe20000000000 */
[----:B------:R-:W-:-:S02]  /*a6a0*/  UMOV UR31, 0x80000020 ;  /* 0x80000020001f7882 */ /* 0x000fc40000000000 */
[----:B------:R-:W-:-:S04]  /*a6b0*/  VIADD R14, R7, -UR52 ;  /* 0x80000034070e7c36 */ /* 0x000fc80008000000 */
[----:B------:R-:W-:-:S04]  /*a6c0*/  IMAD R14, R19, -0x2, R14 ;  /* 0xfffffffe130e7824 */ /* 0x000fc800078e020e */
[----:B------:R-:W-:-:S04]  /*a6d0*/  VIADD R20, R14, UR35 ;  /* 0x000000230e147c36 */ /* 0x000fc80008000000 */
[----:B------:R-:W-:Y:S01]  /*a6e0*/  IMAD.IADD R9, R0, 0x1, R20 ;  /* 0x0000000100097824 */ /* 0x000fe200078e0214 */
        /* <DEDUP_REMOVED lines=42> */
[----:B------:R-:W-:Y:S01]  /*a990*/  ULOP3.LUT UR6, URZ, UR53, URZ, 0x33, !UPT ;  /* 0x000000353f067292 */ /* 0x000fe2000f8e333f */
[----:B------:R-:W-:Y:S02]  /*a9a0*/  WARPGROUP.DEPBAR.LE gsb0, 0x0 ;  /* 0x00008000000079c5 */ /* 0x000fe40000010000 */
[----:B------:R-:W-:-:S06]  /*a9b0*/  WARPGROUP.ARRIVE ;  /* 0x00000000000079c5 */ /* 0x000fcc0000000000 */
[----:B------:R-:W-:Y:S03]  /*a9c0*/  HGMMA.64x96x16.F32.BF16 R88, gdesc[UR28].tnspB, R88, gsb0 ;  /* 0x416000001c5879f0 */ /* 0x000fe60008001858 */
[----:B------:R-:W-:Y:S02]  /*a9d0*/  WARPGROUP.DEPBAR.LE gsb0, 0x0 ;  /* 0x00008000000079c5 */ /* 0x000fe40000010000 */
[----:B------:R1:W-:Y:S06]  /*a9e0*/  BAR.ARV R15, 0x100 ;  /* 0x0004000f0000751d */ /* 0x0003ec0000002000 */
[----:B------:R2:W-:Y:S02]  /*a9f0*/  @!P1 SYNCS.ARRIVE.TRANS64.RED.A1T0 RZ, [R13+URZ], RZ ;  /* 0x000000ff0dff99a7 */ /* 0x0005e4000810043f */
[----:B--2---:R-:W-:-:S04]  /*aa00*/  VIADD R13, R14, UR6 ;  /* 0x000000060e0d7c36 */ /* 0x004fc80008000000 */
[----:B------:R-:W-:Y:S01]  /*aa10*/  IMAD.IADD R7, R0, 0x1, R13 ;  /* 0x0000000100077824 */ /* 0x000fe200078e020d */
[----:B-1----:R-:W-:Y:S06]  /*aa20*/  @!P5 BRA `(.L_x_721) ;  /* 0x00000000005cd947 */ /* 0x002fec0003800000 */
        /* <DEDUP_REMOVED lines=11> */
.L_x_723:
[----:B------:R-:W-:-:S05]  /*aae0*/  IMAD.U32 R142, RZ, RZ, UR34 ;  /* 0x00000022ff8e7e24 */ /* 0x000fca000f8e00ff */
[----:B------:R-:W-:-:S13]  /*aaf0*/  ISETP.NE.AND P2, PT, R142, 0x1, PT ;  /* 0x000000018e00780c */ /* 0x000fda0003f45270 */
[----:B------:R-:W1:Y:S01]  /*ab00*/  @P2 LDC.64 R14, c[0x0][0x9e8] ;  /* 0x00027a00ff0e2b82 */ /* 0x000e620000000a00 */
[----:B------:R-:W-:-:S04]  /*ab10*/  @P2 IMAD.IADD R139, R0, 0x1, R5 ;  /* 0x00000001008b2824 */ /* 0x000fc800078e0205 */
[----:B-1----:R-:W-:-:S04]  /*ab20*/  @P2 IMAD.HI.U32 R144, R139, R14, RZ ;  /* 0x0000000e8b902227 */ /* 0x002fc800078e00ff */
[----:B------:R-:W-:Y:S01]  /*ab30*/  IMAD.MOV.U32 R14, RZ, RZ, R10 ;  /* 0x000000ffff0e7224 */ /* 0x000fe200078e000a */
[----:B------:R-:W-:-:S07]  /*ab40*/  @P2 SHF.R.U32.HI R14, RZ, R15, R144 ;  /* 0x0000000fff0e2219 */ /* 0x000fce0000011690 */
.L_x_724:
[----:B------:R-:W-:Y:S05]  /*ab50*/  BSYNC B0 ;  /* 0x0000000000007941 */ /* 0x000fea0003800000 */
.L_x_722:
[----:B------:R-:W-:-:S04]  /*ab60*/  IMAD R14, R14, R142, -R21 ;  /* 0x0000008e0e0e7224 */ /* 0x000fc800078e0a15 */
[----:B------:R-:W-:-:S05]  /*ab70*/  IMAD R14, R19, -0x2, R14 ;  /* 0xfffffffe130e7824 */ /* 0x000fca00078e020e */
[----:B------:R-:W-:Y:S02]  /*ab80*/  VIADDMNMX R9, R14, R142, R9, PT ;  /* 0x0000008e0e097246 */ /* 0x000fe40003800109 */
[----:B------:R-:W-:-:S07]  /*ab90*/  VIMNMX R7, R7, R14, !PT ;  /* 0x0000000e07077248 */ /* 0x000fce0007fe0100 */
.L_x_721:
[----:B------:R-:W-:Y:S01]  /*aba0*/  ISETP.GT.AND P2, PT, R8, -0x1, PT ;  /* 0xffffffff0800780c */ /* 0x000fe20003f44270 */
[C---:B------:R-:W-:Y:S02]  /*abb0*/  IMAD.IADD R20, R3.reuse, 0x1, R20 ;  /* 0x0000000103147824 */ /* 0x040fe400078e0214 */
[----:B------:R-:W-:Y:S01]  /*abc0*/  IMAD.IADD R13, R3, 0x1, R13 ;  /* 0x00000001030d7824 */ /* 0x000fe200078e020d */
[C---:B------:R-:W-:Y:S02]  /*abd0*/  ISETP.GT.AND P4, PT, R7.reuse, RZ, P2 ;  /* 0x000000ff0700720c */ /* 0x040fe40001784270 */
[----:B------:R-:W-:Y:S02]  /*abe0*/  ISETP.GT.AND P6, PT, R7, 0x1, P2 ;  /* 0x000000010700780c */ /* 0x000fe400017c4270 */
[C---:B------:R-:W-:Y:S02]  /*abf0*/  ISETP.LT.OR P4, PT, R9.reuse, 0x1, P4 ;  /* 0x000000010900780c */ /* 0x040fe40002781670 */
[----:B------:R-:W-:-:S02]  /*ac00*/  ISETP.LT.OR P6, PT, R9, 0x2, P6 ;  /* 0x000000020900780c */ /* 0x000fc400037c1670 */
[----:B------:R-:W-:Y:S02]  /*ac10*/  FSEL R24, R24, -INF , !P4 ;  /* 0xff80000018187808 */ /* 0x000fe40006000000 */
[----:B------:R-:W-:Y:S02]  /*ac20*/  FSEL R25, R25, -INF , !P6 ;  /* 0xff80000019197808 */ /* 0x000fe40007000000 */
[C---:B------:R-:W-:Y:S02]  /*ac30*/  ISETP.GT.AND P3, PT, R7.reuse, 0x8, P2 ;  /* 0x000000080700780c */ /* 0x040fe40001764270 */
[C---:B------:R-:W-:Y:S02]  /*ac40*/  ISETP.GT.AND P4, PT, R7.reuse, 0x9, P2 ;  /* 0x000000090700780c */ /* 0x040fe40001784270 */
[----:B------:R-:W-:Y:S02]  /*ac50*/  ISETP.GT.AND P6, PT, R7, 0x10, P2 ;  /* 0x000000100700780c */ /* 0x000fe400017c4270 */
[----:B------:R-:W-:-:S02]  /*ac60*/  ISETP.LT.OR P3, PT, R9, 0x9, P3 ;  /* 0x000000090900780c */ /* 0x000fc40001f61670 */
[C---:B------:R-:W-:Y:S02]  /*ac70*/  ISETP.LT.OR P4, PT, R9.reuse, 0xa, P4 ;  /* 0x0000000a0900780c */ /* 0x040fe40002781670 */
[----:B------:R-:W-:Y:S02]  /*ac80*/  ISETP.LT.OR P6, PT, R9, 0x11, P6 ;  /* 0x000000110900780c */ /* 0x000fe400037c1670 */
[----:B------:R-:W-:Y:S02]  /*ac90*/  FSEL R28, R28, -INF , !P3 ;  /* 0xff8000001c1c7808 */ /* 0x000fe40005800000 */
[----:B------:R-:W-:Y:S02]  /*aca0*/  FSEL R29, R29, -INF , !P4 ;  /* 0xff8000001d1d7808 */ /* 0x000fe40006000000 */
[----:B------:R-:W-:Y:S02]  /*acb0*/  FSEL R32, R32, -INF , !P6 ;  /* 0xff80000020207808 */ /* 0x000fe40007000000 */
[----:B------:R-:W-:-:S02]  /*acc0*/  ISETP.GT.AND P3, PT, R7, 0x11, P2 ;  /* 0x000000110700780c */ /* 0x000fc40001764270 */
[C---:B------:R-:W-:Y:S02]  /*acd0*/  ISETP.GT.AND P4, PT, R7.reuse, 0x18, P2 ;  /* 0x000000180700780c */ /* 0x040fe40001784270 */
[----:B------:R-:W-:Y:S02]  /*ace0*/  ISETP.GT.AND P6, PT, R7, 0x19, P2 ;  /* 0x000000190700780c */ /* 0x000fe400017c4270 */
[C---:B------:R-:W-:Y:S02]  /*acf0*/  ISETP.LT.OR P3, PT, R9.reuse, 0x12, P3 ;  /* 0x000000120900780c */ /* 0x040fe40001f61670 */
[C---:B------:R-:W-:Y:S02]  /*ad00*/  ISETP.LT.OR P4, PT, R9.reuse, 0x19, P4 ;  /* 0x000000190900780c */ /* 0x040fe40002781670 */
[----:B------:R-:W-:Y:S02]  /*ad10*/  ISETP.LT.OR P6, PT, R9, 0x1a, P6 ;  /* 0x0000001a0900780c */ /* 0x000fe400037c1670 */
[----:B------:R-:W-:-:S02]  /*ad20*/  FSEL R33, R33, -INF , !P3 ;  /* 0xff80000021217808 */ /* 0x000fc40005800000 */
        /* <DEDUP_REMOVED lines=73> */
[----:B------:R-:W-:Y:S01]  /*b1c0*/  FSEL R85, R85, -INF , !P6 ;  /* 0xff80000055557808 */ /* 0x000fe20007000000 */
[----:B------:R-:W-:Y:S06]  /*b1d0*/  @!P5 BRA `(.L_x_725) ;  /* 0x000000000058d947 */ /* 0x000fec0003800000 */
        /* <DEDUP_REMOVED lines=12> */
.L_x_727:
[----:B------:R-:W-:-:S05]  /*b2a0*/  IMAD.U32 R9, RZ, RZ, UR34 ;  /* 0x00000022ff097e24 */ /* 0x000fca000f8e00ff */
[----:B------:R-:W-:-:S13]  /*b2b0*/  ISETP.NE.AND P3, PT, R9, 0x1, PT ;  /* 0x000000010900780c */ /* 0x000fda0003f65270 */
[----:B------:R-:W1:Y:S02]  /*b2c0*/  @P3 LDC.64 R14, c[0x0][0x9e8] ;  /* 0x00027a00ff0e3b82 */ /* 0x000e640000000a00 */
[----:B-1----:R-:W-:-:S05]  /*b2d0*/  @P3 IMAD.HI.U32 R14, R142, R14, RZ ;  /* 0x0000000e8e0e3227 */ /* 0x002fca00078e00ff */
[----:B------:R-:W-:-:S07]  /*b2e0*/  @P3 SHF.R.U32.HI R142, RZ, R15, R14 ;  /* 0x0000000fff8e3219 */ /* 0x000fce000001160e */
.L_x_728:
[----:B------:R-:W-:Y:S05]  /*b2f0*/  BSYNC B0 ;  /* 0x0000000000007941 */ /* 0x000fea0003800000 */
.L_x_726:
[----:B------:R-:W-:-:S04]  /*b300*/  IMAD R142, R142, R9, -R21 ;  /* 0x000000098e8e7224 */ /* 0x000fc800078e0a15 */
[----:B------:R-:W-:-:S05]  /*b310*/  IMAD R142, R19, -0x2, R142 ;  /* 0xfffffffe138e7824 */ /* 0x000fca00078e028e */
[----:B------:R-:W-:Y:S02]  /*b320*/  VIADDMNMX R20, R142, R9, R20, PT ;  /* 0x000000098e147246 */ /* 0x000fe40003800114 */
[----:B------:R-:W-:-:S07]  /*b330*/  VIMNMX R13, R13, R142, !PT ;  /* 0x0000008e0d0d7248 */ /* 0x000fce0007fe0100 */
.L_x_725:
        /* <DEDUP_REMOVED lines=18> */
[----:B------:R-:W-:-:S02]  /*b460*/  ISETP.GT.AND P6, PT, R13, 0x8, P2 ;  /* 0x000000080d00780c */ /* 0x000fc400017c4270 */
[----:B------:R-:W-:Y:S02]  /*b470*/  FMNMX.FTZ R7, R41, R14, !PT ;  /* 0x0000000e29077209 */ /* 0x000fe40007810000 */
[----:B------:R-:W-:Y:S02]  /*b480*/  ISETP.GT.AND P4, PT, R13, 0x1, P2 ;  /* 0x000000010d00780c */ /* 0x000fe40001784270 */
[----:B------:R-:W-:Y:S02]  /*b490*/  FMNMX.FTZ R14, R44, R7, !PT ;  /* 0x000000072c0e7209 */ /* 0x000fe40007810000 */
[----:B------:R-:W-:Y:S02]  /*b4a0*/  FSEL R39, R39, -INF , !P3 ;  /* 0xff80000027277808 */ /* 0x000fe40005800000 */
[----:B------:R-:W-:Y:S02]  /*b4b0*/  FMNMX.FTZ R7, R45, R14, !PT ;  /* 0x0000000e2d077209 */ /* 0x000fe40007810000 */
[----:B------:R-:W-:-:S02]  /*b4c0*/  ISETP.GT.AND P3, PT, R13, 0x21, P2 ;  /* 0x000000210d00780c */ /* 0x000fc40001764270 */
[----:B------:R-:W-:Y:S02]  /*b4d0*/  FMNMX.FTZ R14, R48, R7, !PT ;  /* 0x00000007300e7209 */ /* 0x000fe40007810000 */
[C---:B------:R-:W-:Y:S02]  /*b4e0*/  ISETP.LT.OR P6, PT, R20.reuse, 0x9, P6 ;  /* 0x000000091400780c */ /* 0x040fe400037c1670 */
[----:B------:R-:W-:Y:S02]  /*b4f0*/  FMNMX.FTZ R7, R49, R14, !PT ;  /* 0x0000000e31077209 */ /* 0x000fe40007810000 */
[----:B------:R-:W-:Y:S02]  /*b500*/  ISETP.LT.OR P4, PT, R20, 0x2, P4 ;  /* 0x000000021400780c */ /* 0x000fe40002781670 */
[----:B------:R-:W-:Y:S02]  /*b510*/  FMNMX.FTZ R14, R52, R7, !PT ;  /* 0x00000007340e7209 */ /* 0x000fe40007810000 */
[----:B------:R-:W-:-:S02]  /*b520*/  ISETP.LT.OR P3, PT, R20, 0x22, P3 ;  /* 0x000000221400780c */ /* 0x000fc40001f61670 */
[----:B------:R-:W-:Y:S02]  /*b530*/  FMNMX.FTZ R7, R53, R14, !PT ;  /* 0x0000000e35077209 */ /* 0x000fe40007810000 */
[----:B------:R-:W-:Y:S02]  /*b540*/  FSEL R30, R30, -INF , !P6 ;  /* 0xff8000001e1e7808 */ /* 0x000fe40007000000 */
[----:B------:R-:W-:Y:S02]  /*b550*/  FMNMX.FTZ R14, R56, R7, !PT ;  /* 0x00000007380e7209 */ /* 0x000fe40007810000 */
[----:B------:R-:W-:Y:S02]  /*b560*/  FSEL R27, R27, -INF , !P4 ;  /* 0xff8000001b1b7808 */ /* 0x000fe40006000000 */
[----:B------:R-:W-:Y:S02]  /*b570*/  FMNMX.FTZ R7, R57, R14, !PT ;  /* 0x0000000e39077209 */ /* 0x000fe40007810000 */
[----:B------:R-:W-:-:S02]  /*b580*/  ISETP.GT.AND P4, PT, R13, 0x10, P2 ;  /* 0x000000100d00780c */ /* 0x000fc40001784270 */
[----:B------:R-:W-:Y:S02]  /*b590*/  FMNMX.FTZ R14, R60, R7, !PT ;  /* 0x000000073c0e7209 */ /* 0x000fe40007810000 */
[----:B------:R-:W-:Y:S02]  /*b5a0*/  FSEL R43, R43, -INF , !P3 ;  /* 0xff8000002b2b7808 */ /* 0x000fe40005800000 */
[----:B------:R-:W-:Y:S02]  /*b5b0*/  FMNMX.FTZ R7, R61, R14, !PT ;  /* 0x0000000e3d077209 */ /* 0x000fe40007810000 */
[----:B------:R-:W-:Y:S02]  /*b5c0*/  ISETP.GT.AND P3, PT, R13, RZ, P2 ;  /* 0x000000ff0d00720c */ /* 0x000fe40001764270 */
        /* <DEDUP_REMOVED lines=24> */
[----:B------:R-:W-:Y:S01]  /*b750*/  ISETP.GT.AND P4, PT, R13, 0x29, P2 ;  /* 0x000000290d00780c */ /* 0x000fe20001784270 */
[----:B------:R-:W1:Y:S03]  /*b760*/  SHFL.BFLY PT, R7, R14, 0x2, 0x1f ;  /* 0x0c401f000e077f89 */ /* 0x000e6600000e0000 */
[----:B------:R-:W-:-:S04]  /*b770*/  ISETP.LT.OR P4, PT, R20, 0x2a, P4 ;  /* 0x0000002a1400780c */ /* 0x000fc80002781670 */
[----:B------:R-:W-:Y:S02]  /*b780*/  FSEL R47, R47, -INF , !P4 ;  /* 0xff8000002f2f7808 */ /* 0x000fe40006000000 */
[----:B------:R-:W-:-:S04]  /*b790*/  ISETP.GT.AND P4, PT, R13, 0x31, P2 ;  /* 0x000000310d00780c */ /* 0x000fc80001784270 */
[----:B------:R-:W-:-:S04]  /*b7a0*/  ISETP.LT.OR P4, PT, R20, 0x32, P4 ;  /* 0x000000321400780c */ /* 0x000fc80002781670 */
[----:B------:R-:W-:Y:S02]  /*b7b0*/  FSEL R51, R51, -INF , !P4 ;  /* 0xff80000033337808 */ /* 0x000fe40006000000 */
[----:B------:R-:W-:-:S04]  /*b7c0*/  ISETP.GT.AND P4, PT, R13, 0x39, P2 ;  /* 0x000000390d00780c */ /* 0x000fc80001784270 */
[----:B------:R-:W-:Y:S02]  /*b7d0*/  ISETP.LT.OR P4, PT, R20, 0x3a, P4 ;  /* 0x0000003a1400780c */ /* 0x000fe40002781670 */
[----:B-1----:R-:W-:Y:S02]  /*b7e0*/  FMNMX.FTZ R9, R14, R7, !PT ;  /* 0x000000070e097209 */ /* 0x002fe40007810000 */
        /* <DEDUP_REMOVED lines=12> */
[C---:B------:R-:W-:Y:S01]  /*b8b0*/  FSETP.NEU.FTZ.AND P6, PT, R7.reuse, -INF , PT ;  /* 0xff8000000700780b */ /* 0x040fe20003fdd000 */
[----:B------:R-:W-:Y:S01]  /*b8c0*/  FMUL.FTZ R9, R7, UR33 ;  /* 0x0000002107097c20 */ /* 0x000fe20008410000 */
[----:B------:R-:W-:-:S04]  /*b8d0*/  ISETP.GT.AND P4, PT, R13, 0x59, P2 ;  /* 0x000000590d00780c */ /* 0x000fc80001784270 */
[----:B------:R-:W-:Y:S02]  /*b8e0*/  FSEL R9, R9, RZ, P6 ;  /* 0x000000ff09097208 */ /* 0x000fe40003000000 */
[----:B------:R-:W-:-:S03]  /*b8f0*/  ISETP.LT.OR P4, PT, R20, 0x5a, P4 ;  /* 0x0000005a1400780c */ /* 0x000fc60002781670 */
[--C-:B------:R-:W-:Y:S01]  /*b900*/  FFMA.FTZ R14, R25, UR33, -R9.reuse ;  /* 0x00000021190e7c23 */ /* 0x100fe20008010809 */
[----:B------:R-:W-:Y:S01]  /*b910*/  FSEL R25, R26, -INF , !P3 ;  /* 0xff8000001a197808 */ /* 0x000fe20005800000 */
[--C-:B------:R-:W-:Y:S01]  /*b920*/  FFMA.FTZ R21, R28, UR33, -R9.reuse ;  /* 0x000000211c157c23 */ /* 0x100fe20008010809 */
[--C-:B------:R-:W-:Y:S01]  /*b930*/  FFMA.FTZ R15, R24, UR33, -R9.reuse ;  /* 0x00000021180f7c23 */ /* 0x100fe20008010809 */
[--C-:B------:R-:W-:Y:S01]  /*b940*/  FFMA.FTZ R24, R29, UR33, -R9.reuse ;  /* 0x000000211d187c23 */ /* 0x100fe20008010809 */
[----:B------:R-:W-:Y:S01]  /*b950*/  FMNMX.FTZ R28, R25, R12, !PT ;  /* 0x0000000c191c7209 */ /* 0x000fe20007810000 */
[--C-:B------:R-:W-:Y:S01]  /*b960*/  FFMA.FTZ R29, R33, UR33, -R9.reuse ;  /* 0x00000021211d7c23 */ /* 0x100fe20008010809 */
[--C-:B------:R-:W-:Y:S01]  /*b970*/  FFMA.FTZ R26, R32, UR33, -R9.reuse ;  /* 0x00000021201a7c23 */ /* 0x100fe20008010809 */
[----:B------:R-:W-:Y:S01]  /*b980*/  ISETP.GT.AND P3, PT, R13, 0x30, P2 ;  /* 0x000000300d00780c */ /* 0x000fe20001764270 */
[--C-:B------:R-:W-:Y:S01]  /*b990*/  FFMA.FTZ R36, R36, UR33, -R9.reuse ;  /* 0x0000002124247c23 */ /* 0x100fe20008010809 */
[----:B------:R-:W-:Y:S01]  /*b9a0*/  FMNMX.FTZ R33, R27, R28, !PT ;  /* 0x0000001c1b217209 */ /* 0x000fe20007810000 */
[--C-:B------:R-:W-:Y:S01]  /*b9b0*/  FFMA.FTZ R40, R40, UR33, -R9.reuse ;  /* 0x0000002128287c23 */ /* 0x100fe20008010809 */
[----:B------:R-:W-:Y:S01]  /*b9c0*/  ISETP.LT.OR P3, PT, R20, 0x31, P3 ;  /* 0x000000311400780c */ /* 0x000fe20001f61670 */
[--C-:B------:R-:W-:Y:S01]  /*b9d0*/  FFMA.FTZ R44, R44, UR33, -R9.reuse ;  /* 0x000000212c2c7c23 */ /* 0x100fe20008010809 */
[----:B------:R-:W-:Y:S01]  /*b9e0*/  FMNMX.FTZ R28, R30, R33, !PT ;  /* 0x000000211e1c7209 */ /* 0x000fe20007810000 */
[--C-:B------:R-:W-:Y:S01]  /*b9f0*/  FFMA.FTZ R48, R48, UR33, -R9.reuse ;  /* 0x0000002130307c23 */ /* 0x100fe20008010809 */
[----:B------:R-:W-:Y:S01]  /*ba00*/  FSEL R50, R50, -INF , !P3 ;  /* 0xff80000032327808 */ /* 0x000fe20005800000 */
[--C-:B------:R-:W-:Y:S01]  /*ba10*/  FFMA.FTZ R52, R52, UR33, -R9.reuse ;  /* 0x0000002134347c23 */ /* 0x100fe20008010809 */
[----:B------:R-:W-:Y:S01]  /*ba20*/  FMNMX.FTZ R33, R31, R28, !PT ;  /* 0x0000001c1f217209 */ /* 0x000fe20007810000 */
[--C-:B------:R-:W-:Y:S01]  /*ba30*/  FFMA.FTZ R56, R56, UR33, -R9.reuse ;  /* 0x0000002138387c23 */ /* 0x100fe20008010809 */
[----:B------:R1:W-:Y:S01]  /*ba40*/  MUFU.EX2 R28, R36 ;  /* 0x00000024001c7308 */ /* 0x0003e20000000800 */
[----:B------:R-:W-:Y:S01]  /*ba50*/  ISETP.GT.AND P3, PT, R13, 0x38, P2 ;  /* 0x000000380d00780c */ /* 0x000fe20001764270 */
[--C-:B------:R-:W-:Y:S01]  /*ba60*/  FFMA.FTZ R142, R64, UR33, -R9.reuse ;  /* 0x00000021408e7c23 */ /* 0x100fe20008010809 */
[----:B------:R-:W-:Y:S01]  /*ba70*/  FMNMX.FTZ R32, R34, R33, !PT ;  /* 0x0000002122207209 */ /* 0x000fe20007810000 */
[--C-:B------:R-:W-:Y:S01]  /*ba80*/  FFMA.FTZ R33, R37, UR33, -R9.reuse ;  /* 0x0000002125217c23 */ /* 0x100fe20008010809 */
[----:B------:R-:W-:Y:S01]  /*ba90*/  ISETP.LT.OR P3, PT, R20, 0x39, P3 ;  /* 0x000000391400780c */ /* 0x000fe20001f61670 */
[--C-:B------:R-:W-:Y:S01]  /*baa0*/  FFMA.FTZ R60, R60, UR33, -R9.reuse ;  /* 0x000000213c3c7c23 */ /* 0x100fe20008010809 */
[----:B------:R-:W-:Y:S01]  /*bab0*/  FMNMX.FTZ R37, R35, R32, !PT ;  /* 0x0000002023257209 */ /* 0x000fe20007810000 */
[----:B------:R-:W-:Y:S01]  /*bac0*/  FFMA.FTZ R85, R85, UR33, -R9 ;  /* 0x0000002155557c23 */ /* 0x000fe20008010809 */
[----:B------:R-:W-:Y:S01]  /*bad0*/  FSEL R54, R54, -INF , !P3 ;  /* 0xff80000036367808 */ /* 0x000fe20005800000 */
[----:B------:R-:W-:Y:S01]  /*bae0*/  MUFU.EX2 R15, R15 ;  /* 0x0000000f000f7308 */ /* 0x000fe20000000800 */
[----:B------:R-:W-:-:S02]  /*baf0*/  FMNMX.FTZ R32, R38, R37, !PT ;  /* 0x0000002526207209 */ /* 0x000fc40007810000 */
[----:B------:R-:W-:Y:S02]  /*bb00*/  ISETP.GT.AND P3, PT, R13, 0x40, P2 ;  /* 0x000000400d00780c */ /* 0x000fe40001764270 */
[----:B------:R-:W-:Y:S02]  /*bb10*/  FMNMX.FTZ R37, R39, R32, !PT ;  /* 0x0000002027257209 */ /* 0x000fe40007810000 */
[----:B------:R-:W-:Y:S01]  /*bb20*/  ISETP.LT.OR P3, PT, R20, 0x41, P3 ;  /* 0x000000411400780c */ /* 0x000fe20001f61670 */
[----:B------:R2:W-:Y:S01]  /*bb30*/  MUFU.EX2 R32, R40 ;  /* 0x0000002800207308 */ /* 0x0005e20000000800 */
[----:B-1----:R-:W-:Y:S01]  /*bb40*/  FMNMX.FTZ R36, R42, R37, !PT ;  /* 0x000000252a247209 */ /* 0x002fe20007810000 */
[----:B------:R-:W-:Y:S01]  /*bb50*/  FFMA.FTZ R37, R41, UR33, -R9 ;  /* 0x0000002129257c23 */ /* 0x000fe20008010809 */
[----:B------:R-:W-:Y:S02]  /*bb60*/  FSEL R58, R58, -INF , !P3 ;  /* 0xff8000003a3a7808 */ /* 0x000fe40005800000 */
[----:B------:R-:W-:-:S02]  /*bb70*/  FMNMX.FTZ R41, R43, R36, !PT ;  /* 0x000000242b297209 */ /* 0x000fc40007810000 */
[----:B------:R-:W-:Y:S01]  /*bb80*/  ISETP.GT.AND P3, PT, R13, 0x48, P2 ;  /* 0x000000480d00780c */ /* 0x000fe20001764270 */
[----:B------:R-:W-:Y:S01]  /*bb90*/  MUFU.EX2 R14, R14 ;  /* 0x0000000e000e7308 */ /* 0x000fe20000000800 */
[----:B------:R-:W-:Y:S02]  /*bba0*/  FMNMX.FTZ R36, R46, R41, !PT ;  /* 0x000000292e247209 */ /* 0x000fe40007810000 */
[----:B------:R-:W-:Y:S02]  /*bbb0*/  ISETP.LT.OR P3, PT, R20, 0x49, P3 ;  /* 0x000000491400780c */ /* 0x000fe40001f61670 */
[----:B------:R-:W-:Y:S02]  /*bbc0*/  FMNMX.FTZ R41, R47, R36, !PT ;  /* 0x000000242f297209 */ /* 0x000fe40007810000 */
[----:B------:R-:W-:Y:S01]  /*bbd0*/  FSEL R62, R62, -INF , !P3 ;  /* 0xff8000003e3e7808 */ /* 0x000fe20005800000 */
        /* <DEDUP_REMOVED lines=14> */
[----:B------:R-:W-:-:S02]  /*bcc0*/  ISETP.LT.OR P3, PT, R20, 0x59, P3 ;  /* 0x000000591400780c */ /* 0x000fc40001f61670 */
[----:B------:R-:W-:Y:S02]  /*bcd0*/  FMNMX.FTZ R49, R59, R44, !PT ;  /* 0x0000002c3b317209 */ /* 0x000fe40007810000 */
[----:B------:R-:W-:Y:S01]  /*bce0*/  FSEL R70, R70, -INF , !P3 ;  /* 0xff80000046467808 */ /* 0x000fe20005800000 */
[----:B------:R-:W-:Y:S01]  /*bcf0*/  MUFU.EX2 R24, R24 ;  /* 0x0000001800187308 */ /* 0x000fe20000000800 */
[----:B------:R-:W-:Y:S02]  /*bd00*/  FMNMX.FTZ R44, R62, R49, !PT ;  /* 0x000000313e2c7209 */ /* 0x000fe40007810000 */
[----:B------:R-:W-:Y:S02]  /*bd10*/  ISETP.GT.AND P3, PT, R13, 0x60, P2 ;  /* 0x000000600d00780c */ /* 0x000fe40001764270 */
[----:B------:R-:W-:Y:S02]  /*bd20*/  FMNMX.FTZ R49, R63, R44, !PT ;  /* 0x0000002c3f317209 */ /* 0x000fe40007810000 */
[----:B------:R-:W-:Y:S01]  /*bd30*/  ISETP.LT.OR P3, PT, R20, 0x61, P3 ;  /* 0x000000611400780c */ /* 0x000fe20001f61670 */
[----:B------:R1:W-:Y:S01]  /*bd40*/  MUFU.EX2 R44, R52 ;  /* 0x00000034002c7308 */ /* 0x0003e20000000800 */
[----:B--2---:R-:W-:Y:S01]  /*bd50*/  FMNMX.FTZ R48, R66, R49, !PT ;  /* 0x0000003142307209 */ /* 0x004fe20007810000 */
[----:B------:R-:W-:Y:S01]  /*bd60*/  FFMA.FTZ R49, R53, UR33, -R9 ;  /* 0x0000002135317c23 */ /* 0x000fe20008010809 */
[----:B------:R-:W-:-:S02]  /*bd70*/  FSEL R71, R71, -INF , !P4 ;  /* 0xff80000047477808 */ /* 0x000fc40006000000 */
[----:B------:R-:W-:Y:S02]  /*bd80*/  FMNMX.FTZ R53, R67, R48, !PT ;  /* 0x0000003043357209 */ /* 0x000fe40007810000 */
[C---:B------:R-:W-:Y:S01]  /*bd90*/  ISETP.GT.AND P4, PT, R13.reuse, 0x61, P2 ;  /* 0x000000610d00780c */ /* 0x040fe20001784270 */
[----:B------:R-:W-:Y:S01]  /*bda0*/  MUFU.EX2 R26, R26 ;  /* 0x0000001a001a7308 */ /* 0x000fe20000000800 */
[----:B------:R-:W-:Y:S02]  /*bdb0*/  FSEL R74, R74, -INF , !P3 ;  /* 0xff8000004a4a7808 */ /* 0x000fe40005800000 */
[----:B------:R-:W-:Y:S02]  /*bdc0*/  ISETP.GT.AND P3, PT, R13, 0x68, P2 ;  /* 0x000000680d00780c */ /* 0x000fe40001764270 */
[----:B------:R-:W-:Y:S02]  /*bdd0*/  FMNMX.FTZ R48, R70, R53, !PT ;  /* 0x0000003546307209 */ /* 0x000fe40007810000 */
[C---:B------:R-:W-:Y:S01]  /*bde0*/  ISETP.LT.OR P4, PT, R20.reuse, 0x62, P4 ;  /* 0x000000621400780c */ /* 0x040fe20002781670 */
[----:B------:R-:W-:Y:S01]  /*bdf0*/  MUFU.EX2 R29, R29 ;  /* 0x0000001d001d7308 */ /* 0x000fe20000000800 */
[----:B------:R-:W-:-:S02]  /*be00*/  ISETP.LT.OR P3, PT, R20, 0x69, P3 ;  /* 0x000000691400780c */ /* 0x000fc40001f61670 */
[----:B------:R-:W-:Y:S02]  /*be10*/  FMNMX.FTZ R53, R71, R48, !PT ;  /* 0x0000003047357209 */ /* 0x000fe40007810000 */
[----:B------:R-:W-:Y:S02]  /*be20*/  FSEL R75, R75, -INF , !P4 ;  /* 0xff8000004b4b7808 */ /* 0x000fe40006000000 */
[----:B------:R-:W-:Y:S01]  /*be30*/  ISETP.GT.AND P4, PT, R13, 0x69, P2 ;  /* 0x000000690d00780c */ /* 0x000fe20001784270 */
[----:B------:R2:W-:Y:S01]  /*be40*/  MUFU.EX2 R48, R56 ;  /* 0x0000003800307308 */ /* 0x0005e20000000800 */
[----:B------:R-:W-:Y:S02]  /*be50*/  FSEL R78, R78, -INF , !P3 ;  /* 0xff8000004e4e7808 */ /* 0x000fe40005800000 */
[----:B-1----:R-:W-:Y:S01]  /*be60*/  FMNMX.FTZ R52, R74, R53, !PT ;  /* 0x000000354a347209 */ /* 0x002fe20007810000 */
[----:B------:R-:W-:Y:S01]  /*be70*/  FFMA.FTZ R53, R57, UR33, -R9 ;  /* 0x0000002139357c23 */ /* 0x000fe20008010809 */
[----:B------:R-:W-:-:S02]  /*be80*/  ISETP.GT.AND P3, PT, R13, 0x70, P2 ;  /* 0x000000700d00780c */ /* 0x000fc40001764270 */
[C---:B------:R-:W-:Y:S01]  /*be90*/  ISETP.LT.OR P4, PT, R20.reuse, 0x6a, P4 ;  /* 0x0000006a1400780c */ /* 0x040fe20002781670 */
[----:B------:R-:W-:Y:S01]  /*bea0*/  MUFU.EX2 R33, R33 ;  /* 0x0000002100217308 */ /* 0x000fe20000000800 */
[----:B------:R-:W-:Y:S02]  /*beb0*/  FMNMX.FTZ R57, R75, R52, !PT ;  /* 0x000000344b397209 */ /* 0x000fe40007810000 */
[----:B------:R-:W-:Y:S02]  /*bec0*/  ISETP.LT.OR P3, PT, R20, 0x71, P3 ;  /* 0x000000711400780c */ /* 0x000fe40001f61670 */
[----:B------:R-:W-:Y:S01]  /*bed0*/  FSEL R139, R79, -INF , !P4 ;  /* 0xff8000004f8b7808 */ /* 0x000fe20006000000 */
[--C-:B------:R-:W-:Y:S01]  /*bee0*/  FFMA.FTZ R79, R61, UR33, -R9.reuse ;  /* 0x000000213d4f7c23 */ /* 0x100fe20008010809 */
[----:B------:R-:W-:Y:S01]  /*bef0*/  ISETP.GT.AND P4, PT, R13, 0x71, P2 ;  /* 0x000000710d00780c */ /* 0x000fe20001784270 */
[--C-:B------:R-:W-:Y:S01]  /*bf00*/  FFMA.FTZ R61, R69, UR33, -R9.reuse ;  /* 0x00000021453d7c23 */ /* 0x100fe20008010809 */
[----:B------:R-:W-:Y:S01]  /*bf10*/  FMNMX.FTZ R52, R78, R57, !PT ;  /* 0x000000394e347209 */ /* 0x000fe20007810000 */
[--C-:B------:R-:W-:Y:S01]  /*bf20*/  FFMA.FTZ R57, R65, UR33, -R9.reuse ;  /* 0x0000002141397c23 */ /* 0x100fe20008010809 */
[----:B------:R-:W-:Y:S01]  /*bf30*/  FSEL R82, R82, -INF , !P3 ;  /* 0xff80000052527808 */ /* 0x000fe20005800000 */
[--C-:B------:R-:W-:Y:S01]  /*bf40*/  FFMA.FTZ R65, R73, UR33, -R9.reuse ;  /* 0x0000002149417c23 */ /* 0x100fe20008010809 */
[----:B------:R-:W-:Y:S01]  /*bf50*/  ISETP.GT.AND P3, PT, R13, 0x78, P2 ;  /* 0x000000780d00780c */ /* 0x000fe20001764270 */
[--C-:B------:R-:W-:Y:S01]  /*bf60*/  FFMA.FTZ R69, R77, UR33, -R9.reuse ;  /* 0x000000214d457c23 */ /* 0x100fe20008010809 */
[----:B------:R-:W-:Y:S01]  /*bf70*/  ISETP.GT.AND P2, PT, R13, 0x79, P2 ;  /* 0x000000790d00780c */ /* 0x000fe20001744270 */
[----:B------:R-:W-:Y:S01]  /*bf80*/  FFMA.FTZ R73, R81, UR33, -R9 ;  /* 0x0000002151497c23 */ /* 0x000fe20008010809 */
[----:B------:R-:W-:Y:S01]  /*bf90*/  ISETP.LT.OR P4, PT, R20, 0x72, P4 ;  /* 0x000000721400780c */ /* 0x000fe20002781670 */
[----:B------:R-:W-:Y:S01]  /*bfa0*/  MUFU.EX2 R37, R37 ;  /* 0x0000002500257308 */ /* 0x000fe20000000800 */
[----:B------:R-:W-:-:S02]  /*bfb0*/  FMNMX.FTZ R13, R139, R52, !PT ;  /* 0x000000348b0d7209 */ /* 0x000fc40007810000 */
[----:B------:R-:W-:Y:S02]  /*bfc0*/  ISETP.LT.OR P3, PT, R20, 0x79, P3 ;  /* 0x000000791400780c */ /* 0x000fe40001f61670 */
[----:B------:R-:W-:Y:S02]  /*bfd0*/  FSEL R83, R83, -INF , !P4 ;  /* 0xff80000053537808 */ /* 0x000fe40006000000 */
[----:B--2---:R-:W-:Y:S01]  /*bfe0*/  FMNMX.FTZ R56, R82, R13, !PT ;  /* 0x0000000d52387209 */ /* 0x004fe20007810000 */
[----:B------:R1:W-:Y:S01]  /*bff0*/  MUFU.EX2 R52, R60 ;  /* 0x0000003c00347308 */ /* 0x0003e20000000800 */
[----:B------:R-:W-:Y:S02]  /*c000*/  ISETP.LT.OR P2, PT, R20, 0x7a, P2 ;  /* 0x0000007a1400780c */ /* 0x000fe40001741670 */
[----:B------:R-:W-:Y:S02]  /*c010*/  FSEL R86, R86, -INF , !P3 ;  /* 0xff80000056567808 */ /* 0x000fe40005800000 */
[----:B------:R-:W-:Y:S01]  /*c020*/  FMNMX.FTZ R13, R83, R56, !PT ;  /* 0x00000038530d7209 */ /* 0x000fe20007810000 */
[--C-:B------:R-:W-:Y:S01]  /*c030*/  FFMA.FTZ R56, R68, UR33, -R9.reuse ;  /* 0x0000002144387c23 */ /* 0x100fe20008010809 */
[----:B------:R-:W-:Y:S01]  /*c040*/  FSEL R87, R87, -INF , !P2 ;  /* 0xff80000057577808 */ /* 0x000fe20005000000 */
[--C-:B------:R-:W-:Y:S01]  /*c050*/  FFMA.FTZ R68, R84, UR33, -R9.reuse ;  /* 0x0000002154447c23 */ /* 0x100fe20008010809 */
[----:B------:R-:W-:Y:S01]  /*c060*/  FMNMX.FTZ R20, R86, R13, !PT ;  /* 0x0000000d56147209 */ /* 0x000fe20007810000 */
[--C-:B-1----:R-:W-:Y:S01]  /*c070*/  FFMA.FTZ R60, R72, UR33, -R9.reuse ;  /* 0x00000021483c7c23 */ /* 0x102fe20008010809 */
[----:B------:R-:W-:Y:S01]  /*c080*/  FFMA.FTZ R72, R80, UR33, -R9 ;  /* 0x0000002150487c23 */ /* 0x000fe20008010809 */
[----:B------:R-:W-:Y:S01]  /*c090*/  MUFU.EX2 R41, R41 ;  /* 0x0000002900297308 */ /* 0x000fe20000000800 */
[----:B------:R-:W-:-:S05]  /*c0a0*/  FMNMX.FTZ R13, R87, R20, !PT ;  /* 0x00000014570d7209 */ /* 0x000fca0007810000 */
[----:B------:R-:W1:Y:S02]  /*c0b0*/  SHFL.BFLY PT, R64, R13, 0x2, 0x1f ;  /* 0x0c401f000d407f89 */ /* 0x000e6400000e0000 */
[----:B------:R1:W-:Y:S08]  /*c0c0*/  MUFU.EX2 R20, R142 ;  /* 0x0000008e00147308 */ /* 0x0003f00000000800 */
[----:B------:R-:W-:Y:S08]  /*c0d0*/  MUFU.EX2 R45, R45 ;  /* 0x0000002d002d7308 */ /* 0x000ff00000000800 */
[----:B------:R-:W-:Y:S01]  /*c0e0*/  MUFU.EX2 R49, R49 ;  /* 0x0000003100317308 */ /* 0x000fe20000000800 */
[----:B-1----:R-:W-:Y:S01]  /*c0f0*/  FMNMX.FTZ R142, R13, R64, !PT ;  /* 0x000000400d8e7209 */ /* 0x002fe20007810000 */
[----:B------:R-:W-:Y:S01]  /*c100*/  FFMA.FTZ R64, R76, UR33, -R9 ;  /* 0x000000214c407c23 */ /* 0x000fe20008010809 */
[----:B------:R-:W-:-:S05]  /*c110*/  FSEL R76, R7, RZ, P6 ;  /* 0x000000ff074c7208 */ /* 0x000fca0003000000 */
[----:B------:R-:W-:Y:S01]  /*c120*/  MUFU.EX2 R53, R53 ;  /* 0x0000003500357308 */ /* 0x000fe20000000800 */
[----:B------:R-:W1:Y:S01]  /*c130*/  SHFL.BFLY PT, R13, R142, 0x1, 0x1f ;  /* 0x0c201f008e0d7f89 */ /* 0x000e6200000e0000 */
[----:B------:R-:W-:-:S04]  /*c140*/  FADD.FTZ R76, -R76, R11 ;  /* 0x0000000b4c4c7221 */ /* 0x000fc80000010100 */
[----:B------:R-:W-:Y:S02]  /*c150*/  FMUL.FTZ R76, R76, UR33 ;  /* 0x000000214c4c7c20 */ /* 0x000fe40008410000 */
[----:B------:R-:W-:Y:S08]  /*c160*/  MUFU.EX2 R79, R79 ;  /* 0x0000004f004f7308 */ /* 0x000ff00000000800 */
[----:B------:R-:W2:Y:S08]  /*c170*/  MUFU.EX2 R76, R76 ;  /* 0x0000004c004c7308 */ /* 0x000eb00000000800 */
[----:B------:R-:W-:Y:S01]  /*c180*/  MUFU.EX2 R57, R57 ;  /* 0x0000003900397308 */ /* 0x000fe20000000800 */
[----:B-1----:R-:W-:-:S04]  /*c190*/  FMNMX.FTZ R9, R142, R13, !PT ;  /* 0x0000000d8e097209 */ /* 0x002fc80007810000 */
[C---:B------:R-:W-:Y:S01]  /*c1a0*/  FSETP.NEU.FTZ.AND P2, PT, R9.reuse, -INF , PT ;  /* 0xff8000000900780b */ /* 0x040fe20003f5d000 */
[----:B------:R-:W-:Y:S02]  /*c1b0*/  FMUL.FTZ R80, R9, UR33 ;  /* 0x0000002109507c20 */ /* 0x000fe40008410000 */
[----:B------:R-:W-:Y:S01]  /*c1c0*/  MUFU.EX2 R56, R56 ;  /* 0x0000003800387308 */ /* 0x000fe20000000800 */
[-C--:B--2---:R-:W-:Y:S01]  /*c1d0*/  FMUL.FTZ R88, R88, R76.reuse ;  /* 0x0000004c58587220 */ /* 0x084fe20000410000 */
[-C--:B------:R-:W-:Y:S01]  /*c1e0*/  FMUL.FTZ R89, R89, R76.reuse ;  /* 0x0000004c59597220 */ /* 0x080fe20000410000 */
[----:B------:R-:W-:Y:S01]  /*c1f0*/  FSEL R80, R80, RZ, P2 ;  /* 0x000000ff50507208 */ /* 0x000fe20001000000 */
[-C--:B------:R-:W-:Y:S01]  /*c200*/  FMUL.FTZ R92, R92, R76.reuse ;  /* 0x0000004c5c5c7220 */ /* 0x080fe20000410000 */
[-C--:B------:R-:W-:Y:S01]  /*c210*/  FMUL.FTZ R93, R93, R76.reuse ;  /* 0x0000004c5d5d7220 */ /* 0x080fe20000410000 */
[-C--:B------:R-:W-:Y:S01]  /*c220*/  FMUL.FTZ R96, R96, R76.reuse ;  /* 0x0000004c60607220 */ /* 0x080fe20000410000 */
[----:B------:R-:W-:Y:S01]  /*c230*/  FMUL.FTZ R97, R97, R76 ;  /* 0x0000004c61617220 */ /* 0x000fe20000410000 */
[--C-:B------:R-:W-:Y:S01]  /*c240*/  FFMA.FTZ R144, R31, UR33, -R80.reuse ;  /* 0x000000211f907c23 */ /* 0x100fe20008010850 */
[----:B------:R-:W-:Y:S01]  /*c250*/  FSEL R31, R9, RZ, P2 ;  /* 0x000000ff091f7208 */ /* 0x000fe20001000000 */
[--C-:B------:R-:W-:Y:S01]  /*c260*/  FFMA.FTZ R142, R25, UR33, -R80.reuse ;  /* 0x00000021198e7c23 */ /* 0x100fe20008010850 */
[--C-:B------:R-:W-:Y:S01]  /*c270*/  FFMA.FTZ R13, R27, UR33, -R80.reuse ;  /* 0x000000211b0d7c23 */ /* 0x100fe20008010850 */
[--C-:B------:R-:W-:Y:S01]  /*c280*/  FFMA.FTZ R81, R30, UR33, -R80.reuse ;  /* 0x000000211e517c23 */ /* 0x100fe20008010850 */
[----:B------:R-:W-:Y:S01]  /*c290*/  FFMA.FTZ R84, R35, UR33, -R80 ;  /* 0x0000002123547c23 */ /* 0x000fe20008010850 */
[----:B------:R-:W-:Y:S01]  /*c2a0*/  FADD.FTZ R31, -R31, R12 ;  /* 0x0000000c1f1f7221 */ /* 0x000fe20000010100 */
[----:B------:R-:W-:Y:S01]  /*c2b0*/  IMAD.U32 R12, RZ, RZ, UR54 ;  /* 0x00000036ff0c7e24 */ /* 0x000fe2000f8e00ff */
[----:B------:R-:W-:Y:S01]  /*c2c0*/  MUFU.EX2 R142, R142 ;  /* 0x0000008e008e7308 */ /* 0x000fe20000000800 */
[--C-:B------:R-:W-:Y:S01]  /*c2d0*/  FFMA.FTZ R35, R42, UR33, -R80.reuse ;  /* 0x000000212a237c23 */ /* 0x100fe20008010850 */
[----:B------:R-:W-:Y:S01]  /*c2e0*/  FMUL.FTZ R31, R31, UR33 ;  /* 0x000000211f1f7c20 */ /* 0x000fe20008410000 */
[--C-:B------:R-:W-:Y:S01]  /*c2f0*/  FFMA.FTZ R42, R43, UR33, -R80.reuse ;  /* 0x000000212b2a7c23 */ /* 0x100fe20008010850 */
[--C-:B------:R-:W-:Y:S01]  /*c300*/  FFMA.FTZ R43, R54, UR33, -R80.reuse ;  /* 0x00000021362b7c23 */ /* 0x100fe20008010850 */
[--C-:B------:R-:W-:Y:S01]  /*c310*/  FFMA.FTZ R54, R55, UR33, -R80.reuse ;  /* 0x0000002137367c23 */ /* 0x100fe20008010850 */
[----:B------:R-:W-:Y:S01]  /*c320*/  @!P1 LEA R12, R12, UR39, 0x3 ;  /* 0x000000270c0c9c11 */ /* 0x000fe2000f8e18ff */
[--C-:B------:R-:W-:Y:S01]  /*c330*/  FFMA.FTZ R25, R34, UR33, -R80.reuse ;  /* 0x0000002122197c23 */ /* 0x100fe20008010850 */
[----:B------:R-:W1:Y:S01]  /*c340*/  MUFU.EX2 R31, R31 ;  /* 0x0000001f001f7308 */ /* 0x000e620000000800 */
[----:B------:R-:W-:Y:S01]  /*c350*/  FFMA.FTZ R55, R76, R6, R15 ;  /* 0x000000064c377223 */ /* 0x000fe2000001000f */
[----:B------:R-:W-:Y:S01]  /*c360*/  FFMA.FTZ R27, R38, UR33, -R80 ;  /* 0x00000021261b7c23 */ /* 0x000fe20008010850 */
[----:B------:R-:W-:-:S02]  /*c370*/  @!P1 VIADD R12, R12, 0x2d860 ;  /* 0x0002d8600c0c9836 */ /* 0x000fc40000000000 */
[--C-:B------:R-:W-:Y:S01]  /*c380*/  FFMA.FTZ R38, R39, UR33, -R80.reuse ;  /* 0x0000002127267c23 */ /* 0x100fe20008010850 */
[----:B------:R-:W-:Y:S01]  /*c390*/  FADD.FTZ R6, R14, R55 ;  /* 0x000000370e067221 */ /* 0x000fe20000010000 */
[--C-:B------:R-:W-:Y:S01]  /*c3a0*/  FFMA.FTZ R77, R47, UR33, -R80.reuse ;  /* 0x000000212f4d7c23 */ /* 0x100fe20008010850 */
[----:B------:R-:W-:Y:S01]  /*c3b0*/  FFMA.FTZ R47, R58, UR33, -R80 ;  /* 0x000000213a2f7c23 */ /* 0x000fe20008010850 */
[----:B------:R-:W2:Y:S01]  /*c3c0*/  MUFU.EX2 R13, R13 ;  /* 0x0000000d000d7308 */ /* 0x000ea20000000800 */
[----:B------:R-:W-:Y:S01]  /*c3d0*/  FADD.FTZ R55, R21, R6 ;  /* 0x0000000615377221 */ /* 0x000fe20000010000 */
[----:B------:R-:W-:Y:S01]  /*c3e0*/  @!P1 PRMT R12, RZ, 0x654, R12 ;  /* 0x00000654ff0c9816 */ /* 0x000fe2000000000c */
[--C-:B------:R-:W-:Y:S01]  /*c3f0*/  FFMA.FTZ R58, R59, UR33, -R80.reuse ;  /* 0x000000213b3a7c23 */ /* 0x100fe20008010850 */
[--C-:B------:R-:W-:Y:S01]  /*c400*/  FFMA.FTZ R46, R46, UR33, -R80.reuse ;  /* 0x000000212e2e7c23 */ /* 0x100fe20008010850 */
[----:B------:R-:W-:Y:S01]  /*c410*/  FADD.FTZ R55, R24, R55 ;  /* 0x0000003718377221 */ /* 0x000fe20000010000 */
[----:B------:R3:W-:Y:S01]  /*c420*/  @!P1 SYNCS.ARRIVE.TRANS64.RED.A1T0 RZ, [R12+URZ], RZ ;  /* 0x000000ff0cff99a7 */ /* 0x0007e2000810043f */
[----:B------:R-:W-:Y:S01]  /*c430*/  FFMA.FTZ R6, R63, UR33, -R80 ;  /* 0x000000213f067c23 */ /* 0x000fe20008010850 */
[----:B------:R-:W4:Y:S01]  /*c440*/  MUFU.EX2 R81, R81 ;  /* 0x0000005100517308 */ /* 0x000f220000000800 */
[----:B-1----:R-:W-:Y:S01]  /*c450*/  FFMA.FTZ R4, R31, R4, R142 ;  /* 0x000000041f047223 */ /* 0x002fe2000001008e */
[----:B------:R-:W-:Y:S01]  /*c460*/  FADD.FTZ R34, R26, R55 ;  /* 0x000000371a227221 */ /* 0x000fe20000010000 */
[--C-:B------:R-:W-:Y:S01]  /*c470*/  FFMA.FTZ R30, R50, UR33, -R80.reuse ;  /* 0x00000021321e7c23 */ /* 0x100fe20008010850 */
[--C-:B------:R-:W-:Y:S01]  /*c480*/  FFMA.FTZ R39, R51, UR33, -R80.reuse ;  /* 0x0000002133277c23 */ /* 0x100fe20008010850 */
[----:B------:R-:W-:Y:S01]  /*c490*/  FFMA.FTZ R51, R62, UR33, -R80 ;  /* 0x000000213e337c23 */ /* 0x000fe20008010850 */
[----:B---3--:R-:W-:Y:S01]  /*c4a0*/  F2FP.BF16.F32.PACK_AB R12, R14, R15 ;  /* 0x0000000f0e0c723e */ /* 0x008fe200000010ff */
[----:B------:R-:W-:Y:S01]  /*c4b0*/  FADD.FTZ R55, R29, R34 ;  /* 0x000000221d377221 */ /* 0x000fe20000010000 */
[----:B------:R-:W1:Y:S01]  /*c4c0*/  MUFU.EX2 R144, R144 ;  /* 0x0000009000907308 */ /* 0x000e620000000800 */
[----:B--2---:R-:W-:Y:S01]  /*c4d0*/  FADD.FTZ R4, R13, R4 ;  /* 0x000000040d047221 */ /* 0x004fe20000010000 */
[----:B------:R-:W-:Y:S01]  /*c4e0*/  F2FP.BF16.F32.PACK_AB R14, R24, R21 ;  /* 0x00000015180e723e */ /* 0x000fe200000010ff */
[----:B------:R-:W-:Y:S01]  /*c4f0*/  FADD.FTZ R34, R28, R55 ;  /* 0x000000371c227221 */ /* 0x000fe20000010000 */
[--C-:B------:R-:W-:Y:S01]  /*c500*/  FFMA.FTZ R21, R67, UR33, -R80.reuse ;  /* 0x0000002143157c23 */ /* 0x100fe20008010850 */
[----:B------:R-:W-:Y:S01]  /*c510*/  F2FP.BF16.F32.PACK_AB R13, R13, R142 ;  /* 0x0000008e0d0d723e */ /* 0x000fe200000010ff */
[----:B------:R-:W-:Y:S01]  /*c520*/  FFMA.FTZ R55, R70, UR33, -R80 ;  /* 0x0000002146377c23 */ /* 0x000fe20008010850 */
[----:B------:R-:W-:Y:S01]  /*c530*/  FADD.FTZ R67, R33, R34 ;  /* 0x0000002221437221 */ /* 0x000fe20000010000 */
[----:B------:R-:W2:Y:S01]  /*c540*/  MUFU.EX2 R25, R25 ;  /* 0x0000001900197308 */ /* 0x000ea20000000800 */
[----:B----4-:R-:W-:Y:S01]  /*c550*/  FADD.FTZ R15, R81, R4 ;  /* 0x00000004510f7221 */ /* 0x010fe20000010000 */
        /* <DEDUP_REMOVED lines=9> */
[--C-:B------:R-:W-:Y:S01]  /*c5f0*/  FFMA.FTZ R139, R139, UR33, -R80.reuse ;  /* 0x000000218b8b7c23 */ /* 0x100fe20008010850 */
[--C-:B------:R-:W-:Y:S01]  /*c600*/  FFMA.FTZ R82, R82, UR33, -R80.reuse ;  /* 0x0000002152527c23 */ /* 0x100fe20008010850 */
[--C-:B------:R-:W-:Y:S01]  /*c610*/  FFMA.FTZ R83, R83, UR33, -R80.reuse ;  /* 0x0000002153537c23 */ /* 0x100fe20008010850 */
[----:B------:R-:W-:Y:S01]  /*c620*/  FFMA.FTZ R86, R86, UR33, -R80 ;  /* 0x0000002156567c23 */ /* 0x000fe20008010850 */
[----:B------:R1:W-:Y:S01]  /*c630*/  STSM.16.M88.4 [R136+0x21800], R12 ;  /* 0x0218000c88007844 */ /* 0x0003e20000000200 */
[----:B------:R-:W4:Y:S01]  /*c640*/  MUFU.EX2 R27, R27 ;  /* 0x0000001b001b7308 */ /* 0x000f220000000800 */
[----:B--2---:R-:W-:Y:S01]  /*c650*/  FADD.FTZ R59, R25, R24 ;  /* 0x00000018193b7221 */ /* 0x004fe20000010000 */
[----:B------:R-:W-:Y:S01]  /*c660*/  F2FP.BF16.F32.PACK_AB R32, R37, R32 ;  /* 0x000000202520723e */ /* 0x000fe200000010ff */
[----:B------:R-:W-:Y:S01]  /*c670*/  UMOV UR54, UR36 ;  /* 0x0000002400367c82 */ /* 0x000fe20008000000 */
[----:B------:R-:W-:Y:S01]  /*c680*/  ISETP.GT.AND P2, PT, R8, UR40, PT ;  /* 0x0000002808007c0c */ /* 0x000fe2000bf44270 */
[-C--:B------:R-:W-:Y:S01]  /*c690*/  FMUL.FTZ R100, R100, R76.reuse ;  /* 0x0000004c64647220 */ /* 0x080fe20000410000 */
[-C--:B------:R-:W-:Y:S01]  /*c6a0*/  FMUL.FTZ R101, R101, R76.reuse ;  /* 0x0000004c65657220 */ /* 0x080fe20000410000 */
[-C--:B------:R-:W-:Y:S01]  /*c6b0*/  FMUL.FTZ R104, R104, R76.reuse ;  /* 0x0000004c68687220 */ /* 0x080fe20000410000 */
[----:B------:R-:W2:Y:S01]  /*c6c0*/  MUFU.EX2 R38, R38 ;  /* 0x0000002600267308 */ /* 0x000ea20000000800 */
[----:B---3--:R-:W-:Y:S01]  /*c6d0*/  FADD.FTZ R24, R84, R59 ;  /* 0x0000003b54187221 */ /* 0x008fe20000010000 */
[--C-:B------:R-:W-:Y:S01]  /*c6e0*/  FFMA.FTZ R59, R74, UR33, -R80.reuse ;  /* 0x000000214a3b7c23 */ /* 0x100fe20008010850 */
[----:B------:R-:W-:Y:S01]  /*c6f0*/  FFMA.FTZ R80, R87, UR33, -R80 ;  /* 0x0000002157507c23 */ /* 0x000fe20008010850 */
[----:B------:R-:W-:Y:S01]  /*c700*/  F2FP.BF16.F32.PACK_AB R25, R84, R25 ;  /* 0x000000195419723e */ /* 0x000fe200000010ff */
[-C--:B------:R-:W-:Y:S01]  /*c710*/  FMUL.FTZ R105, R105, R76.reuse ;  /* 0x0000004c69697220 */ /* 0x080fe20000410000 */
[-C--:B------:R-:W-:Y:S01]  /*c720*/  FMUL.FTZ R108, R108, R76.reuse ;  /* 0x0000004c6c6c7220 */ /* 0x080fe20000410000 */
[-C--:B------:R-:W-:Y:S01]  /*c730*/  FMUL.FTZ R109, R109, R76.reuse ;  /* 0x0000004c6d6d7220 */ /* 0x080fe20000410000 */
[----:B------:R-:W3:Y:S01]  /*c740*/  MUFU.EX2 R35, R35 ;  /* 0x0000002300237308 */ /* 0x000ee20000000800 */
        /* <DEDUP_REMOVED lines=8> */
[C---:B--2---:R-:W-:Y:S01]  /*c7d0*/  FADD.FTZ R24, R38.reuse, R63 ;  /* 0x0000003f26187221 */ /* 0x044fe20000010000 */
[----:B------:R-:W-:Y:S01]  /*c7e0*/  F2FP.BF16.F32.PACK_AB R27, R38, R27 ;  /* 0x0000001b261b723e */ /* 0x000fe200000010ff */
[-C--:B------:R-:W-:Y:S01]  /*c7f0*/  FMUL.FTZ R124, R124, R76.reuse ;  /* 0x0000004c7c7c7220 */ /* 0x080fe20000410000 */
[-C--:B------:R-:W-:Y:S01]  /*c800*/  FMUL.FTZ R125, R125, R76.reuse ;  /* 0x0000004c7d7d7220 */ /* 0x080fe20000410000 */
[-C--:B------:R-:W-:Y:S01]  /*c810*/  FMUL.FTZ R128, R128, R76.reuse ;  /* 0x0000004c80807220 */ /* 0x080fe20000410000 */
[-C--:B------:R-:W-:Y:S01]  /*c820*/  FMUL.FTZ R129, R129, R76.reuse ;  /* 0x0000004c81817220 */ /* 0x080fe20000410000 */
[-C--:B------:R-:W-:Y:S01]  /*c830*/  FMUL.FTZ R132, R132, R76.reuse ;  /* 0x0000004c84847220 */ /* 0x080fe20000410000 */
[----:B------:R-:W2:Y:S01]  /*c840*/  MUFU.EX2 R46, R46 ;  /* 0x0000002e002e7308 */ /* 0x000ea20000000800 */
[----:B---3--:R-:W-:Y:S01]  /*c850*/  FADD.FTZ R63, R35, R24 ;  /* 0x00000018233f7221 */ /* 0x008fe20000010000 */
[----:B------:R-:W-:Y:S01]  /*c860*/  FADD.FTZ R24, R36, R67 ;  /* 0x0000004324187221 */ /* 0x000fe20000010000 */
[----:B------:R-:W-:Y:S01]  /*c870*/  FMUL.FTZ R133, R133, R76 ;  /* 0x0000004c85857220 */ /* 0x000fe20000410000 */
[----:B------:R-:W-:-:S02]  /*c880*/  VIADD R8, R8, 0xffffffff ;  /* 0xffffffff08087836 */ /* 0x000fc40000000000 */
[-C--:B------:R-:W-:Y:S01]  /*c890*/  FMUL.FTZ R90, R90, R31.reuse ;  /* 0x0000001f5a5a7220 */ /* 0x080fe20000410000 */
[----:B------:R-:W-:Y:S01]  /*c8a0*/  FADD.FTZ R67, R41, R24 ;  /* 0x0000001829437221 */ /* 0x000fe20000010000 */
[-C--:B------:R-:W-:Y:S01]  /*c8b0*/  FMUL.FTZ R91, R91, R31.reuse ;  /* 0x0000001f5b5b7220 */ /* 0x080fe20000410000 */
[----:B------:R-:W3:Y:S01]  /*c8c0*/  MUFU.EX2 R77, R77 ;  /* 0x0000004d004d7308 */ /* 0x000ee20000000800 */
[----:B----4-:R-:W-:Y:S01]  /*c8d0*/  FADD.FTZ R63, R42, R63 ;  /* 0x0000003f2a3f7221 */ /* 0x010fe20000010000 */
[----:B------:R-:W-:Y:S01]  /*c8e0*/  FADD.FTZ R34, R40, R67 ;  /* 0x0000004328227221 */ /* 0x000fe20000010000 */
[----:B------:R-:W-:Y:S01]  /*c8f0*/  F2FP.BF16.F32.PACK_AB R40, R45, R40 ;  /* 0x000000282d28723e */ /* 0x000fe200000010ff */
[-C--:B------:R-:W-:Y:S01]  /*c900*/  FMUL.FTZ R94, R94, R31.reuse ;  /* 0x0000001f5e5e7220 */ /* 0x080fe20000410000 */
[-C--:B------:R-:W-:Y:S01]  /*c910*/  FMUL.FTZ R95, R95, R31.reuse ;  /* 0x0000001f5f5f7220 */ /* 0x080fe20000410000 */
[----:B------:R-:W-:Y:S01]  /*c920*/  FADD.FTZ R67, R45, R34 ;  /* 0x000000222d437221 */ /* 0x000fe20000010000 */
[-C--:B------:R-:W-:Y:S01]  /*c930*/  FMUL.FTZ R98, R98, R31.reuse ;  /* 0x0000001f62627220 */ /* 0x080fe20000410000 */
[----:B------:R-:W4:Y:S01]  /*c940*/  MUFU.EX2 R30, R30 ;  /* 0x0000001e001e7308 */ /* 0x000f220000000800 */
[----:B--2---:R-:W-:Y:S01]  /*c950*/  FADD.FTZ R24, R46, R63 ;  /* 0x0000003f2e187221 */ /* 0x004fe20000010000 */
[----:B------:R-:W-:Y:S01]  /*c960*/  FADD.FTZ R62, R44, R67 ;  /* 0x000000432c3e7221 */ /* 0x000fe20000010000 */
[-C--:B------:R-:W-:Y:S01]  /*c970*/  FMUL.FTZ R99, R99, R31.reuse ;  /* 0x0000001f63637220 */ /* 0x080fe20000410000 */
[-C--:B------:R-:W-:Y:S01]  /*c980*/  FMUL.FTZ R102, R102, R31.reuse ;  /* 0x0000001f66667220 */ /* 0x080fe20000410000 */
[-C--:B------:R-:W-:Y:S01]  /*c990*/  FMUL.FTZ R103, R103, R31.reuse ;  /* 0x0000001f67677220 */ /* 0x080fe20000410000 */
[-C--:B------:R-:W-:Y:S01]  /*c9a0*/  FMUL.FTZ R106, R106, R31.reuse ;  /* 0x0000001f6a6a7220 */ /* 0x080fe20000410000 */
[-C--:B------:R-:W-:Y:S01]  /*c9b0*/  FMUL.FTZ R107, R107, R31.reuse ;  /* 0x0000001f6b6b7220 */ /* 0x080fe20000410000 */
[----:B------:R-:W2:Y:S01]  /*c9c0*/  MUFU.EX2 R39, R39 ;  /* 0x0000002700277308 */ /* 0x000ea20000000800 */
[----:B---3--:R-:W-:Y:S01]  /*c9d0*/  FADD.FTZ R63, R77, R24 ;  /* 0x000000184d3f7221 */ /* 0x008fe20000010000 */
[----:B------:R-:W-:Y:S01]  /*c9e0*/  F2FP.BF16.F32.PACK_AB R24, R29, R26 ;  /* 0x0000001a1d18723e */ /* 0x000fe200000010ff */
[----:B------:R-:W-:Y:S01]  /*c9f0*/  FADD.FTZ R29, R49, R62 ;  /* 0x0000003e311d7221 */ /* 0x000fe20000010000 */
[----:B------:R-:W-:Y:S01]  /*ca00*/  F2FP.BF16.F32.PACK_AB R26, R33, R28 ;  /* 0x0000001c211a723e */ /* 0x000fe200000010ff */
[----:B------:R-:W-:Y:S01]  /*ca10*/  FMUL.FTZ R110, R110, R31 ;  /* 0x0000001f6e6e7220 */ /* 0x000fe20000410000 */
[----:B------:R-:W-:Y:S01]  /*ca20*/  F2FP.BF16.F32.PACK_AB R33, R42, R35 ;  /* 0x000000232a21723e */ /* 0x000fe200000010ff */
[----:B-1----:R-:W-:Y:S01]  /*ca30*/  FADD.FTZ R14, R48, R29 ;  /* 0x0000001d300e7221 */ /* 0x002fe20000010000 */
[----:B------:R-:W1:Y:S01]  /*ca40*/  MUFU.EX2 R43, R43 ;  /* 0x0000002b002b7308 */ /* 0x000e620000000800 */
[----:B----4-:R-:W-:Y:S01]  /*ca50*/  FADD.FTZ R34, R30, R63 ;  /* 0x0000003f1e227221 */ /* 0x010fe20000010000 */
[----:B------:R3:W-:Y:S01]  /*ca60*/  STSM.16.M88.4 [R23], R24 ;  /* 0x0000001817007844 */ /* 0x0007e20000000200 */
[----:B------:R-:W-:Y:S01]  /*ca70*/  FADD.FTZ R15, R53, R14 ;  /* 0x0000000e350f7221 */ /* 0x000fe20000010000 */
[----:B------:R-:W-:Y:S01]  /*ca80*/  F2FP.BF16.F32.PACK_AB R35, R77, R46 ;  /* 0x0000002e4d23723e */ /* 0x000fe200000010ff */
[-C--:B------:R-:W-:Y:S01]  /*ca90*/  FMUL.FTZ R111, R111, R31.reuse ;  /* 0x0000001f6f6f7220 */ /* 0x080fe20000410000 */
[----:B------:R-:W-:Y:S01]  /*caa0*/  F2FP.BF16.F32.PACK_AB R42, R49, R44 ;  /* 0x0000002c312a723e */ /* 0x000fe200000010ff */
[----:B------:R-:W-:Y:S01]  /*cab0*/  FADD.FTZ R14, R52, R15 ;  /* 0x0000000f340e7221 */ /* 0x000fe20000010000 */
[----:B------:R-:W4:Y:S01]  /*cac0*/  MUFU.EX2 R54, R54 ;  /* 0x0000003600367308 */ /* 0x000f220000000800 */
[----:B--2---:R-:W-:Y:S01]  /*cad0*/  FADD.FTZ R50, R39, R34 ;  /* 0x0000002227327221 */ /* 0x004fe20000010000 */
[----:B------:R-:W-:Y:S01]  /*cae0*/  F2FP.BF16.F32.PACK_AB R34, R41, R36 ;  /* 0x000000242922723e */ /* 0x000fe200000010ff */
[----:B------:R-:W-:Y:S01]  /*caf0*/  FADD.FTZ R15, R79, R14 ;  /* 0x0000000e4f0f7221 */ /* 0x000fe20000010000 */
[----:B------:R-:W-:Y:S01]  /*cb00*/  F2FP.BF16.F32.PACK_AB R41, R39, R30 ;  /* 0x0000001e2729723e */ /* 0x000fe200000010ff */
[-C--:B------:R-:W-:Y:S01]  /*cb10*/  FMUL.FTZ R114, R114, R31.reuse ;  /* 0x0000001f72727220 */ /* 0x080fe20000410000 */
[----:B------:R-:W-:Y:S01]  /*cb20*/  F2FP.BF16.F32.PACK_AB R48, R53, R48 ;  /* 0x000000303530723e */ /* 0x000fe200000010ff */
[----:B------:R-:W-:Y:S01]  /*cb30*/  STSM.16.M88.4 [R22], R32 ;  /* 0x0000002016007844 */ /* 0x000fe20000000200 */
[----:B------:R-:W2:Y:S01]  /*cb40*/  MUFU.EX2 R47, R47 ;  /* 0x0000002f002f7308 */ /* 0x000ea20000000800 */
[----:B-1----:R-:W-:Y:S01]  /*cb50*/  FADD.FTZ R13, R43, R50 ;  /* 0x000000322b0d7221 */ /* 0x002fe20000010000 */
[----:B------:R-:W-:Y:S01]  /*cb60*/  F2FP.BF16.F32.PACK_AB R50, R79, R52 ;  /* 0x000000344f32723e */ /* 0x000fe200000010ff */
[-C--:B------:R-:W-:Y:S01]  /*cb70*/  FMUL.FTZ R115, R115, R31.reuse ;  /* 0x0000001f73737220 */ /* 0x080fe20000410000 */
[-C--:B------:R-:W-:Y:S01]  /*cb80*/  FMUL.FTZ R118, R118, R31.reuse ;  /* 0x0000001f76767220 */ /* 0x080fe20000410000 */
[-C--:B------:R-:W-:Y:S01]  /*cb90*/  FMUL.FTZ R119, R119, R31.reuse ;  /* 0x0000001f77777220 */ /* 0x080fe20000410000 */
[-C--:B------:R-:W-:Y:S01]  /*cba0*/  FMUL.FTZ R122, R122, R31.reuse ;  /* 0x0000001f7a7a7220 */ /* 0x080fe20000410000 */
[----:B------:R-:W-:Y:S01]  /*cbb0*/  FMUL.FTZ R123, R123, R31 ;  /* 0x0000001f7b7b7220 */ /* 0x000fe20000410000 */
[----:B------:R-:W1:Y:S01]  /*cbc0*/  MUFU.EX2 R58, R58 ;  /* 0x0000003a003a7308 */ /* 0x000e620000000800 */
[C---:B----4-:R-:W-:Y:S01]  /*cbd0*/  FADD.FTZ R12, R54.reuse, R13 ;  /* 0x0000000d360c7221 */ /* 0x050fe20000010000 */
[----:B------:R-:W-:Y:S01]  /*cbe0*/  F2FP.BF16.F32.PACK_AB R43, R54, R43 ;  /* 0x0000002b362b723e */ /* 0x000fe200000010ff */
[-C--:B------:R-:W-:Y:S01]  /*cbf0*/  FMUL.FTZ R126, R126, R31.reuse ;  /* 0x0000001f7e7e7220 */ /* 0x080fe20000410000 */
[-C--:B------:R-:W-:Y:S01]  /*cc00*/  FMUL.FTZ R127, R127, R31.reuse ;  /* 0x0000001f7f7f7220 */ /* 0x080fe20000410000 */
[-C--:B------:R-:W-:Y:S01]  /*cc10*/  FMUL.FTZ R130, R130, R31.reuse ;  /* 0x0000001f82827220 */ /* 0x080fe20000410000 */
[-C--:B------:R-:W-:Y:S01]  /*cc20*/  FMUL.FTZ R131, R131, R31.reuse ;  /* 0x0000001f83837220 */ /* 0x080fe20000410000 */
[----:B------:R-:W-:Y:S01]  /*cc30*/  STSM.16.M88.4 [R18], R40 ;  /* 0x0000002812007844 */ /* 0x000fe20000000200 */
[----:B------:R-:W4:Y:S01]  /*cc40*/  MUFU.EX2 R51, R51 ;  /* 0x0000003300337308 */ /* 0x000f220000000800 */
[----:B--2---:R-:W-:Y:S01]  /*cc50*/  FADD.FTZ R13, R47, R12 ;  /* 0x0000000c2f0d7221 */ /* 0x004fe20000010000 */
[-C--:B------:R-:W-:Y:S01]  /*cc60*/  FMUL.FTZ R134, R134, R31.reuse ;  /* 0x0000001f86867220 */ /* 0x080fe20000410000 */
[----:B------:R-:W-:-:S05]  /*cc70*/  FMUL.FTZ R135, R135, R31 ;  /* 0x0000001f87877220 */ /* 0x000fca0000410000 */
[----:B------:R-:W2:Y:S01]  /*cc80*/  MUFU.EX2 R6, R6 ;  /* 0x0000000600067308 */ /* 0x000ea20000000800 */
[C---:B-1----:R-:W-:Y:S01]  /*cc90*/  FADD.FTZ R12, R58.reuse, R13 ;  /* 0x0000000d3a0c7221 */ /* 0x042fe20000010000 */
[----:B------:R-:W-:-:S06]  /*cca0*/  F2FP.BF16.F32.PACK_AB R49, R58, R47 ;  /* 0x0000002f3a31723e */ /* 0x000fcc00000010ff */
[----:B------:R-:W1:Y:S01]  /*ccb0*/  MUFU.EX2 R4, R4 ;  /* 0x0000000400047308 */ /* 0x000e620000000800 */
[----:B----4-:R-:W-:Y:S01]  /*ccc0*/  FADD.FTZ R13, R51, R12 ;  /* 0x0000000c330d7221 */ /* 0x010fe20000010000 */
[----:B------:R-:W-:-:S04]  /*ccd0*/  FADD.FTZ R12, R20, R15 ;  /* 0x0000000f140c7221 */ /* 0x000fc80000010000 */
[----:B------:R-:W-:Y:S02]  /*cce0*/  FADD.FTZ R15, R57, R12 ;  /* 0x0000000c390f7221 */ /* 0x000fe40000010000 */
[----:B------:R-:W4:Y:S01]  /*ccf0*/  MUFU.EX2 R21, R21 ;  /* 0x0000001500157308 */ /* 0x000f220000000800 */
[----:B--2---:R-:W-:Y:S01]  /*cd00*/  FADD.FTZ R13, R6, R13 ;  /* 0x0000000d060d7221 */ /* 0x004fe20000010000 */
[----:B------:R-:W-:Y:S01]  /*cd10*/  FADD.FTZ R14, R56, R15 ;  /* 0x0000000f380e7221 */ /* 0x000fe20000010000 */
[----:B------:R-:W-:-:S05]  /*cd20*/  F2FP.BF16.F32.PACK_AB R51, R6, R51 ;  /* 0x000000330633723e */ /* 0x000fca00000010ff */
[----:B------:R-:W2:Y:S01]  /*cd30*/  MUFU.EX2 R61, R61 ;  /* 0x0000003d003d7308 */ /* 0x000ea20000000800 */
[----:B-1----:R-:W-:Y:S01]  /*cd40*/  FADD.FTZ R12, R4, R13 ;  /* 0x0000000d040c7221 */ /* 0x002fe20000010000 */
[----:B------:R-:W-:Y:S06]  /*cd50*/  STSM.16.M88.4 [R136+0x27800], R48 ;  /* 0x0278003088007844 */ /* 0x000fec0000000200 */
[----:B------:R-:W1:Y:S01]  /*cd60*/  MUFU.EX2 R55, R55 ;  /* 0x0000003700377308 */ /* 0x000e620000000800 */
[----:B----4-:R-:W-:-:S07]  /*cd70*/  FADD.FTZ R12, R21, R12 ;  /* 0x0000000c150c7221 */ /* 0x010fce0000010000 */
[----:B------:R-:W4:Y:S01]  /*cd80*/  MUFU.EX2 R60, R60 ;  /* 0x0000003c003c7308 */ /* 0x000f220000000800 */
[----:B--2---:R-:W-:-:S07]  /*cd90*/  FADD.FTZ R15, R61, R14 ;  /* 0x0000000e3d0f7221 */ /* 0x004fce0000010000 */
[----:B------:R-:W2:Y:S01]  /*cda0*/  MUFU.EX2 R66, R66 ;  /* 0x0000004200427308 */ /* 0x000ea20000000800 */
[----:B-1----:R-:W-:-:S07]  /*cdb0*/  FADD.FTZ R13, R55, R12 ;  /* 0x0000000c370d7221 */ /* 0x002fce0000010000 */
[----:B------:R-:W1:Y:S01]  /*cdc0*/  MUFU.EX2 R65, R65 ;  /* 0x0000004100417308 */ /* 0x000e620000000800 */
[----:B----4-:R-:W-:-:S07]  /*cdd0*/  FADD.FTZ R12, R60, R15 ;  /* 0x0000000f3c0c7221 */ /* 0x010fce0000010000 */
[----:B------:R-:W4:Y:S01]  /*cde0*/  MUFU.EX2 R59, R59 ;  /* 0x0000003b003b7308 */ /* 0x000f220000000800 */
[----:B--2---:R-:W-:-:S07]  /*cdf0*/  FADD.FTZ R6, R66, R13 ;  /* 0x0000000d42067221 */ /* 0x004fce0000010000 */
[----:B------:R-:W2:Y:S01]  /*ce00*/  MUFU.EX2 R64, R64 ;  /* 0x0000004000407308 */ /* 0x000ea20000000800 */
[----:B-1----:R-:W-:Y:S01]  /*ce10*/  FADD.FTZ R15, R65, R12 ;  /* 0x0000000c410f7221 */ /* 0x002fe20000010000 */
[----:B------:R-:W-:Y:S02]  /*ce20*/  F2FP.BF16.F32.PACK_AB R12, R57, R20 ;  /* 0x00000014390c723e */ /* 0x000fe400000010ff */
[----:B------:R-:W-:-:S04]  /*ce30*/  F2FP.BF16.F32.PACK_AB R60, R65, R60 ;  /* 0x0000003c413c723e */ /* 0x000fc800000010ff */
[----:B------:R-:W1:Y:S01]  /*ce40*/  MUFU.EX2 R28, R75 ;  /* 0x0000004b001c7308 */ /* 0x000e620000000800 */
[----:B----4-:R-:W-:-:S07]  /*ce50*/  FADD.FTZ R13, R59, R6 ;  /* 0x000000063b0d7221 */ /* 0x010fce0000010000 */
[----:B------:R-:W4:Y:S01]  /*ce60*/  MUFU.EX2 R69, R69 ;  /* 0x0000004500457308 */ /* 0x000f220000000800 */
[----:B--2---:R-:W-:Y:S01]  /*ce70*/  FADD.FTZ R14, R64, R15 ;  /* 0x0000000f400e7221 */ /* 0x004fe20000010000 */
[----:B------:R-:W-:-:S06]  /*ce80*/  F2FP.BF16.F32.PACK_AB R15, R66, R55 ;  /* 0x00000037420f723e */ /* 0x000fcc00000010ff */
[----:B------:R-:W2:Y:S01]  /*ce90*/  MUFU.EX2 R72, R72 ;  /* 0x0000004800487308 */ /* 0x000ea20000000800 */
[----:B-1----:R-:W-:-:S07]  /*cea0*/  FADD.FTZ R6, R28, R13 ;  /* 0x0000000d1c067221 */ /* 0x002fce0000010000 */
[----:B------:R-:W1:Y:S01]  /*ceb0*/  MUFU.EX2 R63, R78 ;  /* 0x0000004e003f7308 */ /* 0x000e620000000800 */
[----:B----4-:R-:W-:Y:S01]  /*cec0*/  FADD.FTZ R13, R69, R14 ;  /* 0x0000000e450d7221 */ /* 0x010fe20000010000 */
[----:B------:R-:W-:Y:S02]  /*ced0*/  F2FP.BF16.F32.PACK_AB R14, R61, R56 ;  /* 0x000000383d0e723e */ /* 0x000fe400000010ff */
[----:B------:R-:W-:Y:S02]  /*cee0*/  F2FP.BF16.F32.PACK_AB R62, R69, R64 ;  /* 0x00000040453e723e */ /* 0x000fe400000010ff */
[----:B------:R-:W-:Y:S02]  /*cef0*/  F2FP.BF16.F32.PACK_AB R61, R28, R59 ;  /* 0x0000003b1c3d723e */ /* 0x000fe400000010ff */
[----:B------:R-:W3:Y:S01]  /*cf00*/  MUFU.EX2 R73, R73 ;  /* 0x0000004900497308 */ /* 0x000ee20000000800 */
[----:B--2---:R-:W-:Y:S01]  /*cf10*/  FADD.FTZ R20, R72, R13 ;  /* 0x0000000d48147221 */ /* 0x004fe20000010000 */
[----:B------:R-:W-:-:S05]  /*cf20*/  F2FP.BF16.F32.PACK_AB R13, R21, R4 ;  /* 0x00000004150d723e */ /* 0x000fca00000010ff */
[----:B------:R2:W-:Y:S01]  /*cf30*/  STSM.16.M88.4 [R17], R12 ;  /* 0x0000000c11007844 */ /* 0x0005e20000000200 */
[----:B------:R-:W4:Y:S01]  /*cf40*/  MUFU.EX2 R139, R139 ;  /* 0x0000008b008b7308 */ /* 0x000f220000000800 */
[----:B-1----:R-:W-:-:S07]  /*cf50*/  FADD.FTZ R6, R63, R6 ;  /* 0x000000063f067221 */ /* 0x002fce0000010000 */
[----:B------:R-:W-:Y:S01]  /*cf60*/  MUFU.EX2 R68, R68 ;  /* 0x0000004400447308 */ /* 0x000fe20000000800 */
[C---:B---3--:R-:W-:Y:S01]  /*cf70*/  FADD.FTZ R25, R73.reuse, R20 ;  /* 0x0000001449197221 */ /* 0x048fe20000010000 */
[----:B------:R-:W-:Y:S01]  /*cf80*/  F2FP.BF16.F32.PACK_AB R72, R73, R72 ;  /* 0x000000484948723e */ /* 0x000fe200000010ff */
[----:B--2---:R-:W-:-:S05]  /*cf90*/  IMAD.MOV.U32 R12, RZ, RZ, R9 ;  /* 0x000000ffff0c7224 */ /* 0x004fca00078e0009 */
[----:B------:R-:W1:Y:S01]  /*cfa0*/  MUFU.EX2 R11, R85 ;  /* 0x00000055000b7308 */ /* 0x000e620000000800 */
[C---:B----4-:R-:W-:Y:S01]  /*cfb0*/  F2FP.BF16.F32.PACK_AB R63, R139.reuse, R63 ;  /* 0x0000003f8b3f723e */ /* 0x050fe200000010ff */
[----:B------:R-:W-:-:S04]  /*cfc0*/  FADD.FTZ R6, R139, R6 ;  /* 0x000000068b067221 */ /* 0x000fc80000010000 */
[----:B------:R3:W-:Y:S02]  /*cfd0*/  STSM.16.M88.4 [R22+0x6000], R60 ;  /* 0x0060003c16007844 */ /* 0x0007e40000000200 */
[----:B------:R-:W2:Y:S08]  /*cfe0*/  MUFU.EX2 R27, R82 ;  /* 0x00000052001b7308 */ /* 0x000eb00000000800 */
[----:B------:R-:W4:Y:S01]  /*cff0*/  MUFU.EX2 R83, R83 ;  /* 0x0000005300537308 */ /* 0x000f220000000800 */
[----:B-1----:R-:W-:Y:S01]  /*d000*/  F2FP.BF16.F32.PACK_AB R74, R11, R68 ;  /* 0x000000440b4a723e */ /* 0x002fe200000010ff */
[----:B------:R-:W-:-:S06]  /*d010*/  FADD.FTZ R68, R68, R25 ;  /* 0x0000001944447221 */ /* 0x000fcc0000010000 */
[----:B------:R-:W1:Y:S01]  /*d020*/  MUFU.EX2 R29, R86 ;  /* 0x00000056001d7308 */ /* 0x000e620000000800 */
[----:B--2---:R-:W-:-:S07]  /*d030*/  FADD.FTZ R6, R27, R6 ;  /* 0x000000061b067221 */ /* 0x004fce0000010000 */
[----:B------:R-:W2:Y:S01]  /*d040*/  MUFU.EX2 R80, R80 ;  /* 0x0000005000507308 */ /* 0x000ea20000000800 */
[C---:B----4-:R-:W-:Y:S01]  /*d050*/  F2FP.BF16.F32.PACK_AB R73, R83.reuse, R27 ;  /* 0x0000001b5349723e */ /* 0x050fe200000010ff */
[----:B------:R-:W-:-:S04]  /*d060*/  FADD.FTZ R6, R83, R6 ;  /* 0x0000000653067221 */ /* 0x000fc80000010000 */
[----:B-1----:R-:W-:Y:S01]  /*d070*/  FADD.FTZ R4, R29, R6 ;  /* 0x000000061d047221 */ /* 0x002fe20000010000 */
[----:B------:R-:W-:Y:S01]  /*d080*/  FADD.FTZ R6, R11, R68 ;  /* 0x000000440b067221 */ /* 0x000fe20000010000 */
[----:B------:R-:W-:Y:S01]  /*d090*/  IMAD.MOV.U32 R11, RZ, RZ, R7 ;  /* 0x000000ffff0b7224 */ /* 0x000fe200078e0007 */
[C---:B--2---:R-:W-:Y:S01]  /*d0a0*/  F2FP.BF16.F32.PACK_AB R75, R80.reuse, R29 ;  /* 0x0000001d504b723e */ /* 0x044fe200000010ff */
[----:B------:R-:W-:-:S04]  /*d0b0*/  FADD.FTZ R4, R80, R4 ;  /* 0x0000000450047221 */ /* 0x000fc80000010000 */
[----:B------:R3:W-:Y:S01]  /*d0c0*/  STSM.16.M88.4 [R18+0x6000], R72 ;  /* 0x0060004812007844 */ /* 0x0007e20000000200 */
[----:B------:R1:W-:Y:S06]  /*d0d0*/  MEMBAR.ALL.CTA ;  /* 0x0000000000007992 */ /* 0x0003ec0000008000 */
[----:B-1----:R-:W1:Y:S02]  /*d0e0*/  FENCE.VIEW.ASYNC.S ;  /* 0x00000000000073c6 */ /* 0x002e640000000000 */
[----:B-1----:R-:W-:Y:S01]  /*d0f0*/  NOP ;  /* 0x0000000000007918 */ /* 0x002fe20000000000 */
[----:B------:R-:W-:Y:S05]  /*d100*/  @P2 BRA `(.L_x_729) ;  /* 0xffffffd000042947 */ /* 0x000fea000383ffff */
.L_x_712:
[----:B------:R-:W-:Y:S06]  /*d110*/  BAR.ARV 0x8, 0x1a0 ;  /* 0x0206800000007b1d */ /* 0x000fec0000002000 */
[----:B------:R-:W-:Y:S05]  /*d120*/  @!P0 BRA `(.L_x_730) ;  /* 0x0000000000048947 */ /* 0x000fea0003800000 */
[----:B------:R-:W-:Y:S01]  /*d130*/  BPT.TRAP 0x1 ;  /* 0x000000040000795c */ /* 0x000fe20000300000 */
.L_x_730:
[----:B------:R-:W-:Y:S01]  /*d140*/  ULEA UR9, UR36, UR39, 0x3 ;  /* 0x0000002724097291 */ /* 0x000fe2000f8e183f */
[----:B------:R-:W-:-:S05]  /*d150*/  IMAD.U32 R0, RZ, RZ, UR49 ;  /* 0x00000031ff007e24 */ /* 0x000fca000f8e00ff */
[----:B------:R-:W-:-:S04]  /*d160*/  SHF.L.U32 R0, R0, 0x1f, RZ ;  /* 0x0000001f00007819 */ /* 0x000fc800000006ff */
[----:B------:R1:W1:Y:S01]  /*d170*/  SYNCS.PHASECHK.TRANS64.TRYWAIT P2, [UR9+0x2d850], R0 ;  /* 0x02d85000ff0075a7 */ /* 0x0002620008040149 */
[----:B------:R-:W-:Y:S05]  /*d180*/  @!P0 BRA `(.L_x_731) ;  /* 0x0000000000048947 */ /* 0x000fea0003800000 */
[----:B------:R-:W-:Y:S01]  /*d190*/  BPT.TRAP 0x1 ;  /* 0x000000040000795c */ /* 0x000fe20000300000 */
.L_x_731:
[----:B-1----:R-:W-:Y:S05]  /*d1a0*/  @P2 BRA `(.L_x_732) ;  /* 0x0000000000082947 */ /* 0x002fea0003800000 */
[----:B------:R-:W1:Y:S02]  /*d1b0*/  SYNCS.PHASECHK.TRANS64.TRYWAIT P0, [UR9+0x2d850], R0 ;  /* 0x02d85000ff0075a7 */ /* 0x000e640008000149 */
[----:B-1----:R-:W-:Y:S05]  /*d1c0*/  @!P0 BRA `(.L_x_733) ;  /* 0x0000004c00c48947 */ /* 0x002fea0003800000 */
.L_x_732:
[----:B------:R-:W-:Y:S01]  /*d1d0*/  UIADD3 UR39, UR39, 0x400, URZ ;  /* 0x0000040027277890 */ /* 0x000fe2000fffe03f */
[----:B------:R-:W-:Y:S01]  /*d1e0*/  WARPGROUP.ARRIVE ;  /* 0x00000000000079c5 */ /* 0x000fe20000000000 */
[----:B------:R-:W-:Y:S01]  /*d1f0*/  ULOP3.LUT UR41, UR41, 0x10000, URZ, 0xfc, !UPT ;  /* 0x0001000029297892 */ /* 0x000fe2000f8efc3f */
[----:B------:R-:W1:Y:S01]  /*d200*/  SHFL.BFLY PT, R3, R6, 0x2, 0x1f ;  /* 0x0c401f0006037f89 */ /* 0x000e6200000e0000 */
[----:B------:R-:W-:Y:S01]  /*d210*/  USHF.R.U32.HI UR39, URZ, 0x4, UR39 ;  /* 0x000000043f277899 */ /* 0x000fe20008011627 */
[----:B--2---:R-:W-:Y:S01]  /*d220*/  IMAD.U32 R14, RZ, RZ, UR9 ;  /* 0x00000009ff0e7e24 */ /* 0x004fe2000f8e00ff */
[----:B------:R-:W-:Y:S01]  /*d230*/  UMOV UR5, 0x40000040 ;  /* 0x4000004000057882 */ /* 0x000fe20000000000 */
[----:B------:R-:W-:Y:S01]  /*d240*/  UMOV UR7, 0x80000020 ;  /* 0x8000002000077882 */ /* 0x000fe20000000000 */
[----:B------:R-:W-:Y:S01]  /*d250*/  ULOP3.LUT UR39, UR39, 0x3fff, URZ, 0xc0, !UPT ;  /* 0x00003fff27277892 */ /* 0x000fe2000f8ec03f */
[----:B------:R-:W2:Y:S01]  /*d260*/  SHFL.BFLY PT, R5, R4, 0x2, 0x1f ;  /* 0x0c401f0004057f89 */ /* 0x000ea200000e0000 */
[----:B------:R-:W-:Y:S01]  /*d270*/  UMOV UR4, UR41 ;  /* 0x0000002900047c82 */ /* 0x000fe20008000000 */
[----:B------:R-:W-:Y:S01]  /*d280*/  IMAD.MOV.U32 R10, RZ, RZ, RZ ;  /* 0x000000ffff0a7224 */ /* 0x000fe200078e00ff */
[----:B------:R-:W-:Y:S01]  /*d290*/  ULOP3.LUT UR8, UR39, 0x2000000, URZ, 0xfc, !UPT ;  /* 0x0200000027087892 */ /* 0x000fe2000f8efc3f */
[----:B------:R-:W-:Y:S01]  /*d2a0*/  IMAD.U32 R15, RZ, RZ, UR33 ;  /* 0x00000021ff0f7e24 */ /* 0x000fe2000f8e00ff */
[----:B------:R-:W-:-:S02]  /*d2b0*/  UIADD3 UR37, UR37, 0x1, URZ ;  /* 0x0000000125257890 */ /* 0x000fc4000fffe03f */
        /* <DEDUP_REMOVED lines=8> */
[----:B------:R-:W-:Y:S01]  /*d340*/  IMAD.U32 R6, RZ, RZ, UR33 ;  /* 0x00000021ff067e24 */ /* 0x000fe2000f8e00ff */
[----:B------:R-:W-:Y:S01]  /*d350*/  UMOV UR5, 0x40000040 ;  /* 0x4000004000057882 */ /* 0x000fe20000000000 */
[----:B------:R-:W-:Y:S01]  /*d360*/  UMOV UR7, 0x80000020 ;  /* 0x8000002000077882 */ /* 0x000fe20000000000 */
[----:B--2---:R-:W-:Y:S01]  /*d370*/  FADD.FTZ R5, R5, R4 ;  /* 0x0000000405057221 */ /* 0x004fe20000010000 */
[----:B------:R-:W1:Y:S01]  /*d380*/  SHFL.BFLY PT, R0, R3, 0x1, 0x1f ;  /* 0x0c201f0003007f89 */ /* 0x000e6200000e0000 */
[----:B------:R-:W-:Y:S01]  /*d390*/  IMAD.MOV.U32 R4, RZ, RZ, RZ ;  /* 0x000000ffff047224 */ /* 0x000fe200078e00ff */
[----:B------:R-:W-:-:S02]  /*d3a0*/  USEL UR36, UR36, URZ, UP0 ;  /* 0x0000003f24247287 */ /* 0x000fc40008000000 */
[----:B------:R-:W2:Y:S01]  /*d3b0*/  SHFL.BFLY PT, R8, R5, 0x1, 0x1f ;  /* 0x0c201f0005087f89 */ /* 0x000ea200000e0000 */
[----:B-1----:R-:W-:Y:S01]  /*d3c0*/  FADD.FTZ R12, R3, R0 ;  /* 0x00000000030c7221 */ /* 0x002fe20000010000 */
[----:B------:R-:W-:Y:S02]  /*d3d0*/  IMAD.MOV.U32 R3, RZ, RZ, -0x800000 ;  /* 0xff800000ff037424 */ /* 0x000fe400078e00ff */
[----:B------:R-:W-:Y:S02]  /*d3e0*/  IMAD.MOV.U32 R0, RZ, RZ, -0x800000 ;  /* 0xff800000ff007424 */ /* 0x000fe400078e00ff */
[----:B--2---:R-:W-:Y:S01]  /*d3f0*/  FADD.FTZ R13, R5, R8 ;  /* 0x00000008050d7221 */ /* 0x004fe20000010000 */
[----:B------:R-:W-:-:S04]  /*d400*/  FSETP.NE.FTZ.AND P0, PT, R12, RZ, PT ;  /* 0x000000ff0c00720b */ /* 0x000fc80003f15000 */
[----:B------:R-:W-:-:S09]  /*d410*/  FSETP.NE.FTZ.AND P2, PT, R13, RZ, PT ;  /* 0x000000ff0d00720b */ /* 0x000fd20003f55000 */
[----:B------:R-:W1:Y:S01]  /*d420*/  @P0 MUFU.LG2 R8, R12 ;  /* 0x0000000c00080308 */ /* 0x000e620000000c00 */
[----:B------:R-:W-:-:S03]  /*d430*/  @P0 FMUL.FTZ R6, R6, 0.69314718246459960938 ;  /* 0x3f31721806060820 */ /* 0x000fc60000410000 */
[----:B------:R-:W-:-:S04]  /*d440*/  @P2 FMUL.FTZ R15, R15, 0.69314718246459960938 ;  /* 0x3f3172180f0f2820 */ /* 0x000fc80000410000 */
[----:B------:R-:W2:Y:S08]  /*d450*/  @P2 MUFU.LG2 R11, R13 ;  /* 0x0000000d000b2308 */ /* 0x000eb00000000c00 */
[----:B------:R-:W5:Y:S01]  /*d460*/  @P2 MUFU.RCP R10, R13 ;  /* 0x0000000d000a2308 */ /* 0x000f620000001000 */
[----:B-1----:R-:W-:-:S04]  /*d470*/  @P0 FMUL.FTZ R5, R8, 0.69314718246459960938 ;  /* 0x3f31721808050820 */ /* 0x002fc80000410000 */
[----:B------:R-:W-:-:S03]  /*d480*/  @P0 FFMA.FTZ R3, R6, R7, R5 ;  /* 0x0000000706030223 */ /* 0x000fc60000010005 */
[----:B------:R-:W1:Y:S01]  /*d490*/  @P0 MUFU.RCP R4, R12 ;  /* 0x0000000c00040308 */ /* 0x000e620000001000 */
[----:B--2---:R-:W-:Y:S01]  /*d4a0*/  @P2 FMUL.FTZ R8, R11, 0.69314718246459960938 ;  /* 0x3f3172180b082820 */ /* 0x004fe20000410000 */
[----:B------:R-:W-:Y:S01]  /*d4b0*/  @!P1 VIADD R11, R14, 0x2d860 ;  /* 0x0002d8600e0b9836 */ /* 0x000fe20000000000 */
[----:B------:R-:W-:Y:S02]  /*d4c0*/  PLOP3.LUT P0, PT, PT, PT, PT, 0x8, 0x0 ;  /* 0x000000000000781c */ /* 0x000fe40003f0e170 */
[----:B------:R-:W-:Y:S02]  /*d4d0*/  @P2 FFMA.FTZ R0, R15, R9, R8 ;  /* 0x000000090f002223 */ /* 0x000fe40000010008 */
[----:B------:R-:W-:Y:S01]  /*d4e0*/  @!P1 PRMT R11, RZ, 0x654, R11 ;  /* 0x00000654ff0b9816 */ /* 0x000fe2000000000b */
        /* <DEDUP_REMOVED lines=45> */
[----:B------:R-:W-:-:S04]  /*d7c0*/  USEL UR4, URZ, 0x1, UP0 ;  /* 0x000000013f047887 */ /* 0x000fc80008000000 */
[----:B------:R-:W-:Y:S01]  /*d7d0*/  ULOP3.LUT UR49, UR49, UR4, URZ, 0x3c, !UPT ;  /* 0x0000000431317292 */ /* 0x000fe2000f8e3c3f */
[----:B------:R-:W-:Y:S02]  /*d7e0*/  WARPGROUP.DEPBAR.LE gsb0, 0x0 ;  /* 0x00008000000079c5 */ /* 0x000fe40000010000 */
[----:B------:R2:W-:Y:S01]  /*d7f0*/  @!P1 SYNCS.ARRIVE.TRANS64.RED.A1T0 RZ, [R11+URZ], RZ ;  /* 0x000000ff0bff99a7 */ /* 0x0005e2000810043f */
[----:B-----5:R-:W-:Y:S01]  /*d800*/  FMUL.FTZ R26, R123, R10 ;  /* 0x0000000a7b1a7220 */ /* 0x020fe20000410000 */
[-C--:B-1----:R-:W-:Y:S01]  /*d810*/  FMUL.FTZ R28, R88, R4.reuse ;  /* 0x00000004581c7220 */ /* 0x082fe20000410000 */
        /* <DEDUP_REMOVED lines=45> */
[----:B--2---:R-:W-:-:S07]  /*daf0*/  FMUL.FTZ R135, R135, R10 ;  /* 0x0000000a87877220 */ /* 0x004fce0000410000 */
.L_x_663:
[----:B------:R-:W1:Y:S08]  /*db00*/  S2UR UR4, SR_CgaCtaId ;  /* 0x00000000000479c3 */ /* 0x000e700000008800 */
[----:B------:R-:W-:Y:S01]  /*db10*/  BAR.SYNC.DEFER_BLOCKING 0x5, 0x1a0 ;  /* 0x0146800000007b1d */ /* 0x000fe20000010000 */
[----:B------:R-:W-:-:S05]  /*db20*/  VIADD R29, R2, 0xffffff80 ;  /* 0xffffff80021d7836 */ /* 0x000fca0000000000 */
[----:B------:R-:W-:Y:S02]  /*db30*/  UMOV UR39, 0x400 ;  /* 0x0000040000277882 */ /* 0x000fe40000000000 */
[----:B-1----:R-:W-:-:S09]  /*db40*/  ULEA UR39, UR4, UR39, 0x18 ;  /* 0x0000002704277291 */ /* 0x002fd2000f8ec03f */
[----:B------:R-:W1:Y:S02]  /*db50*/  LDS R4, [UR39+0x2d8d0] ;  /* 0x02d8d027ff047984 */ /* 0x000e640008000800 */
[----:B-1----:R-:W-:Y:S01]  /*db60*/  R2UR UR4, R4 ;  /* 0x00000000040472ca */ /* 0x002fe200000e0000 */
[----:B------:R-:W-:Y:S06]  /*db70*/  BAR.ARV 0x4, 0x1a0 ;  /* 0x0106800000007b1d */ /* 0x000fec0000002000 */
[----:B------:R-:W-:Y:S08]  /*db80*/  @P0 BRA `(.L_x_734) ;  /* 0x0000000800280947 */ /* 0x000ff00003800000 */
[C---:B------:R-:W-:Y:S01]  /*db90*/  IADD3 R5, P5, R140.reuse, 0x20, RZ ;  /* 0x000000208c057810 */ /* 0x040fe20007fbe0ff */
[----:B------:R-:W-:Y:S01]  /*dba0*/  BAR.SYNC.DEFER_BLOCKING 0x1, 0x180 ;  /* 0x0046000000007b1d */ /* 0x000fe20000010000 */
[C---:B------:R-:W-:Y:S01]  /*dbb0*/  IADD3 R11, P4, R140.reuse, 0x3000, RZ ;  /* 0x000030008c0b7810 */ /* 0x040fe20007f9e0ff */
[----:B------:R-:W-:Y:S01]  /*dbc0*/  USHF.R.S32.HI UR5, URZ, 0x1f, UR43 ;  /* 0x0000001f3f057899 */ /* 0x000fe2000801142b */
[----:B------:R-:W-:Y:S02]  /*dbd0*/  LOP3.LUT R8, R5, 0x180, RZ, 0xc0, !PT ;  /* 0x0000018005087812 */ /* 0x000fe400078ec0ff */
[----:B------:R-:W-:-:S03]  /*dbe0*/  IADD3 R25, P1, R140, 0x6020, RZ ;  /* 0x000060208c197810 */ /* 0x000fc60007f3e0ff */
[----:B----4-:R-:W1:Y:S01]  /*dbf0*/  LDC.64 R34, c[0x0][0xb78] ;  /* 0x0002de00ff227b82 */ /* 0x010e620000000a00 */
[----:B------:R-:W-:Y:S01]  /*dc00*/  SHF.R.U64 R8, R8, 0x3, RZ ;  /* 0x0000000308087819 */ /* 0x000fe200000012ff */
[----:B------:R-:W-:Y:S01]  /*dc10*/  ULDC.64 UR6, c[0x0][0xb70] ;  /* 0x0002dc0000067ab9 */ /* 0x000fe20000000a00 */
[----:B------:R-:W-:Y:S01]  /*dc20*/  IADD3 R13, P3, R140, 0x3020, RZ ;  /* 0x000030208c0d7810 */ /* 0x000fe20007f7e0ff */
[----:B------:R-:W-:Y:S01]  /*dc30*/  UIMAD UR5, UR5, UR6, URZ ;  /* 0x00000006050572a4 */ /* 0x000fe2000f8e023f */
[----:B------:R-:W-:Y:S01]  /*dc40*/  LOP3.LUT R8, R8, R5, RZ, 0x3c, !PT ;  /* 0x0000000508087212 */ /* 0x000fe200078e3cff */
[----:B------:R-:W-:Y:S01]  /*dc50*/  UIMAD.WIDE.U32 UR8, UR43, UR6, URZ ;  /* 0x000000062b0872a5 */ /* 0x000fe2000f8e003f */
[----:B------:R-:W-:Y:S01]  /*dc60*/  LOP3.LUT R5, R140, 0x180, RZ, 0xc0, !PT ;  /* 0x000001808c057812 */ /* 0x000fe200078ec0ff */
[----:B------:R-:W-:Y:S01]  /*dc70*/  UIMAD UR5, UR43, UR7, UR5 ;  /* 0x000000072b0572a4 */ /* 0x000fe2000f8e0205 */
[----:B------:R-:W-:Y:S01]  /*dc80*/  LOP3.LUT R10, R11, 0x180, RZ, 0xc0, !PT ;  /* 0x000001800b0a7812 */ /* 0x000fe200078ec0ff */
[----:B------:R-:W-:Y:S01]  /*dc90*/  USHF.R.S32.HI UR6, URZ, 0x1f, UR44 ;  /* 0x0000001f3f067899 */ /* 0x000fe2000801142c */
[----:B------:R-:W-:Y:S01]  /*dca0*/  SHF.R.U64 R5, R5, 0x3, RZ ;  /* 0x0000000305057819 */ /* 0x000fe200000012ff */
[----:B------:R-:W-:Y:S01]  /*dcb0*/  UIADD3 UR5, UR9, UR5, URZ ;  /* 0x0000000509057290 */ /* 0x000fe2000fffe03f */
[----:B------:R-:W-:-:S02]  /*dcc0*/  LOP3.LUT R24, R25, 0x180, RZ, 0xc0, !PT ;  /* 0x0000018019187812 */ /* 0x000fc400078ec0ff */
[----:B------:R-:W-:Y:S02]  /*dcd0*/  LOP3.LUT R12, R13, 0x180, RZ, 0xc0, !PT ;  /* 0x000001800d0c7812 */ /* 0x000fe400078ec0ff */
[----:B------:R-:W-:Y:S01]  /*dce0*/  LOP3.LUT R4, R5, R140, RZ, 0x3c, !PT ;  /* 0x0000008c05047212 */ /* 0x000fe200078e3cff */
[----:B------:R-:W-:Y:S01]  /*dcf0*/  IMAD.MOV.U32 R5, RZ, RZ, R141 ;  /* 0x000000ffff057224 */ /* 0x000fe200078e008d */
[----:B------:R-:W-:Y:S02]  /*dd00*/  SHF.R.U64 R10, R10, 0x3, RZ ;  /* 0x000000030a0a7819 */ /* 0x000fe400000012ff */
[----:B------:R-:W-:Y:S02]  /*dd10*/  SHF.R.U64 R24, R24, 0x3, RZ ;  /* 0x0000000318187819 */ /* 0x000fe400000012ff */
[----:B------:R-:W-:Y:S02]  /*dd20*/  SHF.R.S32.HI R30, RZ, 0x1f, R29 ;  /* 0x0000001fff1e7819 */ /* 0x000fe4000001141d */
[----:B------:R-:W-:-:S02]  /*dd30*/  SHF.R.U64 R12, R12, 0x3, RZ ;  /* 0x000000030c0c7819 */ /* 0x000fc400000012ff */
[----:B------:R-:W-:Y:S02]  /*dd40*/  LOP3.LUT R10, R10, R11, RZ, 0x3c, !PT ;  /* 0x0000000b0a0a7212 */ /* 0x000fe400078e3cff */
[----:B------:R-:W-:Y:S02]  /*dd50*/  IADD3 R21, P2, R140, 0x6000, RZ ;  /* 0x000060008c157810 */ /* 0x000fe40007f5e0ff */
[----:B------:R-:W-:Y:S02]  /*dd60*/  LOP3.LUT R24, R24, R25, RZ, 0x3c, !PT ;  /* 0x0000001918187212 */ /* 0x000fe400078e3cff */
[----:B------:R-:W-:Y:S02]  /*dd70*/  LEA.HI R11, R30, R29, RZ, 0x7 ;  /* 0x0000001d1e0b7211 */ /* 0x000fe400078f38ff */
[----:B------:R-:W-:Y:S02]  /*dd80*/  MOV R25, R4 ;  /* 0x0000000400197202 */ /* 0x000fe40000000f00 */
[----:B------:R-:W-:-:S02]  /*dd90*/  F2FP.BF16.F32.PACK_AB R4, R89, R28 ;  /* 0x0000001c5904723e */ /* 0x000fc400000010ff */
[----:B------:R-:W-:Y:S02]  /*dda0*/  F2FP.BF16.F32.PACK_AB R5, R91, R90 ;  /* 0x0000005a5b05723e */ /* 0x000fe400000010ff */
[----:B------:R-:W-:Y:S01]  /*ddb0*/  F2FP.BF16.F32.PACK_AB R6, R6, R9 ;  /* 0x000000090606723e */ /* 0x000fe200000010ff */
[--C-:B------:R-:W-:Y:S01]  /*ddc0*/  IMAD.X R9, RZ, RZ, R141.reuse, P5 ;  /* 0x000000ffff097224 */ /* 0x100fe200028e068d */
[----:B------:R-:W-:Y:S02]  /*ddd0*/  F2FP.BF16.F32.PACK_AB R7, R7, R94 ;  /* 0x0000005e0707723e */ /* 0x000fe400000010ff */
[----:B------:R-:W-:Y:S01]  /*dde0*/  LOP3.LUT R12, R12, R13, RZ, 0x3c, !PT ;  /* 0x0000000d0c0c7212 */ /* 0x000fe200078e3cff */
[--C-:B------:R-:W-:Y:S01]  /*ddf0*/  IMAD.X R13, RZ, RZ, R141.reuse, P3 ;  /* 0x000000ffff0d7224 */ /* 0x100fe200018e068d */
[----:B------:R-:W-:Y:S01]  /*de00*/  LOP3.LUT R20, R21, 0x180, RZ, 0xc0, !PT ;  /* 0x0000018015147812 */ /* 0x000fe200078ec0ff */
[----:B------:R2:W-:Y:S01]  /*de10*/  STSM.16.M88.4 [R25], R4 ;  /* 0x0000000419007844 */ /* 0x0005e20000000200 */
[----:B------:R-:W-:Y:S01]  /*de20*/  LOP3.LUT R32, R11, 0xffffff80, RZ, 0xc0, !PT ;  /* 0xffffff800b207812 */ /* 0x000fe200078ec0ff */
[----:B------:R-:W-:Y:S01]  /*de30*/  IMAD.X R11, RZ, RZ, R141, P4 ;  /* 0x000000ffff0b7224 */ /* 0x000fe200020e068d */
[----:B------:R-:W-:-:S02]  /*de40*/  SHF.R.U64 R20, R20, 0x3, RZ ;  /* 0x0000000314147819 */ /* 0x000fc400000012ff */
[----:B------:R-:W-:Y:S01]  /*de50*/  MOV R28, R12 ;  /* 0x0000000c001c7202 */ /* 0x000fe20000000f00 */
[----:B------:R-:W-:Y:S01]  /*de60*/  IMAD.IADD R32, R29, 0x1, -R32 ;  /* 0x000000011d207824 */ /* 0x000fe200078e0a20 */
[----:B------:R-:W-:Y:S01]  /*de70*/  LOP3.LUT R20, R20, R21, RZ, 0x3c, !PT ;  /* 0x0000001514147212 */ /* 0x000fe200078e3cff */
[----:B------:R-:W-:Y:S01]  /*de80*/  IMAD.U32 R13, RZ, RZ, UR9 ;  /* 0x00000009ff0d7e24 */ /* 0x000fe2000f8e00ff */
[----:B------:R-:W-:Y:S01]  /*de90*/  LEA.HI R31, R30, R29, RZ, 0x5 ;  /* 0x0000001d1e1f7211 */ /* 0x000fe200078f28ff */
[----:B------:R-:W-:Y:S01]  /*dea0*/  IMAD.U32 R12, RZ, RZ, UR8 ;  /* 0x00000008ff0c7e24 */ /* 0x000fe2000f8e00ff */
[----:B------:R-:W-:Y:S01]  /*deb0*/  LOP3.LUT P0, RZ, R32, 0x3, RZ, 0xc0, !PT ;  /* 0x0000000320ff7812 */ /* 0x000fe2000780c0ff */
[----:B------:R-:W-:Y:S01]  /*dec0*/  IMAD.U32 R13, RZ, RZ, UR5 ;  /* 0x00000005ff0d7e24 */ /* 0x000fe2000f8e00ff */
[----:B------:R-:W-:Y:S01]  /*ded0*/  ULDC UR5, c[0x0][0xa88] ;  /* 0x0002a20000057ab9 */ /* 0x000fe20000000800 */
[--C-:B------:R-:W-:Y:S01]  /*dee0*/  IMAD.X R21, RZ, RZ, R141.reuse, P2 ;  /* 0x000000ffff157224 */ /* 0x100fe200010e068d */
[----:B------:R-:W-:Y:S01]  /*def0*/  MOV R30, R8 ;  /* 0x00000008001e7202 */ /* 0x000fe20000000f00 */
[----:B--2---:R-:W-:Y:S01]  /*df00*/  IMAD.X R25, RZ, RZ, R141, P1 ;  /* 0x000000ffff197224 */ /* 0x004fe200008e068d */
[----:B------:R-:W-:Y:S01]  /*df10*/  MOV R29, R10 ;  /* 0x0000000a001d7202 */ /* 0x000fe20000000f00 */
[C---:B-1----:R-:W-:Y:S01]  /*df20*/  IMAD R4, R34.reuse, UR6, RZ ;  /* 0x0000000622047c24 */ /* 0x042fe2000f8e02ff */
[----:B------:R-:W-:Y:S01]  /*df30*/  MOV R20, R20 ;  /* 0x0000001400147202 */ /* 0x000fe20000000f00 */
[----:B------:R-:W-:Y:S01]  /*df40*/  IMAD.WIDE.U32 R12, R34, UR44, R12 ;  /* 0x0000002c220c7c25 */ /* 0x000fe2000f8e000c */
[----:B------:R-:W-:Y:S01]  /*df50*/  MOV R24, R24 ;  /* 0x0000001800187202 */ /* 0x000fe20000000f00 */
[----:B------:R-:W-:Y:S01]  /*df60*/  ULDC.64 UR6, c[0x0][0xb40] ;  /* 0x0002d00000067ab9 */ /* 0x000fe20000000a00 */
[----:B------:R-:W-:Y:S01]  /*df70*/  F2FP.BF16.F32.PACK_AB R5, R99, R98 ;  /* 0x000000626305723e */ /* 0x000fe200000010ff */
[----:B------:R-:W-:Y:S01]  /*df80*/  VIADD R25, R137, UR42 ;  /* 0x0000002a89197c36 */ /* 0x000fe20008000000 */
[----:B------:R-:W-:Y:S01]  /*df90*/  F2FP.BF16.F32.PACK_AB R6, R101, R100 ;  /* 0x000000646506723e */ /* 0x000fe200000010ff */
[----:B------:R-:W-:Y:S01]  /*dfa0*/  IMAD R32, R35, UR44, R4 ;  /* 0x0000002c23207c24 */ /* 0x000fe2000f8e0204 */
[----:B------:R-:W-:Y:S01]  /*dfb0*/  F2FP.BF16.F32.PACK_AB R4, R97, R96 ;  /* 0x000000606104723e */ /* 0x000fe200000010ff */
[----:B------:R-:W-:Y:S01]  /*dfc0*/  VIADD R33, R25, 0x8 ;  /* 0x0000000819217836 */ /* 0x000fe20000000000 */
[----:B------:R-:W-:-:S02]  /*dfd0*/  SHF.R.S32.HI R21, RZ, 0x1f, R25 ;  /* 0x0000001fff157819 */ /* 0x000fc40000011419 */
[C---:B------:R-:W-:Y:S02]  /*dfe0*/  ISETP.GE.OR P1, PT, R25.reuse, UR5, P0 ;  /* 0x0000000519007c0c */ /* 0x040fe40008726670 */
[----:B------:R-:W-:Y:S02]  /*dff0*/  IADD3 R25, P2, R25, R12, RZ ;  /* 0x0000000c19197210 */ /* 0x000fe40007f5e0ff */
[----:B------:R-:W-:Y:S02]  /*e000*/  F2FP.BF16.F32.PACK_AB R7, R103, R102 ;  /* 0x000000666707723e */ /* 0x000fe400000010ff */
[----:B------:R-:W-:Y:S02]  /*e010*/  F2FP.BF16.F32.PACK_AB R8, R105, R104 ;  /* 0x000000686908723e */ /* 0x000fe400000010ff */
[----:B------:R-:W-:Y:S01]  /*e020*/  F2FP.BF16.F32.PACK_AB R9, R107, R106 ;  /* 0x0000006a6b09723e */ /* 0x000fe200000010ff */
[----:B------:R1:W-:Y:S01]  /*e030*/  STSM.16.M88.4 [R30], R4 ;  /* 0x000000041e007844 */ /* 0x0003e20000000200 */
[----:B------:R-:W-:-:S02]  /*e040*/  F2FP.BF16.F32.PACK_AB R10, R109, R108 ;  /* 0x0000006c6d0a723e */ /* 0x000fc400000010ff */
[----:B------:R-:W-:Y:S02]  /*e050*/  F2FP.BF16.F32.PACK_AB R11, R111, R110 ;  /* 0x0000006e6f0b723e */ /* 0x000fe400000010ff */
[----:B------:R-:W-:Y:S02]  /*e060*/  IADD3.X R32, R21, R13, R32, P2, !PT ;  /* 0x0000000d15207210 */ /* 0x000fe400017fe420 */
[----:B------:R-:W-:Y:S01]  /*e070*/  F2FP.BF16.F32.PACK_AB R12, R113, R112 ;  /* 0x00000070710c723e */ /* 0x000fe200000010ff */
[----:B------:R-:W-:Y:S01]  /*e080*/  STSM.16.M88.4 [R29], R8 ;  /* 0x000000081d007844 */ /* 0x000fe20000000200 */
[----:B------:R-:W-:Y:S02]  /*e090*/  F2FP.BF16.F32.PACK_AB R13, R115, R114 ;  /* 0x00000072730d723e */ /* 0x000fe400000010ff */
[----:B------:R-:W-:Y:S02]  /*e0a0*/  F2FP.BF16.F32.PACK_AB R14, R117, R14 ;  /* 0x0000000e750e723e */ /* 0x000fe400000010ff */
[----:B------:R-:W-:-:S02]  /*e0b0*/  F2FP.BF16.F32.PACK_AB R15, R15, R118 ;  /* 0x000000760f0f723e */ /* 0x000fc400000010ff */
[----:B------:R-:W-:Y:S02]  /*e0c0*/  F2FP.BF16.F32.PACK_AB R120, R121, R120 ;  /* 0x000000787978723e */ /* 0x000fe400000010ff */
[----:B------:R-:W-:Y:S01]  /*e0d0*/  F2FP.BF16.F32.PACK_AB R128, R129, R128 ;  /* 0x000000808180723e */ /* 0x000fe200000010ff */
[----:B------:R-:W-:Y:S01]  /*e0e0*/  STSM.16.M88.4 [R28], R12 ;  /* 0x0000000c1c007844 */ /* 0x000fe20000000200 */
[----:B------:R-:W-:Y:S02]  /*e0f0*/  F2FP.BF16.F32.PACK_AB R121, R26, R27 ;  /* 0x0000001b1a79723e */ /* 0x000fe400000010ff */
[----:B------:R-:W-:Y:S02]  /*e100*/  F2FP.BF16.F32.PACK_AB R122, R125, R124 ;  /* 0x0000007c7d7a723e */ /* 0x000fe400000010ff */
[----:B------:R-:W-:Y:S02]  /*e110*/  F2FP.BF16.F32.PACK_AB R123, R123, R126 ;  /* 0x0000007e7b7b723e */ /* 0x000fe400000010ff */
[----:B------:R-:W-:-:S02]  /*e120*/  F2FP.BF16.F32.PACK_AB R129, R131, R130 ;  /* 0x000000828381723e */ /* 0x000fc400000010ff */
[----:B------:R-:W-:Y:S01]  /*e130*/  F2FP.BF16.F32.PACK_AB R130, R133, R132 ;  /* 0x000000848582723e */ /* 0x000fe200000010ff */
[----:B------:R-:W-:Y:S01]  /*e140*/  STSM.16.M88.4 [R20], R120 ;  /* 0x0000007814007844 */ /* 0x000fe20000000200 */
[----:B------:R-:W-:Y:S02]  /*e150*/  F2FP.BF16.F32.PACK_AB R131, R135, R134 ;  /* 0x000000868783723e */ /* 0x000fe400000010ff */
[----:B-1----:R-:W-:Y:S02]  /*e160*/  SHF.R.S32.HI R6, RZ, 0x5, R31 ;  /* 0x00000005ff067819 */ /* 0x002fe4000001141f */
[----:B------:R-:W-:Y:S01]  /*e170*/  ISETP.GE.OR P0, PT, R33, UR5, P0 ;  /* 0x0000000521007c0c */ /* 0x000fe20008706670 */
[----:B------:R-:W-:Y:S01]  /*e180*/  STSM.16.M88.4 [R24], R128 ;  /* 0x0000008018007844 */ /* 0x000fe20000000200 */
[C---:B------:R-:W-:Y:S01]  /*e190*/  LEA R4, P2, R25.reuse, UR6, 0x2 ;  /* 0x0000000619047c11 */ /* 0x040fe2000f8410ff */
[----:B------:R-:W-:Y:S01]  /*e1a0*/  @!PT LDS RZ, [RZ] ;  /* 0x00000000fffff984 */ /* 0x000fe20000000800 */
[----:B------:R-:W-:Y:S01]  /*e1b0*/  @!PT LDS RZ, [RZ] ;  /* 0x00000000fffff984 */ /* 0x000fe20000000800 */
[----:B------:R-:W-:Y:S01]  /*e1c0*/  @!PT LDS RZ, [RZ] ;  /* 0x00000000fffff984 */ /* 0x000fe20000000800 */
[----:B------:R-:W-:Y:S01]  /*e1d0*/  @!PT LDS RZ, [RZ] ;  /* 0x00000000fffff984 */ /* 0x000fe20000000800 */
[----:B------:R1:W-:Y:S06]  /*e1e0*/  MEMBAR.ALL.CTA ;  /* 0x0000000000007992 */ /* 0x0003ec0000008000 */
[----:B-1----:R-:W1:Y:S01]  /*e1f0*/  FENCE.VIEW.ASYNC.S ;  /* 0x00000000000073c6 */ /* 0x002e620000000000 */
[----:B------:R-:W-:-:S03]  /*e200*/  LEA.HI.X R5, R25, UR7, R32, 0x2, P2 ;  /* 0x0000000719057c11 */ /* 0x000fc600090f1420 */
[----:B-1----:R-:W1:Y:S01]  /*e210*/  SHFL.IDX PT, R6, R6, RZ, 0x1f ;  /* 0x00001fff06067589 */ /* 0x002e6200000e0000 */
[----:B------:R-:W-:Y:S06]  /*e220*/  BAR.ARV 0x1, 0x1a0 ;  /* 0x0046800000007b1d */ /* 0x000fec0000002000 */
[----:B------:R2:W-:Y:S04]  /*e230*/  @!P1 STG.E desc[UR50][R4.64], R3 ;  /* 0x0000000304009986 */ /* 0x0005e8000c101932 */
[----:B------:R2:W-:Y:S01]  /*e240*/  @!P0 STG.E desc[UR50][R4.64+0x20], R0 ;  /* 0x0000200004008986 */ /* 0x0005e2000c101932 */
[----:B-1----:R-:W-:-:S13]  /*e250*/  ISETP.NE.AND P0, PT, R6, 0xb, PT ;  /* 0x0000000b0600780c */ /* 0x002fda0003f05270 */
[----:B--2---:R-:W-:Y:S05]  /*e260*/  @P0 BRA `(.L_x_735) ;  /* 0x0000000800000947 */ /* 0x004fea0003800000 */
        /* <DEDUP_REMOVED lines=26> */
.L_x_737:
[----:B------:R-:W-:Y:S05]  /*e410*/  BSYNC B0 ;  /* 0x0000000000007941 */ /* 0x000fea0003800000 */
.L_x_736:
[----:B------:R-:W-:Y:S05]  /*e420*/  BRA `(.L_x_735) ;  /* 0x0000000400907947 */ /* 0x000fea0003800000 */
.L_x_734:
[----:B------:R-:W1:Y:S01]  /*e430*/  LDC.64 R12, c[0x0][0xae0] ;  /* 0x0002b800ff0c7b82 */ /* 0x000e620000000a00 */
[----:B------:R-:W-:Y:S01]  /*e440*/  SHF.R.S32.HI R0, RZ, 0x1f, R29 ;  /* 0x0000001fff007819 */ /* 0x000fe2000001141d */
[----:B------:R-:W-:Y:S01]  /*e450*/  USHF.R.S32.HI UR5, URZ, 0x1f, UR43 ;  /* 0x0000001f3f057899 */ /* 0x000fe2000801142b */
[----:B------:R-:W-:Y:S01]  /*e460*/  ISETP.GT.AND P0, PT, R29, 0xbf, PT ;  /* 0x000000bf1d00780c */ /* 0x000fe20003f04270 */
[----:B------:R-:W-:Y:S01]  /*e470*/  USHF.R.S32.HI UR6, URZ, 0x1f, UR44 ;  /* 0x0000001f3f067899 */ /* 0x000fe2000801142c */
[----:B------:R-:W-:Y:S01]  /*e480*/  LEA.HI R25, R0, R29, RZ, 0x2 ;  /* 0x0000001d00197211 */ /* 0x000fe200078f10ff */
[----:B------:R-:W-:Y:S02]  /*e490*/  BSSY B0, `(.L_x_738) ;  /* 0x000001e000007945 */ /* 0x000fe40003800000 */
[----:B------:R-:W2:Y:S01]  /*e4a0*/  LDC R11, c[0x0][0xdac] ;  /* 0x00036b00ff0b7b82 */ /* 0x000ea20000000800 */
[----:B------:R-:W-:-:S05]  /*e4b0*/  LOP3.LUT R0, R25, 0x1ffffffc, RZ, 0xc0, !PT ;  /* 0x1ffffffc19007812 */ /* 0x000fca00078ec0ff */
[----:B------:R-:W-:Y:S02]  /*e4c0*/  IMAD.IADD R0, R29, 0x1, -R0 ;  /* 0x000000011d007824 */ /* 0x000fe400078e0a00 */
[----:B------:R-:W2:Y:S02]  /*e4d0*/  LDC R24, c[0x0][0xa88] ;  /* 0x0002a200ff187b82 */ /* 0x000ea40000000800 */
[----:B------:R-:W-:-:S06]  /*e4e0*/  IMAD.SHL.U32 R8, R0, 0x8, RZ ;  /* 0x0000000800087824 */ /* 0x000fcc00078e00ff */
[----:B------:R-:W2:Y:S01]  /*e4f0*/  LDC.64 R14, c[0x0][0xae8] ;  /* 0x0002ba00ff0e7b82 */ /* 0x000ea20000000a00 */
[----:B-1----:R-:W-:Y:S01]  /*e500*/  IMAD R10, R12, UR5, RZ ;  /* 0x000000050c0a7c24 */ /* 0x002fe2000f8e02ff */
[----:B------:R-:W-:Y:S06]  /*e510*/  @P0 BRA `(.L_x_739) ;  /* 0x0000000000540947 */ /* 0x000fec0003800000 */
[----:B------:R-:W-:Y:S01]  /*e520*/  IMAD.U32 R5, RZ, RZ, UR42 ;  /* 0x0000002aff057e24 */ /* 0x000fe2000f8e00ff */
[----:B------:R-:W-:-:S04]  /*e530*/  ULDC UR7, c[0x0][0xa88] ;  /* 0x0002a20000077ab9 */ /* 0x000fc80000000800 */
[----:B------:R-:W-:-:S04]  /*e540*/  IADD3 R4, R5, -0x80, R2 ;  /* 0xffffff8005047810 */ /* 0x000fc80007ffe002 */
[----:B------:R-:W-:-:S13]  /*e550*/  ISETP.GE.AND P0, PT, R4, UR7, PT ;  /* 0x0000000704007c0c */ /* 0x000fda000bf06270 */
[----:B------:R-:W-:Y:S05]  /*e560*/  @P0 BRA `(.L_x_739) ;  /* 0x0000000000400947 */ /* 0x000fea0003800000 */
[----:B------:R-:W1:Y:S01]  /*e570*/  LDC.64 R6, c[0x0][0xb70] ;  /* 0x0002dc00ff067b82 */ /* 0x000e620000000a00 */
[----:B------:R-:W-:Y:S01]  /*e580*/  SHF.R.S32.HI R5, RZ, 0x1f, R4 ;  /* 0x0000001fff057819 */ /* 0x000fe20000011404 */
[----:B------:R-:W-:-:S06]  /*e590*/  ULDC.64 UR8, c[0x0][0xb40] ;  /* 0x0002d00000087ab9 */ /* 0x000fcc0000000a00 */
[----:B------:R-:W5:Y:S01]  /*e5a0*/  LDC.64 R20, c[0x0][0xb78] ;  /* 0x0002de00ff147b82 */ /* 0x000f620000000a00 */
[C---:B-1----:R-:W-:Y:S02]  /*e5b0*/  IMAD R0, R6.reuse, UR5, RZ ;  /* 0x0000000506007c24 */ /* 0x042fe4000f8e02ff */
[----:B------:R-:W-:-:S04]  /*e5c0*/  IMAD.WIDE.U32 R4, R6, UR43, R4 ;  /* 0x0000002b06047c25 */ /* 0x000fc8000f8e0004 */
[----:B------:R-:W-:Y:S02]  /*e5d0*/  IMAD R3, R7, UR43, R0 ;  /* 0x0000002b07037c24 */ /* 0x000fe4000f8e0200 */
[C---:B-----5:R-:W-:Y:S02]  /*e5e0*/  IMAD R0, R20.reuse, UR6, RZ ;  /* 0x0000000614007c24 */ /* 0x060fe4000f8e02ff */
[----:B------:R-:W-:Y:S02]  /*e5f0*/  IMAD.IADD R5, R5, 0x1, R3 ;  /* 0x0000000105057824 */ /* 0x000fe400078e0203 */
[----:B------:R-:W-:Y:S02]  /*e600*/  IMAD R3, R21, UR44, R0 ;  /* 0x0000002c15037c24 */ /* 0x000fe4000f8e0200 */
[----:B------:R-:W-:-:S04]  /*e610*/  IMAD.WIDE.U32 R4, R20, UR44, R4 ;  /* 0x0000002c14047c25 */ /* 0x000fc8000f8e0004 */
[----:B------:R-:W-:Y:S01]  /*e620*/  IMAD.IADD R3, R5, 0x1, R3 ;  /* 0x0000000105037824 */ /* 0x000fe200078e0203 */
[----:B------:R-:W-:-:S04]  /*e630*/  LEA R6, P0, R4, UR8, 0x2 ;  /* 0x0000000804067c11 */ /* 0x000fc8000f8010ff */
[----:B------:R-:W-:Y:S01]  /*e640*/  LEA.HI.X R7, R4, UR9, R3, 0x2, P0 ;  /* 0x0000000904077c11 */ /* 0x000fe200080f1403 */
[----:B------:R-:W-:-:S05]  /*e650*/  IMAD.MOV.U32 R3, RZ, RZ, -0x800000 ;  /* 0xff800000ff037424 */ /* 0x000fca00078e00ff */
[----:B------:R1:W-:Y:S03]  /*e660*/  STG.E desc[UR50][R6.64], R3 ;  /* 0x0000000306007986 */ /* 0x0003e6000c101932 */
.L_x_739:
[----:B------:R-:W-:Y:S05]  /*e670*/  BSYNC B0 ;  /* 0x0000000000007941 */ /* 0x000fea0003800000 */
.L_x_738:
[----:B------:R-:W-:Y:S01]  /*e680*/  ULOP3.LUT UR48, URZ, UR48, URZ, 0x33, !UPT ;  /* 0x000000303f307292 */ /* 0x000fe2000f8e333f */
[----:B-1----:R-:W-:Y:S01]  /*e690*/  IMAD R3, R13, UR43, R10 ;  /* 0x0000002b0d037c24 */ /* 0x002fe2000f8e020a */
[----:B------:R-:W-:Y:S01]  /*e6a0*/  SHF.R.S32.HI R4, RZ, 0x2, R25 ;  /* 0x00000002ff047819 */ /* 0x000fe20000011419 */
[----:B--2---:R-:W-:Y:S01]  /*e6b0*/  IMAD R10, R14, UR6, RZ ;  /* 0x000000060e0a7c24 */ /* 0x004fe2000f8e02ff */
[----:B------:R-:W-:Y:S01]  /*e6c0*/  SHF.R.S32.HI R9, RZ, 0x1f, R8 ;  /* 0x0000001fff097819 */ /* 0x000fe20000011408 */
[----:B------:R-:W-:Y:S01]  /*e6d0*/  BSSY B0, `(.L_x_740) ;  /* 0x0000021000007945 */ /* 0x000fe20003800000 */
[----:B------:R-:W-:Y:S02]  /*e6e0*/  VIADD R13, R11, UR48 ;  /* 0x000000300b0d7c36 */ /* 0x000fe40008000000 */
[----:B------:R-:W-:Y:S02]  /*e6f0*/  VIADD R0, R4, 0x60 ;  /* 0x0000006004007836 */ /* 0x000fe40000000000 */
[----:B------:R-:W-:-:S02]  /*e700*/  IMAD R5, R13, -0xc0, R24 ;  /* 0xffffff400d057824 */ /* 0x000fc400078e0218 */
[----:B------:R-:W-:-:S03]  /*e710*/  IMAD.WIDE.U32 R6, R12, UR43, R8 ;  /* 0x0000002b0c067c25 */ /* 0x000fc6000f8e0008 */
[-C--:B------:R-:W-:Y:S01]  /*e720*/  ISETP.GE.AND P0, PT, R4, R5.reuse, PT ;  /* 0x000000050400720c */ /* 0x080fe20003f06270 */
[----:B------:R-:W-:Y:S01]  /*e730*/  IMAD.IADD R7, R7, 0x1, R3 ;  /* 0x0000000107077824 */ /* 0x000fe200078e0203 */
[----:B------:R-:W-:Y:S01]  /*e740*/  ISETP.GE.AND P3, PT, R0, R5, PT ;  /* 0x000000050000720c */ /* 0x000fe20003f66270 */
[----:B------:R-:W-:Y:S01]  /*e750*/  IMAD R3, R15, UR44, R10 ;  /* 0x0000002c0f037c24 */ /* 0x000fe2000f8e020a */
[----:B------:R-:W-:Y:S01]  /*e760*/  SHF.R.S32.HI R5, RZ, 0x1f, R4 ;  /* 0x0000001fff057819 */ /* 0x000fe20000011404 */
[----:B------:R-:W-:-:S04]  /*e770*/  IMAD.WIDE.U32 R10, R14, UR44, R6 ;  /* 0x0000002c0e0a7c25 */ /* 0x000fc8000f8e0006 */
        /* <DEDUP_REMOVED lines=22> */
.L_x_741:
[----:B------:R-:W-:Y:S05]  /*e8e0*/  BSYNC B0 ;  /* 0x0000000000007941 */ /* 0x000fea0003800000 */
.L_x_740:
[----:B------:R-:W-:Y:S04]  /*e8f0*/  BSSY B0, `(.L_x_735) ;  /* 0x0000017000007945 */ /* 0x000fe80003800000 */
[----:B------:R-:W-:Y:S05]  /*e900*/  @P3 BRA `(.L_x_742) ;  /* 0x0000000000543947 */ /* 0x000fea0003800000 */
[----:B------:R-:W-:Y:S01]  /*e910*/  IADD3 R3, P0, R6, 0x60, RZ ;  /* 0x0000006006037810 */ /* 0x000fe20007f1e0ff */
[----:B------:R-:W-:Y:S01]  /*e920*/  ULDC UR5, c[0x0][0xa8c] ;  /* 0x0002a30000057ab9 */ /* 0x000fe20000000800 */
[----:B------:R-:W-:Y:S01]  /*e930*/  ULDC.64 UR6, c[0x0][0xad8] ;  /* 0x0002b60000067ab9 */ /* 0x000fe20000000a00 */
[----:B------:R-:W-:Y:S01]  /*e940*/  IMAD.MOV.U32 R4, RZ, RZ, R10 ;  /* 0x000000ffff047224 */ /* 0x000fe200078e000a */
[C---:B------:R-:W-:Y:S01]  /*e950*/  ISETP.GE.AND P1, PT, R8.reuse, UR5, PT ;  /* 0x0000000508007c0c */ /* 0x040fe2000bf26270 */
[----:B------:R-:W-:Y:S02]  /*e960*/  IMAD.X R6, RZ, RZ, R7, P0 ;  /* 0x000000ffff067224 */ /* 0x000fe400000e0607 */
[----:B------:R-:W-:Y:S02]  /*e970*/  IMAD.MOV.U32 R5, RZ, RZ, R13 ;  /* 0x000000ffff057224 */ /* 0x000fe400078e000d */
[----:B------:R-:W-:Y:S02]  /*e980*/  VIADD R0, R8, 0x20 ;  /* 0x0000002008007836 */ /* 0x000fe40000000000 */
[----:B------:R-:W-:-:S02]  /*e990*/  IMAD R6, R6, UR6, RZ ;  /* 0x0000000606067c24 */ /* 0x000fc4000f8e02ff */
[----:B------:R-:W-:Y:S01]  /*e9a0*/  VIADD R8, R8, 0x40 ;  /* 0x0000004008087836 */ /* 0x000fe20000000000 */
[----:B------:R-:W-:Y:S01]  /*e9b0*/  ISETP.GE.AND P2, PT, R0, UR5, PT ;  /* 0x0000000500007c0c */ /* 0x000fe2000bf46270 */
        /* <DEDUP_REMOVED lines=10> */
.L_x_742:
[----:B------:R-:W-:Y:S05]  /*ea60*/  BSYNC B0 ;  /* 0x0000000000007941 */ /* 0x000fea0003800000 */
.L_x_735:
[----:B------:R-:W5:Y:S02]  /*ea70*/  LDC R0, c[0x0][0xda8] ;  /* 0x00036a00ff007b82 */ /* 0x000f640000000800 */
[----:B-----5:R-:W-:-:S13]  /*ea80*/  ISETP.LE.AND P0, PT, R0, UR4, PT ;  /* 0x0000000400007c0c */ /* 0x020fda000bf03270 */
[----:B------:R-:W-:Y:S05]  /*ea90*/  @!P0 BRA `(.L_x_743) ;  /* 0xffffff24000c8947 */ /* 0x000fea000383ffff */
[----:B------:R-:W-:Y:S05]  /*eaa0*/  EXIT ;  /* 0x000000000000794d */ /* 0x000fea0003800000 */
.L_x_653:
[----:B------:R-:W-:-:S08]  /*eab0*/  NOP ;  /* 0x0000000000007918 */ /* 0x000fd00000000000 */
[----:B------:R-:W1:-:S00]  /*eac0*/  USETMAXREG.DEALLOC.CTAPOOL 0x20 ;  /* 0x00000020000079c8 */ /* 0x000e4000080e0500 */
[----:B-1----:R-:W-:-:S05]  /*ead0*/  LOP3.LUT R16, R0, 0x3, RZ, 0xc0, !PT ;  /* 0x0000000300107812 */ /* 0x002fca00078ec0ff */
[----:B------:R-:W1:Y:S02]  /*eae0*/  SHFL.IDX PT, R0, R16, RZ, 0x1f ;  /* 0x00001fff10007589 */ /* 0x000e6400000e0000 */
[----:B-1----:R-:W-:-:S13]  /*eaf0*/  ISETP.NE.AND P0, PT, R0, RZ, PT ;  /* 0x000000ff0000720c */ /* 0x002fda0003f05270 */
[----:B------:R-:W-:Y:S05]  /*eb00*/  @P0 EXIT ;  /* 0x000000000000094d */ /* 0x000fea0003800000 */
[----:B------:R-:W1:Y:S01]  /*eb10*/  S2UR UR4, SR_CTAID.X ;  /* 0x00000000000479c3 */ /* 0x000e620000002500 */
[----:B------:R-:W-:Y:S01]  /*eb20*/  UMOV UR47, URZ ;  /* 0x0000003f002f7c82 */ /* 0x000fe20008000000 */
[----:B------:R-:W-:Y:S02]  /*eb30*/  IMAD.MOV.U32 R19, RZ, RZ, RZ ;  /* 0x000000ffff137224 */ /* 0x000fe400078e00ff */
[----:B------:R-:W-:-:S04]  /*eb40*/  IMAD.MOV.U32 R18, RZ, RZ, 0x1 ;  /* 0x00000001ff127424 */ /* 0x000fc800078e00ff */
[----:B------:R-:W1:Y:S02]  /*eb50*/  LDC R0, c[0x0][0xda8] ;  /* 0x00036a00ff007b82 */ /* 0x000e640000000800 */
[----:B-1----:R-:W-:-:S13]  /*eb60*/  ISETP.LE.AND P0, PT, R0, UR4, PT ;  /* 0x0000000400007c0c */ /* 0x002fda000bf03270 */
[----:B------:R-:W-:Y:S05]  /*eb70*/  @P0 BRA `(.L_x_744) ;  /* 0x0000002c00d80947 */ /* 0x000fea0003800000 */
[----:B------:R-:W-:Y:S01]  /*eb80*/  LOP3.LUT R23, R2, 0x1f, RZ, 0xc0, !PT ;  /* 0x0000001f02177812 */ /* 0x000fe200078ec0ff */
[----:B------:R-:W-:Y:S01]  /*eb90*/  IMAD.U32 R22, RZ, RZ, UR4 ;  /* 0x00000004ff167e24 */ /* 0x000fe2000f8e00ff */
[----:B------:R-:W-:Y:S01]  /*eba0*/  ULDC UR45, c[0x0][0xc] ;  /* 0x00000300002d7ab9 */ /* 0x000fe20000000800 */
[----:B------:R-:W-:Y:S01]  /*ebb0*/  IMAD.MOV.U32 R18, RZ, RZ, 0x1 ;  /* 0x00000001ff127424 */ /* 0x000fe200078e00ff */
[----:B------:R-:W-:Y:S01]  /*ebc0*/  ULDC.64 UR48, c[0x0][0x198] ;  /* 0x0000660000307ab9 */ /* 0x000fe20000000a00 */
[----:B------:R-:W-:Y:S01]  /*ebd0*/  IMAD.MOV.U32 R19, RZ, RZ, RZ ;  /* 0x000000ffff137224 */ /* 0x000fe200078e00ff */
[----:B------:R-:W-:-:S06]  /*ebe0*/  UMOV UR47, URZ ;  /* 0x0000003f002f7c82 */ /* 0x000fcc0008000000 */
.L_x_798:
[----:B------:R-:W-:Y:S01]  /*ebf0*/  ULDC UR8, c[0x0][0xdd0] ;  /* 0x0003740000087ab9 */ /* 0x000fe20000000800 */
[----:B-1----:R-:W1:Y:S01]  /*ec00*/  LDC R0, c[0x0][0xde8] ;  /* 0x00037a00ff007b82 */ /* 0x002e620000000800 */
[C---:B------:R-:W-:Y:S01]  /*ec10*/  R2UR UR6, R22.reuse ;  /* 0x00000000160672ca */ /* 0x040fe200000e0000 */
[----:B------:R-:W-:Y:S01]  /*ec20*/  UISETP.NE.AND UP0, UPT, UR8, 0x1, UPT ;  /* 0x000000010800788c */ /* 0x000fe2000bf05270 */
[----:B------:R-:W-:-:S10]  /*ec30*/  R2UR UR7, R22 ;  /* 0x00000000160772ca */ /* 0x000fd400000e0000 */
[----:B------:R-:W-:Y:S01]  /*ec40*/  @UP0 ULDC UR4, c[0x0][0xdd4] ;  /* 0x0003750000040ab9 */ /* 0x000fe20000000800 */
[----:B------:R-:W-:Y:S01]  /*ec50*/  @UP0 ULDC UR9, c[0x0][0xdd8] ;  /* 0x0003760000090ab9 */ /* 0x000fe20000000800 */
[----:B------:R-:W-:-:S04]  /*ec60*/  UIMAD.WIDE.U32 UR4, UR6, UR4, URZ ;  /* 0x00000004060472a5 */ /* 0x000fc8000f8e003f */
[----:B------:R-:W-:-:S04]  /*ec70*/  @UP0 USHF.R.U32.HI UR6, URZ, UR9, UR5 ;  /* 0x000000093f060299 */ /* 0x000fc80008011605 */
[----:B------:R-:W-:Y:S02]  /*ec80*/  UIADD3 UR4, -UR6, URZ, URZ ;  /* 0x0000003f06047290 */ /* 0x000fe4000fffe13f */
[----:B-1----:R-:W-:Y:S02]  /*ec90*/  ISETP.LE.AND P0, PT, R0, UR6, PT ;  /* 0x0000000600007c0c */ /* 0x002fe4000bf03270 */
[----:B------:R-:W-:-:S11]  /*eca0*/  UIMAD UR8, UR8, UR4, UR7 ;  /* 0x00000004080872a4 */ /* 0x000fd6000f8e0207 */
[----:B------:R-:W-:Y:S05]  /*ecb0*/  @!P0 BRA `(.L_x_745) ;  /* 0x0000000000208947 */ /* 0x000fea0003800000 */
        /* <DEDUP_REMOVED lines=8> */
.L_x_745:
[----:B------:R-:W-:Y:S01]  /*ed40*/  ULDC UR9, c[0x0][0xdc4] ;  /* 0x0003710000097ab9 */ /* 0x000fe20000000800 */
[----:B------:R-:W-:Y:S01]  /*ed50*/  UMOV UR7, UR8 ;  /* 0x0000000800077c82 */ /* 0x000fe20008000000 */
[----:B------:R-:W-:-:S11]  /*ed60*/  UISETP.NE.AND UP0, UPT, UR9, 0x1, UPT ;  /* 0x000000010900788c */ /* 0x000fd6000bf05270 */
[----:B------:R-:W-:Y:S02]  /*ed70*/  @UP0 ULDC.64 UR10, c[0x0][0xdc8] ;  /* 0x00037200000a0ab9 */ /* 0x000fe40000000a00 */
[----:B------:R-:W-:-:S04]  /*ed80*/  UIMAD.WIDE.U32 UR4, UR8, UR10, URZ ;  /* 0x0000000a080472a5 */ /* 0x000fc8000f8e003f */
[----:B------:R-:W-:-:S04]  /*ed90*/  @UP0 USHF.R.U32.HI UR7, URZ, UR11, UR5 ;  /* 0x0000000b3f070299 */ /* 0x000fc80008011605 */
[----:B------:R-:W-:-:S12]  /*eda0*/  UIMAD UR4, UR7, UR9, URZ ;  /* 0x00000009070472a4 */ /* 0x000fd8000f8e023f */
.L_x_746:
[----:B------:R-:W-:Y:S01]  /*edb0*/  ULDC.64 UR10, c[0x0][0x3f8] ;  /* 0x0000fe00000a7ab9 */ /* 0x000fe20000000a00 */
[----:B------:R-:W-:Y:S02]  /*edc0*/  UIADD3 UR8, UR8, -UR4, URZ ;  /* 0x8000000408087290 */ /* 0x000fe4000fffe03f */
[----:B------:R-:W-:Y:S02]  /*edd0*/  UISETP.NE.U32.AND UP0, UPT, UR10, URZ, UPT ;  /* 0x0000003f0a00728c */ /* 0x000fe4000bf05070 */
[----:B------:R-:W-:Y:S01]  /*ede0*/  ULOP3.LUT UR7, URZ, UR7, URZ, 0x33, !UPT ;  /* 0x000000073f077292 */ /* 0x000fe2000f8e333f */
[----:B------:R-:W-:Y:S01]  /*edf0*/  ULDC UR10, c[0x0][0xdb8] ;  /* 0x00036e00000a7ab9 */ /* 0x000fe20000000800 */
[----:B------:R-:W-:Y:S01]  /*ee00*/  ULDC.64 UR4, c[0x0][0x9e0] ;  /* 0x0002780000047ab9 */ /* 0x000fe20000000a00 */
[----:B------:R-:W-:Y:S01]  /*ee10*/  UISETP.NE.AND UP1, UPT, UR10, 0x1, UPT ;  /* 0x000000010a00788c */ /* 0x000fe2000bf25270 */
[----:B------:R-:W-:Y:S01]  /*ee20*/  ULDC UR9, c[0x0][0xdc4] ;  /* 0x0003710000097ab9 */ /* 0x000fe20000000800 */
[----:B------:R-:W-:Y:S01]  /*ee30*/  ULDC UR37, c[0x0][0xdac] ;  /* 0x00036b0000257ab9 */ /* 0x000fe20000000800 */
[----:B------:R-:W-:-:S02]  /*ee40*/  UISETP.GE.AND UP2, UPT, UR5, 0x1, UPT ;  /* 0x000000010500788c */ /* 0x000fc4000bf46270 */
[----:B------:R-:W-:Y:S02]  /*ee50*/  UIMAD UR9, UR6, UR9, UR8 ;  /* 0x00000009060972a4 */ /* 0x000fe4000f8e0208 */
[----:B------:R-:W-:Y:S02]  /*ee60*/  UIADD3 UR37, UR7, UR37, URZ ;  /* 0x0000002507257290 */ /* 0x000fe4000fffe03f */
[----:B------:R-:W-:Y:S01]  /*ee70*/  UISETP.NE.AND.EX UP0, UPT, UR11, URZ, UPT, UP0 ;  /* 0x0000003f0b00728c */ /* 0x000fe2000bf05300 */
[----:B------:R-:W-:Y:S01]  /*ee80*/  PLOP3.LUT P1, PT, PT, PT, UP2, 0x80, 0x0 ;  /* 0x000000000000781c */ /* 0x000fe20003f2f028 */
[----:B------:R-:W-:Y:S01]  /*ee90*/  @UP1 ULDC UR6, c[0x0][0xdbc] ;  /* 0x00036f0000061ab9 */ /* 0x000fe20000000800 */
[----:B------:R-:W-:Y:S02]  /*eea0*/  UIMAD UR37, UR37, 0xc0, URZ ;  /* 0x000000c0252578a4 */ /* 0x000fe4000f8e023f */
[----:B------:R-:W-:Y:S01]  /*eeb0*/  UIMAD.WIDE.U32 UR6, UR9, UR6, URZ ;  /* 0x00000006090672a5 */ /* 0x000fe2000f8e003f */
[----:B------:R-:W-:Y:S01]  /*eec0*/  ULDC UR11, c[0x0][0x404] ;  /* 0x00010100000b7ab9 */ /* 0x000fe20000000800 */
[----:B------:R-:W-:Y:S01]  /*eed0*/  ULDC UR12, c[0x0][0x288] ;  /* 0x0000a200000c7ab9 */ /* 0x000fe20000000800 */
[----:B------:R-:W-:Y:S01]  /*eee0*/  @UP1 ULDC UR14, c[0x0][0xdc0] ;  /* 0x00037000000e1ab9 */ /* 0x000fe20000000800 */
[----:B------:R-:W-:Y:S01]  /*eef0*/  UMOV UR39, UR9 ;  /* 0x0000000900277c82 */ /* 0x000fe20008000000 */
[----:B------:R-:W-:-:S02]  /*ef00*/  USEL UR11, UR11, 0x1, UP0 ;  /* 0x000000010b0b7887 */ /* 0x000fc40008000000 */
[----:B------:R-:W-:Y:S02]  /*ef10*/  UIADD3 UR8, UR37, 0xc0, -UR12 ;  /* 0x000000c025087890 */ /* 0x000fe4000fffe80c */
[----:B------:R-:W-:Y:S01]  /*ef20*/  @UP1 USHF.R.U32.HI UR39, URZ, UR14, UR7 ;  /* 0x0000000e3f271299 */ /* 0x000fe20008011607 */
[----:B------:R-:W-:Y:S02]  /*ef30*/  ULDC UR13, c[0x0][0x2e0] ;  /* 0x0000b800000d7ab9 */ /* 0x000fe40000000800 */
[----:B------:R-:W-:Y:S02]  /*ef40*/  UIMAD UR6, UR11, UR13, UR8 ;  /* 0x0000000d0b0672a4 */ /* 0x000fe4000f8e0208 */
[----:B------:R-:W-:Y:S02]  /*ef50*/  UIADD3 UR38, -UR39, URZ, URZ ;  /* 0x0000003f27267290 */ /* 0x000fe4000fffe13f */
[----:B------:R-:W-:Y:S02]  /*ef60*/  UIADD3 UR4, UR6, UR4, URZ ;  /* 0x0000000406047290 */ /* 0x000fe4000fffe03f */
[----:B------:R-:W-:Y:S01]  /*ef70*/  UIMAD UR38, UR10, UR38, UR9 ;  /* 0x000000260a2672a4 */ /* 0x000fe2000f8e0209 */
[----:B------:R-:W-:Y:S11]  /*ef80*/  @!P1 BRA `(.L_x_747) ;  /* 0x0000000000449947 */ /* 0x000ff60003800000 */
        /* <DEDUP_REMOVED lines=10> */
.L_x_748:
[----:B------:R-:W-:-:S11]  /*f030*/  UISETP.NE.AND UP0, UPT, UR5, 0x1, UPT ;  /* 0x000000010500788c */ /* 0x000fd6000bf05270 */
[----:B------:R-:W-:Y:S02]  /*f040*/  @UP0 ULDC.64 UR14, c[0x0][0x9e8] ;  /* 0x00027a00000e0ab9 */ /* 0x000fe40000000a00 */
[----:B------:R-:W-:-:S04]  /*f050*/  UIMAD.WIDE.U32 UR6, UR8, UR14, URZ ;  /* 0x0000000e080672a5 */ /* 0x000fc8000f8e003f */
[----:B------:R-:W-:-:S12]  /*f060*/  @UP0 USHF.R.U32.HI UR8, URZ, UR15, UR7 ;  /* 0x0000000f3f080299 */ /* 0x000fd80008011607 */
.L_x_749:
[----:B------:R-:W-:-:S04]  /*f070*/  UIMAD UR8, UR8, UR5, UR5 ;  /* 0x00000005080872a4 */ /* 0x000fc8000f8e0205 */
[----:B------:R-:W-:-:S04]  /*f080*/  UISETP.LT.AND UP0, UPT, UR4, UR8, UPT ;  /* 0x000000080400728c */ /* 0x000fc8000bf01270 */
[----:B------:R-:W-:-:S12]  /*f090*/  USEL UR4, UR4, UR8, UP0 ;  /* 0x0000000804047287 */ /* 0x000fd80008000000 */
.L_x_747:
[----:B------:R-:W-:Y:S02]  /*f0a0*/  UIMAD UR7, UR11, UR13, 0x7f ;  /* 0x0000007f0b0774a4 */ /* 0x000fe4000f8e020d */
[----:B------:R-:W-:Y:S02]  /*f0b0*/  UIADD3 UR4, UR4, 0x7f, URZ ;  /* 0x0000007f04047890 */ /* 0x000fe4000fffe03f */
[----:B------:R-:W-:Y:S02]  /*f0c0*/  USHF.R.S32.HI UR8, URZ, 0x1f, UR7 ;  /* 0x0000001f3f087899 */ /* 0x000fe40008011407 */
[----:B------:R-:W-:Y:S02]  /*f0d0*/  USHF.R.S32.HI UR6, URZ, 0x1f, UR4 ;  /* 0x0000001f3f067899 */ /* 0x000fe40008011404 */
[----:B------:R-:W-:Y:S02]  /*f0e0*/  ULEA.HI UR8, UR8, UR7, URZ, 0x7 ;  /* 0x0000000708087291 */ /* 0x000fe4000f8f383f */
[----:B------:R-:W-:-:S02]  /*f0f0*/  ULEA.HI UR6, UR6, UR4, URZ, 0x7 ;  /* 0x0000000406067291 */ /* 0x000fc4000f8f383f */
[----:B------:R-:W-:Y:S02]  /*f100*/  UIADD3 UR4, UR37, -UR12, URZ ;  /* 0x8000000c25047290 */ /* 0x000fe4000fffe03f */
[----:B------:R-:W-:Y:S02]  /*f110*/  USHF.R.S32.HI UR44, URZ, 0x7, UR8 ;  /* 0x000000073f2c7899 */ /* 0x000fe40008011408 */
[----:B------:R-:W-:Y:S02]  /*f120*/  USHF.R.S32.HI UR6, URZ, 0x7, UR6 ;  /* 0x000000073f067899 */ /* 0x000fe40008011406 */
[----:B------:R-:W-:Y:S02]  /*f130*/  UIMAD UR4, UR11, UR13, UR4 ;  /* 0x0000000d0b0472a4 */ /* 0x000fe4000f8e0204 */
[----:B------:R-:W-:Y:S01]  /*f140*/  UISETP.LT.AND UP0, UPT, UR44, UR6, UPT ;  /* 0x000000062c00728c */ /* 0x000fe2000bf01270 */
[----:B------:R-:W-:Y:S02]  /*f150*/  ULDC UR8, c[0x0][0x9dc] ;  /* 0x0002770000087ab9 */ /* 0x000fe40000000800 */
[----:B------:R-:W-:-:S02]  /*f160*/  UIADD3 UR8, UR4, -UR8, URZ ;  /* 0x8000000804087290 */ /* 0x000fc4000fffe03f */
[----:B------:R-:W-:Y:S01]  /*f170*/  USEL UR44, UR44, UR6, UP0 ;  /* 0x000000062c2c7287 */ /* 0x000fe20008000000 */
[----:B------:R-:W-:Y:S11]  /*f180*/  @!P1 BRA `(.L_x_750) ;  /* 0x0000000000449947 */ /* 0x000ff60003800000 */
        /* <DEDUP_REMOVED lines=10> */
.L_x_751:
[----:B------:R-:W-:-:S11]  /*f230*/  UISETP.NE.AND UP0, UPT, UR5, 0x1, UPT ;  /* 0x000000010500788c */ /* 0x000fd6000bf05270 */
[----:B------:R-:W-:Y:S02]  /*f240*/  @UP0 ULDC.64 UR10, c[0x0][0x9e8] ;  /* 0x00027a00000a0ab9 */ /* 0x000fe40000000a00 */
[----:B------:R-:W-:-:S04]  /*f250*/  UIMAD.WIDE.U32 UR6, UR4, UR10, URZ ;  /* 0x0000000a040672a5 */ /* 0x000fc8000f8e003f */
[----:B------:R-:W-:-:S12]  /*f260*/  @UP0 USHF.R.U32.HI UR4, URZ, UR11, UR7 ;  /* 0x0000000b3f040299 */ /* 0x000fd80008011607 */
.L_x_752:
[----:B------:R-:W-:-:S04]  /*f270*/  UIMAD UR4, UR4, UR5, URZ ;  /* 0x00000005040472a4 */ /* 0x000fc8000f8e023f */
[----:B------:R-:W-:-:S04]  /*f280*/  UISETP.LT.AND UP0, UPT, UR8, UR4, UPT ;  /* 0x000000040800728c */ /* 0x000fc8000bf01270 */
[----:B------:R-:W-:-:S12]  /*f290*/  USEL UR8, UR8, UR4, !UP0 ;  /* 0x0000000408087287 */ /* 0x000fd8000c000000 */
.L_x_750:
[----:B------:R-:W-:Y:S01]  /*f2a0*/  USHF.R.S32.HI UR4, URZ, 0x1f, UR8 ;  /* 0x0000001f3f047899 */ /* 0x000fe20008011408 */
[----:B------:R-:W-:Y:S03]  /*f2b0*/  BSSY B6, `(.L_x_753) ;  /* 0x0000273000067945 */ /* 0x000fe60003800000 */
[----:B------:R-:W-:-:S04]  /*f2c0*/  ULEA.HI UR4, UR4, UR8, URZ, 0x7 ;  /* 0x0000000804047291 */ /* 0x000fc8000f8f383f */
[----:B------:R-:W-:-:S04]  /*f2d0*/  USHF.R.S32.HI UR4, URZ, 0x7, UR4 ;  /* 0x000000073f047899 */ /* 0x000fc80008011404 */
[----:B------:R-:W-:-:S04]  /*f2e0*/  UISETP.LT.AND UP0, UPT, URZ, UR4, UPT ;  /* 0x000000043f00728c */ /* 0x000fc8000bf01270 */
[----:B------:R-:W-:-:S04]  /*f2f0*/  USEL UR43, URZ, UR4, !UP0 ;  /* 0x000000043f2b7287 */ /* 0x000fc8000c000000 */
[----:B------:R-:W-:-:S06]  /*f300*/  UISETP.GT.AND UP0, UPT, UR44, UR43, UPT ;  /* 0x0000002b2c00728c */ /* 0x000fcc000bf04270 */
[----:B------:R-:W-:-:S13]  /*f310*/  PLOP3.LUT P0, PT, PT, PT, UP0, 0x80, 0x0 ;  /* 0x000000000000781c */ /* 0x000fda0003f0f008 */
[----:B------:R-:W-:Y:S05]  /*f320*/  @P0 BRA `(.L_x_754) ;  /* 0x0000000000400947 */ /* 0x000fea0003800000 */
[----:B------:R-:W-:Y:S01]  /*f330*/  ISETP.NE.AND P0, PT, R23, RZ, PT ;  /* 0x000000ff1700720c */ /* 0x000fe20003f05270 */
[----:B------:R-:W-:-:S12]  /*f340*/  IMAD.MOV.U32 R13, RZ, RZ, R22 ;  /* 0x000000ffff0d7224 */ /* 0x000fd800078e0016 */
[----:B------:R-:W-:Y:S05]  /*f350*/  @P0 BRA `(.L_x_755) ;  /* 0x0000002400a00947 */ /* 0x000fea0003800000 */
[----:B------:R-:W1:Y:S01]  /*f360*/  S2R R7, SR_LANEID ;  /* 0x0000000000077919 */ /* 0x000e620000000000 */
[----:B------:R-:W-:Y:S01]  /*f370*/  VOTEU.ANY UR4, UPT, PT ;  /* 0x0000000000047886 */ /* 0x000fe200038e0100 */
[----:B------:R-:W2:Y:S01]  /*f380*/  LDC.64 R2, c[0x0][0xdf0] ;  /* 0x00037c00ff027b82 */ /* 0x000ea20000000a00 */
[----:B------:R-:W1:Y:S08]  /*f390*/  FLO.U32 R0, UR4 ;  /* 0x0000000400007d00 */ /* 0x000e7000080e0000 */
[----:B------:R-:W2:Y:S01]  /*f3a0*/  POPC R5, UR4 ;  /* 0x0000000400057d09 */ /* 0x000ea20008000000 */
[----:B-1----:R-:W-:-:S13]  /*f3b0*/  ISETP.EQ.U32.AND P0, PT, R0, R7, PT ;  /* 0x000000070000720c */ /* 0x002fda0003f02070 */
[----:B--2---:R-:W2:Y:S01]  /*f3c0*/  @P0 ATOMG.E.ADD.STRONG.GPU PT, R3, desc[UR50][R2.64], R5 ;  /* 0x00000005020309a8 */ /* 0x004ea200081ee1f2 */
[----:B------:R-:W1:Y:S02]  /*f3d0*/  S2R R4, SR_LTMASK ;  /* 0x0000000000047919 */ /* 0x000e640000003900 */
[----:B-1----:R-:W-:-:S04]  /*f3e0*/  LOP3.LUT R4, R4, UR4, RZ, 0xc0, !PT ;  /* 0x0000000404047c12 */ /* 0x002fc8000f8ec0ff */
[----:B------:R-:W1:Y:S01]  /*f3f0*/  POPC R13, R4 ;  /* 0x00000004000d7309 */ /* 0x000e620000000000 */
[----:B--2---:R-:W1:Y:S02]  /*f400*/  SHFL.IDX PT, R0, R3, R0, 0x1f ;  /* 0x00001f0003007589 */ /* 0x004e6400000e0000 */
[----:B-1----:R-:W-:Y:S01]  /*f410*/  IADD3 R13, R0, UR45, R13 ;  /* 0x0000002d000d7c10 */ /* 0x002fe2000fffe00d */
[----:B------:R-:W-:Y:S06]  /*f420*/  BRA `(.L_x_755) ;  /* 0x00000024006c7947 */ /* 0x000fec0003800000 */
.L_x_754:
[----:B------:R-:W1:Y:S01]  /*f430*/  S2UR UR4, SR_CgaCtaId ;  /* 0x00000000000479c3 */ /* 0x000e620000008800 */
[----:B------:R-:W-:Y:S02]  /*f440*/  UMOV UR42, 0x400 ;  /* 0x00000400002a7882 */ /* 0x000fe40000000000 */
[----:B-1----:R-:W-:-:S04]  /*f450*/  ULEA UR42, UR4, UR42, 0x18 ;  /* 0x0000002a042a7291 */ /* 0x002fc8000f8ec03f */
[----:B------:R-:W-:-:S04]  /*f460*/  UIADD3 UR4, UR42, 0x15400, URZ ;  /* 0x000154002a047890 */ /* 0x000fc8000fffe03f */
[----:B------:R-:W-:-:S06]  /*f470*/  ULOP3.LUT UP0, URZ, UR4, 0x1bf, URZ, 0xc0, !UPT ;  /* 0x000001bf043f7892 */ /* 0x000fcc000f80c03f */
[----:B------:R-:W-:-:S13]  /*f480*/  PLOP3.LUT P0, PT, PT, PT, UP0, 0x80, 0x0 ;  /* 0x000000000000781c */ /* 0x000fda0003f0f008 */
[----:B------:R-:W-:Y:S05]  /*f490*/  @!P0 BRA `(.L_x_756) ;  /* 0x0000000000408947 */ /* 0x000fea0003800000 */
[----:B------:R-:W-:Y:S01]  /*f4a0*/  MOV R2, 0x0 ;  /* 0x0000000000027802 */ /* 0x000fe20000000f00 */
[----:B------:R-:W-:Y:S01]  /*f4b0*/  ULDC.64 UR4, c[0x4][0xa8] ;  /* 0x01002a0000047ab9 */ /* 0x000fe20000000a00 */
[----:B------:R-:W-:Y:S01]  /*f4c0*/  ULDC.64 UR6, c[0x4][0xb0] ;  /* 0x01002c0000067ab9 */ /* 0x000fe20000000a00 */
[----:B------:R-:W-:Y:S02]  /*f4d0*/  IMAD.U32 R4, RZ, RZ, UR4 ;  /* 0x00000004ff047e24 */ /* 0x000fe4000f8e00ff */
[----:B------:R-:W-:Y:S01]  /*f4e0*/  IMAD.U32 R5, RZ, RZ, UR5 ;  /* 0x00000005ff057e24 */ /* 0x000fe2000f8e00ff */
[----:B------:R-:W1:Y:S01]  /*f4f0*/  LDC.64 R2, c[0x4][R2] ;  /* 0x0100000002027b82 */ /* 0x000e620000000a00 */
[----:B------:R-:W-:Y:S01]  /*f500*/  ULDC.64 UR4, c[0x4][0x30] ;  /* 0x01000c0000047ab9 */ /* 0x000fe20000000a00 */
        /* <DEDUP_REMOVED lines=9> */
.L_x_756:
[----:B------:R-:W-:-:S04]  /*f5a0*/  UIADD3 UR4, UR42, 0x400, URZ ;  /* 0x000004002a047890 */ /* 0x000fc8000fffe03f */
[----:B------:R-:W-:-:S06]  /*f5b0*/  ULOP3.LUT UP0, URZ, UR4, 0x1bf, URZ, 0xc0, !UPT ;  /* 0x000001bf043f7892 */ /* 0x000fcc000f80c03f */
[----:B------:R-:W-:-:S13]  /*f5c0*/  PLOP3.LUT P0, PT, PT, PT, UP0, 0x80, 0x0 ;  /* 0x000000000000781c */ /* 0x000fda0003f0f008 */
[----:B------:R-:W-:Y:S05]  /*f5d0*/  @!P0 BRA `(.L_x_757) ;  /* 0x00000000007c8947 */ /* 0x000fea0003800000 */
        /* <DEDUP_REMOVED lines=16> */
.L_x_758:
[----:B------:R1:W2:Y:S01]  /*f6e0*/  LDC.64 R2, c[0x4][R24] ;  /* 0x0100000018027b82 */ /* 0x0002a20000000a00 */
[----:B------:R-:W-:Y:S01]  /*f6f0*/  ULDC.64 UR4, c[0x4][0xa8] ;  /* 0x01002a0000047ab9 */ /* 0x000fe20000000a00 */
[----:B------:R-:W-:Y:S01]  /*f700*/  ULDC.64 UR6, c[0x4][0xb0] ;  /* 0x01002c0000067ab9 */ /* 0x000fe20000000a00 */
[----:B------:R-:W-:Y:S02]  /*f710*/  IMAD.U32 R4, RZ, RZ, UR4 ;  /* 0x00000004ff047e24 */ /* 0x000fe4000f8e00ff */
        /* <DEDUP_REMOVED lines=11> */
.L_x_757:
[----:B------:R-:W-:Y:S01]  /*f7d0*/  ULDC.64 UR4, c[0x0][0x9f8] ;  /* 0x00027e0000047ab9 */ /* 0x000fe20000000a00 */
[----:B------:R-:W-:Y:S01]  /*f7e0*/  IMAD.U32 R5, RZ, RZ, UR39 ;  /* 0x00000027ff057e24 */ /* 0x000fe2000f8e00ff */
[----:B------:R-:W-:Y:S01]  /*f7f0*/  ISETP.NE.U32.AND P0, PT, RZ, UR4, PT ;  /* 0x00000004ff007c0c */ /* 0x000fe2000bf05070 */
[----:B------:R-:W-:-:S03]  /*f800*/  IMAD.U32 R0, RZ, RZ, UR39 ;  /* 0x00000027ff007e24 */ /* 0x000fc6000f8e00ff */
[----:B------:R-:W-:-:S13]  /*f810*/  ISETP.NE.AND.EX P0, PT, RZ, UR5, PT, P0 ;  /* 0x00000005ff007c0c */ /* 0x000fda000bf05300 */
[----:B------:R-:W1:Y:S02]  /*f820*/  @P0 LDC.64 R2, c[0x0][0x9f8] ;  /* 0x00027e00ff020b82 */ /* 0x000e640000000a00 */
[----:B-1----:R-:W-:-:S06]  /*f830*/  @P0 IMAD.WIDE R4, R5, 0x4, R2 ;  /* 0x0000000405040825 */ /* 0x002fcc00078e0202 */
[----:B------:R-:W1:Y:S01]  /*f840*/  LDC R2, c[0x0][0x428] ;  /* 0x00010a00ff027b82 */ /* 0x000e620000000800 */
[----:B------:R2:W3:Y:S01]  /*f850*/  @P0 LDG.E R0, desc[UR50][R4.64] ;  /* 0x0000003204000981 */ /* 0x0004e2000c1e1900 */
[----:B------:R-:W-:Y:S01]  /*f860*/  ISETP.NE.AND P1, PT, R23, RZ, PT ;  /* 0x000000ff1700720c */ /* 0x000fe20003f25270 */
[----:B------:R-:W-:Y:S01]  /*f870*/  UMOV UR36, URZ ;  /* 0x0000003f00247c82 */ /* 0x000fe20008000000 */
[----:B------:R-:W-:Y:S01]  /*f880*/  UMOV UR12, 0x20 ;  /* 0x00000020000c7882 */ /* 0x000fe20000000000 */
[----:B------:R-:W-:Y:S01]  /*f890*/  UMOV UR13, UR37 ;  /* 0x00000025000d7c82 */ /* 0x000fe20008000000 */
[----:B------:R-:W-:Y:S01]  /*f8a0*/  UMOV UR14, UR38 ;  /* 0x00000026000e7c82 */ /* 0x000fe20008000000 */
[----:B------:R-:W-:Y:S01]  /*f8b0*/  UMOV UR15, UR39 ;  /* 0x00000027000f7c82 */ /* 0x000fe20008000000 */
[----:B------:R-:W-:Y:S01]  /*f8c0*/  UMOV UR8, 0x40 ;  /* 0x0000004000087882 */ /* 0x000fe20000000000 */
[----:B------:R-:W-:Y:S01]  /*f8d0*/  UMOV UR9, UR37 ;  /* 0x0000002500097c82 */ /* 0x000fe20008000000 */
[----:B------:R-:W-:Y:S01]  /*f8e0*/  UMOV UR10, UR38 ;  /* 0x00000026000a7c82 */ /* 0x000fe20008000000 */
[----:B------:R-:W-:Y:S01]  /*f8f0*/  UMOV UR11, UR39 ;  /* 0x00000027000b7c82 */ /* 0x000fe20008000000 */
[----:B------:R-:W-:Y:S01]  /*f900*/  UMOV UR6, 0xffffffff ;  /* 0xffffffff00067882 */ /* 0x000fe20000000000 */
[----:B------:R-:W-:-:S02]  /*f910*/  IMAD.U32 R7, RZ, RZ, UR44 ;  /* 0x0000002cff077e24 */ /* 0x000fc4000f8e00ff */
[----:B------:R-:W-:Y:S02]  /*f920*/  VOTEU.ALL UP1, P1 ;  /* 0x00000000003f7886 */ /* 0x000fe40000820000 */
[----:B------:R-:W-:-:S03]  /*f930*/  VIADD R7, R7, 0xffffffff ;  /* 0xffffffff07077836 */ /* 0x000fc60000000000 */
[----:B------:R-:W-:Y:S01]  /*f940*/  @!UP1 UIADD3 UR4, UP0, UR48, 0x270, URZ ;  /* 0x0000027030049890 */ /* 0x000fe2000ff1e03f */
[----:B-1----:R-:W-:Y:S02]  /*f950*/  ISETP.NE.AND P2, PT, R2, 0x1, PT ;  /* 0x000000010200780c */ /* 0x002fe40003f45270 */
[----:B------:R-:W1:Y:S01]  /*f960*/  LDC.64 R2, c[0x0][0x3f8] ;  /* 0x0000fe00ff027b82 */ /* 0x000e620000000a00 */
[----:B------:R-:W-:-:S09]  /*f970*/  @!UP1 UIADD3.X UR5, URZ, UR49, URZ, UP0, !UPT ;  /* 0x000000313f059290 */ /* 0x000fd200087fe43f */
[----:B------:R4:W-:Y:S01]  /*f980*/  @!UP1 UTMAPF.L2.4D [UR36], [UR4] ;  /* 0x00000024040095b8 */ /* 0x0009e20008018000 */
[----:B------:R-:W2:Y:S01]  /*f990*/  @P2 LDC R6, c[0x0][0x42c] ;  /* 0x00010b00ff062b82 */ /* 0x000ea20000000800 */
[----:B------:R4:W-:Y:S07]  /*f9a0*/  @!UP1 UTMAPF.L2.4D [UR12], [UR4] ;  /* 0x0000000c040095b8 */ /* 0x0009ee0008018000 */
[----:B------:R-:W5:Y:S01]  /*f9b0*/  @P2 LDC R9, c[0x0][0x430] ;  /* 0x00010c00ff092b82 */ /* 0x000f620000000800 */
[----:B-1----:R-:W-:Y:S01]  /*f9c0*/  ISETP.NE.U32.AND P0, PT, R2, RZ, PT ;  /* 0x000000ff0200720c */ /* 0x002fe20003f05070 */
[----:B------:R4:W-:Y:S03]  /*f9d0*/  @!UP1 UTMAPF.L2.4D [UR8], [UR4] ;  /* 0x00000008040095b8 */ /* 0x0009e60008018000 */
[----:B------:R-:W-:Y:S01]  /*f9e0*/  ISETP.NE.AND.EX P0, PT, R3, RZ, PT, P0 ;  /* 0x000000ff0300720c */ /* 0x000fe20003f05300 */
[----:B--2---:R-:W-:-:S04]  /*f9f0*/  @P2 IMAD.HI.U32 R4, R6, UR38, RZ ;  /* 0x0000002606042c27 */ /* 0x004fc8000f8e00ff */
[----:B------:R-:W-:Y:S01]  /*fa00*/  IMAD.U32 R6, RZ, RZ, UR38 ;  /* 0x00000026ff067e24 */ /* 0x000fe2000f8e00ff */
[----:B-----5:R-:W-:Y:S02]  /*fa10*/  @P2 SHF.R.U32.HI R6, RZ, R9, R4 ;  /* 0x00000009ff062219 */ /* 0x020fe40000011604 */
[----:B---3--:R-:W-:Y:S01]  /*fa20*/  SEL R9, R0, RZ, !P0 ;  /* 0x000000ff00097207 */ /* 0x008fe20004000000 */
[----:B----4-:R-:W-:Y:S06]  /*fa30*/  BRA.DIV UR6, `(.L_x_759) ;  /* 0x0000002606c07947 */ /* 0x010fec000b800000 */
.L_x_810:
[----:B------:R-:W-:Y:S01]  /*fa40*/  UMOV UR4, 0xffffffff ;  /* 0xffffffff00047882 */ /* 0x000fe20000000000 */
[----:B------:R-:W-:Y:S02]  /*fa50*/  SHF.R.S32.HI R8, RZ, 0x1f, R0 ;  /* 0x0000001fff087819 */ /* 0x000fe40000011400 */
[----:B------:R-:W-:Y:S05]  /*fa60*/  BRA.DIV UR4, `(.L_x_760) ;  /* 0x0000002604d47947 */ /* 0x000fea000b800000 */
[----:B------:R-:W-:-:S13]  /*fa70*/  ELECT P6, URZ, PT ;  /* 0x00000000003f782f */ /* 0x000fda00038c0000 */
.L_x_813:
[----:B------:R-:W-:Y:S05]  /*fa80*/  @!P6 BRA `(.L_x_761) ;  /* 0x0000000000e8e947 */ /* 0x000fea0003800000 */
[----:B------:R-:W-:Y:S01]  /*fa90*/  LEA R13, R19, UR42, 0x3 ;  /* 0x0000002a130d7c11 */ /* 0x000fe2000f8e18ff */
[----:B------:R-:W-:Y:S01]  /*faa0*/  IMAD.MOV.U32 R9, RZ, RZ, R0 ;  /* 0x000000ffff097224 */ /* 0x000fe200078e0000 */
[----:B------:R-:W-:Y:S01]  /*fab0*/  SHF.L.U32 R12, R18, 0x1f, RZ ;  /* 0x0000001f120c7819 */ /* 0x000fe200000006ff */
[----:B------:R-:W-:Y:S06]  /*fac0*/  @!P0 BRA `(.L_x_762) ;  /* 0x0000000000488947 */ /* 0x000fec0003800000 */
[----:B------:R-:W1:Y:S01]  /*fad0*/  LDC R14, c[0x0][0x41c] ;  /* 0x00010700ff0e7b82 */ /* 0x000e620000000800 */
[----:B------:R-:W-:Y:S01]  /*fae0*/  IMAD.MOV.U32 R15, RZ, RZ, R7 ;  /* 0x000000ffff0f7224 */ /* 0x000fe200078e0007 */
[----:B------:R-:W-:Y:S02]  /*faf0*/  ULDC.64 UR4, c[0x0][0x408] ;  /* 0x0001020000047ab9 */ /* 0x000fe40000000a00 */
        /* <DEDUP_REMOVED lines=15> */
.L_x_762:
[----:B------:R-:W2:Y:S01]  /*fbf0*/  SYNCS.PHASECHK.TRANS64.TRYWAIT P2, [R13+URZ+0x2d840], R12 ;  /* 0x02d8400c0d0075a7 */ /* 0x000ea2000804017f */
[----:B------:R-:W-:Y:S01]  /*fc00*/  ISETP.NE.AND P3, PT, R17, RZ, PT ;  /* 0x000000ff1100720c */ /* 0x000fe20003f65270 */
[----:B--2---:R-:W-:-:S12]  /*fc10*/  @!P2 BRA `(.L_x_763) ;  /* 0x000000240088a947 */ /* 0x004fd80003800000 */
.L_x_814:
[----:B------:R-:W-:Y:S05]  /*fc20*/  @P3 BRA `(.L_x_764) ;  /* 0x0000000000143947 */ /* 0x000fea0003800000 */
[----:B------:R-:W-:Y:S01]  /*fc30*/  ISETP.NE.AND P2, PT, R23, RZ, PT ;  /* 0x000000ff1700720c */ /* 0x000fe20003f45270 */
[----:B-1----:R-:W-:-:S04]  /*fc40*/  IMAD.MOV.U32 R4, RZ, RZ, 0x6000 ;  /* 0x00006000ff047424 */ /* 0x002fc800078e00ff */
[----:B------:R3:W-:Y:S08]  /*fc50*/  SYNCS.ARRIVE.TRANS64 RZ, [R13+URZ+0x2d830], R4 ;  /* 0x02d830040dff79a7 */ /* 0x0007f0000800003f */
[----:B------:R-:W-:Y:S05]  /*fc60*/  @!P2 BRA `(.L_x_764) ;  /* 0x000000000004a947 */ /* 0x000fea0003800000 */
[----:B------:R-:W-:Y:S01]  /*fc70*/  BPT.TRAP 0x1 ;  /* 0x000000040000795c */ /* 0x000fe20000300000 */
.L_x_764:
        /* <DEDUP_REMOVED lines=11> */
[----:B------:R-:W-:Y:S02]  /*fd30*/  UIMAD UR8, UR8, 0x6000, UR42 ;  /* 0x00006000080878a4 */ /* 0x000fe4000f8e022a */
[----:B------:R-:W-:Y:S02]  /*fd40*/  USHF.L.U32 UR11, UR11, 0x7, URZ ;  /* 0x000000070b0b7899 */ /* 0x000fe4000800063f */
[----:B------:R-:W-:Y:S02]  /*fd50*/  UIADD3 UR9, UR9, 0x2d830, URZ ;  /* 0x0002d83009097890 */ /* 0x000fe4000fffe03f */
[----:B------:R-:W-:Y:S02]  /*fd60*/  UIADD3 UR14, UR8, 0x15400, URZ ;  /* 0x00015400080e7890 */ /* 0x000fe4000fffe03f */
[----:B------:R-:W-:Y:S02]  /*fd70*/  UIADD3 UR15, UR8, 0x17400, URZ ;  /* 0x00017400080f7890 */ /* 0x000fe4000fffe03f */
[----:B------:R-:W-:-:S03]  /*fd80*/  UIADD3 UR17, UR8, 0x19400, URZ ;  /* 0x0001940008117890 */ /* 0x000fc6000fffe03f */
[----:B------:R-:W-:Y:S01]  /*fd90*/  UMOV UR8, UR14 ;  /* 0x0000000e00087c82 */ /* 0x000fe20008000000 */
[----:B------:R-:W-:Y:S01]  /*fda0*/  UMOV UR14, 0x40 ;  /* 0x00000040000e7882 */ /* 0x000fe20000000000 */
[----:B------:R4:W-:Y:S02]  /*fdb0*/  UTMALDG.4D [UR8], [UR4], desc[UR6] ;  /* 0x00000608040075b4 */ /* 0x0009e40008019000 */
[----:B----4-:R-:W-:Y:S01]  /*fdc0*/  UMOV UR8, UR15 ;  /* 0x0000000f00087c82 */ /* 0x010fe20008000000 */
[----:B------:R-:W-:Y:S02]  /*fdd0*/  UMOV UR10, UR16 ;  /* 0x00000010000a7c82 */ /* 0x000fe40008000000 */
[----:B------:R4:W-:Y:S02]  /*fde0*/  UTMALDG.4D [UR8], [UR4], desc[UR6] ;  /* 0x00000608040075b4 */ /* 0x0009e40008019000 */
[----:B----4-:R-:W-:Y:S01]  /*fdf0*/  UMOV UR8, UR17 ;  /* 0x0000001100087c82 */ /* 0x010fe20008000000 */
[----:B------:R-:W-:-:S02]  /*fe00*/  UMOV UR10, UR14 ;  /* 0x0000000e000a7c82 */ /* 0x000fc40008000000 */
[----:B------:R4:W-:Y:S02]  /*fe10*/  UTMALDG.4D [UR8], [UR4], desc[UR6] ;  /* 0x00000608040075b4 */ /* 0x0009e40008019000 */
[----:B----4-:R-:W-:Y:S01]  /*fe20*/  NOP ;  /* 0x0000000000007918 */ /* 0x010fe20000000000 */
.L_x_761:
[----:B------:R-:W-:Y:S05]  /*fe30*/  WARPSYNC.ALL ;  /* 0x0000000000007948 */ /* 0x000fea0003800000 */
[----:B------:R-:W-:Y:S01]  /*fe40*/  BAR.SYNC.DEFER_BLOCKING 0x8, 0x1a0 ;  /* 0x0206800000007b1d */ /* 0x000fe20000010000 */
[----:B------:R-:W-:Y:S01]  /*fe50*/  ELECT P2, URZ, PT ;  /* 0x00000000003f782f */ /* 0x000fe20003840000 */
[----:B------:R-:W-:Y:S02]  /*fe60*/  UIADD3 UR47, UR47, 0x1, URZ ;  /* 0x000000012f2f7890 */ /* 0x000fe4000fffe03f */
[----:B------:R-:W-:Y:S02]  /*fe70*/  UIADD3 UR4, UP0, UR48, 0x270, URZ ;  /* 0x0000027030047890 */ /* 0x000fe4000ff1e03f */
[----:B------:R-:W-:-:S02]  /*fe80*/  ULEA.HI UR5, UR47, UR47, URZ, 0x1 ;  /* 0x0000002f2f057291 */ /* 0x000fc4000f8f083f */
[----:B------:R-:W-:Y:S02]  /*fe90*/  UIADD3 UR24, UR42, 0xc400, URZ ;  /* 0x0000c4002a187890 */ /* 0x000fe4000fffe03f */
[----:B------:R-:W-:Y:S02]  /*fea0*/  ULOP3.LUT UR5, UR5, 0xfffffffe, URZ, 0xc0, !UPT ;  /* 0xfffffffe05057892 */ /* 0x000fe4000f8ec03f */
[----:B------:R-:W-:Y:S02]  /*feb0*/  UIADD3 UR25, UR42, 0x2d800, URZ ;  /* 0x0002d8002a197890 */ /* 0x000fe4000fffe03f */
[----:B-1-3--:R-:W-:Y:S01]  /*fec0*/  @P2 IMAD.MOV.U32 R4, RZ, RZ, 0x9000 ;  /* 0x00009000ff042424 */ /* 0x00afe200078e00ff */
[----:B------:R-:W-:Y:S02]  /*fed0*/  UIADD3 UR9, UR47, -UR5, URZ ;  /* 0x800000052f097290 */ /* 0x000fe4000fffe03f */
[----:B------:R-:W-:Y:S02]  /*fee0*/  UIADD3.X UR5, URZ, UR49, URZ, UP0, !UPT ;  /* 0x000000313f057290 */ /* 0x000fe400087fe43f */
[----:B------:R-:W-:-:S02]  /*fef0*/  UIADD3 UR16, UR42, 0xf400, URZ ;  /* 0x0000f4002a107890 */ /* 0x000fc4000fffe03f */
[----:B------:R-:W-:Y:S01]  /*ff00*/  UIADD3 UR8, UR42, 0x12400, URZ ;  /* 0x000124002a087890 */ /* 0x000fe2000fffe03f */
[----:B------:R-:W-:Y:S01]  /*ff10*/  UMOV UR27, UR37 ;  /* 0x00000025001b7c82 */ /* 0x000fe20008000000 */
[----:B------:R1:W-:Y:S01]  /*ff20*/  @P2 SYNCS.ARRIVE.TRANS64 RZ, [UR42+0x2d800], R4 ;  /* 0x02d80004ffff29a7 */ /* 0x0003e2000800002a */
[----:B------:R-:W-:Y:S01]  /*ff30*/  UMOV UR28, UR38 ;  /* 0x00000026001c7c82 */ /* 0x000fe20008000000 */
[----:B------:R-:W-:Y:S01]  /*ff40*/  UMOV UR29, UR39 ;  /* 0x00000027001d7c82 */ /* 0x000fe20008000000 */
[----:B------:R-:W-:Y:S01]  /*ff50*/  UMOV UR6, 0x0 ;  /* 0x0000000000067882 */ /* 0x000fe20000000000 */
[----:B------:R-:W-:Y:S01]  /*ff60*/  UMOV UR7, 0x12f00000 ;  /* 0x12f0000000077882 */ /* 0x000fe20000000000 */
[----:B------:R-:W-:Y:S01]  /*ff70*/  UMOV UR26, URZ ;  /* 0x0000003f001a7c82 */ /* 0x000fe20008000000 */
[----:B------:R-:W-:Y:S01]  /*ff80*/  UMOV UR19, UR37 ;  /* 0x0000002500137c82 */ /* 0x000fe20008000000 */
[----:B------:R-:W-:Y:S01]  /*ff90*/  UMOV UR20, UR38 ;  /* 0x0000002600147c82 */ /* 0x000fe20008000000 */
[----:B-1----:R-:W-:Y:S01]  /*ffa0*/  IMAD.U32 R4, RZ, RZ, UR9 ;  /* 0x00000009ff047e24 */ /* 0x002fe2000f8e00ff */
[----:B------:R-:W-:Y:S01]  /*ffb0*/  UMOV UR21, UR39 ;  /* 0x0000002700157c82 */ /* 0x000fe20008000000 */
[----:B------:R-:W-:Y:S01]  /*ffc0*/  UMOV UR18, 0x20 ;  /* 0x0000002000127882 */ /* 0x000fe20000000000 */
[----:B------:R-:W-:Y:S01]  /*ffd0*/  UMOV UR17, UR25 ;  /* 0x0000001900117c82 */ /* 0x000fe20008000000 */
[----:B------:R-:W-:Y:S01]  /*ffe0*/  UMOV UR11, UR37 ;  /* 0x00000025000b7c82 */ /* 0x000fe20008000000 */
[----:B------:R-:W-:Y:S01]  /*fff0*/  SHF.L.U32 R4, R4, 0x1f, RZ ;  /* 0x0000001f04047819 */ /* 0x000fe200000006ff */
[----:B------:R-:W-:Y:S01]  /*10000*/  UMOV UR12, UR38 ;  /* 0x00000026000c7c82 */ /* 0x000fe20008000000 */
[----:B------:R-:W-:Y:S01]  /*10010*/  UMOV UR13, UR39 ;  /* 0x00000027000d7c82 */ /* 0x000fe20008000000 */
[----:B------:R-:W-:Y:S01]  /*10020*/  UMOV UR10, 0x40 ;  /* 0x00000040000a7882 */ /* 0x000fe20000000000 */
[----:B------:R1:W-:Y:S01]  /*10030*/  UTMALDG.4D [UR24], [UR4], desc[UR6] ;  /* 0x00000618040075b4 */ /* 0x0003e20008019000 */
[----:B------:R-:W-:Y:S01]  /*10040*/  UMOV UR9, UR25 ;  /* 0x0000001900097c82 */ /* 0x000fe20008000000 */
[----:B------:R1:W-:Y:S01]  /*10050*/  UTMALDG.4D [UR16], [UR4], desc[UR6] ;  /* 0x00000610040075b4 */ /* 0x0003e20008019000 */
[----:B------:R1:W-:Y:S01]  /*10060*/  UTMALDG.4D [UR8], [UR4], desc[UR6] ;  /* 0x00000608040075b4 */ /* 0x0003e20008019000 */
[----:B------:R-:W3:Y:S02]  /*10070*/  SYNCS.PHASECHK.TRANS64.TRYWAIT P2, [UR42+0x2d820], R4 ;  /* 0x02d82004ff0075a7 */ /* 0x000ee4000804016a */
[----:B-1-3--:R-:W-:Y:S05]  /*10080*/  @!P2 BRA `(.L_x_765) ;  /* 0x000000200080a947 */ /* 0x00afea0003800000 */
.L_x_815:
[----:B------:R-:W-:-:S04]  /*10090*/  UIADD3 UR4, UR44, -0x2, URZ ;  /* 0xfffffffe2c047890 */ /* 0x000fc8000fffe03f */
[----:B------:R-:W-:-:S06]  /*100a0*/  UISETP.GE.AND UP0, UPT, UR4, UR43, UPT ;  /* 0x0000002b0400728c */ /* 0x000fcc000bf06270 */
[----:B------:R-:W-:-:S13]  /*100b0*/  PLOP3.LUT P2, PT, PT, PT, UP0, 0x80, 0x0 ;  /* 0x000000000000781c */ /* 0x000fda0003f4f008 */
[----:B------:R-:W-:Y:S05]  /*100c0*/  @!P2 BRA `(.L_x_766) ;  /* 0x00000014004ca947 */ /* 0x000fea0003800000 */
[----:B-1----:R-:W-:Y:S01]  /*100d0*/  IMAD R5, RZ, RZ, -UR44 ;  /* 0x8000002cff057e24 */ /* 0x002fe2000f8e02ff */
[----:B------:R-:W-:Y:S01]  /*100e0*/  LOP3.LUT R10, RZ, UR43, RZ, 0x33, !PT ;  /* 0x0000002bff0a7c12 */ /* 0x000fe2000f8e33ff */
[----:B------:R-:W-:Y:S01]  /*100f0*/  IMAD.U32 R11, RZ, RZ, UR4 ;  /* 0x00000004ff0b7e24 */ /* 0x000fe2000f8e00ff */
[----:B------:R-:W-:Y:S02]  /*10100*/  ULDC.64 UR40, c[0x0][0x408] ;  /* 0x0001020000287ab9 */ /* 0x000fe40000000a00 */
[----:B------:R-:W-:-:S05]  /*10110*/  VIADDMNMX R10, R5, 0x1, R10, !PT ;  /* 0x00000001050a7846 */ /* 0x000fca000780010a */
[----:B------:R-:W-:-:S05]  /*10120*/  VIADD R4, R10, UR44 ;  /* 0x0000002c0a047c36 */ /* 0x000fca0008000000 */
[----:B------:R-:W-:-:S04]  /*10130*/  LOP3.LUT R4, R4, 0x1, RZ, 0xc0, !PT ;  /* 0x0000000104047812 */ /* 0x000fc800078ec0ff */
[----:B------:R-:W-:-:S13]  /*10140*/  ISETP.NE.U32.AND P2, PT, R4, 0x1, PT ;  /* 0x000000010400780c */ /* 0x000fda0003f45070 */
[----:B------:R-:W-:Y:S05]  /*10150*/  @P2 BRA `(.L_x_767) ;  /* 0x0000000400b42947 */ /* 0x000fea0003800000 */
[----:B--2---:R-:W-:Y:S01]  /*10160*/  VIADD R12, R19, 0x1 ;  /* 0x00000001130c7836 */ /* 0x004fe20000000000 */
        /* <DEDUP_REMOVED lines=26> */
.L_x_770:
[----:B-1----:R-:W-:Y:S02]  /*10310*/  LEA R3, R12, UR42, 0x3 ;  /* 0x0000002a0c037c11 */ /* 0x002fe4000f8e18ff */
[----:B------:R-:W-:Y:S02]  /*10320*/  SHF.L.U32 R2, R13, 0x1f, RZ ;  /* 0x0000001f0d027819 */ /* 0x000fe400000006ff */
[----:B------:R-:W-:Y:S02]  /*10330*/  ISETP.NE.AND P2, PT, R17, RZ, PT ;  /* 0x000000ff1100720c */ /* 0x000fe40003f45270 */
[----:B------:R-:W1:Y:S02]  /*10340*/  SYNCS.PHASECHK.TRANS64.TRYWAIT P3, [R3+URZ+0x2d840], R2 ;  /* 0x02d84002030075a7 */ /* 0x000e64000806017f */
[----:B-1----:R-:W-:Y:S09]  /*10350*/  @!P3 BRA `(.L_x_771) ;  /* 0x0000001c00e4b947 */ /* 0x002ff20003800000 */
.L_x_816:
[----:B------:R-:W-:Y:S05]  /*10360*/  @P2 BRA `(.L_x_772) ;  /* 0x0000000000142947 */ /* 0x000fea0003800000 */
[----:B------:R-:W-:Y:S01]  /*10370*/  ISETP.NE.AND P3, PT, R23, RZ, PT ;  /* 0x000000ff1700720c */ /* 0x000fe20003f65270 */
[----:B-1----:R-:W-:-:S04]  /*10380*/  IMAD.MOV.U32 R2, RZ, RZ, 0x6000 ;  /* 0x00006000ff027424 */ /* 0x002fc800078e00ff */
[----:B------:R2:W-:Y:S08]  /*10390*/  SYNCS.ARRIVE.TRANS64 RZ, [R3+URZ+0x2d830], R2 ;  /* 0x02d8300203ff79a7 */ /* 0x0005f0000800003f */
[----:B------:R-:W-:Y:S05]  /*103a0*/  @!P3 BRA `(.L_x_772) ;  /* 0x000000000004b947 */ /* 0x000fea0003800000 */
[----:B------:R-:W-:Y:S01]  /*103b0*/  BPT.TRAP 0x1 ;  /* 0x000000040000795c */ /* 0x000fe20000300000 */
.L_x_772:
[----:B------:R-:W-:Y:S01]  /*103c0*/  R2UR UR8, R12 ;  /* 0x000000000c0872ca */ /* 0x000fe200000e0000 */
[----:B------:R-:W-:Y:S01]  /*103d0*/  UIADD3 UR4, UP0, UR48, 0x370, URZ ;  /* 0x0000037030047890 */ /* 0x000fe2000ff1e03f */
[----:B------:R-:W-:Y:S01]  /*103e0*/  R2UR UR9, R3 ;  /* 0x00000000030972ca */ /* 0x000fe200000e0000 */
[----:B------:R-:W-:Y:S01]  /*103f0*/  UIADD3 UR19, UR42, 0x2d800, URZ ;  /* 0x0002d8002a137890 */ /* 0x000fe2000fffe03f */
[----:B------:R-:W-:Y:S01]  /*10400*/  R2UR UR11, R11 ;  /* 0x000000000b0b72ca */ /* 0x000fe200000e0000 */
[----:B------:R-:W-:Y:S01]  /*10410*/  UIADD3.X UR5, URZ, UR49, URZ, UP0, !UPT ;  /* 0x000000313f057290 */ /* 0x000fe200087fe43f */
[----:B------:R-:W-:Y:S01]  /*10420*/  R2UR UR12, R6 ;  /* 0x00000000060c72ca */ /* 0x000fe200000e0000 */
[----:B------:R-:W-:Y:S01]  /*10430*/  UMOV UR10, URZ ;  /* 0x0000003f000a7c82 */ /* 0x000fe20008000000 */
[----:B-----5:R-:W-:Y:S01]  /*10440*/  R2UR UR13, R4 ;  /* 0x00000000040d72ca */ /* 0x020fe200000e0000 */
[----:B------:R-:W-:Y:S01]  /*10450*/  UMOV UR6, 0x0 ;  /* 0x0000000000067882 */ /* 0x000fe20000000000 */
[----:B------:R-:W-:Y:S01]  /*10460*/  UMOV UR7, 0x14f00000 ;  /* 0x14f0000000077882 */ /* 0x000fe20000000000 */
[----:B------:R-:W-:Y:S01]  /*10470*/  UMOV UR17, 0x20 ;  /* 0x0000002000117882 */ /* 0x000fe20000000000 */
[----:B------:R-:W-:Y:S01]  /*10480*/  UMOV UR18, 0x40 ;  /* 0x0000004000127882 */ /* 0x000fe20000000000 */
[----:B------:R-:W-:Y:S01]  /*10490*/  UIMAD UR8, UR8, 0x6000, UR42 ;  /* 0x00006000080878a4 */ /* 0x000fe2000f8e022a */
[----:B-12---:R-:W-:Y:S01]  /*104a0*/  SHF.L.U32 R3, R18, 0x1f, RZ ;  /* 0x0000001f12037819 */ /* 0x006fe200000006ff */
[----:B------:R-:W-:Y:S01]  /*104b0*/  UIADD3 UR9, UR9, 0x2d830, URZ ;  /* 0x0002d83009097890 */ /* 0x000fe2000fffe03f */
[----:B------:R-:W-:Y:S01]  /*104c0*/  LEA R2, R19, UR19, 0x3 ;  /* 0x0000001313027c11 */ /* 0x000fe2000f8e18ff */
[----:B------:R-:W-:-:S02]  /*104d0*/  USHF.L.U32 UR11, UR11, 0x7, URZ ;  /* 0x000000070b0b7899 */ /* 0x000fc4000800063f */
[----:B------:R-:W-:Y:S02]  /*104e0*/  UIADD3 UR14, UR8, 0x15400, URZ ;  /* 0x00015400080e7890 */ /* 0x000fe4000fffe03f */
[----:B------:R-:W-:Y:S02]  /*104f0*/  UIADD3 UR15, UR8, 0x17400, URZ ;  /* 0x00017400080f7890 */ /* 0x000fe4000fffe03f */
[----:B------:R-:W-:-:S03]  /*10500*/  UIADD3 UR16, UR8, 0x19400, URZ ;  /* 0x0001940008107890 */ /* 0x000fc6000fffe03f */
[----:B------:R-:W-:Y:S02]  /*10510*/  UMOV UR8, UR14 ;  /* 0x0000000e00087c82 */ /* 0x000fe40008000000 */
[----:B------:R1:W-:Y:S02]  /*10520*/  UTMALDG.4D [UR8], [UR4], desc[UR6] ;  /* 0x00000608040075b4 */ /* 0x0003e40008019000 */
[----:B-1----:R-:W-:Y:S01]  /*10530*/  UMOV UR8, UR15 ;  /* 0x0000000f00087c82 */ /* 0x002fe20008000000 */
[----:B------:R-:W-:Y:S02]  /*10540*/  UMOV UR10, UR17 ;  /* 0x00000011000a7c82 */ /* 0x000fe40008000000 */
[----:B------:R1:W-:Y:S02]  /*10550*/  UTMALDG.4D [UR8], [UR4], desc[UR6] ;  /* 0x00000608040075b4 */ /* 0x0003e40008019000 */
[----:B-1----:R-:W-:Y:S01]  /*10560*/  UMOV UR8, UR16 ;  /* 0x0000001000087c82 */ /* 0x002fe20008000000 */
[----:B------:R-:W-:-:S02]  /*10570*/  UMOV UR10, UR18 ;  /* 0x00000012000a7c82 */ /* 0x000fc40008000000 */
[----:B------:R1:W-:Y:S01]  /*10580*/  UTMALDG.4D [UR8], [UR4], desc[UR6] ;  /* 0x00000608040075b4 */ /* 0x0003e20008019000 */
[----:B------:R-:W2:Y:S02]  /*10590*/  SYNCS.PHASECHK.TRANS64.TRYWAIT P3, [R2+URZ+0x60], R3 ;  /* 0x00006003020075a7 */ /* 0x000ea4000806017f */
[----:B-12---:R-:W-:Y:S05]  /*105a0*/  @!P3 BRA `(.L_x_773) ;  /* 0x0000001c0064b947 */ /* 0x006fea0003800000 */
.L_x_817:
[----:B------:R-:W-:Y:S05]  /*105b0*/  @P2 BRA `(.L_x_774) ;  /* 0x0000000000182947 */ /* 0x000fea0003800000 */
[----:B------:R-:W-:Y:S01]  /*105c0*/  ISETP.NE.AND P2, PT, R23, RZ, PT ;  /* 0x000000ff1700720c */ /* 0x000fe20003f45270 */
[----:B-1----:R-:W-:Y:S01]  /*105d0*/  IMAD.MOV.U32 R3, RZ, RZ, 0x6000 ;  /* 0x00006000ff037424 */ /* 0x002fe200078e00ff */
[----:B------:R-:W-:-:S04]  /*105e0*/  LEA R2, R19, UR42, 0x3 ;  /* 0x0000002a13027c11 */ /* 0x000fc8000f8e18ff */
[----:B------:R2:W-:Y:S07]  /*105f0*/  SYNCS.ARRIVE.TRANS64 RZ, [R2+URZ+0x2d850], R3 ;  /* 0x02d8500302ff79a7 */ /* 0x0005ee000800003f */
[----:B------:R-:W-:Y:S05]  /*10600*/  @!P2 BRA `(.L_x_774) ;  /* 0x000000000004a947 */ /* 0x000fea0003800000 */
[----:B------:R-:W-:Y:S01]  /*10610*/  BPT.TRAP 0x1 ;  /* 0x000000040000795c */ /* 0x000fe20000300000 */
.L_x_774:
        /* <DEDUP_REMOVED lines=10> */
[----:B------:R-:W-:-:S02]  /*106c0*/  IMAD.MOV.U32 R9, RZ, RZ, R4 ;  /* 0x000000ffff097224 */ /* 0x000fc400078e0004 */
[----:B------:R-:W-:Y:S01]  /*106d0*/  IMAD.MOV.U32 R7, RZ, RZ, R11 ;  /* 0x000000ffff077224 */ /* 0x000fe200078e000b */
[----:B------:R-:W-:Y:S02]  /*106e0*/  UIMAD UR15, UR9, 0x6000, UR42 ;  /* 0x00006000090f78a4 */ /* 0x000fe4000f8e022a */
[----:B------:R-:W-:Y:S02]  /*106f0*/  ULEA UR9, UR9, UR42, 0x3 ;  /* 0x0000002a09097291 */ /* 0x000fe4000f8e183f */
[----:B------:R-:W-:Y:S02]  /*10700*/  USHF.L.U32 UR11, UR11, 0x7, URZ ;  /* 0x000000070b0b7899 */ /* 0x000fe4000800063f */
[----:B------:R-:W-:Y:S02]  /*10710*/  UIADD3 UR8, UR15, 0x400, URZ ;  /* 0x000004000f087890 */ /* 0x000fe4000fffe03f */
[----:B------:R-:W-:Y:S02]  /*10720*/  UIADD3 UR9, UR9, 0x2d850, URZ ;  /* 0x0002d85009097890 */ /* 0x000fe4000fffe03f */
        /* <DEDUP_REMOVED lines=11> */
.L_x_769:
[----:B------:R-:W-:Y:S05]  /*107e0*/  BSYNC B0 ;  /* 0x0000000000007941 */ /* 0x000fea0003800000 */
.L_x_768:
[----:B------:R-:W-:Y:S01]  /*107f0*/  UIADD3 UR4, UR44, -0x3, URZ ;  /* 0xfffffffd2c047890 */ /* 0x000fe2000fffe03f */
[----:B------:R-:W-:Y:S02]  /*10800*/  IMAD.MOV.U32 R19, RZ, RZ, R12 ;  /* 0x000000ffff137224 */ /* 0x000fe400078e000c */
[----:B------:R-:W-:-:S03]  /*10810*/  IMAD.MOV.U32 R18, RZ, RZ, R13 ;  /* 0x000000ffff127224 */ /* 0x000fc600078e000d */
[----:B------:R-:W-:-:S07]  /*10820*/  IMAD.U32 R11, RZ, RZ, UR4 ;  /* 0x00000004ff0b7e24 */ /* 0x000fce000f8e00ff */
.L_x_767:
[----:B------:R-:W-:Y:S01]  /*10830*/  ULOP3.LUT UR4, URZ, UR44, URZ, 0x33, !UPT ;  /* 0x0000002c3f047292 */ /* 0x000fe2000f8e333f */
[----:B------:R-:W-:Y:S01]  /*10840*/  VIADD R10, R10, 0xfffffffe ;  /* 0xfffffffe0a0a7836 */ /* 0x000fe20000000000 */
[----:B------:R-:W-:Y:S04]  /*10850*/  BSSY B0, `(.L_x_766) ;  /* 0x00000da000007945 */ /* 0x000fe80003800000 */
[----:B------:R-:W-:-:S13]  /*10860*/  ISETP.NE.AND P2, PT, R10, UR4, PT ;  /* 0x000000040a007c0c */ /* 0x000fda000bf45270 */
[----:B------:R-:W-:Y:S05]  /*10870*/  @!P2 BRA `(.L_x_775) ;  /* 0x0000000c005ca947 */ /* 0x000fea0003800000 */
[----:B-12---:R-:W-:-:S07]  /*10880*/  IMAD.MOV.U32 R2, RZ, RZ, R9 ;  /* 0x000000ffff027224 */ /* 0x006fce00078e0009 */
.L_x_790:
[----:B------:R-:W-:Y:S01]  /*10890*/  VIADD R10, R19, 0x1 ;  /* 0x00000001130a7836 */ /* 0x000fe20000000000 */
[----:B------:R-:W-:Y:S05]  /*108a0*/  YIELD ;  /* 0x0000000000007946 */ /* 0x000fea0003800000 */
[----:B------:R-:W-:Y:S01]  /*108b0*/  ISETP.NE.AND P2, PT, R10, 0x2, PT ;  /* 0x000000020a00780c */ /* 0x000fe20003f45270 */
[----:B------:R-:W-:Y:S03]  /*108c0*/  BSSY B1, `(.L_x_776) ;  /* 0x0000066000017945 */ /* 0x000fe60003800000 */
[----:B-12---:R-:W-:-:S02]  /*108d0*/  SEL R3, RZ, 0x1, P2 ;  /* 0x00000001ff037807 */ /* 0x006fc40001000000 */
[----:B------:R-:W-:Y:S02]  /*108e0*/  SEL R10, R10, RZ, P2 ;  /* 0x000000ff0a0a7207 */ /* 0x000fe40001000000 */
[----:B------:R-:W-:Y:S01]  /*108f0*/  LOP3.LUT R12, R18, R3, RZ, 0x3c, !PT ;  /* 0x00000003120c7212 */ /* 0x000fe200078e3cff */
[----:B------:R-:W-:Y:S06]  /*10900*/  @!P6 BRA `(.L_x_777) ;  /* 0x000000040084e947 */ /* 0x000fec0003800000 */
[----:B------:R-:W-:Y:S01]  /*10910*/  IMAD.MOV.U32 R14, RZ, RZ, R11 ;  /* 0x000000ffff0e7224 */ /* 0x000fe200078e000b */
[----:B------:R-:W-:Y:S06]  /*10920*/  @!P0 BRA `(.L_x_778) ;  /* 0x0000000000488947 */ /* 0x000fec0003800000 */
[----:B------:R-:W1:Y:S01]  /*10930*/  LDC R14, c[0x0][0x41c] ;  /* 0x00010700ff0e7b82 */ /* 0x000e620000000800 */
[----:B------:R-:W-:Y:S02]  /*10940*/  IMAD.MOV.U32 R13, RZ, RZ, R11 ;  /* 0x000000ffff0d7224 */ /* 0x000fe400078e000b */
[----:B------:R-:W-:-:S04]  /*10950*/  IMAD R15, R8, UR40, RZ ;  /* 0x00000028080f7c24 */ /* 0x000fc8000f8e02ff */
[----:B------:R-:W-:Y:S01]  /*10960*/  IMAD R15, R0, UR41, R15 ;  /* 0x00000029000f7c24 */ /* 0x000fe2000f8e020f */
[----:B------:R-:W2:Y:S01]  /*10970*/  LDC.64 R2, c[0x0][0x3f8] ;  /* 0x0000fe00ff027b82 */ /* 0x000ea20000000a00 */
        /* <DEDUP_REMOVED lines=13> */
.L_x_778:
[----:B------:R-:W-:Y:S02]  /*10a50*/  LEA R4, R10, UR42, 0x3 ;  /* 0x0000002a0a047c11 */ /* 0x000fe4000f8e18ff */
[----:B-1----:R-:W-:Y:S02]  /*10a60*/  SHF.L.U32 R3, R12, 0x1f, RZ ;  /* 0x0000001f0c037819 */ /* 0x002fe400000006ff */
[----:B------:R-:W-:Y:S02]  /*10a70*/  ISETP.NE.AND P2, PT, R17, RZ, PT ;  /* 0x000000ff1100720c */ /* 0x000fe40003f45270 */
[----:B------:R-:W1:Y:S02]  /*10a80*/  SYNCS.PHASECHK.TRANS64.TRYWAIT P3, [R4+URZ+0x2d840], R3 ;  /* 0x02d84003040075a7 */ /* 0x000e64000806017f */
[----:B-1----:R-:W-:Y:S09]  /*10a90*/  @!P3 BRA `(.L_x_779) ;  /* 0x00000018003cb947 */ /* 0x002ff20003800000 */
.L_x_818:
[----:B------:R-:W-:Y:S05]  /*10aa0*/  @P2 BRA `(.L_x_780) ;  /* 0x0000000000142947 */ /* 0x000fea0003800000 */
[----:B------:R-:W-:Y:S01]  /*10ab0*/  ISETP.NE.AND P3, PT, R23, RZ, PT ;  /* 0x000000ff1700720c */ /* 0x000fe20003f65270 */
[----:B-1----:R-:W-:-:S04]  /*10ac0*/  IMAD.MOV.U32 R3, RZ, RZ, 0x6000 ;  /* 0x00006000ff037424 */ /* 0x002fc800078e00ff */
[----:B------:R2:W-:Y:S08]  /*10ad0*/  SYNCS.ARRIVE.TRANS64 RZ, [R4+URZ+0x2d830], R3 ;  /* 0x02d8300304ff79a7 */ /* 0x0005f0000800003f */
[----:B------:R-:W-:Y:S05]  /*10ae0*/  @!P3 BRA `(.L_x_780) ;  /* 0x000000000004b947 */ /* 0x000fea0003800000 */
[----:B------:R-:W-:Y:S01]  /*10af0*/  BPT.TRAP 0x1 ;  /* 0x000000040000795c */ /* 0x000fe20000300000 */
.L_x_780:
        /* <DEDUP_REMOVED lines=14> */
[----:B------:R-:W-:Y:S01]  /*10be0*/  SHF.L.U32 R18, R18, 0x1f, RZ ;  /* 0x0000001f12127819 */ /* 0x000fe200000006ff */
[----:B------:R-:W-:Y:S01]  /*10bf0*/  UIADD3 UR9, UR9, 0x2d830, URZ ;  /* 0x0002d83009097890 */ /* 0x000fe2000fffe03f */
[----:B-12---:R-:W-:Y:S01]  /*10c00*/  LEA R3, R19, UR19, 0x3 ;  /* 0x0000001313037c11 */ /* 0x006fe2000f8e18ff */
        /* <DEDUP_REMOVED lines=14> */
.L_x_819:
[----:B------:R-:W-:Y:S05]  /*10cf0*/  @P2 BRA `(.L_x_782) ;  /* 0x0000000000142947 */ /* 0x000fea0003800000 */
[----:B------:R-:W-:Y:S01]  /*10d00*/  ISETP.NE.AND P2, PT, R23, RZ, PT ;  /* 0x000000ff1700720c */ /* 0x000fe20003f45270 */
[----:B------:R-:W-:-:S04]  /*10d10*/  IMAD.MOV.U32 R4, RZ, RZ, 0x6000 ;  /* 0x00006000ff047424 */ /* 0x000fc800078e00ff */
[----:B------:R2:W-:Y:S08]  /*10d20*/  SYNCS.ARRIVE.TRANS64 RZ, [R3+URZ+0x50], R4 ;  /* 0x0000500403ff79a7 */ /* 0x0005f0000800003f */
[----:B------:R-:W-:Y:S05]  /*10d30*/  @!P2 BRA `(.L_x_782) ;  /* 0x000000000004a947 */ /* 0x000fea0003800000 */
[----:B------:R-:W-:Y:S01]  /*10d40*/  BPT.TRAP 0x1 ;  /* 0x000000040000795c */ /* 0x000fe20000300000 */
.L_x_782:
        /* <DEDUP_REMOVED lines=12> */
[----:B------:R-:W-:Y:S01]  /*10e10*/  UIMAD UR8, UR8, 0x6000, UR42 ;  /* 0x00006000080878a4 */ /* 0x000fe2000f8e022a */
[----:B------:R-:W-:Y:S01]  /*10e20*/  IMAD.MOV.U32 R9, RZ, RZ, R2 ;  /* 0x000000ffff097224 */ /* 0x000fe200078e0002 */
        /* <DEDUP_REMOVED lines=15> */
.L_x_777:
[----:B------:R-:W-:Y:S05]  /*10f20*/  BSYNC B1 ;  /* 0x0000000000017941 */ /* 0x000fea0003800000 */
.L_x_776:
[----:B------:R-:W-:Y:S01]  /*10f30*/  VIADD R19, R10, 0x1 ;  /* 0x000000010a137836 */ /* 0x000fe20000000000 */
[----:B------:R-:W-:Y:S01]  /*10f40*/  BSSY B1, `(.L_x_783) ;  /* 0x0000067000017945 */ /* 0x000fe20003800000 */
[----:B------:R-:W-:-:S03]  /*10f50*/  VIADD R13, R11, 0xffffffff ;  /* 0xffffffff0b0d7836 */ /* 0x000fc60000000000 */
[----:B------:R-:W-:-:S04]  /*10f60*/  ISETP.NE.AND P2, PT, R19, 0x2, PT ;  /* 0x000000021300780c */ /* 0x000fc80003f45270 */
[----:B-12---:R-:W-:Y:S02]  /*10f70*/  SEL R3, RZ, 0x1, P2 ;  /* 0x00000001ff037807 */ /* 0x006fe40001000000 */
        /* <DEDUP_REMOVED lines=9> */
[----:B-1----:R-:W-:-:S13]  /*11010*/  ISETP.NE.AND P2, PT, R14, 0x1, PT ;  /* 0x000000010e00780c */ /* 0x002fda0003f45270 */
[----:B------:R-:W1:Y:S02]  /*11020*/  @P2 LDC.64 R2, c[0x0][0x420] ;  /* 0x00010800ff022b82 */ /* 0x000e640000000a00 */
[----:B-1----:R-:W-:-:S05]  /*11030*/  @P2 IMAD.HI.U32 R2, R13, R2, RZ ;  /* 0x000000020d022227 */ /* 0x002fca00078e00ff */
[----:B------:R-:W-:Y:S02]  /*11040*/  @P2 SHF.R.U32.HI R15, RZ, R3, R2 ;  /* 0x00000003ff0f2219 */ /* 0x000fe40000011602 */
[----:B------:R-:W1:Y:S02]  /*11050*/  LDC.64 R2, c[0x0][0x3f8] ;  /* 0x0000fe00ff027b82 */ /* 0x000e640000000a00 */
[--C-:B------:R-:W-:Y:S01]  /*11060*/  SHF.R.S32.HI R5, RZ, 0x1f, R15.reuse ;  /* 0x0000001fff057819 */ /* 0x100fe2000001140f */
[----:B------:R-:W-:-:S04]  /*11070*/  IMAD.MOV.U32 R4, RZ, RZ, R15 ;  /* 0x000000ffff047224 */ /* 0x000fc800078e000f */
[----:B------:R-:W-:-:S04]  /*11080*/  IMAD.WIDE.U32 R4, R0, UR40, R4 ;  /* 0x0000002800047c25 */ /* 0x000fc8000f8e0004 */
[----:B------:R-:W-:Y:S01]  /*11090*/  IMAD.IADD R5, R21, 0x1, R5 ;  /* 0x0000000115057824 */ /* 0x000fe200078e0205 */
[----:B-1----:R-:W-:-:S04]  /*110a0*/  LEA R2, P2, R4, R2, 0x2 ;  /* 0x0000000204027211 */ /* 0x002fc800078410ff */
[----:B------:R-:W-:-:S05]  /*110b0*/  LEA.HI.X R3, R4, R3, R5, 0x2, P2 ;  /* 0x0000000304037211 */ /* 0x000fca00010f1405 */
[----:B------:R1:W5:Y:S01]  /*110c0*/  LDG.E R2, desc[UR50][R2.64] ;  /* 0x0000003202027981 */ /* 0x000362000c1e1900 */
[----:B------:R-:W-:-:S04]  /*110d0*/  IMAD.MOV R4, RZ, RZ, -R15 ;  /* 0x000000ffff047224 */ /* 0x000fc800078e0a0f */
[----:B------:R-:W-:-:S07]  /*110e0*/  IMAD R14, R14, R4, R13 ;  /* 0x000000040e0e7224 */ /* 0x000fce00078e020d */
.L_x_785:
[----:B-1----:R-:W-:Y:S02]  /*110f0*/  LEA R3, R19, UR42, 0x3 ;  /* 0x0000002a13037c11 */ /* 0x002fe4000f8e18ff */
[----:B------:R-:W-:Y:S02]  /*11100*/  SHF.L.U32 R4, R18, 0x1f, RZ ;  /* 0x0000001f12047819 */ /* 0x000fe400000006ff */
[----:B------:R-:W-:Y:S02]  /*11110*/  ISETP.NE.AND P2, PT, R17, RZ, PT ;  /* 0x000000ff1100720c */ /* 0x000fe40003f45270 */
[----:B------:R-:W1:Y:S02]  /*11120*/  SYNCS.PHASECHK.TRANS64.TRYWAIT P3, [R3+URZ+0x2d840], R4 ;  /* 0x02d84004030075a7 */ /* 0x000e64000806017f */
[----:B-1----:R-:W-:Y:S09]  /*11130*/  @!P3 BRA `(.L_x_786) ;  /* 0x0000001000bcb947 */ /* 0x002ff20003800000 */
.L_x_820:
[----:B------:R-:W-:Y:S05]  /*11140*/  @P2 BRA `(.L_x_787) ;  /* 0x0000000000142947 */ /* 0x000fea0003800000 */
[----:B------:R-:W-:Y:S01]  /*11150*/  ISETP.NE.AND P3, PT, R23, RZ, PT ;  /* 0x000000ff1700720c */ /* 0x000fe20003f65270 */
[----:B-1----:R-:W-:-:S04]  /*11160*/  IMAD.MOV.U32 R4, RZ, RZ, 0x6000 ;  /* 0x00006000ff047424 */ /* 0x002fc800078e00ff */
[----:B------:R2:W-:Y:S08]  /*11170*/  SYNCS.ARRIVE.TRANS64 RZ, [R3+URZ+0x2d830], R4 ;  /* 0x02d8300403ff79a7 */ /* 0x0005f0000800003f */
[----:B------:R-:W-:Y:S05]  /*11180*/  @!P3 BRA `(.L_x_787) ;  /* 0x000000000004b947 */ /* 0x000fea0003800000 */
[----:B------:R-:W-:Y:S01]  /*11190*/  BPT.TRAP 0x1 ;  /* 0x000000040000795c */ /* 0x000fe20000300000 */
.L_x_787:
[----:B------:R-:W-:Y:S01]  /*111a0*/  R2UR UR9, R19 ;  /* 0x00000000130972ca */ /* 0x000fe200000e0000 */
[----:B------:R-:W-:Y:S01]  /*111b0*/  UIADD3 UR19, UR42, 0x2d800, URZ ;  /* 0x0002d8002a137890 */ /* 0x000fe2000fffe03f */
[----:B------:R-:W-:Y:S01]  /*111c0*/  R2UR UR11, R14 ;  /* 0x000000000e0b72ca */ /* 0x000fe200000e0000 */
[----:B------:R-:W-:Y:S01]  /*111d0*/  UIADD3 UR4, UP0, UR48, 0x370, URZ ;  /* 0x0000037030047890 */ /* 0x000fe2000ff1e03f */
[----:B------:R-:W-:Y:S01]  /*111e0*/  R2UR UR12, R6 ;  /* 0x00000000060c72ca */ /* 0x000fe200000e0000 */
[----:B------:R-:W-:Y:S01]  /*111f0*/  UMOV UR10, URZ ;  /* 0x0000003f000a7c82 */ /* 0x000fe20008000000 */
[----:B-----5:R-:W-:Y:S01]  /*11200*/  R2UR UR13, R2 ;  /* 0x00000000020d72ca */ /* 0x020fe200000e0000 */
[----:B------:R-:W-:Y:S01]  /*11210*/  UIADD3.X UR5, URZ, UR49, URZ, UP0, !UPT ;  /* 0x000000313f057290 */ /* 0x000fe200087fe43f */
[----:B------:R-:W-:Y:S01]  /*11220*/  SHF.L.U32 R12, R12, 0x1f, RZ ;  /* 0x0000001f0c0c7819 */ /* 0x000fe200000006ff */
[----:B------:R-:W-:Y:S01]  /*11230*/  UMOV UR6, 0x0 ;  /* 0x0000000000067882 */ /* 0x000fe20000000000 */
[----:B------:R-:W-:Y:S01]  /*11240*/  UMOV UR7, 0x14f00000 ;  /* 0x14f0000000077882 */ /* 0x000fe20000000000 */
[----:B------:R-:W-:Y:S01]  /*11250*/  UMOV UR17, 0x20 ;  /* 0x0000002000117882 */ /* 0x000fe20000000000 */
[----:B------:R-:W-:Y:S01]  /*11260*/  UMOV UR18, 0x40 ;  /* 0x0000004000127882 */ /* 0x000fe20000000000 */
[----:B------:R-:W-:Y:S01]  /*11270*/  UIMAD UR8, UR9, 0x6000, UR42 ;  /* 0x00006000090878a4 */ /* 0x000fe2000f8e022a */
[----:B-12---:R-:W-:Y:S01]  /*11280*/  LEA R3, R10, UR19, 0x3 ;  /* 0x000000130a037c11 */ /* 0x006fe2000f8e18ff */
[----:B------:R-:W-:-:S02]  /*11290*/  ULEA UR9, UR9, UR19, 0x3 ;  /* 0x0000001309097291 */ /* 0x000fc4000f8e183f */
[----:B------:R-:W-:Y:S02]  /*112a0*/  USHF.L.U32 UR11, UR11, 0x7, URZ ;  /* 0x000000070b0b7899 */ /* 0x000fe4000800063f */
[----:B------:R-:W-:Y:S02]  /*112b0*/  UIADD3 UR14, UR8, 0x15400, URZ ;  /* 0x00015400080e7890 */ /* 0x000fe4000fffe03f */
        /* <DEDUP_REMOVED lines=13> */
.L_x_821:
[----:B------:R-:W-:Y:S05]  /*11390*/  @P2 BRA `(.L_x_789) ;  /* 0x0000000000142947 */ /* 0x000fea0003800000 */
[----:B------:R-:W-:Y:S01]  /*113a0*/  ISETP.NE.AND P2, PT, R23, RZ, PT ;  /* 0x000000ff1700720c */ /* 0x000fe20003f45270 */
[----:B------:R-:W-:-:S04]  /*113b0*/  IMAD.MOV.U32 R4, RZ, RZ, 0x6000 ;  /* 0x00006000ff047424 */ /* 0x000fc800078e00ff */
[----:B------:R2:W-:Y:S08]  /*113c0*/  SYNCS.ARRIVE.TRANS64 RZ, [R3+URZ+0x50], R4 ;  /* 0x0000500403ff79a7 */ /* 0x0005f0000800003f */
[----:B------:R-:W-:Y:S05]  /*113d0*/  @!P2 BRA `(.L_x_789) ;  /* 0x000000000004a947 */ /* 0x000fea0003800000 */
[----:B------:R-:W-:Y:S01]  /*113e0*/  BPT.TRAP 0x1 ;  /* 0x000000040000795c */ /* 0x000fe20000300000 */
.L_x_789:
        /* <DEDUP_REMOVED lines=28> */
.L_x_784:
[----:B------:R-:W-:Y:S05]  /*115b0*/  BSYNC B1 ;  /* 0x0000000000017941 */ /* 0x000fea0003800000 */
.L_x_783:
[----:B------:R-:W-:Y:S01]  /*115c0*/  ISETP.GT.AND P2, PT, R13, UR43, PT ;  /* 0x0000002b0d007c0c */ /* 0x000fe2000bf44270 */
[----:B------:R-:W-:-:S12]  /*115d0*/  VIADD R11, R11, 0xfffffffe ;  /* 0xfffffffe0b0b7836 */ /* 0x000fd80000000000 */
[----:B------:R-:W-:Y:S05]  /*115e0*/  @P2 BRA `(.L_x_790) ;  /* 0xfffffff000a82947 */ /* 0x000fea000383ffff */
.L_x_775:
[----:B------:R-:W-:Y:S05]  /*115f0*/  BSYNC B0 ;  /* 0x0000000000007941 */ /* 0x000fea0003800000 */
.L_x_766:
[----:B------:R-:W-:Y:S04]  /*11600*/  BSSY B0, `(.L_x_791) ;  /* 0x000000e000007945 */ /* 0x000fe80003800000 */
[----:B------:R-:W-:Y:S05]  /*11610*/  @P1 BRA `(.L_x_792) ;  /* 0x0000000000301947 */ /* 0x000fea0003800000 */
[----:B------:R-:W3:Y:S01]  /*11620*/  S2R R11, SR_LANEID ;  /* 0x00000000000b7919 */ /* 0x000ee20000000000 */
[----:B------:R-:W-:Y:S01]  /*11630*/  VOTEU.ANY UR4, UPT, PT ;  /* 0x0000000000047886 */ /* 0x000fe200038e0100 */
[----:B-12---:R-:W1:Y:S01]  /*11640*/  LDC.64 R2, c[0x0][0xdf0] ;  /* 0x00037c00ff027b82 */ /* 0x006e620000000a00 */
[----:B------:R-:W3:Y:S08]  /*11650*/  FLO.U32 R0, UR4 ;  /* 0x0000000400007d00 */ /* 0x000ef000080e0000 */
[----:B------:R-:W1:Y:S01]  /*11660*/  POPC R5, UR4 ;  /* 0x0000000400057d09 */ /* 0x000e620008000000 */
[----:B---3--:R-:W-:-:S13]  /*11670*/  ISETP.EQ.U32.AND P0, PT, R0, R11, PT ;  /* 0x0000000b0000720c */ /* 0x008fda0003f02070 */
[----:B-1----:R-:W2:Y:S01]  /*11680*/  @P0 ATOMG.E.ADD.STRONG.GPU PT, R3, desc[UR50][R2.64], R5 ;  /* 0x00000005020309a8 */ /* 0x002ea200081ee1f2 */
[----:B------:R-:W1:Y:S02]  /*11690*/  S2R R4, SR_LTMASK ;  /* 0x0000000000047919 */ /* 0x000e640000003900 */
[----:B-1----:R-:W-:-:S04]  /*116a0*/  LOP3.LUT R4, R4, UR4, RZ, 0xc0, !PT ;  /* 0x0000000404047c12 */ /* 0x002fc8000f8ec0ff */
[----:B------:R-:W1:Y:S01]  /*116b0*/  POPC R11, R4 ;  /* 0x00000004000b7309 */ /* 0x000e620000000000 */
[----:B--2---:R-:W1:Y:S02]  /*116c0*/  SHFL.IDX PT, R0, R3, R0, 0x1f ;  /* 0x00001f0003007589 */ /* 0x004e6400000e0000 */
[----:B-1----:R-:W-:-:S07]  /*116d0*/  IADD3 R22, R0, UR45, R11 ;  /* 0x0000002d00167c10 */ /* 0x002fce000fffe00b */
.L_x_792:
[----:B------:R-:W-:Y:S05]  /*116e0*/  BSYNC B0 ;  /* 0x0000000000007941 */ /* 0x000fea0003800000 */
.L_x_791:
[----:B------:R-:W-:Y:S04]  /*116f0*/  BSSY B0, `(.L_x_793) ;  /* 0x0000028000007945 */ /* 0x000fe80003800000 */
[----:B------:R-:W-:Y:S05]  /*11700*/  @!P6 BRA `(.L_x_794) ;  /* 0x000000000098e947 */ /* 0x000fea0003800000 */
[----:B-12---:R-:W-:Y:S02]  /*11710*/  LEA R3, R19, UR42, 0x3 ;  /* 0x0000002a13037c11 */ /* 0x006fe4000f8e18ff */
[----:B------:R-:W-:Y:S02]  /*11720*/  SHF.L.U32 R0, R18, 0x1f, RZ ;  /* 0x0000001f12007819 */ /* 0x000fe400000006ff */
[----:B------:R-:W-:Y:S02]  /*11730*/  ISETP.NE.AND P1, PT, R17, RZ, PT ;  /* 0x000000ff1100720c */ /* 0x000fe40003f25270 */
[----:B------:R-:W1:Y:S02]  /*11740*/  SYNCS.PHASECHK.TRANS64.TRYWAIT P0, [R3+URZ+0x2d860], R0 ;  /* 0x02d86000030075a7 */ /* 0x000e64000800017f */
[----:B-1----:R-:W-:Y:S09]  /*11750*/  @!P0 BRA `(.L_x_795) ;  /* 0x0000000c005c8947 */ /* 0x002ff20003800000 */
.L_x_822:
[----:B------:R-:W-:Y:S05]  /*11760*/  @P1 BRA `(.L_x_796) ;  /* 0x0000000000141947 */ /* 0x000fea0003800000 */
[----:B------:R-:W-:Y:S01]  /*11770*/  ISETP.NE.AND P0, PT, R23, RZ, PT ;  /* 0x000000ff1700720c */ /* 0x000fe20003f05270 */
[----:B-1----:R-:W-:-:S04]  /*11780*/  IMAD.MOV.U32 R0, RZ, RZ, 0x6000 ;  /* 0x00006000ff007424 */ /* 0x002fc800078e00ff */
[----:B------:R2:W-:Y:S08]  /*11790*/  SYNCS.ARRIVE.TRANS64 RZ, [R3+URZ+0x2d850], R0 ;  /* 0x02d8500003ff79a7 */ /* 0x0005f0000800003f */
[----:B------:R-:W-:Y:S05]  /*117a0*/  @!P0 BRA `(.L_x_796) ;  /* 0x0000000000048947 */ /* 0x000fea0003800000 */
[----:B------:R-:W-:Y:S01]  /*117b0*/  BPT.TRAP 0x1 ;  /* 0x000000040000795c */ /* 0x000fe20000300000 */
.L_x_796:
        /* <DEDUP_REMOVED lines=27> */
.L_x_794:
[----:B------:R-:W-:Y:S05]  /*11970*/  BSYNC B0 ;  /* 0x0000000000007941 */ /* 0x000fea0003800000 */
.L_x_793:
[----:B------:R-:W-:Y:S02]  /*11980*/  VIADD R19, R19, 0x1 ;  /* 0x0000000113137836 */ /* 0x000fe40000000000 */
[----:B--2---:R-:W-:-:S03]  /*11990*/  IMAD.MOV.U32 R13, RZ, RZ, R22 ;  /* 0x000000ffff0d7224 */ /* 0x004fc600078e0016 */
[----:B------:R-:W-:-:S04]  /*119a0*/  ISETP.NE.AND P0, PT, R19, 0x2, PT ;  /* 0x000000021300780c */ /* 0x000fc80003f05270 */
[----:B-1----:R-:W-:Y:S02]  /*119b0*/  SEL R3, RZ, 0x1, P0 ;  /* 0x00000001ff037807 */ /* 0x002fe40000000000 */
[----:B------:R-:W-:Y:S02]  /*119c0*/  SEL R19, R19, RZ, P0 ;  /* 0x000000ff13137207 */ /* 0x000fe40000000000 */
[----:B------:R-:W-:-:S07]  /*119d0*/  LOP3.LUT R18, R18, R3, RZ, 0x3c, !PT ;  /* 0x0000000312127212 */ /* 0x000fce00078e3cff */
.L_x_755:
[----:B------:R-:W-:Y:S05]  /*119e0*/  BSYNC B6 ;  /* 0x0000000000067941 */ /* 0x000fea0003800000 */
.L_x_753:
[----:B------:R-:W-:-:S03]  /*119f0*/  UMOV UR4, 0xffffffff ;  /* 0xffffffff00047882 */ /* 0x000fc60000000000 */
[----:B------:R-:W-:Y:S05]  /*11a00*/  BRA.DIV UR4, `(.L_x_797) ;  /* 0x0000000a04c47947 */ /* 0x000fea000b800000 */
[----:B------:R1:W2:Y:S02]  /*11a10*/  SHFL.IDX PT, R14, R13, RZ, 0x1f ;  /* 0x00001fff0d0e7589 */ /* 0x0002a400000e0000 */
.L_x_825:
[----:B------:R-:W-:Y:S01]  /*11a20*/  ISETP.NE.AND P0, PT, R23, RZ, PT ;  /* 0x000000ff1700720c */ /* 0x000fe20003f05270 */
[----:B------:R-:W-:Y:S05]  /*11a30*/  WARPSYNC.ALL ;  /* 0x0000000000007948 */ /* 0x000fea0003800000 */
[----:B------:R-:W-:Y:S01]  /*11a40*/  BAR.SYNC.DEFER_BLOCKING 0x4, 0x1a0 ;  /* 0x0106800000007b1d */ /* 0x000fe20000010000 */
[----:B--2---:R-:W-:-:S05]  /*11a50*/  IMAD.MOV.U32 R22, RZ, RZ, R14 ;  /* 0x000000ffff167224 */ /* 0x004fca00078e000e */
[----:B------:R-:W-:Y:S01]  /*11a60*/  ULDC UR4, c[0x0][0xda8] ;  /* 0x00036a0000047ab9 */ /* 0x000fe20000000800 */
[----:B------:R-:W-:Y:S01]  /*11a70*/  @!P0 MOV R0, 0x400 ;  /* 0x0000040000008802 */ /* 0x000fe20000000f00 */
[----:B------:R-:W2:Y:S03]  /*11a80*/  @!P0 S2R R3, SR_CgaCtaId ;  /* 0x0000000000038919 */ /* 0x000ea60000008800 */
[----:B--2---:R-:W-:-:S05]  /*11a90*/  @!P0 LEA R0, R3, R0, 0x18 ;  /* 0x0000000003008211 */ /* 0x004fca00078ec0ff */
[----:B------:R2:W-:Y:S01]  /*11aa0*/  @!P0 STS [R0+0x2d8d0], R13 ;  /* 0x02d8d00d00008388 */ /* 0x0005e20000000800 */
[----:B------:R-:W-:Y:S06]  /*11ab0*/  BAR.ARV 0x5, 0x1a0 ;  /* 0x0146800000007b1d */ /* 0x000fec0000002000 */
[----:B------:R-:W-:-:S13]  /*11ac0*/  ISETP.GE.AND P0, PT, R22, UR4, PT ;  /* 0x0000000416007c0c */ /* 0x000fda000bf06270 */
[----:B--2---:R-:W-:Y:S05]  /*11ad0*/  @!P0 BRA `(.L_x_798) ;  /* 0xffffffd000448947 */ /* 0x004fea000383ffff */
.L_x_744:
[----:B------:R-:W2:Y:S01]  /*11ae0*/  S2R R3, SR_CgaCtaId ;  /* 0x0000000000037919 */ /* 0x000ea20000008800 */
[----:B------:R-:W-:Y:S01]  /*11af0*/  UIADD3 UR47, UR47, 0x1, URZ ;  /* 0x000000012f2f7890 */ /* 0x000fe2000fffe03f */
[----:B------:R-:W-:-:S03]  /*11b00*/  MOV R0, 0x400 ;  /* 0x0000040000007802 */ /* 0x000fc60000000f00 */
[----:B------:R-:W-:-:S04]  /*11b10*/  ULEA.HI UR4, UR47, UR47, URZ, 0x1 ;  /* 0x0000002f2f047291 */ /* 0x000fc8000f8f083f */
[----:B------:R-:W-:-:S04]  /*11b20*/  ULOP3.LUT UR4, UR4, 0xfffffffe, URZ, 0xc0, !UPT ;  /* 0xfffffffe04047892 */ /* 0x000fc8000f8ec03f */
[----:B------:R-:W-:-:S06]  /*11b30*/  UIADD3 UR4, UR47, -UR4, URZ ;  /* 0x800000042f047290 */ /* 0x000fcc000fffe03f */
[----:B------:R-:W-:Y:S01]  /*11b40*/  IMAD.U32 R2, RZ, RZ, UR4 ;  /* 0x00000004ff027e24 */ /* 0x000fe2000f8e00ff */
[----:B--2---:R-:W-:-:S04]  /*11b50*/  LEA R9, R3, R0, 0x18 ;  /* 0x0000000003097211 */ /* 0x004fc800078ec0ff */
[----:B------:R-:W-:-:S04]  /*11b60*/  SHF.L.U32 R0, R2, 0x1f, RZ ;  /* 0x0000001f02007819 */ /* 0x000fc800000006ff */
[----:B------:R-:W2:Y:S02]  /*11b70*/  SYNCS.PHASECHK.TRANS64.TRYWAIT P0, [R9+URZ+0x2d820], R0 ;  /* 0x02d82000090075a7 */ /* 0x000ea4000800017f */
[----:B--2---:R-:W-:Y:S05]  /*11b80*/  @!P0 BRA `(.L_x_799) ;  /* 0x0000000800888947 */ /* 0x004fea0003800000 */
.L_x_826:
[----:B------:R-:W3:Y:S02]  /*11b90*/  SHFL.IDX PT, R16, R16, RZ, 0x1f ;  /* 0x00001fff10107589 */ /* 0x000ee400000e0000 */
[----:B---3--:R-:W-:-:S13]  /*11ba0*/  ISETP.NE.AND P0, PT, R16, RZ, PT ;  /* 0x000000ff1000720c */ /* 0x008fda0003f05270 */
[----:B------:R-:W-:Y:S05]  /*11bb0*/  @P0 EXIT ;  /* 0x000000000000094d */ /* 0x000fea0003800000 */
[----:B------:R-:W-:Y:S01]  /*11bc0*/  ELECT P0, URZ, PT ;  /* 0x00000000003f782f */ /* 0x000fe20003800000 */
[----:B------:R-:W-:-:S12]  /*11bd0*/  BSSY B0, `(.L_x_800) ;  /* 0x0000020000007945 */ /* 0x000fd80003800000 */
[----:B------:R-:W-:Y:S05]  /*11be0*/  @!P0 BRA `(.L_x_801) ;  /* 0x0000000000788947 */ /* 0x000fea0003800000 */
[----:B------:R-:W-:-:S06]  /*11bf0*/  ULOP3.LUT UR4, UR46, 0x2, URZ, 0xfc, !UPT ;  /* 0x000000022e047892 */ /* 0x000fcc000f8efc3f */
[----:B--2---:R-:W-:-:S05]  /*11c00*/  IMAD.U32 R0, RZ, RZ, UR4 ;  /* 0x00000004ff007e24 */ /* 0x004fca000f8e00ff */
[----:B------:R-:W-:-:S13]  /*11c10*/  ISETP.NE.AND P2, PT, R0, 0x3, PT ;  /* 0x000000030000780c */ /* 0x000fda0003f45270 */
[----:B------:R-:W-:Y:S05]  /*11c20*/  @!P2 BRA `(.L_x_802) ;  /* 0x000000000004a947 */ /* 0x000fea0003800000 */
[----:B------:R-:W-:Y:S01]  /*11c30*/  BPT.TRAP 0x1 ;  /* 0x000000040000795c */ /* 0x000fe20000300000 */
.L_x_802:
        /* <DEDUP_REMOVED lines=12> */
.L_x_827:
[----:B------:R-:W3:Y:S02]  /*11d00*/  SYNCS.PHASECHK.TRANS64.TRYWAIT P0, [R3+URZ], R2 ;  /* 0x00000002030075a7 */ /* 0x000ee4000800017f */
[----:B---3--:R-:W-:Y:S05]  /*11d10*/  @!P0 BRA `(.L_x_804) ;  /* 0x00000008004c8947 */ /* 0x008fea0003800000 */
.L_x_828:
[----:B------:R-:W-:Y:S05]  /*11d20*/  @!P2 BRA `(.L_x_805) ;  /* 0x000000000004a947 */ /* 0x000fea0003800000 */
[----:B------:R-:W-:Y:S01]  /*11d30*/  BPT.TRAP 0x1 ;  /* 0x000000040000795c */ /* 0x000fe20000300000 */
.L_x_805:
[----:B------:R-:W-:-:S04]  /*11d40*/  VIADD R0, R9, 0x2d860 ;  /* 0x0002d86009007836 */ /* 0x000fc80000000000 */
[----:B------:R-:W-:-:S04]  /*11d50*/  IMAD R19, R19, 0x8, R0 ;  /* 0x0000000813137824 */ /* 0x000fc800078e0200 */
[----:B------:R-:W4:Y:S02]  /*11d60*/  SYNCS.PHASECHK.TRANS64.TRYWAIT P0, [R19+URZ], R4 ;  /* 0x00000004130075a7 */ /* 0x000f24000800017f */
[----:B----4-:R-:W-:Y:S05]  /*11d70*/  @!P0 BRA `(.L_x_806) ;  /* 0x0000000800488947 */ /* 0x010fea0003800000 */
.L_x_829:
[----:B------:R-:W-:-:S07]  /*11d80*/  IMAD R7, R7, 0x8, R0 ;  /* 0x0000000807077824 */ /* 0x000fce00078e0200 */
.L_x_807:
[----:B------:R1:W1:Y:S02]  /*11d90*/  SYNCS.PHASECHK.TRANS64.TRYWAIT P0, [R7+URZ], R2 ;  /* 0x00000002070075a7 */ /* 0x000264000800017f */
[----:B-1----:R-:W-:Y:S05]  /*11da0*/  @!P0 NANOSLEEP.SYNCS 0x989680 ;  /* 0x009896800000895d */ /* 0x002fea0003900000 */
[----:B------:R-:W1:Y:S02]  /*11db0*/  @!P0 SYNCS.PHASECHK.TRANS64 P0, [R7+URZ], R2 ;  /* 0x00000002070085a7 */ /* 0x000e64000800007f */
[----:B-1----:R-:W-:Y:S05]  /*11dc0*/  @!P0 BRA `(.L_x_807) ;  /* 0xfffffffc00f08947 */ /* 0x002fea000383ffff */
.L_x_801:
[----:B------:R-:W-:Y:S05]  /*11dd0*/  BSYNC B0 ;  /* 0x0000000000007941 */ /* 0x000fea0003800000 */
.L_x_800:
[----:B------:R-:W-:Y:S05]  /*11de0*/  EXIT ;  /* 0x000000000000794d */ /* 0x000fea0003800000 */
.L_x_665:
[----:B-1----:R-:W-:-:S04]  /*11df0*/  IMAD.U32 R3, RZ, RZ, UR39 ;  /* 0x00000027ff037e24 */ /* 0x002fc8000f8e00ff */
[----:B------:R1:W2:Y:S03]  /*11e00*/  SYNCS.PHASECHK.TRANS64.TRYWAIT P1, [R3+URZ+0x2d800], R0 ;  /* 0x02d80000030075a7 */ /* 0x0002a6000802017f */
[----:B--2---:R-:W-:Y:S05]  /*11e10*/  @!P1 NANOSLEEP.SYNCS 0x989680 ;  /* 0x009896800000995d */ /* 0x004fea0003900000 */
[----:B------:R-:W2:Y:S02]  /*11e20*/  @!P1 SYNCS.PHASECHK.TRANS64 P1, [R3+URZ+0x2d800], R0 ;  /* 0x02d80000030095a7 */ /* 0x000ea4000802007f */
[----:B--2---:R-:W-:Y:S05]  /*11e30*/  @!P1 BRA `(.L_x_665) ;  /* 0xfffffffc00ec9947 */ /* 0x004fea000383ffff */
[----:B------:R-:W-:Y:S05]  /*11e40*/  BRA `(.L_x_808) ;  /* 0xfffffefc00147947 */ /* 0x000fea000383ffff */
.L_x_669:
[----:B--2---:R2:W3:Y:S02]  /*11e50*/  SYNCS.PHASECHK.TRANS64.TRYWAIT P2, [R7+URZ+0x2d830], R0 ;  /* 0x02d83000070075a7 */ /* 0x0044e4000804017f */
[----:B---3--:R-:W-:Y:S05]  /*11e60*/  @!P2 NANOSLEEP.SYNCS 0x989680 ;  /* 0x009896800000a95d */ /* 0x008fea0003900000 */
[----:B------:R-:W3:Y:S02]  /*11e70*/  @!P2 SYNCS.PHASECHK.TRANS64 P2, [R7+URZ+0x2d830], R0 ;  /* 0x02d830000700a5a7 */ /* 0x000ee4000804007f */
[----:B---3--:R-:W-:Y:S05]  /*11e80*/  @!P2 BRA `(.L_x_669) ;  /* 0xfffffffc00f0a947 */ /* 0x008fea000383ffff */
[----:B------:R-:W-:Y:S05]  /*11e90*/  BRA `(.L_x_668) ;  /* 0xfffffefc00347947 */ /* 0x000fea000383ffff */
.L_x_685:
[----:B---3--:R-:W-:-:S04]  /*11ea0*/  IMAD.U32 R11, RZ, RZ, UR6 ;  /* 0x00000006ff0b7e24 */ /* 0x008fc8000f8e00ff */
[----:B------:R3:W4:Y:S03]  /*11eb0*/  SYNCS.PHASECHK.TRANS64.TRYWAIT P2, [R11+URZ+0x2d830], R10 ;  /* 0x02d8300a0b0075a7 */ /* 0x000726000804017f */
[----:B----4-:R-:W-:Y:S05]  /*11ec0*/  @!P2 NANOSLEEP.SYNCS 0x989680 ;  /* 0x009896800000a95d */ /* 0x010fea0003900000 */
[----:B------:R-:W4:Y:S02]  /*11ed0*/  @!P2 SYNCS.PHASECHK.TRANS64 P2, [R11+URZ+0x2d830], R10 ;  /* 0x02d8300a0b00a5a7 */ /* 0x000f24000804007f */
[----:B----4-:R-:W-:Y:S05]  /*11ee0*/  @!P2 BRA `(.L_x_685) ;  /* 0xfffffffc00eca947 */ /* 0x010fea000383ffff */
[----:B------:R-:W-:Y:S05]  /*11ef0*/  BRA `(.L_x_682) ;  /* 0xffffff2c00f07947 */ /* 0x000fea000383ffff */
.L_x_689:
[----:B--2---:R-:W-:-:S04]  /*11f00*/  IMAD.U32 R11, RZ, RZ, UR6 ;  /* 0x00000006ff0b7e24 */ /* 0x004fc8000f8e00ff */
[----:B------:R2:W3:Y:S03]  /*11f10*/  SYNCS.PHASECHK.TRANS64.TRYWAIT P2, [R11+URZ+0x2d850], R10 ;  /* 0x02d8500a0b0075a7 */ /* 0x0004e6000804017f */
[----:B---3--:R-:W-:Y:S05]  /*11f20*/  @!P2 NANOSLEEP.SYNCS 0x989680 ;  /* 0x009896800000a95d */ /* 0x008fea0003900000 */
[----:B------:R-:W3:Y:S02]  /*11f30*/  @!P2 SYNCS.PHASECHK.TRANS64 P2, [R11+URZ+0x2d850], R10 ;  /* 0x02d8500a0b00a5a7 */ /* 0x000ee4000804007f */
[----:B---3--:R-:W-:Y:S05]  /*11f40*/  @!P2 BRA `(.L_x_689) ;  /* 0xfffffffc00eca947 */ /* 0x008fea000383ffff */
[----:B------:R-:W-:Y:S05]  /*11f50*/  BRA `(.L_x_686) ;  /* 0xffffff3000887947 */ /* 0x000fea000383ffff */
.L_x_706:
[----:B--2---:R-:W-:-:S04]  /*11f60*/  IMAD.U32 R12, RZ, RZ, UR6 ;  /* 0x00000006ff0c7e24 */ /* 0x004fc8000f8e00ff */
[----:B------:R2:W3:Y:S03]  /*11f70*/  SYNCS.PHASECHK.TRANS64.TRYWAIT P2, [R12+URZ+0x2d830], R7 ;  /* 0x02d830070c0075a7 */ /* 0x0004e6000804017f */
[----:B---3--:R-:W-:Y:S05]  /*11f80*/  @!P2 NANOSLEEP.SYNCS 0x989680 ;  /* 0x009896800000a95d */ /* 0x008fea0003900000 */
[----:B------:R-:W3:Y:S02]  /*11f90*/  @!P2 SYNCS.PHASECHK.TRANS64 P2, [R12+URZ+0x2d830], R7 ;  /* 0x02d830070c00a5a7 */ /* 0x000ee4000804007f */
[----:B---3--:R-:W-:Y:S05]  /*11fa0*/  @!P2 BRA `(.L_x_706) ;  /* 0xfffffffc00eca947 */ /* 0x008fea000383ffff */
[----:B------:R-:W-:Y:S05]  /*11fb0*/  BRA `(.L_x_703) ;  /* 0xffffff6000707947 */ /* 0x000fea000383ffff */
.L_x_710:
[----:B--2---:R-:W-:-:S04]  /*11fc0*/  IMAD.U32 R12, RZ, RZ, UR6 ;  /* 0x00000006ff0c7e24 */ /* 0x004fc8000f8e00ff */
[----:B------:R2:W3:Y:S03]  /*11fd0*/  SYNCS.PHASECHK.TRANS64.TRYWAIT P2, [R12+URZ+0x2d850], R7 ;  /* 0x02d850070c0075a7 */ /* 0x0004e6000804017f */
[----:B---3--:R-:W-:Y:S05]  /*11fe0*/  @!P2 NANOSLEEP.SYNCS 0x989680 ;  /* 0x009896800000a95d */ /* 0x008fea0003900000 */
[----:B------:R-:W3:Y:S02]  /*11ff0*/  @!P2 SYNCS.PHASECHK.TRANS64 P2, [R12+URZ+0x2d850], R7 ;  /* 0x02d850070c00a5a7 */ /* 0x000ee4000804007f */
[----:B---3--:R-:W-:Y:S05]  /*12000*/  @!P2 BRA `(.L_x_710) ;  /* 0xfffffffc00eca947 */ /* 0x008fea000383ffff */
[----:B------:R-:W-:Y:S05]  /*12010*/  BRA `(.L_x_707) ;  /* 0xffffff6400087947 */ /* 0x000fea000383ffff */
.L_x_716:
[----:B--2---:R-:W-:-:S04]  /*12020*/  IMAD.U32 R14, RZ, RZ, UR6 ;  /* 0x00000006ff0e7e24 */ /* 0x004fc8000f8e00ff */
[----:B------:R2:W3:Y:S03]  /*12030*/  SYNCS.PHASECHK.TRANS64.TRYWAIT P2, [R14+URZ+0x2d830], R7 ;  /* 0x02d830070e0075a7 */ /* 0x0004e6000804017f */
[----:B---3--:R-:W-:Y:S05]  /*12040*/  @!P2 NANOSLEEP.SYNCS 0x989680 ;  /* 0x009896800000a95d */ /* 0x008fea0003900000 */
[----:B------:R-:W3:Y:S02]  /*12050*/  @!P2 SYNCS.PHASECHK.TRANS64 P2, [R14+URZ+0x2d830], R7 ;  /* 0x02d830070e00a5a7 */ /* 0x000ee4000804007f */
[----:B---3--:R-:W-:Y:S05]  /*12060*/  @!P2 BRA `(.L_x_716) ;  /* 0xfffffffc00eca947 */ /* 0x008fea000383ffff */
[----:B------:R-:W-:Y:S05]  /*12070*/  BRA `(.L_x_713) ;  /* 0xffffff8000707947 */ /* 0x000fea000383ffff */
.L_x_720:
[----:B--2---:R-:W-:-:S04]  /*12080*/  IMAD.U32 R14, RZ, RZ, UR6 ;  /* 0x00000006ff0e7e24 */ /* 0x004fc8000f8e00ff */
[----:B------:R2:W3:Y:S03]  /*12090*/  SYNCS.PHASECHK.TRANS64.TRYWAIT P2, [R14+URZ+0x2d850], R7 ;  /* 0x02d850070e0075a7 */ /* 0x0004e6000804017f */
[----:B---3--:R-:W-:Y:S05]  /*120a0*/  @!P2 NANOSLEEP.SYNCS 0x989680 ;  /* 0x009896800000a95d */ /* 0x008fea0003900000 */
[----:B------:R-:W3:Y:S02]  /*120b0*/  @!P2 SYNCS.PHASECHK.TRANS64 P2, [R14+URZ+0x2d850], R7 ;  /* 0x02d850070e00a5a7 */ /* 0x000ee4000804007f */
[----:B---3--:R-:W-:Y:S05]  /*120c0*/  @!P2 BRA `(.L_x_720) ;  /* 0xfffffffc00eca947 */ /* 0x008fea000383ffff */
[----:B------:R-:W-:Y:S05]  /*120d0*/  BRA `(.L_x_717) ;  /* 0xffffff8400087947 */ /* 0x000fea000383ffff */
.L_x_733:
[----:B------:R-:W-:-:S04]  /*120e0*/  IMAD.U32 R3, RZ, RZ, UR9 ;  /* 0x00000009ff037e24 */ /* 0x000fc8000f8e00ff */
[----:B------:R1:W1:Y:S03]  /*120f0*/  SYNCS.PHASECHK.TRANS64.TRYWAIT P0, [R3+URZ+0x2d850], R0 ;  /* 0x02d85000030075a7 */ /* 0x000266000800017f */
[----:B-1----:R-:W-:Y:S05]  /*12100*/  @!P0 NANOSLEEP.SYNCS 0x989680 ;  /* 0x009896800000895d */ /* 0x002fea0003900000 */
[----:B------:R-:W1:Y:S02]  /*12110*/  @!P0 SYNCS.PHASECHK.TRANS64 P0, [R3+URZ+0x2d850], R0 ;  /* 0x02d85000030085a7 */ /* 0x000e64000800007f */
[----:B-1----:R-:W-:Y:S05]  /*12120*/  @!P0 BRA `(.L_x_733) ;  /* 0xfffffffc00ec8947 */ /* 0x002fea000383ffff */
[----:B------:R-:W-:Y:S05]  /*12130*/  BRA `(.L_x_732) ;  /* 0xffffffb000247947 */ /* 0x000fea000383ffff */
.L_x_759:
[----:B------:R-:W-:Y:S02]  /*12140*/  IMAD.MOV.U32 R13, RZ, RZ, R16 ;  /* 0x000000ffff0d7224 */ /* 0x000fe400078e0010 */
[----:B------:R-:W-:Y:S02]  /*12150*/  IMAD.MOV.U32 R12, RZ, RZ, RZ ;  /* 0x000000ffff0c7224 */ /* 0x000fe400078e00ff */
[----:B------:R-:W-:Y:S02]  /*12160*/  IMAD.MOV.U32 R11, RZ, RZ, 0x1f ;  /* 0x0000001fff0b7424 */ /* 0x000fe400078e00ff */
[----:B------:R-:W-:-:S07]  /*12170*/  IMAD.MOV.U32 R15, RZ, RZ, -0x1 ;  /* 0xffffffffff0f7424 */ /* 0x000fce00078e00ff */
[----:B------:R-:W-:Y:S05]  /*12180*/  WARPSYNC.COLLECTIVE R15, `(.L_x_809) ;  /* 0x000000000f087348 */ /* 0x000fea0003c00000 */
[----:B------:R1:W2:Y:S02]  /*12190*/  SHFL.IDX P6, R14, R13, R12, R11 ;  /* 0x0000000c0d0e7389 */ /* 0x0002a400000c000b */
[----:B-12---:R-:W-:Y:S01]  /*121a0*/  ENDCOLLECTIVE ;  /* 0x000000000000791b */ /* 0x006fe20003800000 */
.L_x_809:
[----:B------:R-:W-:Y:S05]  /*121b0*/  BRA `(.L_x_810) ;  /* 0xffffffd800207947 */ /* 0x000fea000383ffff */
.L_x_760:
[----:B------:R-:W-:Y:S01]  /*121c0*/  BSSY B0, `(.L_x_811) ;  /* 0x0000006000007945 */ /* 0x000fe20003800000 */
[----:B------:R-:W-:-:S07]  /*121d0*/  IMAD.MOV.U32 R15, RZ, RZ, -0x1 ;  /* 0xffffffffff0f7424 */ /* 0x000fce00078e00ff */
[----:B------:R-:W-:Y:S05]  /*121e0*/  WARPSYNC.COLLECTIVE R15, `(.L_x_812) ;  /* 0x000000000f0c7348 */ /* 0x000fea0003c00000 */
[----:B------:R-:W-:Y:S02]  /*121f0*/  ELECT P6, UR62, PT ;  /* 0x00000000003e782f */ /* 0x000fe400038c0000 */
[----:B------:R-:W-:Y:S01]  /*12200*/  MOV R14, UR62 ;  /* 0x0000003e000e7c02 */ /* 0x000fe20008000f00 */
[----:B------:R-:W-:Y:S10]  /*12210*/  ENDCOLLECTIVE ;  /* 0x000000000000791b */ /* 0x000ff40003800000 */
.L_x_812:
[----:B------:R-:W-:Y:S05]  /*12220*/  BSYNC B0 ;  /* 0x0000000000007941 */ /* 0x000fea0003800000 */
.L_x_811:
[----:B------:R-:W-:Y:S05]  /*12230*/  BRA `(.L_x_813) ;  /* 0xffffffd800107947 */ /* 0x000fea000383ffff */
.L_x_763:
[----:B--2---:R2:W3:Y:S02]  /*12240*/  SYNCS.PHASECHK.TRANS64.TRYWAIT P2, [R13+URZ+0x2d840], R12 ;  /* 0x02d8400c0d0075a7 */ /* 0x0044e4000804017f */
[----:B---3--:R-:W-:Y:S05]  /*12250*/  @!P2 NANOSLEEP.SYNCS 0x989680 ;  /* 0x009896800000a95d */ /* 0x008fea0003900000 */
[----:B------:R-:W3:Y:S02]  /*12260*/  @!P2 SYNCS.PHASECHK.TRANS64 P2, [R13+URZ+0x2d840], R12 ;  /* 0x02d8400c0d00a5a7 */ /* 0x000ee4000804007f */
[----:B---3--:R-:W-:Y:S05]  /*12270*/  @!P2 BRA `(.L_x_763) ;  /* 0xfffffffc00f0a947 */ /* 0x008fea000383ffff */
[----:B------:R-:W-:Y:S05]  /*12280*/  BRA `(.L_x_814) ;  /* 0xffffffd800647947 */ /* 0x000fea000383ffff */
.L_x_765:
[----:B-1----:R-:W-:-:S04]  /*12290*/  IMAD.U32 R5, RZ, RZ, UR42 ;  /* 0x0000002aff057e24 */ /* 0x002fc8000f8e00ff */
[----:B------:R1:W3:Y:S03]  /*122a0*/  SYNCS.PHASECHK.TRANS64.TRYWAIT P2, [R5+URZ+0x2d820], R4 ;  /* 0x02d82004050075a7 */ /* 0x0002e6000804017f */
[----:B---3--:R-:W-:Y:S05]  /*122b0*/  @!P2 NANOSLEEP.SYNCS 0x989680 ;  /* 0x009896800000a95d */ /* 0x008fea0003900000 */
[----:B------:R-:W3:Y:S02]  /*122c0*/  @!P2 SYNCS.PHASECHK.TRANS64 P2, [R5+URZ+0x2d820], R4 ;  /* 0x02d820040500a5a7 */ /* 0x000ee4000804007f */
[----:B---3--:R-:W-:Y:S05]  /*122d0*/  @!P2 BRA `(.L_x_765) ;  /* 0xfffffffc00eca947 */ /* 0x008fea000383ffff */
[----:B------:R-:W-:Y:S05]  /*122e0*/  BRA `(.L_x_815) ;  /* 0xffffffdc00687947 */ /* 0x000fea000383ffff */
.L_x_771:
[----:B-1----:R1:W2:Y:S02]  /*122f0*/  SYNCS.PHASECHK.TRANS64.TRYWAIT P3, [R3+URZ+0x2d840], R2 ;  /* 0x02d84002030075a7 */ /* 0x0022a4000806017f */
[----:B--2---:R-:W-:Y:S05]  /*12300*/  @!P3 NANOSLEEP.SYNCS 0x989680 ;  /* 0x009896800000b95d */ /* 0x004fea0003900000 */
[----:B------:R-:W2:Y:S02]  /*12310*/  @!P3 SYNCS.PHASECHK.TRANS64 P3, [R3+URZ+0x2d840], R2 ;  /* 0x02d840020300b5a7 */ /* 0x000ea4000806007f */
[----:B--2---:R-:W-:Y:S05]  /*12320*/  @!P3 BRA `(.L_x_771) ;  /* 0xfffffffc00f0b947 */ /* 0x004fea000383ffff */
[----:B------:R-:W-:Y:S05]  /*12330*/  BRA `(.L_x_816) ;  /* 0xffffffe000087947 */ /* 0x000fea000383ffff */
.L_x_773:
[----:B-1----:R1:W2:Y:S02]  /*12340*/  SYNCS.PHASECHK.TRANS64.TRYWAIT P3, [R2+URZ+0x60], R3 ;  /* 0x00006003020075a7 */ /* 0x0022a4000806017f */
[----:B--2---:R-:W-:Y:S05]  /*12350*/  @!P3 NANOSLEEP.SYNCS 0x989680 ;  /* 0x009896800000b95d */ /* 0x004fea0003900000 */
[----:B------:R-:W2:Y:S02]  /*12360*/  @!P3 SYNCS.PHASECHK.TRANS64 P3, [R2+URZ+0x60], R3 ;  /* 0x000060030200b5a7 */ /* 0x000ea4000806007f */
[----:B--2---:R-:W-:Y:S05]  /*12370*/  @!P3 BRA `(.L_x_773) ;  /* 0xfffffffc00f0b947 */ /* 0x004fea000383ffff */
[----:B------:R-:W-:Y:S05]  /*12380*/  BRA `(.L_x_817) ;  /* 0xffffffe000887947 */ /* 0x000fea000383ffff */
.L_x_779:
[----:B-1----:R1:W2:Y:S02]  /*12390*/  SYNCS.PHASECHK.TRANS64.TRYWAIT P3, [R4+URZ+0x2d840], R3 ;  /* 0x02d84003040075a7 */ /* 0x0022a4000806017f */
[----:B--2---:R-:W-:Y:S05]  /*123a0*/  @!P3 NANOSLEEP.SYNCS 0x989680 ;  /* 0x009896800000b95d */ /* 0x004fea0003900000 */
[----:B------:R-:W2:Y:S02]  /*123b0*/  @!P3 SYNCS.PHASECHK.TRANS64 P3, [R4+URZ+0x2d840], R3 ;  /* 0x02d840030400b5a7 */ /* 0x000ea4000806007f */
[----:B--2---:R-:W-:Y:S05]  /*123c0*/  @!P3 BRA `(.L_x_779) ;  /* 0xfffffffc00f0b947 */ /* 0x004fea000383ffff */
[----:B------:R-:W-:Y:S05]  /*123d0*/  BRA `(.L_x_818) ;  /* 0xffffffe400b07947 */ /* 0x000fea000383ffff */
.L_x_781:
[----:B-1----:R1:W2:Y:S02]  /*123e0*/  SYNCS.PHASECHK.TRANS64.TRYWAIT P3, [R3+URZ+0x60], R18 ;  /* 0x00006012030075a7 */ /* 0x0022a4000806017f */
[----:B--2---:R-:W-:Y:S05]  /*123f0*/  @!P3 NANOSLEEP.SYNCS 0x989680 ;  /* 0x009896800000b95d */ /* 0x004fea0003900000 */
[----:B------:R-:W2:Y:S02]  /*12400*/  @!P3 SYNCS.PHASECHK.TRANS64 P3, [R3+URZ+0x60], R18 ;  /* 0x000060120300b5a7 */ /* 0x000ea4000806007f */
[----:B--2---:R-:W-:Y:S05]  /*12410*/  @!P3 BRA `(.L_x_781) ;  /* 0xfffffffc00f0b947 */ /* 0x004fea000383ffff */
[----:B------:R-:W-:Y:S05]  /*12420*/  BRA `(.L_x_819) ;  /* 0xffffffe800307947 */ /* 0x000fea000383ffff */
.L_x_786:
[----:B-1----:R1:W2:Y:S02]  /*12430*/  SYNCS.PHASECHK.TRANS64.TRYWAIT P3, [R3+URZ+0x2d840], R4 ;  /* 0x02d84004030075a7 */ /* 0x0022a4000806017f */
[----:B--2---:R-:W-:Y:S05]  /*12440*/  @!P3 NANOSLEEP.SYNCS 0x989680 ;  /* 0x009896800000b95d */ /* 0x004fea0003900000 */
[----:B------:R-:W2:Y:S02]  /*12450*/  @!P3 SYNCS.PHASECHK.TRANS64 P3, [R3+URZ+0x2d840], R4 ;  /* 0x02d840040300b5a7 */ /* 0x000ea4000806007f */
[----:B--2---:R-:W-:Y:S05]  /*12460*/  @!P3 BRA `(.L_x_786) ;  /* 0xfffffffc00f0b947 */ /* 0x004fea000383ffff */
[----:B------:R-:W-:Y:S05]  /*12470*/  BRA `(.L_x_820) ;  /* 0xffffffec00307947 */ /* 0x000fea000383ffff */
.L_x_788:
[----:B-1----:R1:W2:Y:S02]  /*12480*/  SYNCS.PHASECHK.TRANS64.TRYWAIT P3, [R3+URZ+0x60], R12 ;  /* 0x0000600c030075a7 */ /* 0x0022a4000806017f */
[----:B--2---:R-:W-:Y:S05]  /*12490*/  @!P3 NANOSLEEP.SYNCS 0x989680 ;  /* 0x009896800000b95d */ /* 0x004fea0003900000 */
[----:B------:R-:W2:Y:S02]  /*124a0*/  @!P3 SYNCS.PHASECHK.TRANS64 P3, [R3+URZ+0x60], R12 ;  /* 0x0000600c0300b5a7 */ /* 0x000ea4000806007f */
[----:B--2---:R-:W-:Y:S05]  /*124b0*/  @!P3 BRA `(.L_x_788) ;  /* 0xfffffffc00f0b947 */ /* 0x004fea000383ffff */
[----:B------:R-:W-:Y:S05]  /*124c0*/  BRA `(.L_x_821) ;  /* 0xffffffec00b07947 */ /* 0x000fea000383ffff */
.L_x_795:
[----:B-1----:R1:W2:Y:S02]  /*124d0*/  SYNCS.PHASECHK.TRANS64.TRYWAIT P0, [R3+URZ+0x2d860], R0 ;  /* 0x02d86000030075a7 */ /* 0x0022a4000800017f */
[----:B--2---:R-:W-:Y:S05]  /*124e0*/  @!P0 NANOSLEEP.SYNCS 0x989680 ;  /* 0x009896800000895d */ /* 0x004fea0003900000 */
[----:B------:R-:W2:Y:S02]  /*124f0*/  @!P0 SYNCS.PHASECHK.TRANS64 P0, [R3+URZ+0x2d860], R0 ;  /* 0x02d86000030085a7 */ /* 0x000ea4000800007f */
[----:B--2---:R-:W-:Y:S05]  /*12500*/  @!P0 BRA `(.L_x_795) ;  /* 0xfffffffc00f08947 */ /* 0x004fea000383ffff */
[----:B------:R-:W-:Y:S05]  /*12510*/  BRA `(.L_x_822) ;  /* 0xfffffff000907947 */ /* 0x000fea000383ffff */
.L_x_797:
[----:B------:R-:W-:Y:S01]  /*12520*/  BSSY B0, `(.L_x_823) ;  /* 0x0000007000007945 */ /* 0x000fe20003800000 */
[----:B------:R-:W-:Y:S02]  /*12530*/  IMAD.MOV.U32 R12, RZ, RZ, RZ ;  /* 0x000000ffff0c7224 */ /* 0x000fe400078e00ff */
[----:B------:R-:W-:Y:S02]  /*12540*/  IMAD.MOV.U32 R11, RZ, RZ, 0x1f ;  /* 0x0000001fff0b7424 */ /* 0x000fe400078e00ff */
[----:B------:R-:W-:-:S07]  /*12550*/  IMAD.MOV.U32 R15, RZ, RZ, -0x1 ;  /* 0xffffffffff0f7424 */ /* 0x000fce00078e00ff */
[----:B------:R-:W-:Y:S05]  /*12560*/  WARPSYNC.COLLECTIVE R15, `(.L_x_824) ;  /* 0x000000000f087348 */ /* 0x000fea0003c00000 */
[----:B------:R1:W2:Y:S02]  /*12570*/  SHFL.IDX P6, R14, R13, R12, R11 ;  /* 0x0000000c0d0e7389 */ /* 0x0002a400000c000b */
[----:B-12---:R-:W-:Y:S01]  /*12580*/  ENDCOLLECTIVE ;  /* 0x000000000000791b */ /* 0x006fe20003800000 */
.L_x_824:
[----:B------:R-:W-:Y:S05]  /*12590*/  BSYNC B0 ;  /* 0x0000000000007941 */ /* 0x000fea0003800000 */
.L_x_823:
[----:B------:R-:W-:Y:S05]  /*125a0*/  BRA `(.L_x_825) ;  /* 0xfffffff4001c7947 */ /* 0x000fea000383ffff */
.L_x_799:
[----:B--2---:R2:W3:Y:S02]  /*125b0*/  SYNCS.PHASECHK.TRANS64.TRYWAIT P0, [R9+URZ+0x2d820], R0 ;  /* 0x02d82000090075a7 */ /* 0x0044e4000800017f */
[----:B---3--:R-:W-:Y:S05]  /*125c0*/  @!P0 NANOSLEEP.SYNCS 0x989680 ;  /* 0x009896800000895d */ /* 0x008fea0003900000 */
[----:B------:R-:W3:Y:S02]  /*125d0*/  @!P0 SYNCS.PHASECHK.TRANS64 P0, [R9+URZ+0x2d820], R0 ;  /* 0x02d82000090085a7 */ /* 0x000ee4000800007f */
[----:B---3--:R-:W-:Y:S05]  /*125e0*/  @!P0 BRA `(.L_x_799) ;  /* 0xfffffffc00f08947 */ /* 0x008fea000383ffff */
[----:B------:R-:W-:Y:S05]  /*125f0*/  BRA `(.L_x_826) ;  /* 0xfffffff400647947 */ /* 0x000fea000383ffff */
.L_x_803:
[----:B--2---:R2:W3:Y:S02]  /*12600*/  SYNCS.PHASECHK.TRANS64.TRYWAIT P0, [R5+URZ], R4 ;  /* 0x00000004050075a7 */ /* 0x0044e4000800017f */
[----:B---3--:R-:W-:Y:S05]  /*12610*/  @!P0 NANOSLEEP.SYNCS 0x989680 ;  /* 0x009896800000895d */ /* 0x008fea0003900000 */
[----:B------:R-:W3:Y:S02]  /*12620*/  @!P0 SYNCS.PHASECHK.TRANS64 P0, [R5+URZ], R4 ;  /* 0x00000004050085a7 */ /* 0x000ee4000800007f */
[----:B---3--:R-:W-:Y:S05]  /*12630*/  @!P0 BRA `(.L_x_803) ;  /* 0xfffffffc00f08947 */ /* 0x008fea000383ffff */
[----:B------:R-:W-:Y:S05]  /*12640*/  BRA `(.L_x_827) ;  /* 0xfffffff400ac7947 */ /* 0x000fea000383ffff */
.L_x_804:
[----:B---3--:R3:W4:Y:S02]  /*12650*/  SYNCS.PHASECHK.TRANS64.TRYWAIT P0, [R3+URZ], R2 ;  /* 0x00000002030075a7 */ /* 0x008724000800017f */
[----:B----4-:R-:W-:Y:S05]  /*12660*/  @!P0 NANOSLEEP.SYNCS 0x989680 ;  /* 0x009896800000895d */ /* 0x010fea0003900000 */
[----:B------:R-:W4:Y:S02]  /*12670*/  @!P0 SYNCS.PHASECHK.TRANS64 P0, [R3+URZ], R2 ;  /* 0x00000002030085a7 */ /* 0x000f24000800007f */
[----:B----4-:R-:W-:Y:S05]  /*12680*/  @!P0 BRA `(.L_x_804) ;  /* 0xfffffffc00f08947 */ /* 0x010fea000383ffff */
[----:B------:R-:W-:Y:S05]  /*12690*/  BRA `(.L_x_828) ;  /* 0xfffffff400a07947 */ /* 0x000fea000383ffff */
.L_x_806:
[----:B----4-:R4:W1:Y:S02]  /*126a0*/  SYNCS.PHASECHK.TRANS64.TRYWAIT P0, [R19+URZ], R4 ;  /* 0x00000004130075a7 */ /* 0x010864000800017f */
[----:B-1----:R-:W-:Y:S05]  /*126b0*/  @!P0 NANOSLEEP.SYNCS 0x989680 ;  /* 0x009896800000895d */ /* 0x002fea0003900000 */
[----:B------:R-:W1:Y:S02]  /*126c0*/  @!P0 SYNCS.PHASECHK.TRANS64 P0, [R19+URZ], R4 ;  /* 0x00000004130085a7 */ /* 0x000e64000800007f */
[----:B-1----:R-:W-:Y:S05]  /*126d0*/  @!P0 BRA `(.L_x_806) ;  /* 0xfffffffc00f08947 */ /* 0x002fea000383ffff */
[----:B------:R-:W-:Y:S05]  /*126e0*/  BRA `(.L_x_829) ;  /* 0xfffffff400a47947 */ /* 0x000fea000383ffff */
.L_x_830:
        /* <DEDUP_REMOVED lines=9> */
.L_x_2210:


//--------------------- .text._ZN7cutlass13device_kernelIN5flash11enable_sm90INS1_16FlashAttnFwdSm90INS1_25CollectiveMainloopFwdSm90ILi2EN4cute5tupleIJNS5_1CILi1EEES8_S8_EEENS6_IJNS7_ILi192EEENS7_ILi128EEENS7_ILi96EEEEEELi96ENS_10bfloat16_tEfNS_4arch4Sm90ELb0ELb1ELb0ELb1ELb0ELb0ELb0ELb0ELb1ELb0ELb0ELb0EEENS1_21CollectiveEpilogueFwdINS6_IJSA_SC_SB_EEES9_SE_SG_Li384ELb1ELb0ELb0ELb0EEENS1_36VarlenDynamicPersistentTileSchedulerILi192ELi128ELi384ELi32ELb0ELb0ELb1ELb1ELb0ELb1EEEEEEEEEvNT_6ParamsE --------------------------
	.section	.text._ZN7cutlass13device_kernelIN5flash11enable_sm90INS1_16FlashAttnFwdSm90INS1_25CollectiveMainloopFwdSm90ILi2EN4cute5tupleIJNS5_1CILi1EEES8_S8_EEENS6_IJNS7_ILi192EEENS7_ILi128EEENS7_ILi96EEEEEELi96ENS_10bfloat16_tEfNS_4arch4Sm90ELb0ELb1ELb0ELb1ELb0ELb0ELb0ELb0ELb1ELb0ELb0ELb0EEENS1_21CollectiveEpilogueFwdINS6_IJSA_SC_SB_EEES9_SE_SG_Li384ELb1ELb0ELb0ELb0EEENS1_36VarlenDynamicPersistentTileSchedulerILi192ELi128ELi384ELi32ELb0ELb0ELb1ELb1ELb0ELb1EEEEEEEEEvNT_6ParamsE,"ax",@progbits
	.align	128
.text._ZN7cutlass13device_kernelIN5flash11enable_sm90INS1_16FlashAttnFwdSm90INS1_25CollectiveMainloopFwdSm90ILi2EN4cute5tupleIJNS5_1CILi1EEES8_S8_EEENS6_IJNS7_ILi192EEENS7_ILi128EEENS7_ILi96EEEEEELi96ENS_10bfloat16_tEfNS_4arch4Sm90ELb0ELb1ELb0ELb1ELb0ELb0ELb0ELb0ELb1ELb0ELb0ELb0EEENS1_21CollectiveEpilogueFwdINS6_IJSA_SC_SB_EEES9_SE_SG_Li384ELb1ELb0ELb0ELb0EEENS1_36VarlenDynamicPersistentTileSchedulerILi192ELi128ELi384ELi32ELb0ELb0ELb1ELb1ELb0ELb1EEEEEEEEEvNT_6ParamsE:
        .type           _ZN7cutlass13device_kernelIN5flash11enable_sm90INS1_16FlashAttnFwdSm90INS1_25CollectiveMainloopFwdSm90ILi2EN4cute5tupleIJNS5_1CILi1EEES8_S8_EEENS6_IJNS7_ILi192EEENS7_ILi128EEENS7_ILi96EEEEEELi96ENS_10bfloat16_tEfNS_4arch4Sm90ELb0ELb1ELb0ELb1ELb0ELb0ELb0ELb0ELb1ELb0ELb0ELb0EEENS1_21CollectiveEpilogueFwdINS6_IJSA_SC_SB_EEES9_SE_SG_Li384ELb1ELb0ELb0ELb0EEENS1_36VarlenDynamicPersistentTileSchedulerILi192ELi128ELi384ELi32ELb0ELb0ELb1ELb1ELb0ELb1EEEEEEEEEvNT_6ParamsE,@function
        .size           _ZN7cutlass13device_kernelIN5flash11enable_sm90INS1_16FlashAttnFwdSm90INS1_25CollectiveMainloopFwdSm90ILi2EN4cute5tupleIJNS5_1CILi1EEES8_S8_EEENS6_IJNS7_ILi192EEENS7_ILi128EEENS7_ILi96EEEEEELi96ENS_10bfloat16_tEfNS_4arch4Sm90ELb0ELb1ELb0ELb1ELb0ELb0ELb0ELb0ELb1ELb0ELb0ELb0EEENS1_21CollectiveEpilogueFwdINS6_IJSA_SC_SB_EEES9_SE_SG_Li384ELb1ELb0ELb0ELb0EEENS1_36VarlenDynamicPersistentTileSchedulerILi192ELi128ELi384ELi32ELb0ELb0ELb1ELb1ELb0ELb1EEEEEEEEEvNT_6ParamsE,(.L_x_2211 - _ZN7cutlass13device_kernelIN5flash11enable_sm90INS1_16FlashAttnFwdSm90INS1_25CollectiveMainloopFwdSm90ILi2EN4cute5tupleIJNS5_1CILi1EEES8_S8_EEENS6_IJNS7_ILi192EEENS7_ILi128EEENS7_ILi96EEEEEELi96ENS_10bfloat16_tEfNS_4arch4Sm90ELb0ELb1ELb0ELb1ELb0ELb0ELb0ELb0ELb1ELb0ELb0ELb0EEENS1_21CollectiveEpilogueFwdINS6_IJSA_SC_SB_EEES9_SE_SG_Li384ELb1ELb0ELb0ELb0EEENS1_36VarlenDynamicPersistentTileSchedulerILi192ELi128ELi384ELi32ELb0ELb0ELb1ELb1ELb0ELb1EEEEEEEEEvNT_6ParamsE)
        .other          _ZN7cutlass13device_kernelIN5flash11enable_sm90INS1_16FlashAttnFwdSm90INS1_25CollectiveMainloopFwdSm90ILi2EN4cute5tupleIJNS5_1CILi1EEES8_S8_EEENS6_IJNS7_ILi192EEENS7_ILi128EEENS7_ILi96EEEEEELi96ENS_10bfloat16_tEfNS_4arch4Sm90ELb0ELb1ELb0ELb1ELb0ELb0ELb0ELb0ELb1ELb0ELb0ELb0EEENS1_21CollectiveEpilogueFwdINS6_IJSA_SC_SB_EEES9_SE_SG_Li384ELb1ELb0ELb0ELb0EEENS1_36VarlenDynamicPersistentTileSchedulerILi192ELi128ELi384ELi32ELb0ELb0ELb1ELb1ELb0ELb1EEEEEEEEEvNT_6ParamsE,@"STO_CUDA_ENTRY STV_DEFAULT"
_ZN7cutlass13device_kernelIN5flash11enable_sm90INS1_16FlashAttnFwdSm90INS1_25CollectiveMainloopFwdSm90ILi2EN4cute5tupleIJNS5_1CILi1EEES8_S8_EEENS6_IJNS7_ILi192EEENS7_ILi128EEENS7_ILi96EEEEEELi96ENS_10bfloat16_tEfNS_4arch4Sm90ELb0ELb1ELb0ELb1ELb0ELb0ELb0ELb0ELb1ELb0ELb0ELb0EEENS1_21CollectiveEpilogueFwdINS6_IJSA_SC_SB_EEES9_SE_SG_Li384ELb1ELb0ELb0ELb0EEENS1_36VarlenDynamicPersistentTileSchedulerILi192ELi128ELi384ELi32ELb0ELb0ELb1ELb1ELb0ELb1EEEEEEEEEvNT_6ParamsE:
        /* <DEDUP_REMOVED lines=21> */
.L_x_832:
[----:B------:R-:W-:Y:S05]  /*0150*/  BSYNC B0 ;  /* 0x0000000000007941 */ /* 0x000fea0003800000 */
.L_x_831:
        /* <DEDUP_REMOVED lines=41> */
.L_x_833:
        /* <DEDUP_REMOVED lines=22> */
.L_x_834:
        /* <DEDUP_REMOVED lines=18> */
.L_x_835:
        /* <DEDUP_REMOVED lines=22> */
.L_x_836:
        /* <DEDUP_REMOVED lines=22> */
.L_x_837:
[----:B------:R-:W-:Y:S01]  /*0930*/  PLOP3.LUT P0, PT, PT, PT, UP0, 0x80, 0x0 ;  /* 0x000000000000781c */ /* 0x000fe20003f0f008 */
[----:B------:R-:W-:Y:S01]  /*0940*/  UMOV UR36, 0x1 ;  /* 0x0000000100247882 */ /* 0x000fe20000000000 */
[----:B------:R-:W-:Y:S01]  /*0950*/  NOP ;  /* 0x0000000000007918 */ /* 0x000fe20000000000 */
[----:B------:R-:W-:Y:S01]  /*0960*/  USEL UR36, UR36, 0x2, !UP0 ;  /* 0x0000000224247887 */ /* 0x000fe2000c000000 */
[----:B------:R-:W-:Y:S01]  /*0970*/  ULDC.64 UR48, c[0x0][0x208] ;  /* 0x0000820000307ab9 */ /* 0x000fe20000000a00 */
[----:B012-4-:R-:W-:Y:S08]  /*0980*/  BAR.SYNC.DEFER_BLOCKING 0x0 ;  /* 0x0000000000007b1d */ /* 0x017ff00000010000 */
[----:B------:R-:W-:Y:S05]  /*0990*/  @!P0 BRA `(.L_x_838) ;  /* 0x000000e800ac8947 */ /* 0x000fea0003800000 */
.L_x_839:
        /* <DEDUP_REMOVED lines=10> */
[----:B0-----:R-:W-:-:S04]  /*0a40*/  LOP3.LUT R0, R2, 0xffffff80, RZ, 0xc0, !PT ;  /* 0xffffff8002007812 */ /* 0x001fc800078ec0ff */
[----:B------:R-:W-:-:S13]  /*0a50*/  ISETP.NE.AND P0, PT, R0, 0x80, PT ;  /* 0x000000800000780c */ /* 0x000fda0003f05270 */
[----:B------:R-:W-:Y:S08]  /*0a60*/  @!P0 BAR.ARV 0x9, 0x100 ;  /* 0x0244000000008b1d */ /* 0x000ff00000002000 */
[----:B------:R-:W-:Y:S06]  /*0a70*/  BAR.SYNC.DEFER_BLOCKING 0x5, 0x1a0 ;  /* 0x0146800000007b1d */ /* 0x000fec0000010000 */
[----:B------:R-:W0:Y:S02]  /*0a80*/  LDS.128 R144, [UR42+0x2d8d0] ;  /* 0x02d8d02aff907984 */ /* 0x000e240008000c00 */
[----:B------:R-:W-:Y:S06]  /*0a90*/  BAR.ARV 0x4, 0x1a0 ;  /* 0x0106800000007b1d */ /* 0x000fec0000002000 */
[----:B0-----:R-:W-:-:S13]  /*0aa0*/  ISETP.GE.AND P0, PT, R147, UR4, PT ;  /* 0x0000000493007c0c */ /* 0x001fda000bf06270 */
[----:B------:R-:W-:Y:S05]  /*0ab0*/  @P0 EXIT ;  /* 0x000000000000094d */ /* 0x000fea0003800000 */
[----:B------:R-:W-:Y:S01]  /*0ac0*/  VIADD R153, R2, 0xffffff80 ;  /* 0xffffff8002997836 */ /* 0x000fe20000000000 */
[----:B------:R-:W-:Y:S01]  /*0ad0*/  R2UR UR6, R146 ;  /* 0x00000000920672ca */ /* 0x000fe200000e0000 */
[----:B------:R-:W-:Y:S01]  /*0ae0*/  IMAD.MOV.U32 R18, RZ, RZ, 0x40 ;  /* 0x00000040ff127424 */ /* 0x000fe200078e00ff */
[----:B------:R-:W-:Y:S01]  /*0af0*/  R2UR UR5, R147 ;  /* 0x00000000930572ca */ /* 0x000fe200000e0000 */
[----:B------:R-:W-:Y:S01]  /*0b00*/  ULOP3.LUT UR45, UR36, 0x1, URZ, 0xfc, !UPT ;  /* 0x00000001242d7892 */ /* 0x000fe2000f8efc3f */
[----:B------:R-:W-:Y:S01]  /*0b10*/  SHF.R.S32.HI R0, RZ, 0x1f, R153 ;  /* 0x0000001fff007819 */ /* 0x000fe20000011499 */
[----:B------:R-:W-:Y:S01]  /*0b20*/  UMOV UR44, URZ ;  /* 0x0000003f002c7c82 */ /* 0x000fe20008000000 */
[----:B------:R-:W-:Y:S01]  /*0b30*/  UMOV UR46, URZ ;  /* 0x0000003f002e7c82 */ /* 0x000fe20008000000 */
[----:B------:R-:W-:Y:S01]  /*0b40*/  UMOV UR43, URZ ;  /* 0x0000003f002b7c82 */ /* 0x000fe20008000000 */
[CC--:B------:R-:W-:Y:S02]  /*0b50*/  LEA.HI R151, R0.reuse, R153.reuse, RZ, 0x7 ;  /* 0x0000009900977211 */ /* 0x0c0fe400078f38ff */
[----:B------:R-:W-:-:S02]  /*0b60*/  LEA.HI R2, R0, R153, RZ, 0x4 ;  /* 0x0000009900027211 */ /* 0x000fc400078f20ff */
[----:B------:R-:W-:Y:S02]  /*0b70*/  LOP3.LUT R4, R151, 0xffffff80, RZ, 0xc0, !PT ;  /* 0xffffff8097047812 */ /* 0x000fe400078ec0ff */
[----:B------:R-:W-:Y:S02]  /*0b80*/  SHF.R.S32.HI R7, RZ, 0x4, R2 ;  /* 0x00000004ff077819 */ /* 0x000fe40000011402 */
[----:B------:R-:W-:Y:S01]  /*0b90*/  LEA.HI R6, R0, R153, RZ, 0x5 ;  /* 0x0000009900067211 */ /* 0x000fe200078f28ff */
[C---:B------:R-:W-:Y:S01]  /*0ba0*/  IMAD.IADD R149, R153.reuse, 0x1, -R4 ;  /* 0x0000000199957824 */ /* 0x040fe200078e0a04 */
[C---:B------:R-:W-:Y:S02]  /*0bb0*/  LOP3.LUT R4, R2.reuse, 0xfffffff0, RZ, 0xc0, !PT ;  /* 0xfffffff002047812 */ /* 0x040fe400078ec0ff */
[----:B------:R-:W-:Y:S02]  /*0bc0*/  LEA.HI R2, R2, R7, RZ, 0x1 ;  /* 0x0000000702027211 */ /* 0x000fe400078f08ff */
[----:B------:R-:W-:Y:S01]  /*0bd0*/  SHF.R.S32.HI R10, RZ, 0x1f, R149 ;  /* 0x0000001fff0a7819 */ /* 0x000fe20000011495 */
[----:B------:R-:W-:Y:S01]  /*0be0*/  IMAD.IADD R4, R153, 0x1, -R4 ;  /* 0x0000000199047824 */ /* 0x000fe200078e0a04 */
[----:B------:R-:W-:-:S02]  /*0bf0*/  LOP3.LUT R2, R2, 0x1ffffffe, RZ, 0xc0, !PT ;  /* 0x1ffffffe02027812 */ /* 0x000fc400078ec0ff */
[----:B------:R-:W-:Y:S02]  /*0c00*/  LEA.HI R11, R10, R149, RZ, 0x2 ;  /* 0x000000950a0b7211 */ /* 0x000fe400078f10ff */
[----:B------:R-:W-:Y:S01]  /*0c10*/  SHF.R.S32.HI R3, RZ, 0x1f, R4 ;  /* 0x0000001fff037819 */ /* 0x000fe20000011404 */
[----:B------:R-:W-:Y:S01]  /*0c20*/  IMAD.IADD R2, R7, 0x1, -R2 ;  /* 0x0000000107027824 */ /* 0x000fe200078e0a02 */
[--C-:B------:R-:W-:Y:S02]  /*0c30*/  SHF.R.S32.HI R8, RZ, 0x2, R11.reuse ;  /* 0x00000002ff087819 */ /* 0x100fe4000001140b */
[----:B------:R-:W-:Y:S02]  /*0c40*/  SHF.R.S32.HI R5, RZ, 0x1f, R11 ;  /* 0x0000001fff057819 */ /* 0x000fe4000001140b */
[----:B------:R-:W-:Y:S02]  /*0c50*/  LEA.HI R3, R3, R4, RZ, 0x3 ;  /* 0x0000000403037211 */ /* 0x000fe400078f18ff */
[----:B------:R-:W-:-:S02]  /*0c60*/  LEA.HI R9, R5, R8, RZ, 0x3 ;  /* 0x0000000805097211 */ /* 0x000fc400078f18ff */
[C---:B------:R-:W-:Y:S02]  /*0c70*/  LOP3.LUT R5, R3.reuse, 0xfffffff8, RZ, 0xc0, !PT ;  /* 0xfffffff803057812 */ /* 0x040fe400078ec0ff */
[----:B------:R-:W-:Y:S01]  /*0c80*/  SHF.R.S32.HI R7, RZ, 0x5, R6 ;  /* 0x00000005ff077819 */ /* 0x000fe20000011406 */
[----:B------:R-:W-:Y:S01]  /*0c90*/  IMAD.SHL.U32 R6, R3, 0x40, RZ ;  /* 0x0000004003067824 */ /* 0x000fe200078e00ff */
[----:B------:R-:W-:Y:S01]  /*0ca0*/  LOP3.LUT R9, R9, 0xfffffff8, RZ, 0xc0, !PT ;  /* 0xfffffff809097812 */ /* 0x000fe200078ec0ff */
[----:B------:R-:W-:Y:S01]  /*0cb0*/  IMAD.IADD R5, R4, 0x1, -R5 ;  /* 0x0000000104057824 */ /* 0x000fe200078e0a05 */
[----:B------:R-:W-:Y:S01]  /*0cc0*/  SHF.R.S32.HI R151, RZ, 0x7, R151 ;  /* 0x00000007ff977819 */ /* 0x000fe20000011497 */
[----:B------:R-:W-:Y:S01]  /*0cd0*/  IMAD R152, R7, 0x10, R4 ;  /* 0x0000001007987824 */ /* 0x000fe200078e0204 */
[----:B------:R-:W-:Y:S01]  /*0ce0*/  LOP3.LUT R6, R6, 0x7ffffe00, RZ, 0xc0, !PT ;  /* 0x7ffffe0006067812 */ /* 0x000fe200078ec0ff */
[C---:B------:R-:W-:Y:S01]  /*0cf0*/  IMAD.SHL.U32 R4, R5.reuse, 0x40, RZ ;  /* 0x0000004005047824 */ /* 0x040fe200078e00ff */
[----:B------:R-:W-:Y:S01]  /*0d00*/  R2P PR, R5, 0x6 ;  /* 0x0000000605007804 */ /* 0x000fe20000000000 */
[----:B------:R-:W-:Y:S01]  /*0d10*/  IMAD.SHL.U32 R3, R2, 0x8, RZ ;  /* 0x0000000802037824 */ /* 0x000fe200078e00ff */
[----:B------:R-:W-:Y:S01]  /*0d20*/  LEA.HI R10, R10, R149, RZ, 0x5 ;  /* 0x000000950a0a7211 */ /* 0x000fe200078f28ff */
[----:B------:R-:W-:Y:S01]  /*0d30*/  IMAD.IADD R13, R8, 0x1, -R9 ;  /* 0x00000001080d7824 */ /* 0x000fe200078e0a09 */
[----:B------:R-:W-:Y:S01]  /*0d40*/  LOP3.LUT R4, R4, 0x1c0, RZ, 0xc0, !PT ;  /* 0x000001c004047812 */ /* 0x000fe200078ec0ff */
[----:B------:R-:W-:Y:S01]  /*0d50*/  IMAD R6, R7, 0x400, R6 ;  /* 0x0000040007067824 */ /* 0x000fe200078e0206 */
[----:B------:R-:W-:Y:S01]  /*0d60*/  LEA.HI R0, R0, R153, RZ, 0x2 ;  /* 0x0000009900007211 */ /* 0x000fe200078f10ff */
[----:B------:R-:W-:Y:S01]  /*0d70*/  IMAD.HI R8, R151, 0x55555556, RZ ;  /* 0x5555555697087827 */ /* 0x000fe200078e02ff */
[----:B------:R-:W-:-:S02]  /*0d80*/  LOP3.LUT R2, R4, 0x8, R3, 0xf8, !PT ;  /* 0x0000000804027812 */ /* 0x000fc400078ef803 */
[----:B------:R-:W-:Y:S01]  /*0d90*/  SHF.R.U32.HI R9, RZ, 0x3, R4 ;  /* 0x00000003ff097819 */ /* 0x000fe20000011604 */
[----:B------:R-:W-:Y:S01]  /*0da0*/  IMAD.U32 R152, R152, 0x20, R3 ;  /* 0x0000002098987824 */ /* 0x000fe200078e0003 */
[----:B------:R-:W-:Y:S02]  /*0db0*/  LEA.HI R8, R8, R8, RZ, 0x1 ;  /* 0x0000000808087211 */ /* 0x000fe400078f08ff */
[----:B------:R-:W-:Y:S02]  /*0dc0*/  LOP3.LUT R9, R2, R9, RZ, 0x3c, !PT ;  /* 0x0000000902097212 */ /* 0x000fe400078e3cff */
[----:B------:R-:W-:Y:S01]  /*0dd0*/  SHF.R.S32.HI R10, RZ, 0x5, R10 ;  /* 0x00000005ff0a7819 */ /* 0x000fe2000001140a */
[----:B------:R-:W-:Y:S01]  /*0de0*/  IMAD R8, R8, -0x3, R151 ;  /* 0xfffffffd08087824 */ /* 0x000fe200078e0297 */
[----:B------:R-:W-:Y:S01]  /*0df0*/  LOP3.LUT R2, R0, 0x1ffffffc, RZ, 0xc0, !PT ;  /* 0x1ffffffc00027812 */ /* 0x000fe200078ec0ff */
[----:B------:R-:W-:Y:S01]  /*0e00*/  IMAD.IADD R6, R6, 0x1, R9 ;  /* 0x0000000106067824 */ /* 0x000fe200078e0209 */
[----:B------:R-:W-:Y:S01]  /*0e10*/  SEL R18, R18, 0xffffffc0, !P2 ;  /* 0xffffffc012127807 */ /* 0x000fe20005000000 */
[----:B------:R-:W-:Y:S01]  /*0e20*/  IMAD R13, R10, 0x10, R13 ;  /* 0x000000100a0d7824 */ /* 0x000fe200078e020d */
[----:B------:R-:W-:Y:S01]  /*0e30*/  LOP3.LUT R16, R11, 0x7ffffffc, RZ, 0xc0, !PT ;  /* 0x7ffffffc0b107812 */ /* 0x000fe200078ec0ff */
[----:B------:R-:W-:Y:S01]  /*0e40*/  IMAD.IADD R2, R153, 0x1, -R2 ;  /* 0x0000000199027824 */ /* 0x000fe200078e0a02 */
[----:B------:R-:W-:Y:S01]  /*0e50*/  LEA R17, R6, UR42, 0x1 ;  /* 0x0000002a06117c11 */ /* 0x000fe2000f8e08ff */
[----:B------:R-:W-:Y:S01]  /*0e60*/  IMAD R150, R8, 0x40, R13 ;  /* 0x0000004008967824 */ /* 0x000fe200078e020d */
[----:B------:R-:W-:Y:S01]  /*0e70*/  SHF.R.S32.HI R142, RZ, 0x2, R0 ;  /* 0x00000002ff8e7819 */ /* 0x000fe20000011400 */
[----:B------:R-:W-:-:S02]  /*0e80*/  IMAD.SHL.U32 R140, R2, 0x8, RZ ;  /* 0x00000008028c7824 */ /* 0x000fc400078e00ff */
[C---:B------:R-:W-:Y:S02]  /*0e90*/  VIADD R19, R17.reuse, 0x21800 ;  /* 0x0002180011137836 */ /* 0x040fe40000000000 */
[----:B------:R-:W-:Y:S02]  /*0ea0*/  VIADD R23, R17, 0x21820 ;  /* 0x0002182011177836 */ /* 0x000fe40000000000 */
[C---:B------:R-:W-:Y:S02]  /*0eb0*/  @P1 VIADD R23, R19.reuse, 0xffffffe0 ;  /* 0xffffffe013171836 */ /* 0x040fe40000000000 */
[----:B------:R-:W-:Y:S02]  /*0ec0*/  IMAD.IADD R19, R19, 0x1, R18 ;  /* 0x0000000113137824 */ /* 0x000fe400078e0212 */
[----:B------:R-:W-:Y:S02]  /*0ed0*/  IMAD.IADD R16, R149, 0x1, -R16 ;  /* 0x0000000195107824 */ /* 0x000fe400078e0a10 */
[----:B------:R-:W-:-:S02]  /*0ee0*/  IMAD.IADD R18, R18, 0x1, R23 ;  /* 0x0000000112127824 */ /* 0x000fc400078e0217 */
[----:B------:R-:W-:-:S07]  /*0ef0*/  VIADD R136, R23, 0x6000 ;  /* 0x0000600017887836 */ /* 0x000fce0000000000 */
.L_x_931:
[----:B------:R-:W-:Y:S01]  /*0f00*/  ULDC.64 UR8, c[0x0][0xa28] ;  /* 0x00028a0000087ab9 */ /* 0x000fe20000000a00 */
[----:B0-----:R-:W0:Y:S01]  /*0f10*/  LDC R139, c[0x0][0x288] ;  /* 0x0000a200ff8b7b82 */ /* 0x001e220000000800 */
[----:B------:R-:W-:Y:S01]  /*0f20*/  UISETP.NE.U32.AND UP0, UPT, UR8, URZ, UPT ;  /* 0x0000003f0800728c */ /* 0x000fe2000bf05070 */
[----:B-1---5:R-:W-:-:S03]  /*0f30*/  IMAD.MOV.U32 R6, RZ, RZ, RZ ;  /* 0x000000ffff067224 */ /* 0x022fc600078e00ff */
[----:B------:R-:W-:-:S03]  /*0f40*/  UISETP.NE.AND.EX UP0, UPT, UR9, URZ, UPT, UP0 ;  /* 0x0000003f0900728c */ /* 0x000fc6000bf05300 */
[----:B------:R-:W-:Y:S01]  /*0f50*/  ULDC.64 UR8, c[0x0][0xa18] ;  /* 0x0002860000087ab9 */ /* 0x000fe20000000a00 */
[----:B--2---:R-:W1:Y:S01]  /*0f60*/  LDC.64 R8, c[0x0][0x3f8] ;  /* 0x0000fe00ff087b82 */ /* 0x004e620000000a00 */
[----:B------:R-:W-:Y:S01]  /*0f70*/  UISETP.NE.U32.AND UP1, UPT, UR8, URZ, UPT ;  /* 0x0000003f0800728c */ /* 0x000fe2000bf25070 */
[----:B------:R-:W-:-:S03]  /*0f80*/  PLOP3.LUT P0, PT, PT, PT, UP0, 0x80, 0x0 ;  /* 0x000000000000781c */ /* 0x000fc60003f0f008 */
[----:B------:R-:W-:-:S03]  /*0f90*/  UISETP.NE.AND.EX UP1, UPT, UR9, URZ, UPT, UP1 ;  /* 0x0000003f0900728c */ /* 0x000fc6000bf25310 */
[----:B------:R-:W-:Y:S01]  /*0fa0*/  @UP0 ULDC.64 UR8, c[0x0][0xa28] ;  /* 0x00028a0000080ab9 */ /* 0x000fe20000000a00 */
[----:B------:R-:W2:Y:S01]  /*0fb0*/  LDC R0, c[0x0][0x404] ;  /* 0x00010100ff007b82 */ /* 0x000ea20000000800 */
[----:B------:R-:W-:Y:S01]  /*0fc0*/  @UP0 UIMAD.WIDE UR8, UR5, 0x4, UR8 ;  /* 0x00000004050808a5 */ /* 0x000fe2000f8e0208 */
[----:B------:R-:W-:-:S05]  /*0fd0*/  PLOP3.LUT P2, PT, PT, PT, UP1, 0x80, 0x0 ;  /* 0x000000000000781c */ /* 0x000fca0003f4f018 */
[----:B------:R-:W-:Y:S01]  /*0fe0*/  @UP1 ULDC.64 UR10, c[0x0][0xa18] ;  /* 0x00028600000a1ab9 */ /* 0x000fe20000000a00 */
[----:B------:R-:W-:Y:S01]  /*0ff0*/  IMAD.U32 R2, RZ, RZ, UR8 ;  /* 0x00000008ff027e24 */ /* 0x000fe2000f8e00ff */
[----:B---3--:R-:W3:Y:S01]  /*1000*/  LDC R137, c[0x0][0x2e0] ;  /* 0x0000b800ff897b82 */ /* 0x008ee20000000800 */
[----:B------:R-:W-:Y:S01]  /*1010*/  IMAD.U32 R3, RZ, RZ, UR9 ;  /* 0x00000009ff037e24 */ /* 0x000fe2000f8e00ff */
[----:B------:R-:W-:-:S04]  /*1020*/  @UP1 UIMAD.WIDE UR8, UR5, 0x4, UR10 ;  /* 0x00000004050818a5 */ /* 0x000fc8000f8e020a */
[----:B----4-:R4:W5:Y:S02]  /*1030*/  @P0 LDG.E R6, desc[UR48][R2.64] ;  /* 0x0000003002060981 */ /* 0x010964000c1e1900 */
[----:B------:R-:W-:Y:S02]  /*1040*/  IMAD.U32 R4, RZ, RZ, UR8 ;  /* 0x00000008ff047e24 */ /* 0x000fe4000f8e00ff */
[----:B------:R-:W-:Y:S01]  /*1050*/  IMAD.U32 R5, RZ, RZ, UR9 ;  /* 0x00000009ff057e24 */ /* 0x000fe2000f8e00ff */
[----:B------:R-:W-:-:S04]  /*1060*/  ULDC.64 UR8, c[0x0][0xa20] ;  /* 0x0002880000087ab9 */ /* 0x000fc80000000a00 */
[----:B0-----:R4:W5:Y:S01]  /*1070*/  @P2 LDG.E R139, desc[UR48][R4.64] ;  /* 0x00000030048b2981 */ /* 0x001962000c1e1900 */
[----:B-1----:R-:W-:Y:S01]  /*1080*/  ISETP.NE.U32.AND P0, PT, R8, RZ, PT ;  /* 0x000000ff0800720c */ /* 0x002fe20003f05070 */
[----:B------:R-:W-:Y:S01]  /*1090*/  UMOV UR41, UR6 ;  /* 0x0000000600297c82 */ /* 0x000fe20008000000 */
[----:B------:R-:W-:Y:S02]  /*10a0*/  ISETP.NE.U32.AND P1, PT, RZ, UR8, PT ;  /* 0x00000008ff007c0c */ /* 0x000fe4000bf25070 */
[----:B------:R-:W-:Y:S02]  /*10b0*/  ISETP.NE.AND.EX P0, PT, R9, RZ, PT, P0 ;  /* 0x000000ff0900720c */ /* 0x000fe40003f05300 */
[----:B------:R-:W-:Y:S02]  /*10c0*/  ISETP.NE.AND.EX P1, PT, RZ, UR9, PT, P1 ;  /* 0x00000009ff007c0c */ /* 0x000fe4000bf25310 */
[----:B--2---:R-:W-:Y:S01]  /*10d0*/  SEL R0, R0, 0x1, P0 ;  /* 0x0000000100007807 */ /* 0x004fe20000000000 */
[----:B----4-:R-:W-:Y:S10]  /*10e0*/  @P2 BRA `(.L_x_840) ;  /* 0x00000000002c2947 */ /* 0x010ff40003800000 */
[----:B------:R-:W-:Y:S02]  /*10f0*/  ULDC.64 UR6, c[0x0][0xa00] ;  /* 0x0002800000067ab9 */ /* 0x000fe40000000a00 */
[----:B------:R-:W-:-:S04]  /*1100*/  ISETP.NE.U32.AND P0, PT, RZ, UR6, PT ;  /* 0x00000006ff007c0c */ /* 0x000fc8000bf05070 */
[----:B------:R-:W-:-:S13]  /*1110*/  ISETP.NE.AND.EX P0, PT, RZ, UR7, PT, P0 ;  /* 0x00000007ff007c0c */ /* 0x000fda000bf05300 */
[----:B------:R-:W-:Y:S05]  /*1120*/  @!P0 BRA `(.L_x_840) ;  /* 0x00000000001c8947 */ /* 0x000fea0003800000 */
[----:B------:R-:W-:Y:S02]  /*1130*/  ULDC.64 UR6, c[0x0][0xa00] ;  /* 0x0002800000067ab9 */ /* 0x000fe40000000a00 */
[----:B------:R-:W-:-:S06]  /*1140*/  UIMAD.WIDE UR6, UR5, 0x4, UR6 ;  /* 0x00000004050678a5 */ /* 0x000fcc000f8e0206 */
[----:B------:R-:W-:Y:S02]  /*1150*/  IMAD.U32 R2, RZ, RZ, UR6 ;  /* 0x00000006ff027e24 */ /* 0x000fe4000f8e00ff */
[----:B------:R-:W-:-:S05]  /*1160*/  IMAD.U32 R3, RZ, RZ, UR7 ;  /* 0x00000007ff037e24 */ /* 0x000fca000f8e00ff */
[----:B-----5:R-:W2:Y:S04]  /*1170*/  LDG.E R139, desc[UR48][R2.64] ;  /* 0x00000030028b7981 */ /* 0x020ea8000c1e1900 */
[----:B------:R-:W2:Y:S02]  /*1180*/  LDG.E R4, desc[UR48][R2.64+0x4] ;  /* 0x0000043002047981 */ /* 0x000ea4000c1e1900 */
[----:B--2---:R-:W-:-:S07]  /*1190*/  IMAD.IADD R139, R4, 0x1, -R139 ;  /* 0x00000001048b7824 */ /* 0x004fce00078e0a8b */
.L_x_840:
[----:B------:R-:W-:Y:S01]  /*11a0*/  UMOV UR40, UR5 ;  /* 0x0000000500287c82 */ /* 0x000fe20008000000 */
[----:B---3--:R-:W-:Y:S02]  /*11b0*/  IMAD R137, R0, R137, RZ ;  /* 0x0000008900897224 */ /* 0x008fe400078e02ff */
[----:B------:R-:W-:Y:S01]  /*11c0*/  IMAD.MOV.U32 R148, RZ, RZ, R145 ;  /* 0x000000ffff947224 */ /* 0x000fe200078e0091 */
[----:B------:R-:W-:Y:S06]  /*11d0*/  @!P1 BRA `(.L_x_841) ;  /* 0x0000000000189947 */ /* 0x000fec0003800000 */
[----:B------:R-:W-:Y:S02]  /*11e0*/  ULDC.64 UR6, c[0x0][0xa20] ;  /* 0x0002880000067ab9 */ /* 0x000fe40000000a00 */
[----:B------:R-:W-:-:S06]  /*11f0*/  UIMAD.WIDE UR4, UR5, 0x4, UR6 ;  /* 0x00000004050478a5 */ /* 0x000fcc000f8e0206 */
[----:B------:R-:W-:Y:S02]  /*1200*/  IMAD.U32 R2, RZ, RZ, UR4 ;  /* 0x00000004ff027e24 */ /* 0x000fe4000f8e00ff */
[----:B------:R-:W-:-:S05]  /*1210*/  IMAD.U32 R3, RZ, RZ, UR5 ;  /* 0x00000005ff037e24 */ /* 0x000fca000f8e00ff */
[----:B------:R0:W5:Y:S01]  /*1220*/  LDG.E R137, desc[UR48][R2.64] ;  /* 0x0000003002897981 */ /* 0x000162000c1e1900 */
[----:B------:R-:W-:Y:S05]  /*1230*/  BRA `(.L_x_842) ;  /* 0x00000000002c7947 */ /* 0x000fea0003800000 */
.L_x_841:
        /* <DEDUP_REMOVED lines=8> */
[----:B------:R-:W2:Y:S04]  /*12c0*/  LDG.E R137, desc[UR48][R2.64] ;  /* 0x0000003002897981 */ /* 0x000ea8000c1e1900 */
[----:B------:R-:W2:Y:S02]  /*12d0*/  LDG.E R0, desc[UR48][R2.64+0x4] ;  /* 0x0000043002007981 */ /* 0x000ea4000c1e1900 */
[----:B--2---:R-:W-:-:S07]  /*12e0*/  IMAD.IADD R137, R0, 0x1, -R137 ;  /* 0x0000000100897824 */ /* 0x004fce00078e0a89 */
.L_x_842:
[----:B------:R-:W1:Y:S01]  /*12f0*/  LDC.64 R8, c[0x0][0x9e0] ;  /* 0x00027800ff087b82 */ /* 0x000e620000000a00 */
[----:B------:R-:W-:Y:S02]  /*1300*/  IMAD.MOV.U32 R0, RZ, RZ, 0xc0 ;  /* 0x000000c0ff007424 */ /* 0x000fe400078e00ff */
[----:B-----5:R-:W-:Y:S02]  /*1310*/  IMAD.IADD R137, R137, 0x1, -R6 ;  /* 0x0000000189897824 */ /* 0x020fe400078e0a06 */
[----:B------:R-:W-:-:S05]  /*1320*/  IMAD R0, R145, R0, 0xc0 ;  /* 0x000000c091007424 */ /* 0x000fca00078e0200 */
[----:B0-----:R-:W-:Y:S02]  /*1330*/  IADD3 R3, R137, R0, -R139 ;  /* 0x0000000089037210 */ /* 0x001fe40007ffe88b */
[----:B-1----:R-:W-:-:S03]  /*1340*/  ISETP.GE.AND P1, PT, R9, 0x1, PT ;  /* 0x000000010900780c */ /* 0x002fc60003f26270 */
[----:B------:R-:W-:-:S10]  /*1350*/  IMAD.IADD R0, R3, 0x1, R8 ;  /* 0x0000000103007824 */ /* 0x000fd400078e0208 */
[----:B------:R-:W-:Y:S05]  /*1360*/  @!P1 BRA `(.L_x_843) ;  /* 0x0000000000409947 */ /* 0x000fea0003800000 */
[C---:B------:R-:W-:Y:S01]  /*1370*/  ISETP.GT.AND P0, PT, R3.reuse, RZ, PT ;  /* 0x000000ff0300720c */ /* 0x040fe20003f04270 */
[----:B------:R-:W-:-:S12]  /*1380*/  VIADD R2, R3, 0xffffffff ;  /* 0xffffffff03027836 */ /* 0x000fd80000000000 */
[----:B------:R-:W-:Y:S05]  /*1390*/  @P0 BRA `(.L_x_844) ;  /* 0x00000000001c0947 */ /* 0x000fea0003800000 */
[----:B------:R-:W-:Y:S01]  /*13a0*/  ISETP.NE.AND P0, PT, R9, 0x1, PT ;  /* 0x000000010900780c */ /* 0x000fe20003f05270 */
[----:B------:R-:W-:-:S12]  /*13b0*/  IMAD.MOV R3, RZ, RZ, -R3 ;  /* 0x000000ffff037224 */ /* 0x000fd800078e0a03 */
[----:B------:R-:W0:Y:S02]  /*13c0*/  @P0 LDC.64 R4, c[0x0][0x9e8] ;  /* 0x00027a00ff040b82 */ /* 0x000e240000000a00 */
[----:B0-----:R-:W-:-:S05]  /*13d0*/  @P0 IMAD.HI.U32 R2, R3, R4, RZ ;  /* 0x0000000403020227 */ /* 0x001fca00078e00ff */
[----:B------:R-:W-:-:S04]  /*13e0*/  @P0 SHF.R.U32.HI R3, RZ, R5, R2 ;  /* 0x00000005ff030219 */ /* 0x000fc80000011602 */
[----:B------:R-:W-:Y:S01]  /*13f0*/  LOP3.LUT R2, RZ, R3, RZ, 0x33, !PT ;  /* 0x00000003ff027212 */ /* 0x000fe200078e33ff */
[----:B------:R-:W-:Y:S06]  /*1400*/  BRA `(.L_x_845) ;  /* 0x0000000000107947 */ /* 0x000fec0003800000 */
.L_x_844:
[----:B------:R-:W-:-:S13]  /*1410*/  ISETP.NE.AND P0, PT, R9, 0x1, PT ;  /* 0x000000010900780c */ /* 0x000fda0003f05270 */
[----:B------:R-:W0:Y:S02]  /*1420*/  @P0 LDC.64 R4, c[0x0][0x9e8] ;  /* 0x00027a00ff040b82 */ /* 0x000e240000000a00 */
[----:B0-----:R-:W-:-:S05]  /*1430*/  @P0 IMAD.HI.U32 R4, R2, R4, RZ ;  /* 0x0000000402040227 */ /* 0x001fca00078e00ff */
[----:B------:R-:W-:-:S07]  /*1440*/  @P0 SHF.R.U32.HI R2, RZ, R5, R4 ;  /* 0x00000005ff020219 */ /* 0x000fce0000011604 */
.L_x_845:
[----:B------:R-:W-:-:S05]  /*1450*/  IMAD R3, R2, R9, R9 ;  /* 0x0000000902037224 */ /* 0x000fca00078e0209 */
[----:B------:R-:W-:-:S07]  /*1460*/  VIMNMX R0, R0, R3, PT ;  /* 0x0000000300007248 */ /* 0x000fce0003fe0100 */
.L_x_843:
[----:B------:R-:W-:Y:S01]  /*1470*/  VIADD R2, R0, 0x7f ;  /* 0x0000007f00027836 */ /* 0x000fe20000000000 */
[----:B------:R-:W-:Y:S01]  /*1480*/  ULDC UR4, c[0x0][0x9dc] ;  /* 0x0002770000047ab9 */ /* 0x000fe20000000800 */
[----:B------:R-:W-:Y:S02]  /*1490*/  VIADD R0, R137, 0x7f ;  /* 0x0000007f89007836 */ /* 0x000fe40000000000 */
[----:B------:R-:W-:Y:S01]  /*14a0*/  IMAD R4, R145, 0xc0, -R139 ;  /* 0x000000c091047824 */ /* 0x000fe200078e0a8b */
[----:B------:R-:W-:Y:S02]  /*14b0*/  SHF.R.S32.HI R5, RZ, 0x1f, R2 ;  /* 0x0000001fff057819 */ /* 0x000fe40000011402 */
[----:B------:R-:W-:Y:S01]  /*14c0*/  SHF.R.S32.HI R3, RZ, 0x1f, R0 ;  /* 0x0000001fff037819 */ /* 0x000fe20000011400 */
[----:B------:R-:W-:Y:S01]  /*14d0*/  IMAD.IADD R4, R137, 0x1, R4 ;  /* 0x0000000189047824 */ /* 0x000fe200078e0204 */
[----:B------:R-:W-:Y:S02]  /*14e0*/  LEA.HI R5, R5, R2, RZ, 0x7 ;  /* 0x0000000205057211 */ /* 0x000fe400078f38ff */
[----:B------:R-:W-:Y:S01]  /*14f0*/  LEA.HI R3, R3, R0, RZ, 0x7 ;  /* 0x0000000003037211 */ /* 0x000fe200078f38ff */
[----:B------:R-:W-:Y:S01]  /*1500*/  VIADD R6, R4, -UR4 ;  /* 0x8000000404067c36 */ /* 0x000fe20008000000 */
[----:B------:R-:W-:-:S02]  /*1510*/  SHF.R.S32.HI R88, RZ, 0x7, R5 ;  /* 0x00000007ff587819 */ /* 0x000fc40000011405 */
[----:B------:R-:W-:Y:S02]  /*1520*/  SHF.R.S32.HI R3, RZ, 0x7, R3 ;  /* 0x00000007ff037819 */ /* 0x000fe40000011403 */
[----:B------:R-:W-:Y:S02]  /*1530*/  R2UR UR4, R6 ;  /* 0x00000000060472ca */ /* 0x000fe400000e0000 */
[----:B------:R-:W-:Y:S01]  /*1540*/  VIMNMX R88, R3, R88, PT ;  /* 0x0000005803587248 */ /* 0x000fe20003fe0100 */
[----:B------:R-:W-:-:S12]  /*1550*/  @!P1 BRA `(.L_x_846) ;  /* 0x0000000000449947 */ /* 0x000fd80003800000 */
[----:B------:R-:W-:-:S13]  /*1560*/  ISETP.GT.AND P0, PT, R4, -0x1, PT ;  /* 0xffffffff0400780c */ /* 0x000fda0003f04270 */
[----:B------:R-:W-:Y:S05]  /*1570*/  @P0 BRA `(.L_x_847) ;  /* 0x00000000001c0947 */ /* 0x000fea0003800000 */
[----:B------:R-:W-:Y:S02]  /*1580*/  ISETP.NE.AND P0, PT, R9, 0x1, PT ;  /* 0x000000010900780c */ /* 0x000fe40003f05270 */
[----:B------:R-:W-:-:S11]  /*1590*/  LOP3.LUT R3, RZ, R4, RZ, 0x33, !PT ;  /* 0x00000004ff037212 */ /* 0x000fd600078e33ff */
[----:B------:R-:W0:Y:S02]  /*15a0*/  @P0 LDC.64 R6, c[0x0][0x9e8] ;  /* 0x00027a00ff060b82 */ /* 0x000e240000000a00 */
[----:B0-----:R-:W-:-:S05]  /*15b0*/  @P0 IMAD.HI.U32 R0, R3, R6, RZ ;  /* 0x0000000603000227 */ /* 0x001fca00078e00ff */
[----:B------:R-:W-:-:S04]  /*15c0*/  @P0 SHF.R.U32.HI R3, RZ, R7, R0 ;  /* 0x00000007ff030219 */ /* 0x000fc80000011600 */
[----:B------:R-:W-:Y:S01]  /*15d0*/  LOP3.LUT R4, RZ, R3, RZ, 0x33, !PT ;  /* 0x00000003ff047212 */ /* 0x000fe200078e33ff */
[----:B------:R-:W-:Y:S06]  /*15e0*/  BRA `(.L_x_848) ;  /* 0x0000000000107947 */ /* 0x000fec0003800000 */
.L_x_847:
[----:B------:R-:W-:-:S13]  /*15f0*/  ISETP.NE.AND P0, PT, R9, 0x1, PT ;  /* 0x000000010900780c */ /* 0x000fda0003f05270 */
[----:B------:R-:W0:Y:S02]  /*1600*/  @P0 LDC.64 R2, c[0x0][0x9e8] ;  /* 0x00027a00ff020b82 */ /* 0x000e240000000a00 */
[----:B0-----:R-:W-:-:S05]  /*1610*/  @P0 IMAD.HI.U32 R0, R4, R2, RZ ;  /* 0x0000000204000227 */ /* 0x001fca00078e00ff */
[----:B------:R-:W-:-:S07]  /*1620*/  @P0 SHF.R.U32.HI R4, RZ, R3, R0 ;  /* 0x00000003ff040219 */ /* 0x000fce0000011600 */
.L_x_848:
[----:B------:R-:W-:-:S05]  /*1630*/  IMAD R4, R4, R9, RZ ;  /* 0x0000000904047224 */ /* 0x000fca00078e02ff */
[----:B------:R-:W-:-:S13]  /*1640*/  R2UR UR5, R4 ;  /* 0x00000000040572ca */ /* 0x000fda00000e0000 */
[----:B------:R-:W-:-:S04]  /*1650*/  UISETP.LT.AND UP0, UPT, UR4, UR5, UPT ;  /* 0x000000050400728c */ /* 0x000fc8000bf01270 */
[----:B------:R-:W-:-:S12]  /*1660*/  USEL UR4, UR4, UR5, !UP0 ;  /* 0x0000000504047287 */ /* 0x000fd8000c000000 */
.L_x_846:
[----:B------:R-:W-:Y:S01]  /*1670*/  USHF.R.S32.HI UR5, URZ, 0x1f, UR4 ;  /* 0x0000001f3f057899 */ /* 0x000fe20008011404 */
[----:B------:R-:W-:Y:S02]  /*1680*/  PLOP3.LUT P0, PT, PT, PT, PT, 0x80, 0x0 ;  /* 0x000000000000781c */ /* 0x000fe40003f0f070 */
[----:B------:R-:W-:Y:S02]  /*1690*/  CS2R R2, SRZ ;  /* 0x0000000000027805 */ /* 0x000fe4000001ff00 */
[----:B------:R-:W-:Y:S01]  /*16a0*/  CS2R R134, SRZ ;  /* 0x0000000000867805 */ /* 0x000fe2000001ff00 */
[----:B------:R-:W-:Y:S01]  /*16b0*/  ULEA.HI UR5, UR5, UR4, URZ, 0x7 ;  /* 0x0000000405057291 */ /* 0x000fe2000f8f383f */
[----:B------:R-:W-:Y:S02]  /*16c0*/  CS2R R132, SRZ ;  /* 0x0000000000847805 */ /* 0x000fe4000001ff00 */
        /* <DEDUP_REMOVED lines=11> */
[----:B------:R-:W-:Y:S02]  /*1780*/  CS2R R116, SRZ ;  /* 0x0000000000747805 */ /* 0x000fe4000001ff00 */
[----:B------:R-:W-:Y:S02]  /*1790*/  CS2R R114, SRZ ;  /* 0x0000000000727805 */ /* 0x000fe4000001ff00 */
[----:B------:R-:W-:Y:S02]  /*17a0*/  CS2R R112, SRZ ;  /* 0x0000000000707805 */ /* 0x000fe4000001ff00 */
[----:B------:R-:W-:Y:S02]  /*17b0*/  CS2R R110, SRZ ;  /* 0x00000000006e7805 */ /* 0x000fe4000001ff00 */
[----:B------:R-:W-:-:S02]  /*17c0*/  CS2R R108, SRZ ;  /* 0x00000000006c7805 */ /* 0x000fc4000001ff00 */
[----:B------:R-:W-:Y:S02]  /*17d0*/  ISETP.GT.AND P1, PT, R88, UR39, PT ;  /* 0x0000002758007c0c */ /* 0x000fe4000bf24270 */
        /* <DEDUP_REMOVED lines=21> */
[----:B------:R-:W-:Y:S02]  /*1930*/  ULEA UR4, UR5, UR42, 0xc ;  /* 0x0000002a05047291 */ /* 0x000fe4000f8e603f */
[----:B------:R-:W-:Y:S02]  /*1940*/  ULEA UR5, UR5, UR6, 0xd ;  /* 0x0000000605057291 */ /* 0x000fe4000f8e683f */
[----:B------:R-:W-:Y:S02]  /*1950*/  UIADD3 UR4, UR4, 0xc400, URZ ;  /* 0x0000c40004047890 */ /* 0x000fe4000fffe03f */
[----:B------:R-:W-:Y:S02]  /*1960*/  USHF.R.U32.HI UR5, URZ, 0x4, UR5 ;  /* 0x000000043f057899 */ /* 0x000fe40008011605 */
[----:B------:R-:W-:Y:S02]  /*1970*/  USHF.R.U32.HI UR4, URZ, 0x4, UR4 ;  /* 0x000000043f047899 */ /* 0x000fe40008011604 */
[----:B------:R-:W-:-:S02]  /*1980*/  ULOP3.LUT UR37, UR5, 0x3fff, URZ, 0xc0, !UPT ;  /* 0x00003fff05257892 */ /* 0x000fc4000f8ec03f */
        /* <DEDUP_REMOVED lines=18> */
.L_x_850:
[----:B------:R-:W-:Y:S01]  /*1ab0*/  ULEA.HI UR4, UR44, UR44, URZ, 0x1 ;  /* 0x0000002c2c047291 */ /* 0x000fe2000f8f083f */
[----:B------:R-:W-:-:S03]  /*1ac0*/  IMAD.U32 R2, RZ, RZ, UR45 ;  /* 0x0000002dff027e24 */ /* 0x000fc6000f8e00ff */
[----:B------:R-:W-:Y:S02]  /*1ad0*/  ULOP3.LUT UR4, UR4, 0xfffffffe, URZ, 0xc0, !UPT ;  /* 0xfffffffe04047892 */ /* 0x000fe4000f8ec03f */
[----:B------:R-:W-:Y:S02]  /*1ae0*/  ISETP.NE.AND P0, PT, R2, 0x3, PT ;  /* 0x000000030200780c */ /* 0x000fe40003f05270 */
[----:B------:R-:W-:-:S06]  /*1af0*/  UIADD3 UR4, UR44, -UR4, URZ ;  /* 0x800000042c047290 */ /* 0x000fcc000fffe03f */
[----:B------:R-:W-:-:S05]  /*1b00*/  IMAD.U32 R0, RZ, RZ, UR4 ;  /* 0x00000004ff007e24 */ /* 0x000fca000f8e00ff */
[----:B------:R-:W-:-:S04]  /*1b10*/  SHF.L.U32 R0, R0, 0x1f, RZ ;  /* 0x0000001f00007819 */ /* 0x000fc800000006ff */
[----:B------:R-:W0:Y:S02]  /*1b20*/  SYNCS.PHASECHK.TRANS64.TRYWAIT P1, [UR42+0x2d800], R0 ;  /* 0x02d80000ff0075a7 */ /* 0x000e24000802016a */
[----:B0-----:R-:W-:Y:S05]  /*1b30*/  @!P1 BRA `(.L_x_851) ;  /* 0x0000012400ac9947 */ /* 0x001fea0003800000 */
.L_x_1027:
[----:B------:R-:W-:Y:S05]  /*1b40*/  @!P0 BRA `(.L_x_852) ;  /* 0x0000000000048947 */ /* 0x000fea0003800000 */
[----:B------:R-:W-:Y:S01]  /*1b50*/  BPT.TRAP 0x1 ;  /* 0x000000040000795c */ /* 0x000fe20000300000 */
.L_x_852:
[----:B------:R-:W-:Y:S02]  /*1b60*/  IMAD.U32 R5, RZ, RZ, UR43 ;  /* 0x0000002bff057e24 */ /* 0x000fe4000f8e00ff */
[----:B0-----:R-:W-:-:S03]  /*1b70*/  IMAD.U32 R0, RZ, RZ, UR46 ;  /* 0x0000002eff007e24 */ /* 0x001fc6000f8e00ff */
[----:B------:R-:W-:Y:S02]  /*1b80*/  LEA R5, R5, UR42, 0x3 ;  /* 0x0000002a05057c11 */ /* 0x000fe4000f8e18ff */
[----:B------:R-:W-:-:S04]  /*1b90*/  SHF.L.U32 R0, R0, 0x1f, RZ ;  /* 0x0000001f00007819 */ /* 0x000fc800000006ff */
[----:B------:R0:W1:Y:S01]  /*1ba0*/  SYNCS.PHASECHK.TRANS64.TRYWAIT P2, [R5+URZ+0x2d830], R0 ;  /* 0x02d83000050075a7 */ /* 0x000062000804017f */
[----:B------:R-:W-:Y:S05]  /*1bb0*/  @!P0 BRA `(.L_x_853) ;  /* 0x0000000000048947 */ /* 0x000fea0003800000 */
[----:B------:R-:W-:Y:S01]  /*1bc0*/  BPT.TRAP 0x1 ;  /* 0x000000040000795c */ /* 0x000fe20000300000 */
.L_x_853:
[----:B------:R-:W2:Y:S02]  /*1bd0*/  S2R R2, SR_TID.X ;  /* 0x0000000000027919 */ /* 0x000ea40000002100 */
[----:B--2---:R-:W-:Y:S01]  /*1be0*/  LOP3.LUT P1, RZ, R2, 0x7f, RZ, 0xc0, !PT ;  /* 0x0000007f02ff7812 */ /* 0x004fe2000782c0ff */
[----:B-1----:R-:W-:-:S12]  /*1bf0*/  @P2 BRA `(.L_x_854) ;  /* 0x0000000000082947 */ /* 0x002fd80003800000 */
[----:B------:R-:W1:Y:S02]  /*1c00*/  SYNCS.PHASECHK.TRANS64.TRYWAIT P2, [R5+URZ+0x2d830], R0 ;  /* 0x02d83000050075a7 */ /* 0x000e64000804017f */
[----:B-1----:R-:W-:Y:S05]  /*1c10*/  @!P2 BRA `(.L_x_855) ;  /* 0x00000124008ca947 */ /* 0x002fea0003800000 */
.L_x_854:
[----:B------:R-:W-:Y:S05]  /*1c20*/  WARPSYNC.ALL ;  /* 0x0000000000007948 */ /* 0x000fea0003800000 */
[----:B------:R-:W-:Y:S01]  /*1c30*/  UIADD3 UR4, UR42, 0x15400, URZ ;  /* 0x000154002a047890 */ /* 0x000fe2000fffe03f */
[----:B------:R-:W-:Y:S01]  /*1c40*/  WARPGROUP.ARRIVE ;  /* 0x00000000000079c5 */ /* 0x000fe20000000000 */
[----:B------:R-:W-:Y:S01]  /*1c50*/  UMOV UR5, 0x80000020 ;  /* 0x8000002000057882 */ /* 0x000fe20000000000 */
[----:B------:R-:W-:Y:S01]  /*1c60*/  UMOV UR7, 0x80000020 ;  /* 0x8000002000077882 */ /* 0x000fe20000000000 */
[----:B------:R-:W-:Y:S01]  /*1c70*/  USHF.R.U32.HI UR4, URZ, 0x4, UR4 ;  /* 0x000000043f047899 */ /* 0x000fe20008011604 */
[----:B------:R-:W-:Y:S01]  /*1c80*/  IMAD.MOV.U32 R3, RZ, RZ, -0x80 ;  /* 0xffffff80ff037424 */ /* 0x000fe200078e00ff */
[----:B------:R-:W-:Y:S01]  /*1c90*/  UMOV UR9, 0x80000020 ;  /* 0x8000002000097882 */ /* 0x000fe20000000000 */
[----:B------:R-:W-:Y:S01]  /*1ca0*/  UMOV UR11, 0x80000020 ;  /* 0x80000020000b7882 */ /* 0x000fe20000000000 */
[----:B------:R-:W-:Y:S01]  /*1cb0*/  ULOP3.LUT UR4, UR4, 0x3fff, URZ, 0xc0, !UPT ;  /* 0x00003fff04047892 */ /* 0x000fe2000f8ec03f */
[----:B------:R-:W-:Y:S01]  /*1cc0*/  IMAD R4, R88, R3, 0x80 ;  /* 0x0000008058047424 */ /* 0x000fe200078e0203 */
[----:B------:R-:W-:Y:S01]  /*1cd0*/  UMOV UR13, 0x80000020 ;  /* 0x80000020000d7882 */ /* 0x000fe20000000000 */
[----:B------:R-:W-:Y:S01]  /*1ce0*/  UMOV UR15, 0x80000020 ;  /* 0x80000020000f7882 */ /* 0x000fe20000000000 */
[----:B------:R-:W-:Y:S01]  /*1cf0*/  ULOP3.LUT UR32, UR4, 0x10000, URZ, 0xfc, !UPT ;  /* 0x0001000004207892 */ /* 0x000fe2000f8efc3f */
[----:B------:R-:W-:Y:S01]  /*1d00*/  IMAD.IADD R2, R137, 0x1, R4 ;  /* 0x0000000189027824 */ /* 0x000fe200078e0204 */
[----:B------:R-:W-:Y:S01]  /*1d10*/  ULOP3.LUT UR4, UR47, 0x10000, URZ, 0xfc, !UPT ;  /* 0x000100002f047892 */ /* 0x000fe2000f8efc3f */
[----:B01----:R-:W-:Y:S01]  /*1d20*/  @!P1 VIADD R0, R5, 0x2d840 ;  /* 0x0002d84005009836 */ /* 0x003fe20000000000 */
[----:B------:R-:W-:Y:S01]  /*1d30*/  UIMAD UR6, UR43, 0x600, UR32 ;  /* 0x000006002b0678a4 */ /* 0x000fe2000f8e0220 */
[----:B------:R-:W-:Y:S01]  /*1d40*/  IMAD R6, R145, 0xc0, R150 ;  /* 0x000000c091067824 */ /* 0x000fe200078e0296 */
[----:B------:R-:W-:Y:S01]  /*1d50*/  UIADD3 UR8, UR4, 0x2, URZ ;  /* 0x0000000204087890 */ /* 0x000fe2000fffe03f */
[----:B------:R-:W-:Y:S01]  /*1d60*/  IADD3 R3, -R139, 0x1, R2 ;  /* 0x000000018b037810 */ /* 0x000fe20007ffe102 */
[----:B------:R-:W-:Y:S01]  /*1d70*/  UIADD3 UR10, UR6, 0x2, URZ ;  /* 0x00000002060a7890 */ /* 0x000fe2000fffe03f */
[----:B------:R-:W-:Y:S01]  /*1d80*/  @!P1 PRMT R0, RZ, 0x654, R0 ;  /* 0x00000654ff009816 */ /* 0x000fe20000000000 */
[----:B------:R-:W-:Y:S01]  /*1d90*/  UIADD3 UR12, UR4, 0x300, URZ ;  /* 0x00000300040c7890 */ /* 0x000fe2000fffe03f */
[----:B------:R-:W-:Y:S01]  /*1da0*/  IMAD R8, R16, -0x2, R2 ;  /* 0xfffffffe10087824 */ /* 0x000fe200078e0202 */
[----:B------:R-:W-:-:S02]  /*1db0*/  UIADD3 UR14, UR6, 0x200, URZ ;  /* 0x00000200060e7890 */ /* 0x000fc4000fffe03f */
[----:B------:R-:W-:Y:S01]  /*1dc0*/  HGMMA.64x128x16.F32.BF16 R24, gdesc[UR4], RZ, !UPT, gsb0 ;  /* 0x01e00000041879f0 */ /* 0x000fe2000c0018ff */
[----:B------:R-:W-:Y:S01]  /*1dd0*/  UIADD3 UR16, UR4, 0x302, URZ ;  /* 0x0000030204107890 */ /* 0x000fe2000fffe03f */
[----:B------:R-:W-:Y:S01]  /*1de0*/  IMAD R3, R16, -0x2, R3 ;  /* 0xfffffffe10037824 */ /* 0x000fe200078e0203 */
[----:B------:R-:W-:Y:S01]  /*1df0*/  UIADD3 UR18, UR6, 0x202, URZ ;  /* 0x0000020206127890 */ /* 0x000fe2000fffe03f */
[----:B------:R-:W-:Y:S01]  /*1e00*/  LEA R9, R88, 0xffffff80, 0x7 ;  /* 0xffffff8058097811 */ /* 0x000fe200078e38ff */
        /* <DEDUP_REMOVED lines=12> */
[----:B------:R-:W-:Y:S01]  /*1ed0*/  UISETP.GE.AND UP0, UPT, UR7, 0x1, UPT ;  /* 0x000000010700788c */ /* 0x000fe2000bf06270 */
[----:B------:R-:W-:-:S05]  /*1ee0*/  VIADD R11, R3, UR6 ;  /* 0x00000006030b7c36 */ /* 0x000fca0008000000 */
[----:B------:R-:W-:Y:S01]  /*1ef0*/  PLOP3.LUT P2, PT, PT, PT, UP0, 0x40, 0x0 ;  /* 0x000000000000781c */ /* 0x000fe20003f4e808 */
[----:B------:R-:W-:Y:S02]  /*1f00*/  WARPGROUP.DEPBAR.LE gsb0, 0x0 ;  /* 0x00008000000079c5 */ /* 0x000fe40000010000 */
[----:B------:R-:W-:-:S06]  /*1f10*/  WARPGROUP.ARRIVE ;  /* 0x00000000000079c5 */ /* 0x000fcc0000000000 */
[----:B------:R-:W-:Y:S01]  /*1f20*/  HGMMA.64x128x16.F32.BF16 R24, gdesc[UR8], R24, gsb0 ;  /* 0x01e00000081879f0 */ /* 0x000fe20008001818 */
[----:B------:R-:W-:-:S06]  /*1f30*/  ULOP3.LUT UR10, URZ, UR35, URZ, 0x33, !UPT ;  /* 0x000000233f0a7292 */ /* 0x000fcc000f8e333f */
[----:B------:R-:W-:-:S04]  /*1f40*/  VIADD R10, R3, UR10 ;  /* 0x0000000a030a7c36 */ /* 0x000fc80008000000 */
[----:B------:R-:W-:Y:S01]  /*1f50*/  IMAD.IADD R2, R10, 0x1, R6 ;  /* 0x000000010a027824 */ /* 0x000fe200078e0206 */
[----:B------:R-:W-:Y:S02]  /*1f60*/  WARPGROUP.DEPBAR.LE gsb0, 0x0 ;  /* 0x00008000000079c5 */ /* 0x000fe40000010000 */
[----:B------:R-:W-:-:S06]  /*1f70*/  WARPGROUP.ARRIVE ;  /* 0x00000000000079c5 */ /* 0x000fcc0000000000 */
        /* <DEDUP_REMOVED lines=12> */
[----:B0-----:R-:W-:Y:S01]  /*2040*/  VIADDMNMX R0, R6, R11, R8, PT ;  /* 0x0000000b06007246 */ /* 0x001fe20003800108 */
[----:B------:R-:W-:Y:S06]  /*2050*/  @P2 BRA `(.L_x_856) ;  /* 0x0000000000582947 */ /* 0x000fec0003800000 */
[----:B------:R-:W-:Y:S01]  /*2060*/  IADD3 R3, -R139, R137, R6 ;  /* 0x000000898b037210 */ /* 0x000fe20007ffe106 */
[----:B------:R-:W-:Y:S03]  /*2070*/  BSSY B0, `(.L_x_857) ;  /* 0x0000010000007945 */ /* 0x000fe60003800000 */
        /* <DEDUP_REMOVED lines=10> */
.L_x_858:
[----:B------:R-:W-:-:S06]  /*2120*/  UISETP.NE.AND UP1, UPT, UR7, 0x1, UPT ;  /* 0x000000010700788c */ /* 0x000fcc000bf25270 */
[----:B------:R-:W-:-:S05]  /*2130*/  PLOP3.LUT P2, PT, PT, PT, UP1, 0x80, 0x0 ;  /* 0x000000000000781c */ /* 0x000fca0003f4f018 */
[----:B------:R-:W-:-:S08]  /*2140*/  @UP1 ULDC.64 UR10, c[0x0][0x9e8] ;  /* 0x00027a00000a1ab9 */ /* 0x000fd00000000a00 */
[----:B------:R-:W-:-:S05]  /*2150*/  @P2 IMAD.HI.U32 R5, R3, UR10, RZ ;  /* 0x0000000a03052c27 */ /* 0x000fca000f8e00ff */
[----:B------:R-:W-:-:S07]  /*2160*/  @P2 SHF.R.U32.HI R3, RZ, UR11, R5 ;  /* 0x0000000bff032c19 */ /* 0x000fce0008011605 */
.L_x_859:
[----:B------:R-:W-:Y:S05]  /*2170*/  BSYNC B0 ;  /* 0x0000000000007941 */ /* 0x000fea0003800000 */
.L_x_857:
[----:B------:R-:W-:-:S04]  /*2180*/  IMAD R3, R3, UR7, -R9 ;  /* 0x0000000703037c24 */ /* 0x000fc8000f8e0a09 */
[----:B------:R-:W-:-:S05]  /*2190*/  IMAD R3, R16, -0x2, R3 ;  /* 0xfffffffe10037824 */ /* 0x000fca00078e0203 */
[----:B------:R-:W-:Y:S02]  /*21a0*/  VIMNMX R2, R2, R3, !PT ;  /* 0x0000000302027248 */ /* 0x000fe40007fe0100 */
[----:B------:R-:W-:-:S07]  /*21b0*/  VIADDMNMX R0, R3, UR7, R0, PT ;  /* 0x0000000703007c46 */ /* 0x000fce000b800100 */
.L_x_856:
[----:B------:R-:W-:Y:S01]  /*21c0*/  ISETP.GE.AND P4, PT, R4, 0x9, PT ;  /* 0x000000090400780c */ /* 0x000fe20003f86270 */
[----:B------:R-:W-:Y:S01]  /*21d0*/  VIADD R5, R6, 0x8 ;  /* 0x0000000806057836 */ /* 0x000fe20000000000 */
[C---:B------:R-:W-:Y:S02]  /*21e0*/  ISETP.GE.AND P2, PT, R4.reuse, 0x2, PT ;  /* 0x000000020400780c */ /* 0x040fe40003f46270 */
[----:B------:R-:W-:Y:S01]  /*21f0*/  ISETP.GE.AND P5, PT, R4, 0xa, PT ;  /* 0x0000000a0400780c */ /* 0x000fe20003fa6270 */
[----:B------:R-:W-:Y:S01]  /*2200*/  IMAD.IADD R3, R10, 0x1, R5 ;  /* 0x000000010a037824 */ /* 0x000fe200078e0205 */
        /* <DEDUP_REMOVED lines=178> */
[----:B------:R-:W-:Y:S02]  /*2d30*/  ISETP.GT.AND P6, PT, R2, 0x79, !P6 ;  /* 0x000000790200780c */ /* 0x000fe400077c4270 */
[----:B------:R-:W-:Y:S02]  /*2d40*/  VIADDMNMX R2, R5, R11, R8, PT ;  /* 0x0000000b05027246 */ /* 0x000fe40003800108 */
[----:B------:R-:W-:-:S04]  /*2d50*/  ISETP.LT.OR P6, PT, R0, 0x7a, P6 ;  /* 0x0000007a0000780c */ /* 0x000fc800037c1670 */
[----:B------:R-:W-:Y:S02]  /*2d60*/  FSEL R85, R85, -INF , !P6 ;  /* 0xff80000055557808 */ /* 0x000fe40007000000 */
[----:B------:R-:W-:-:S13]  /*2d70*/  PLOP3.LUT P6, PT, PT, PT, UP0, 0x40, 0x0 ;  /* 0x000000000000781c */ /* 0x000fda0003fce808 */
[----:B------:R-:W-:Y:S05]  /*2d80*/  @P6 BRA `(.L_x_860) ;  /* 0x0000000000646947 */ /* 0x000fea0003800000 */
[----:B------:R-:W-:Y:S01]  /*2d90*/  IADD3 R0, R137, 0x8, R6 ;  /* 0x0000000889007810 */ /* 0x000fe20007ffe006 */
[----:B------:R-:W-:Y:S04]  /*2da0*/  BSSY B0, `(.L_x_861) ;  /* 0x0000013000007945 */ /* 0x000fe80003800000 */
        /* <DEDUP_REMOVED lines=12> */
.L_x_862:
[----:B------:R-:W-:-:S06]  /*2e70*/  UISETP.NE.AND UP1, UPT, UR7, 0x1, UPT ;  /* 0x000000010700788c */ /* 0x000fcc000bf25270 */
[----:B------:R-:W-:-:S05]  /*2e80*/  PLOP3.LUT P6, PT, PT, PT, UP1, 0x80, 0x0 ;  /* 0x000000000000781c */ /* 0x000fca0003fcf018 */
[----:B------:R-:W-:-:S08]  /*2e90*/  @UP1 ULDC.64 UR10, c[0x0][0x9e8] ;  /* 0x00027a00000a1ab9 */ /* 0x000fd00000000a00 */
[----:B------:R-:W-:Y:S01]  /*2ea0*/  @P6 IMAD.HI.U32 R4, R0, UR10, RZ ;  /* 0x0000000a00046c27 */ /* 0x000fe2000f8e00ff */
[----:B------:R-:W-:-:S13]  /*2eb0*/  PLOP3.LUT P6, PT, PT, PT, UP1, 0x80, 0x0 ;  /* 0x000000000000781c */ /* 0x000fda0003fcf018 */
[----:B------:R-:W-:-:S07]  /*2ec0*/  @P6 SHF.R.U32.HI R0, RZ, UR11, R4 ;  /* 0x0000000bff006c19 */ /* 0x000fce0008011604 */
.L_x_863:
[----:B------:R-:W-:Y:S05]  /*2ed0*/  BSYNC B0 ;  /* 0x0000000000007941 */ /* 0x000fea0003800000 */
.L_x_861:
[----:B------:R-:W-:-:S04]  /*2ee0*/  IMAD R9, R0, UR7, -R9 ;  /* 0x0000000700097c24 */ /* 0x000fc8000f8e0a09 */
[----:B------:R-:W-:-:S05]  /*2ef0*/  IMAD R9, R16, -0x2, R9 ;  /* 0xfffffffe10097824 */ /* 0x000fca00078e0209 */
[----:B------:R-:W-:Y:S02]  /*2f00*/  VIMNMX R3, R3, R9, !PT ;  /* 0x0000000903037248 */ /* 0x000fe40007fe0100 */
[----:B------:R-:W-:-:S07]  /*2f10*/  VIADDMNMX R2, R9, UR7, R2, PT ;  /* 0x0000000709027c46 */ /* 0x000fce000b800102 */
.L_x_860:
[----:B------:R-:W-:Y:S01]  /*2f20*/  ISETP.GT.AND P2, PT, R3, 0x1, !P2 ;  /* 0x000000010300780c */ /* 0x000fe20005744270 */
[----:B------:R-:W-:Y:S01]  /*2f30*/  ULDC UR33, c[0x0][0x988] ;  /* 0x0002620000217ab9 */ /* 0x000fe20000000800 */
[----:B------:R-:W-:Y:S02]  /*2f40*/  LOP3.LUT P6, RZ, R22, 0x8, RZ, 0xc0, !PT ;  /* 0x0000000816ff7812 */ /* 0x000fe400078cc0ff */
        /* <DEDUP_REMOVED lines=76> */
[C---:B------:R-:W-:Y:S01]  /*3410*/  ISETP.GT.AND P3, PT, R3.reuse, 0x70, !P3 ;  /* 0x000000700300780c */ /* 0x040fe20005f64270 */
[----:B------:R-:W0:Y:S01]  /*3420*/  SHFL.BFLY PT, R9, R8, 0x2, 0x1f ;  /* 0x0c401f0008097f89 */ /* 0x000e2200000e0000 */
[----:B------:R-:W-:Y:S02]  /*3430*/  FSEL R50, R50, -INF , !P2 ;  /* 0xff80000032327808 */ /* 0x000fe40005000000 */
[----:B------:R-:W-:Y:S02]  /*3440*/  LOP3.LUT P2, RZ, R22, 0x20000, RZ, 0xc0, !PT ;  /* 0x0002000016ff7812 */ /* 0x000fe4000784c0ff */
[C---:B------:R-:W-:Y:S02]  /*3450*/  ISETP.GT.AND P4, PT, R3.reuse, 0x71, !P4 ;  /* 0x000000710300780c */ /* 0x040fe40006784270 */
[C---:B------:R-:W-:Y:S02]  /*3460*/  ISETP.GT.AND P2, PT, R3.reuse, 0x31, !P2 ;  /* 0x000000310300780c */ /* 0x040fe40005744270 */
[----:B------:R-:W-:-:S02]  /*3470*/  ISETP.GT.AND P5, PT, R3, 0x78, !P5 ;  /* 0x000000780300780c */ /* 0x000fc40006fa4270 */
[C---:B------:R-:W-:Y:S02]  /*3480*/  ISETP.LT.OR P2, PT, R2.reuse, 0x32, P2 ;  /* 0x000000320200780c */ /* 0x040fe40001741670 */
[----:B------:R-:W-:Y:S02]  /*3490*/  ISETP.LT.OR P3, PT, R2, 0x71, P3 ;  /* 0x000000710200780c */ /* 0x000fe40001f61670 */
[----:B------:R-:W-:Y:S02]  /*34a0*/  FSEL R51, R51, -INF , !P2 ;  /* 0xff80000033337808 */ /* 0x000fe40005000000 */
[----:B------:R-:W-:Y:S02]  /*34b0*/  LOP3.LUT P2, RZ, R22, 0x10000, RZ, 0xc0, !PT ;  /* 0x0001000016ff7812 */ /* 0x000fe4000784c0ff */
[----:B------:R-:W-:Y:S02]  /*34c0*/  ISETP.LT.OR P4, PT, R2, 0x72, P4 ;  /* 0x000000720200780c */ /* 0x000fe40002781670 */
[----:B------:R-:W-:-:S02]  /*34d0*/  ISETP.GT.AND P2, PT, R3, 0x38, !P2 ;  /* 0x000000380300780c */ /* 0x000fc40005744270 */
[----:B------:R-:W-:Y:S02]  /*34e0*/  FSEL R82, R82, -INF , !P3 ;  /* 0xff80000052527808 */ /* 0x000fe40005800000 */
[----:B------:R-:W-:Y:S02]  /*34f0*/  ISETP.LT.OR P2, PT, R2, 0x39, P2 ;  /* 0x000000390200780c */ /* 0x000fe40001741670 */
[----:B0-----:R-:W-:Y:S02]  /*3500*/  FMNMX.FTZ R9, R8, R9, !PT ;  /* 0x0000000908097209 */ /* 0x001fe40007810000 */
[----:B------:R-:W-:Y:S02]  /*3510*/  FSEL R54, R54, -INF , !P2 ;  /* 0xff80000036367808 */ /* 0x000fe40005000000 */
[----:B------:R-:W-:Y:S01]  /*3520*/  ISETP.GT.AND P2, PT, R3, 0x39, !P6 ;  /* 0x000000390300780c */ /* 0x000fe20007744270 */
[----:B------:R-:W0:Y:S01]  /*3530*/  SHFL.BFLY PT, R0, R9, 0x1, 0x1f ;  /* 0x0c201f0009007f89 */ /* 0x000e2200000e0000 */
        /* <DEDUP_REMOVED lines=8> */
[----:B------:R-:W-:-:S04]  /*35c0*/  ISETP.LT.OR P2, PT, R2, 0x41, P2 ;  /* 0x000000410200780c */ /* 0x000fc80001741670 */
[----:B------:R-:W-:Y:S02]  /*35d0*/  FSEL R58, R58, -INF , !P2 ;  /* 0xff8000003a3a7808 */ /* 0x000fe40005000000 */
[----:B------:R-:W-:Y:S02]  /*35e0*/  LOP3.LUT P2, RZ, R22, 0x2000, RZ, 0xc0, !PT ;  /* 0x0000200016ff7812 */ /* 0x000fe4000784c0ff */
[----:B0-----:R-:W-:Y:S02]  /*35f0*/  FMNMX.FTZ R0, R9, R0, !PT ;  /* 0x0000000009007209 */ /* 0x001fe40007810000 */
[----:B------:R-:W-:-:S03]  /*3600*/  ISETP.GT.AND P2, PT, R3, 0x41, !P2 ;  /* 0x000000410300780c */ /* 0x000fc60005744270 */
[----:B------:R-:W-:Y:S01]  /*3610*/  FMUL.FTZ R20, R0, UR33 ;  /* 0x0000002100147c20 */ /* 0x000fe20008410000 */
        /* <DEDUP_REMOVED lines=46> */
[----:B------:R-:W-:Y:S01]  /*3900*/  ISETP.GT.AND P6, PT, R3, 0x79, !P6 ;  /* 0x000000790300780c */ /* 0x000fe200077c4270 */
[--C-:B------:R-:W-:Y:S01]  /*3910*/  FFMA.FTZ R56, R56, UR33, -R20.reuse ;  /* 0x0000002138387c23 */ /* 0x100fe20008010814 */
[----:B------:R-:W-:Y:S01]  /*3920*/  FSEL R4, R26, -INF , !P2 ;  /* 0xff8000001a047808 */ /* 0x000fe20005000000 */
[--C-:B------:R-:W-:Y:S01]  /*3930*/  FFMA.FTZ R57, R57, UR33, -R20.reuse ;  /* 0x0000002139397c23 */ /* 0x100fe20008010814 */
[----:B------:R-:W-:Y:S01]  /*3940*/  LOP3.LUT P2, RZ, R22, 0x4000000, RZ, 0xc0, !PT ;  /* 0x0400000016ff7812 */ /* 0x000fe2000784c0ff */
[--C-:B------:R-:W-:Y:S01]  /*3950*/  FFMA.FTZ R9, R25, UR33, -R20.reuse ;  /* 0x0000002119097c23 */ /* 0x100fe20008010814 */
[----:B------:R-:W-:Y:S01]  /*3960*/  FMNMX.FTZ R7, R4, R27, !PT ;  /* 0x0000001b04077209 */ /* 0x000fe20007810000 */
[--C-:B------:R-:W-:Y:S01]  /*3970*/  FFMA.FTZ R11, R29, UR33, -R20.reuse ;  /* 0x000000211d0b7c23 */ /* 0x100fe20008010814 */
[----:B------:R-:W-:Y:S01]  /*3980*/  ISETP.GT.AND P2, PT, R3, 0x69, !P2 ;  /* 0x000000690300780c */ /* 0x000fe20005744270 */
        /* <DEDUP_REMOVED lines=16> */
[----:B------:R0:W-:Y:S01]  /*3a90*/  MUFU.EX2 R2, R57 ;  /* 0x0000003900027308 */ /* 0x0001e20000000800 */
[----:B------:R-:W-:Y:S01]  /*3aa0*/  FMNMX.FTZ R24, R38, R7, !PT ;  /* 0x0000000726187209 */ /* 0x000fe20007810000 */
[--C-:B------:R-:W-:Y:S01]  /*3ab0*/  FFMA.FTZ R41, R65, UR33, -R20.reuse ;  /* 0x0000002141297c23 */ /* 0x100fe20008010814 */
[--C-:B------:R-:W-:Y:S01]  /*3ac0*/  FFMA.FTZ R45, R68, UR33, -R20.reuse ;  /* 0x00000021442d7c23 */ /* 0x100fe20008010814 */
[--C-:B------:R-:W-:Y:S01]  /*3ad0*/  FFMA.FTZ R49, R72, UR33, -R20.reuse ;  /* 0x0000002148317c23 */ /* 0x100fe20008010814 */
[----:B------:R-:W-:Y:S01]  /*3ae0*/  FMNMX.FTZ R7, R39, R24, !PT ;  /* 0x0000001827077209 */ /* 0x000fe20007810000 */
[--C-:B------:R-:W-:Y:S01]  /*3af0*/  FFMA.FTZ R53, R81, UR33, -R20.reuse ;  /* 0x0000002151357c23 */ /* 0x100fe20008010814 */
[--C-:B------:R-:W-:Y:S01]  /*3b00*/  FFMA.FTZ R61, R85, UR33, -R20.reuse ;  /* 0x00000021553d7c23 */ /* 0x100fe20008010814 */
[----:B------:R-:W-:Y:S01]  /*3b10*/  MUFU.EX2 R8, R8 ;  /* 0x0000000800087308 */ /* 0x000fe20000000800 */
[----:B------:R-:W-:Y:S01]  /*3b20*/  FMNMX.FTZ R24, R42, R7, !PT ;  /* 0x000000072a187209 */ /* 0x000fe20007810000 */
[----:B0-----:R-:W-:-:S03]  /*3b30*/  FFMA.FTZ R57, R76, UR33, -R20 ;  /* 0x000000214c397c23 */ /* 0x001fc60008010814 */
[----:B------:R-:W-:Y:S01]  /*3b40*/  FMNMX.FTZ R7, R43, R24, !PT ;  /* 0x000000182b077209 */ /* 0x000fe20007810000 */
[----:B------:R-:W-:Y:S02]  /*3b50*/  FFMA.FTZ R24, R40, UR33, -R20 ;  /* 0x0000002128187c23 */ /* 0x000fe40008010814 */
[----:B------:R-:W0:Y:S01]  /*3b60*/  MUFU.EX2 R9, R9 ;  /* 0x0000000900097308 */ /* 0x000e220000000800 */
[----:B------:R-:W-:-:S04]  /*3b70*/  FMNMX.FTZ R26, R46, R7, !PT ;  /* 0x000000072e1a7209 */ /* 0x000fc80007810000 */
[----:B------:R-:W-:-:S03]  /*3b80*/  FMNMX.FTZ R7, R47, R26, !PT ;  /* 0x0000001a2f077209 */ /* 0x000fc60007810000 */
[----:B------:R-:W1:Y:S01]  /*3b90*/  MUFU.EX2 R10, R10 ;  /* 0x0000000a000a7308 */ /* 0x000e620000000800 */
[----:B------:R-:W-:-:S04]  /*3ba0*/  FMNMX.FTZ R26, R50, R7, !PT ;  /* 0x00000007321a7209 */ /* 0x000fc80007810000 */
[----:B------:R-:W-:Y:S01]  /*3bb0*/  FMNMX.FTZ R7, R51, R26, !PT ;  /* 0x0000001a33077209 */ /* 0x000fe20007810000 */
[----:B------:R-:W-:Y:S02]  /*3bc0*/  FFMA.FTZ R26, R44, UR33, -R20 ;  /* 0x000000212c1a7c23 */ /* 0x000fe40008010814 */
[----:B------:R-:W2:Y:S01]  /*3bd0*/  MUFU.EX2 R11, R11 ;  /* 0x0000000b000b7308 */ /* 0x000ea20000000800 */
        /* <DEDUP_REMOVED lines=26> */
[----:B------:R-:W-:Y:S01]  /*3d80*/  FMNMX.FTZ R7, R83, R36, !PT ;  /* 0x0000002453077209 */ /* 0x000fe20007810000 */
[--C-:B------:R-:W-:Y:S02]  /*3d90*/  FFMA.FTZ R36, R60, UR33, -R20.reuse ;  /* 0x000000213c247c23 */ /* 0x100fe40008010814 */
[----:B------:R-:W-:Y:S01]  /*3da0*/  MUFU.EX2 R26, R26 ;  /* 0x0000001a001a7308 */ /* 0x000fe20000000800 */
[----:B------:R-:W-:Y:S01]  /*3db0*/  FMNMX.FTZ R40, R86, R7, !PT ;  /* 0x0000000756287209 */ /* 0x000fe20007810000 */
[----:B---3--:R-:W-:-:S03]  /*3dc0*/  FFMA.FTZ R56, R73, UR33, -R20 ;  /* 0x0000002149387c23 */ /* 0x008fc60008010814 */
[----:B------:R-:W-:Y:S01]  /*3dd0*/  FMNMX.FTZ R7, R87, R40, !PT ;  /* 0x0000002857077209 */ /* 0x000fe20007810000 */
[--C-:B------:R-:W-:Y:S02]  /*3de0*/  FFMA.FTZ R40, R64, UR33, -R20.reuse ;  /* 0x0000002140287c23 */ /* 0x100fe40008010814 */
[----:B------:R-:W-:Y:S02]  /*3df0*/  MUFU.EX2 R25, R25 ;  /* 0x0000001900197308 */ /* 0x000fe40000000800 */
[----:B------:R-:W3:Y:S06]  /*3e00*/  SHFL.BFLY PT, R44, R7, 0x2, 0x1f ;  /* 0x0c401f00072c7f89 */ /* 0x000eec00000e0000 */
[----:B------:R-:W-:Y:S08]  /*3e10*/  MUFU.EX2 R28, R28 ;  /* 0x0000001c001c7308 */ /* 0x000ff00000000800 */
[----:B------:R-:W-:Y:S08]  /*3e20*/  MUFU.EX2 R29, R29 ;  /* 0x0000001d001d7308 */ /* 0x000ff00000000800 */
[----:B------:R-:W-:Y:S01]  /*3e30*/  MUFU.EX2 R32, R32 ;  /* 0x0000002000207308 */ /* 0x000fe20000000800 */
[----:B---3--:R-:W-:Y:S01]  /*3e40*/  FMNMX.FTZ R60, R7, R44, !PT ;  /* 0x0000002c073c7209 */ /* 0x008fe20007810000 */
[----:B------:R-:W-:-:S04]  /*3e50*/  FFMA.FTZ R44, R77, UR33, -R20 ;  /* 0x000000214d2c7c23 */ /* 0x000fc80008010814 */
[----:B------:R-:W3:Y:S02]  /*3e60*/  SHFL.BFLY PT, R7, R60, 0x1, 0x1f ;  /* 0x0c201f003c077f89 */ /* 0x000ee400000e0000 */
[----:B------:R-:W-:Y:S08]  /*3e70*/  MUFU.EX2 R33, R33 ;  /* 0x0000002100217308 */ /* 0x000ff00000000800 */
[----:B------:R-:W-:Y:S08]  /*3e80*/  MUFU.EX2 R36, R36 ;  /* 0x0000002400247308 */ /* 0x000ff00000000800 */
[----:B------:R-:W-:Y:S01]  /*3e90*/  MUFU.EX2 R37, R37 ;  /* 0x0000002500257308 */ /* 0x000fe20000000800 */
[----:B---3--:R-:W-:Y:S01]  /*3ea0*/  FMNMX.FTZ R7, R60, R7, !PT ;  /* 0x000000073c077209 */ /* 0x008fe20007810000 */
[----:B------:R-:W-:-:S06]  /*3eb0*/  FFMA.FTZ R60, R84, UR33, -R20 ;  /* 0x00000021543c7c23 */ /* 0x000fcc0008010814 */
[----:B------:R-:W-:Y:S01]  /*3ec0*/  MUFU.EX2 R40, R40 ;  /* 0x0000002800287308 */ /* 0x000fe20000000800 */
[C---:B------:R-:W-:Y:S01]  /*3ed0*/  FSETP.NEU.FTZ.AND P2, PT, R7.reuse, -INF , PT ;  /* 0xff8000000700780b */ /* 0x040fe20003f5d000 */
[----:B------:R-:W-:-:S05]  /*3ee0*/  FMUL.FTZ R64, R7, UR33 ;  /* 0x0000002107407c20 */ /* 0x000fca0008410000 */
[----:B------:R-:W-:Y:S01]  /*3ef0*/  FSEL R20, R64, RZ, P2 ;  /* 0x000000ff40147208 */ /* 0x000fe20001000000 */
[----:B------:R-:W-:Y:S01]  /*3f00*/  MUFU.EX2 R41, R41 ;  /* 0x0000002900297308 */ /* 0x000fe20000000800 */
[----:B------:R-:W-:-:S03]  /*3f10*/  PLOP3.LUT P2, PT, PT, PT, UP0, 0x40, 0x0 ;  /* 0x000000000000781c */ /* 0x000fc60003f4e808 */
[--C-:B------:R-:W-:Y:S01]  /*3f20*/  FFMA.FTZ R64, R4, UR33, -R20.reuse ;  /* 0x0000002104407c23 */ /* 0x100fe20008010814 */
[--C-:B------:R-:W-:Y:S01]  /*3f30*/  FFMA.FTZ R65, R27, UR33, -R20.reuse ;  /* 0x000000211b417c23 */ /* 0x100fe20008010814 */
[--C-:B------:R-:W-:Y:S01]  /*3f40*/  FFMA.FTZ R68, R30, UR33, -R20.reuse ;  /* 0x000000211e447c23 */ /* 0x100fe20008010814 */
[--C-:B------:R-:W-:Y:S01]  /*3f50*/  FFMA.FTZ R69, R31, UR33, -R20.reuse ;  /* 0x000000211f457c23 */ /* 0x100fe20008010814 */
[--C-:B------:R-:W-:Y:S01]  /*3f60*/  FFMA.FTZ R4, R34, UR33, -R20.reuse ;  /* 0x0000002122047c23 */ /* 0x100fe20008010814 */
[--C-:B------:R-:W-:Y:S01]  /*3f70*/  FFMA.FTZ R30, R38, UR33, -R20.reuse ;  /* 0x00000021261e7c23 */ /* 0x100fe20008010814 */
[----:B------:R-:W-:Y:S01]  /*3f80*/  MUFU.EX2 R64, R64 ;  /* 0x0000004000407308 */ /* 0x000fe20000000800 */
[--C-:B------:R-:W-:Y:S01]  /*3f90*/  FFMA.FTZ R38, R46, UR33, -R20.reuse ;  /* 0x000000212e267c23 */ /* 0x100fe20008010814 */
[--C-:B------:R-:W-:Y:S01]  /*3fa0*/  FFMA.FTZ R27, R35, UR33, -R20.reuse ;  /* 0x00000021231b7c23 */ /* 0x100fe20008010814 */
[--C-:B------:R-:W-:Y:S01]  /*3fb0*/  FFMA.FTZ R46, R59, UR33, -R20.reuse ;  /* 0x000000213b2e7c23 */ /* 0x100fe20008010814 */
[----:B0-----:R-:W-:Y:S01]  /*3fc0*/  FADD.FTZ R59, R8, R9 ;  /* 0x00000009083b7221 */ /* 0x001fe20000010000 */
[--C-:B------:R-:W-:Y:S01]  /*3fd0*/  FFMA.FTZ R34, R42, UR33, -R20.reuse ;  /* 0x000000212a227c23 */ /* 0x100fe20008010814 */
[--C-:B------:R-:W-:Y:S01]  /*3fe0*/  FFMA.FTZ R35, R43, UR33, -R20.reuse ;  /* 0x000000212b237c23 */ /* 0x100fe20008010814 */
[--C-:B------:R-:W-:Y:S01]  /*3ff0*/  FFMA.FTZ R42, R50, UR33, -R20.reuse ;  /* 0x00000021322a7c23 */ /* 0x100fe20008010814 */
[----:B------:R-:W0:Y:S01]  /*4000*/  MUFU.EX2 R65, R65 ;  /* 0x0000004100417308 */ /* 0x000e220000000800 */
[--C-:B------:R-:W-:Y:S01]  /*4010*/  FFMA.FTZ R43, R47, UR33, -R20.reuse ;  /* 0x000000212f2b7c23 */ /* 0x100fe20008010814 */
[--C-:B------:R-:W-:Y:S01]  /*4020*/  FFMA.FTZ R50, R62, UR33, -R20.reuse ;  /* 0x000000213e327c23 */ /* 0x100fe20008010814 */
[--C-:B------:R-:W-:Y:S01]  /*4030*/  FFMA.FTZ R47, R51, UR33, -R20.reuse ;  /* 0x00000021332f7c23 */ /* 0x100fe20008010814 */
[----:B-1----:R-:W-:Y:S01]  /*4040*/  FADD.FTZ R62, R10, R59 ;  /* 0x0000003b0a3e7221 */ /* 0x002fe20000010000 */
[--C-:B------:R-:W-:Y:S01]  /*4050*/  FFMA.FTZ R51, R54, UR33, -R20.reuse ;  /* 0x0000002136337c23 */ /* 0x100fe20008010814 */
[----:B------:R-:W-:Y:S01]  /*4060*/  F2FP.BF16.F32.PACK_AB R8, R9, R8 ;  /* 0x000000080908723e */ /* 0x000fe200000010ff */
[--C-:B------:R-:W-:Y:S01]  /*4070*/  FFMA.FTZ R54, R55, UR33, -R20.reuse ;  /* 0x0000002137367c23 */ /* 0x100fe20008010814 */
[----:B------:R-:W1:Y:S01]  /*4080*/  MUFU.EX2 R68, R68 ;  /* 0x0000004400447308 */ /* 0x000e620000000800 */
[--C-:B------:R-:W-:Y:S01]  /*4090*/  FFMA.FTZ R31, R39, UR33, -R20.reuse ;  /* 0x00000021271f7c23 */ /* 0x100fe20008010814 */
[----:B------:R-:W-:Y:S01]  /*40a0*/  FFMA.FTZ R55, R63, UR33, -R20 ;  /* 0x000000213f377c23 */ /* 0x000fe20008010814 */
[C---:B--2---:R-:W-:Y:S01]  /*40b0*/  FADD.FTZ R63, R11.reuse, R62 ;  /* 0x0000003e0b3f7221 */ /* 0x044fe20000010000 */
[--C-:B------:R-:W-:Y:S01]  /*40c0*/  FFMA.FTZ R39, R58, UR33, -R20.reuse ;  /* 0x000000213a277c23 */ /* 0x100fe20008010814 */
[--C-:B------:R-:W-:Y:S01]  /*40d0*/  FFMA.FTZ R58, R66, UR33, -R20.reuse ;  /* 0x00000021423a7c23 */ /* 0x100fe20008010814 */
[----:B------:R-:W-:Y:S01]  /*40e0*/  F2FP.BF16.F32.PACK_AB R10, R11, R10 ;  /* 0x0000000a0b0a723e */ /* 0x000fe200000010ff */
[--C-:B------:R-:W-:Y:S01]  /*40f0*/  FFMA.FTZ R59, R67, UR33, -R20.reuse ;  /* 0x00000021433b7c23 */ /* 0x100fe20008010814 */
[----:B------:R-:W2:Y:S01]  /*4100*/  MUFU.EX2 R69, R69 ;  /* 0x0000004500457308 */ /* 0x000ea20000000800 */
[----:B0-----:R-:W-:Y:S01]  /*4110*/  FADD.FTZ R9, R64, R65 ;  /* 0x0000004140097221 */ /* 0x001fe20000010000 */
[--C-:B------:R-:W-:Y:S01]  /*4120*/  FFMA.FTZ R71, R71, UR33, -R20.reuse ;  /* 0x0000002147477c23 */ /* 0x100fe20008010814 */
[--C-:B------:R-:W-:Y:S01]  /*4130*/  FFMA.FTZ R74, R74, UR33, -R20.reuse ;  /* 0x000000214a4a7c23 */ /* 0x100fe20008010814 */
[--C-:B------:R-:W-:Y:S01]  /*4140*/  FFMA.FTZ R75, R75, UR33, -R20.reuse ;  /* 0x000000214b4b7c23 */ /* 0x100fe20008010814 */
[--C-:B------:R-:W-:Y:S01]  /*4150*/  FFMA.FTZ R78, R78, UR33, -R20.reuse ;  /* 0x000000214e4e7c23 */ /* 0x100fe20008010814 */
[--C-:B------:R-:W-:Y:S01]  /*4160*/  FFMA.FTZ R79, R79, UR33, -R20.reuse ;  /* 0x000000214f4f7c23 */ /* 0x100fe20008010814 */
[--C-:B------:R-:W-:Y:S01]  /*4170*/  FFMA.FTZ R82, R82, UR33, -R20.reuse ;  /* 0x0000002152527c23 */ /* 0x100fe20008010814 */
[----:B------:R-:W0:Y:S01]  /*4180*/  MUFU.EX2 R4, R4 ;  /* 0x0000000400047308 */ /* 0x000e220000000800 */
[----:B-1----:R-:W-:Y:S01]  /*4190*/  FADD.FTZ R62, R68, R9 ;  /* 0x00000009443e7221 */ /* 0x002fe20000010000 */
[----:B------:R-:W-:Y:S01]  /*41a0*/  F2FP.BF16.F32.PACK_AB R9, R65, R64 ;  /* 0x000000404109723e */ /* 0x000fe200000010ff */
[----:B------:R-:W-:Y:S01]  /*41b0*/  FADD.FTZ R64, R12, R63 ;  /* 0x0000003f0c407221 */ /* 0x000fe20000010000 */
[----:B------:R-:W-:Y:S01]  /*41c0*/  F2FP.BF16.F32.PACK_AB R12, R13, R12 ;  /* 0x0000000c0d0c723e */ /* 0x000fe200000010ff */
[--C-:B------:R-:W-:Y:S01]  /*41d0*/  FFMA.FTZ R83, R83, UR33, -R20.reuse ;  /* 0x0000002153537c23 */ /* 0x100fe20008010814 */
[----:B------:R-:W-:Y:S01]  /*41e0*/  FFMA.FTZ R86, R86, UR33, -R20 ;  /* 0x0000002156567c23 */ /* 0x000fe20008010814 */
[----:B------:R-:W-:Y:S01]  /*41f0*/  FADD.FTZ R65, R13, R64 ;  /* 0x000000400d417221 */ /* 0x000fe20000010000 */
[----:B------:R-:W1:Y:S01]  /*4200*/  MUFU.EX2 R27, R27 ;  /* 0x0000001b001b7308 */ /* 0x000e620000000800 */
[C---:B--2---:R-:W-:Y:S01]  /*4210*/  FADD.FTZ R63, R69.reuse, R62 ;  /* 0x0000003e453f7221 */ /* 0x044fe20000010000 */
[----:B------:R-:W-:Y:S01]  /*4220*/  F2FP.BF16.F32.PACK_AB R11, R69, R68 ;  /* 0x00000044450b723e */ /* 0x000fe200000010ff */
[----:B------:R-:W-:Y:S01]  /*4230*/  FADD.FTZ R66, R14, R65 ;  /* 0x000000410e427221 */ /* 0x000fe20000010000 */
[----:B------:R-:W-:Y:S01]  /*4240*/  F2FP.BF16.F32.PACK_AB R14, R15, R14 ;  /* 0x0000000e0f0e723e */ /* 0x000fe200000010ff */
[--C-:B------:R-:W-:Y:S01]  /*4250*/  FFMA.FTZ R62, R70, UR33, -R20.reuse ;  /* 0x00000021463e7c23 */ /* 0x100fe20008010814 */
[----:B------:R-:W-:Y:S01]  /*4260*/  FFMA.FTZ R20, R87, UR33, -R20 ;  /* 0x0000002157147c23 */ /* 0x000fe20008010814 */
[----:B------:R-:W-:Y:S01]  /*4270*/  FADD.FTZ R65, R15, R66 ;  /* 0x000000420f417221 */ /* 0x000fe20000010000 */
[----:B------:R-:W2:Y:S01]  /*4280*/  MUFU.EX2 R30, R30 ;  /* 0x0000001e001e7308 */ /* 0x000ea20000000800 */
[----:B0-----:R-:W-:Y:S01]  /*4290*/  FADD.FTZ R64, R4, R63 ;  /* 0x0000003f04407221 */ /* 0x001fe20000010000 */
[----:B------:R0:W-:Y:S01]  /*42a0*/  STSM.16.M88.4 [R17+0x21800], R8 ;  /* 0x0218000811007844 */ /* 0x0001e20000000200 */
[----:B------:R-:W-:Y:S01]  /*42b0*/  FADD.FTZ R66, R24, R65 ;  /* 0x0000004118427221 */ /* 0x000fe20000010000 */
[----:B------:R-:W-:-:S03]  /*42c0*/  F2FP.BF16.F32.PACK_AB R24, R21, R24 ;  /* 0x000000181518723e */ /* 0x000fc600000010ff */
[----:B------:R-:W-:Y:S01]  /*42d0*/  FADD.FTZ R65, R21, R66 ;  /* 0x0000004215417221 */ /* 0x000fe20000010000 */
[----:B------:R-:W3:Y:S01]  /*42e0*/  MUFU.EX2 R31, R31 ;  /* 0x0000001f001f7308 */ /* 0x000ee20000000800 */
[----:B-1----:R-:W-:Y:S02]  /*42f0*/  FADD.FTZ R63, R27, R64 ;  /* 0x000000401b3f7221 */ /* 0x002fe40000010000 */
[----:B------:R-:W-:Y:S01]  /*4300*/  FADD.FTZ R66, R26, R65 ;  /* 0x000000411a427221 */ /* 0x000fe20000010000 */
[----:B------:R-:W-:-:S03]  /*4310*/  F2FP.BF16.F32.PACK_AB R26, R25, R26 ;  /* 0x0000001a191a723e */ /* 0x000fc600000010ff */
[----:B------:R-:W-:Y:S01]  /*4320*/  FADD.FTZ R65, R25, R66 ;  /* 0x0000004219417221 */ /* 0x000fe20000010000 */
[----:B------:R-:W1:Y:S01]  /*4330*/  MUFU.EX2 R34, R34 ;  /* 0x0000002200227308 */ /* 0x000e620000000800 */
[----:B--2---:R-:W-:Y:S01]  /*4340*/  FADD.FTZ R64, R30, R63 ;  /* 0x0000003f1e407221 */ /* 0x004fe20000010000 */
[----:B0-----:R-:W-:Y:S01]  /*4350*/  F2FP.BF16.F32.PACK_AB R8, R29, R28 ;  /* 0x0000001c1d08723e */ /* 0x001fe200000010ff */
[----:B------:R-:W-:-:S04]  /*4360*/  FADD.FTZ R66, R28, R65 ;  /* 0x000000411c427221 */ /* 0x000fc80000010000 */
[----:B------:R-:W-:Y:S01]  /*4370*/  FADD.FTZ R15, R29, R66 ;  /* 0x000000421d0f7221 */ /* 0x000fe20000010000 */
[----:B------:R-:W0:Y:S01]  /*4380*/  MUFU.EX2 R35, R35 ;  /* 0x0000002300237308 */ /* 0x000e220000000800 */
[C---:B---3--:R-:W-:Y:S02]  /*4390*/  FADD.FTZ R63, R31.reuse, R64 ;  /* 0x000000401f3f7221 */ /* 0x048fe40000010000 */
[----:B------:R-:W-:Y:S01]  /*43a0*/  FADD.FTZ R10, R32, R15 ;  /* 0x0000000f200a7221 */ /* 0x000fe20000010000 */
[----:B------:R-:W-:Y:S02]  /*43b0*/  F2FP.BF16.F32.PACK_AB R15, R31, R30 ;  /* 0x0000001e1f0f723e */ /* 0x000fe400000010ff */
[----:B------:R-:W-:Y:S01]  /*43c0*/  F2FP.BF16.F32.PACK_AB R30, R37, R36 ;  /* 0x00000024251e723e */ /* 0x000fe200000010ff */
[C---:B------:R-:W-:Y:S01]  /*43d0*/  FADD.FTZ R28, R33.reuse, R10 ;  /* 0x0000000a211c7221 */ /* 0x040fe20000010000 */
[----:B------:R-:W2:Y:S01]  /*43e0*/  MUFU.EX2 R38, R38 ;  /* 0x0000002600267308 */ /* 0x000ea20000000800 */
[----:B-1----:R-:W-:Y:S01]  /*43f0*/  FADD.FTZ R64, R34, R63 ;  /* 0x0000003f22407221 */ /* 0x002fe20000010000 */
[----:B------:R-:W-:Y:S01]  /*4400*/  F2FP.BF16.F32.PACK_AB R10, R33, R32 ;  /* 0x00000020210a723e */ /* 0x000fe200000010ff */
[----:B------:R-:W-:Y:S01]  /*4410*/  FADD.FTZ R11, R3, R28 ;  /* 0x0000001c030b7221 */ /* 0x000fe20000010000 */
[----:B------:R-:W-:-:S03]  /*4420*/  IMAD.IADD R32, R137, 0x1, -R139 ;  /* 0x0000000189207824 */ /* 0x000fc600078e0a8b */
[----:B------:R-:W-:Y:S01]  /*4430*/  FADD.FTZ R11, R2, R11 ;  /* 0x0000000b020b7221 */ /* 0x000fe20000010000 */
[----:B------:R-:W1:Y:S01]  /*4440*/  MUFU.EX2 R43, R43 ;  /* 0x0000002b002b7308 */ /* 0x000e620000000800 */
[C---:B0-----:R-:W-:Y:S01]  /*4450*/  FADD.FTZ R63, R35.reuse, R64 ;  /* 0x00000040233f7221 */ /* 0x041fe20000010000 */
[----:B------:R-:W-:Y:S01]  /*4460*/  F2FP.BF16.F32.PACK_AB R25, R35, R34 ;  /* 0x000000222319723e */ /* 0x000fe200000010ff */
[----:B------:R-:W-:-:S05]  /*4470*/  IMAD R32, R145, 0xc0, R32 ;  /* 0x000000c091207824 */ /* 0x000fca00078e0220 */
[----:B------:R-:W0:Y:S01]  /*4480*/  MUFU.EX2 R42, R42 ;  /* 0x0000002a002a7308 */ /* 0x000e220000000800 */
[----:B--2---:R-:W-:Y:S01]  /*4490*/  FADD.FTZ R64, R38, R63 ;  /* 0x0000003f26407221 */ /* 0x004fe20000010000 */
[----:B------:R-:W-:-:S06]  /*44a0*/  R2UR UR10, R32 ;  /* 0x00000000200a72ca */ /* 0x000fcc00000e0000 */
[----:B------:R-:W2:Y:S01]  /*44b0*/  MUFU.EX2 R47, R47 ;  /* 0x0000002f002f7308 */ /* 0x000ea20000000800 */
[----:B-1----:R-:W-:-:S06]  /*44c0*/  FADD.FTZ R13, R43, R64 ;  /* 0x000000402b0d7221 */ /* 0x002fcc0000010000 */
[----:B------:R-:W-:Y:S01]  /*44d0*/  UIADD3 UR6, UR10, UR6, URZ ;  /* 0x000000060a067290 */ /* 0x000fe2000fffe03f */
[----:B------:R-:W1:Y:S01]  /*44e0*/  MUFU.EX2 R51, R51 ;  /* 0x0000003300337308 */ /* 0x000e620000000800 */
[----:B0-----:R-:W-:Y:S01]  /*44f0*/  FADD.FTZ R64, R42, R13 ;  /* 0x0000000d2a407221 */ /* 0x001fe20000010000 */
[----:B------:R-:W-:Y:S02]  /*4500*/  F2FP.BF16.F32.PACK_AB R13, R27, R4 ;  /* 0x000000041b0d723e */ /* 0x000fe400000010ff */
[----:B------:R-:W-:-:S03]  /*4510*/  F2FP.BF16.F32.PACK_AB R27, R43, R38 ;  /* 0x000000262b1b723e */ /* 0x000fc600000010ff */
[----:B------:R0:W-:Y:S01]  /*4520*/  STSM.16.M88.4 [R23], R12 ;  /* 0x0000000c17007844 */ /* 0x0001e20000000200 */
[----:B------:R-:W3:Y:S01]  /*4530*/  MUFU.EX2 R54, R54 ;  /* 0x0000003600367308 */ /* 0x000ee20000000800 */
[----:B--2---:R-:W-:Y:S02]  /*4540*/  FADD.FTZ R64, R47, R64 ;  /* 0x000000402f407221 */ /* 0x004fe40000010000 */
[----:B------:R-:W-:Y:S05]  /*4550*/  STSM.16.M88.4 [R19], R24 ;  /* 0x0000001813007844 */ /* 0x000fea0000000200 */
[----:B------:R-:W2:Y:S01]  /*4560*/  MUFU.EX2 R39, R39 ;  /* 0x0000002700277308 */ /* 0x000ea20000000800 */
[----:B-1----:R-:W-:Y:S01]  /*4570*/  FADD.FTZ R9, R51, R64 ;  /* 0x0000004033097221 */ /* 0x002fe20000010000 */
[----:B0-----:R-:W-:-:S06]  /*4580*/  F2FP.BF16.F32.PACK_AB R12, R41, R40 ;  /* 0x00000028290c723e */ /* 0x001fcc00000010ff */
[----:B------:R-:W0:Y:S01]  /*4590*/  MUFU.EX2 R46, R46 ;  /* 0x0000002e002e7308 */ /* 0x000e220000000800 */
[----:B---3--:R-:W-:Y:S01]  /*45a0*/  FADD.FTZ R4, R54, R9 ;  /* 0x0000000936047221 */ /* 0x008fe20000010000 */
[----:B------:R-:W-:-:S06]  /*45b0*/  F2FP.BF16.F32.PACK_AB R9, R47, R42 ;  /* 0x0000002a2f09723e */ /* 0x000fcc00000010ff */
[----:B------:R-:W1:Y:S01]  /*45c0*/  MUFU.EX2 R50, R50 ;  /* 0x0000003200327308 */ /* 0x000e620000000800 */
[----:B--2---:R-:W-:Y:S01]  /*45d0*/  FADD.FTZ R21, R39, R4 ;  /* 0x0000000427157221 */ /* 0x004fe20000010000 */
[----:B------:R-:W-:Y:S01]  /*45e0*/  FADD.FTZ R4, R36, R11 ;  /* 0x0000000b24047221 */ /* 0x000fe20000010000 */
[----:B------:R-:W-:-:S03]  /*45f0*/  F2FP.BF16.F32.PACK_AB R11, R54, R51 ;  /* 0x00000033360b723e */ /* 0x000fc600000010ff */
[----:B------:R-:W-:Y:S02]  /*4600*/  FADD.FTZ R29, R37, R4 ;  /* 0x00000004251d7221 */ /* 0x000fe40000010000 */
[----:B------:R-:W2:Y:S01]  /*4610*/  MUFU.EX2 R55, R55 ;  /* 0x0000003700377308 */ /* 0x000ea20000000800 */
[----:B0-----:R-:W-:Y:S01]  /*4620*/  FADD.FTZ R21, R46, R21 ;  /* 0x000000152e157221 */ /* 0x001fe20000010000 */
[----:B------:R-:W-:Y:S01]  /*4630*/  FADD.FTZ R28, R40, R29 ;  /* 0x0000001d281c7221 */ /* 0x000fe20000010000 */
[----:B------:R0:W-:Y:S01]  /*4640*/  STSM.16.M88.4 [R18], R8 ;  /* 0x0000000812007844 */ /* 0x0001e20000000200 */
[----:B------:R-:W-:-:S04]  /*4650*/  F2FP.BF16.F32.PACK_AB R29, R46, R39 ;  /* 0x000000272e1d723e */ /* 0x000fc800000010ff */
[----:B------:R-:W3:Y:S01]  /*4660*/  MUFU.EX2 R58, R58 ;  /* 0x0000003a003a7308 */ /* 0x000ee20000000800 */
[----:B-1----:R-:W-:-:S07]  /*4670*/  FADD.FTZ R4, R50, R21 ;  /* 0x0000001532047221 */ /* 0x002fce0000010000 */
[----:B------:R-:W1:Y:S01]  /*4680*/  MUFU.EX2 R59, R59 ;  /* 0x0000003b003b7308 */ /* 0x000e620000000800 */
[----:B--2---:R-:W-:Y:S01]  /*4690*/  FADD.FTZ R21, R55, R4 ;  /* 0x0000000437157221 */ /* 0x004fe20000010000 */
[----:B------:R-:W-:Y:S01]  /*46a0*/  FADD.FTZ R4, R41, R28 ;  /* 0x0000001c29047221 */ /* 0x000fe20000010000 */
[----:B------:R-:W-:Y:S02]  /*46b0*/  F2FP.BF16.F32.PACK_AB R28, R2, R3 ;  /* 0x00000003021c723e */ /* 0x000fe400000010ff */
[----:B------:R-:W-:-:S03]  /*46c0*/  F2FP.BF16.F32.PACK_AB R31, R55, R50 ;  /* 0x00000032371f723e */ /* 0x000fc600000010ff */
[----:B------:R-:W2:Y:S01]  /*46d0*/  MUFU.EX2 R45, R45 ;  /* 0x0000002d002d7308 */ /* 0x000ea20000000800 */
[----:B---3--:R-:W-:Y:S01]  /*46e0*/  FADD.FTZ R2, R58, R21 ;  /* 0x000000153a027221 */ /* 0x008fe20000010000 */
[----:B------:R3:W-:Y:S06]  /*46f0*/  STSM.16.M88.4 [R17+0x27800], R28 ;  /* 0x0278001c11007844 */ /* 0x0007ec0000000200 */
[----:B------:R-:W4:Y:S01]  /*4700*/  MUFU.EX2 R62, R62 ;  /* 0x0000003e003e7308 */ /* 0x000f220000000800 */
[----:B-1----:R-:W-:-:S07]  /*4710*/  FADD.FTZ R3, R59, R2 ;  /* 0x000000023b037221 */ /* 0x002fce0000010000 */
[----:B------:R-:W1:Y:S01]  /*4720*/  MUFU.EX2 R52, R52 ;  /* 0x0000003400347308 */ /* 0x000e620000000800 */
[----:B--2---:R-:W-:-:S07]  /*4730*/  FADD.FTZ R13, R45, R4 ;  /* 0x000000042d0d7221 */ /* 0x004fce0000010000 */
[----:B------:R-:W0:Y:S01]  /*4740*/  MUFU.EX2 R71, R71 ;  /* 0x0000004700477308 */ /* 0x000e220000000800 */
[----:B----4-:R-:W-:-:S07]  /*4750*/  FADD.FTZ R2, R62, R3 ;  /* 0x000000033e027221 */ /* 0x010fce0000010000 */
[----:B------:R-:W2:Y:S01]  /*4760*/  MUFU.EX2 R49, R49 ;  /* 0x0000003100317308 */ /* 0x000ea20000000800 */
[C---:B-1----:R-:W-:Y:S01]  /*4770*/  FADD.FTZ R4, R52.reuse, R13 ;  /* 0x0000000d34047221 */ /* 0x042fe20000010000 */
[----:B------:R-:W-:Y:S02]  /*4780*/  F2FP.BF16.F32.PACK_AB R14, R52, R45 ;  /* 0x0000002d340e723e */ /* 0x000fe400000010ff */
[----:B------:R-:W-:-:S04]  /*4790*/  F2FP.BF16.F32.PACK_AB R13, R59, R58 ;  /* 0x0000003a3b0d723e */ /* 0x000fc800000010ff */
[----:B------:R-:W1:Y:S01]  /*47a0*/  MUFU.EX2 R74, R74 ;  /* 0x0000004a004a7308 */ /* 0x000e620000000800 */
[C---:B0-----:R-:W-:Y:S01]  /*47b0*/  FADD.FTZ R9, R71.reuse, R2 ;  /* 0x0000000247097221 */ /* 0x041fe20000010000 */
[----:B------:R-:W-:-:S05]  /*47c0*/  F2FP.BF16.F32.PACK_AB R15, R71, R62 ;  /* 0x0000003e470f723e */ /* 0x000fca00000010ff */
[----:B------:R3:W-:Y:S01]  /*47d0*/  STSM.16.M88.4 [R136], R12 ;  /* 0x0000000c88007844 */ /* 0x0007e20000000200 */
[----:B------:R-:W0:Y:S01]  /*47e0*/  MUFU.EX2 R56, R56 ;  /* 0x0000003800387308 */ /* 0x000e220000000800 */
[----:B--2---:R-:W-:-:S07]  /*47f0*/  FADD.FTZ R11, R49, R4 ;  /* 0x00000004310b7221 */ /* 0x004fce0000010000 */
[----:B------:R-:W2:Y:S01]  /*4800*/  MUFU.EX2 R75, R75 ;  /* 0x0000004b004b7308 */ /* 0x000ea20000000800 */
[----:B-1----:R-:W-:-:S07]  /*4810*/  FADD.FTZ R2, R74, R9 ;  /* 0x000000094a027221 */ /* 0x002fce0000010000 */
[----:B------:R-:W1:Y:S01]  /*4820*/  MUFU.EX2 R78, R78 ;  /* 0x0000004e004e7308 */ /* 0x000e620000000800 */
[C---:B0-----:R-:W-:Y:S01]  /*4830*/  FADD.FTZ R4, R56.reuse, R11 ;  /* 0x0000000b38047221 */ /* 0x041fe20000010000 */
[----:B------:R-:W-:-:S06]  /*4840*/  F2FP.BF16.F32.PACK_AB R8, R56, R49 ;  /* 0x000000313808723e */ /* 0x000fcc00000010ff */
[----:B------:R-:W0:Y:S01]  /*4850*/  MUFU.EX2 R57, R57 ;  /* 0x0000003900397308 */ /* 0x000e220000000800 */
[C---:B--2---:R-:W-:Y:S01]  /*4860*/  FADD.FTZ R11, R75.reuse, R2 ;  /* 0x000000024b0b7221 */ /* 0x044fe20000010000 */
[----:B------:R-:W-:-:S06]  /*4870*/  F2FP.BF16.F32.PACK_AB R9, R75, R74 ;  /* 0x0000004a4b09723e */ /* 0x000fcc00000010ff */
[----:B------:R-:W2:Y:S01]  /*4880*/  MUFU.EX2 R44, R44 ;  /* 0x0000002c002c7308 */ /* 0x000ea20000000800 */
[----:B-1----:R-:W-:-:S07]  /*4890*/  FADD.FTZ R2, R78, R11 ;  /* 0x0000000b4e027221 */ /* 0x002fce0000010000 */
[----:B------:R-:W1:Y:S01]  /*48a0*/  MUFU.EX2 R79, R79 ;  /* 0x0000004f004f7308 */ /* 0x000e620000000800 */
[----:B0-----:R-:W-:-:S07]  /*48b0*/  FADD.FTZ R21, R57, R4 ;  /* 0x0000000439157221 */ /* 0x001fce0000010000 */
[----:B------:R-:W-:Y:S01]  /*48c0*/  MUFU.EX2 R48, R48 ;  /* 0x0000003000307308 */ /* 0x000fe20000000800 */
[C---:B--2---:R-:W-:Y:S01]  /*48d0*/  F2FP.BF16.F32.PACK_AB R10, R44.reuse, R57 ;  /* 0x000000392c0a723e */ /* 0x044fe200000010ff */
[----:B------:R-:W-:-:S06]  /*48e0*/  FADD.FTZ R21, R44, R21 ;  /* 0x000000152c157221 */ /* 0x000fcc0000010000 */
[----:B------:R-:W0:Y:S01]  /*48f0*/  MUFU.EX2 R53, R53 ;  /* 0x0000003500357308 */ /* 0x000e220000000800 */
[C---:B-1----:R-:W-:Y:S01]  /*4900*/  F2FP.BF16.F32.PACK_AB R11, R79.reuse, R78 ;  /* 0x0000004e4f0b723e */ /* 0x042fe200000010ff */
[----:B------:R-:W-:Y:S01]  /*4910*/  FADD.FTZ R79, R79, R2 ;  /* 0x000000024f4f7221 */ /* 0x000fe20000010000 */
[----:B------:R-:W-:-:S03]  /*4920*/  VIADD R2, R88, 0xfffffffe ;  /* 0xfffffffe58027836 */ /* 0x000fc60000000000 */
[----:B------:R3:W-:Y:S02]  /*4930*/  STSM.16.M88.4 [R19+0x6000], R8 ;  /* 0x0060000813007844 */ /* 0x0007e40000000200 */
[----:B------:R-:W1:Y:S08]  /*4940*/  MUFU.EX2 R60, R60 ;  /* 0x0000003c003c7308 */ /* 0x000e700000000800 */
[----:B------:R-:W2:Y:S01]  /*4950*/  MUFU.EX2 R61, R61 ;  /* 0x0000003d003d7308 */ /* 0x000ea20000000800 */
[----:B0-----:R-:W-:Y:S01]  /*4960*/  F2FP.BF16.F32.PACK_AB R24, R53, R48 ;  /* 0x000000303518723e */ /* 0x001fe200000010ff */
[----:B------:R-:W-:-:S04]  /*4970*/  FADD.FTZ R48, R48, R21 ;  /* 0x0000001530307221 */ /* 0x000fc80000010000 */
[----:B------:R-:W-:Y:S02]  /*4980*/  FADD.FTZ R53, R53, R48 ;  /* 0x0000003035357221 */ /* 0x000fe40000010000 */
[----:B------:R-:W-:Y:S02]  /*4990*/  MUFU.EX2 R82, R82 ;  /* 0x0000005200527308 */ /* 0x000fe40000000800 */
[----:B-1----:R-:W-:-:S06]  /*49a0*/  FADD.FTZ R4, R60, R53 ;  /* 0x000000353c047221 */ /* 0x002fcc0000010000 */
[----:B------:R-:W0:Y:S01]  /*49b0*/  MUFU.EX2 R83, R83 ;  /* 0x0000005300537308 */ /* 0x000e220000000800 */
[C---:B--2---:R-:W-:Y:S01]  /*49c0*/  F2FP.BF16.F32.PACK_AB R26, R61.reuse, R60 ;  /* 0x0000003c3d1a723e */ /* 0x044fe200000010ff */
[----:B------:R-:W-:-:S06]  /*49d0*/  FADD.FTZ R4, R61, R4 ;  /* 0x000000043d047221 */ /* 0x000fcc0000010000 */
[----:B------:R-:W-:Y:S08]  /*49e0*/  MUFU.EX2 R86, R86 ;  /* 0x0000005600567308 */ /* 0x000ff00000000800 */
[----:B------:R-:W1:Y:S01]  /*49f0*/  MUFU.EX2 R3, R20 ;  /* 0x0000001400037308 */ /* 0x000e620000000800 */
[----:B0-----:R-:W-:Y:S01]  /*4a00*/  F2FP.BF16.F32.PACK_AB R25, R83, R82 ;  /* 0x000000525319723e */ /* 0x001fe200000010ff */
[----:B------:R-:W-:-:S04]  /*4a10*/  FADD.FTZ R82, R82, R79 ;  /* 0x0000004f52527221 */ /* 0x000fc80000010000 */
[----:B------:R-:W-:Y:S01]  /*4a20*/  FADD.FTZ R83, R83, R82 ;  /* 0x0000005253537221 */ /* 0x000fe20000010000 */
[----:B-1----:R-:W-:-:S03]  /*4a30*/  F2FP.BF16.F32.PACK_AB R27, R3, R86 ;  /* 0x00000056031b723e */ /* 0x002fc600000010ff */
[----:B------:R-:W-:Y:S02]  /*4a40*/  FADD.FTZ R86, R86, R83 ;  /* 0x0000005356567221 */ /* 0x000fe40000010000 */
[----:B------:R3:W-:Y:S02]  /*4a50*/  STSM.16.M88.4 [R18+0x6000], R24 ;  /* 0x0060001812007844 */ /* 0x0007e40000000200 */
[----:B------:R-:W-:Y:S01]  /*4a60*/  FADD.FTZ R3, R3, R86 ;  /* 0x0000005603037221 */ /* 0x000fe20000010000 */
[----:B------:R0:W-:Y:S06]  /*4a70*/  MEMBAR.ALL.CTA ;  /* 0x0000000000007992 */ /* 0x0001ec0000008000 */
[----:B0-----:R-:W0:Y:S02]  /*4a80*/  FENCE.VIEW.ASYNC.S ;  /* 0x00000000000073c6 */ /* 0x001e240000000000 */
[----:B0-----:R-:W-:Y:S01]  /*4a90*/  NOP ;  /* 0x0000000000007918 */ /* 0x001fe20000000000 */
[----:B------:R-:W-:Y:S05]  /*4aa0*/  @P2 BRA `(.L_x_864) ;  /* 0x0000000000482947 */ /* 0x000fea0003800000 */
[C---:B------:R-:W-:Y:S01]  /*4ab0*/  ISETP.GT.AND P2, PT, R32.reuse, RZ, PT ;  /* 0x000000ff2000720c */ /* 0x040fe20003f44270 */
[----:B---3--:R-:W-:-:S05]  /*4ac0*/  VIADD R8, R32, 0xffffffff ;  /* 0xffffffff20087836 */ /* 0x008fca0000000000 */
[----:B------:R-:W-:-:S07]  /*4ad0*/  R2UR UR14, R8 ;  /* 0x00000000080e72ca */ /* 0x000fce00000e0000 */
[----:B------:R-:W-:Y:S08]  /*4ae0*/  @P2 BRA `(.L_x_865) ;  /* 0x00000000001c2947 */ /* 0x000ff00003800000 */
[----:B------:R-:W-:Y:S02]  /*4af0*/  UISETP.NE.AND UP1, UPT, UR7, 0x1, UPT ;  /* 0x000000010700788c */ /* 0x000fe4000bf25270 */
[----:B------:R-:W-:-:S09]  /*4b00*/  UIADD3 UR14, -UR10, URZ, URZ ;  /* 0x0000003f0a0e7290 */ /* 0x000fd2000fffe13f */
[----:B------:R-:W-:Y:S02]  /*4b10*/  @UP1 ULDC.64 UR18, c[0x0][0x9e8] ;  /* 0x00027a0000121ab9 */ /* 0x000fe40000000a00 */
[----:B------:R-:W-:-:S04]  /*4b20*/  UIMAD.WIDE.U32 UR10, UR14, UR18, URZ ;  /* 0x000000120e0a72a5 */ /* 0x000fc8000f8e003f */
[----:B------:R-:W-:-:S04]  /*4b30*/  @UP1 USHF.R.U32.HI UR14, URZ, UR19, UR11 ;  /* 0x000000133f0e1299 */ /* 0x000fc8000801160b */
[----:B------:R-:W-:Y:S01]  /*4b40*/  ULOP3.LUT UR14, URZ, UR14, URZ, 0x33, !UPT ;  /* 0x0000000e3f0e7292 */ /* 0x000fe2000f8e333f */
[----:B------:R-:W-:Y:S11]  /*4b50*/  BRA `(.L_x_866) ;  /* 0x0000000000107947 */ /* 0x000ff60003800000 */
.L_x_865:
[----:B------:R-:W-:-:S11]  /*4b60*/  UISETP.NE.AND UP1, UPT, UR7, 0x1, UPT ;  /* 0x000000010700788c */ /* 0x000fd6000bf25270 */
[----:B------:R-:W-:Y:S02]  /*4b70*/  @UP1 ULDC.64 UR18, c[0x0][0x9e8] ;  /* 0x00027a0000121ab9 */ /* 0x000fe40000000a00 */
[----:B------:R-:W-:-:S04]  /*4b80*/  UIMAD.WIDE.U32 UR10, UR14, UR18, URZ ;  /* 0x000000120e0a72a5 */ /* 0x000fc8000f8e003f */
[----:B------:R-:W-:-:S12]  /*4b90*/  @UP1 USHF.R.U32.HI UR14, URZ, UR19, UR11 ;  /* 0x000000133f0e1299 */ /* 0x000fd8000801160b */
.L_x_866:
[----:B------:R-:W-:-:S04]  /*4ba0*/  UIMAD UR7, UR14, UR7, UR7 ;  /* 0x000000070e0772a4 */ /* 0x000fc8000f8e0207 */
[----:B------:R-:W-:-:S04]  /*4bb0*/  UISETP.LT.AND UP1, UPT, UR6, UR7, UPT ;  /* 0x000000070600728c */ /* 0x000fc8000bf21270 */
[----:B------:R-:W-:-:S12]  /*4bc0*/  USEL UR6, UR6, UR7, UP1 ;  /* 0x0000000706067287 */ /* 0x000fd80008800000 */
.L_x_864:
        /* <DEDUP_REMOVED lines=31> */
[----:B---3--:R-:W-:Y:S01]  /*4dc0*/  IADD3 R8, R6, R137, -R139 ;  /* 0x0000008906087210 */ /* 0x008fe20007ffe88b */
[----:B------:R-:W-:Y:S01]  /*4dd0*/  IMAD.MOV.U32 R135, RZ, RZ, RZ ;  /* 0x000000ffff877224 */ /* 0x000fe200078e00ff */
[----:B------:R-:W-:Y:S01]  /*4de0*/  ULDC UR34, c[0x0][0x9e4] ;  /* 0x0002790000227ab9 */ /* 0x000fe20000000800 */
[----:B------:R-:W-:Y:S01]  /*4df0*/  ULDC UR35, c[0x0][0x9dc] ;  /* 0x0002770000237ab9 */ /* 0x000fe20000000800 */
[----:B------:R-:W-:Y:S01]  /*4e00*/  LOP3.LUT R10, RZ, R8, RZ, 0x33, !PT ;  /* 0x00000008ff0a7212 */ /* 0x000fe200078e33ff */
[----:B------:R-:W-:Y:S01]  /*4e10*/  VIADD R9, R8, 0x8 ;  /* 0x0000000808097836 */ /* 0x000fe20000000000 */
[----:B------:R-:W-:Y:S01]  /*4e20*/  ULDC UR33, c[0x0][0x988] ;  /* 0x0002620000217ab9 */ /* 0x000fe20000000800 */
[----:B------:R-:W-:-:S03]  /*4e30*/  ULDC UR47, c[0x0][0x9e0] ;  /* 0x00027800002f7ab9 */ /* 0x000fc60000000800 */
[----:B------:R-:W-:-:S07]  /*4e40*/  LOP3.LUT R11, RZ, R9, RZ, 0x33, !PT ;  /* 0x00000009ff0b7212 */ /* 0x000fce00078e33ff */
.L_x_884:
[----:B------:R-:W-:Y:S01]  /*4e50*/  UIADD3 UR51, UR43, 0x1, URZ ;  /* 0x000000012b337890 */ /* 0x000fe2000fffe03f */
[----:B------:R-:W-:-:S03]  /*4e60*/  ISETP.NE.AND P3, PT, RZ, UR38, PT ;  /* 0x00000026ff007c0c */ /* 0x000fc6000bf65270 */
[----:B------:R-:W-:-:S04]  /*4e70*/  UISETP.NE.AND UP1, UPT, UR51, 0x2, UPT ;  /* 0x000000023300788c */ /* 0x000fc8000bf25270 */
[----:B------:R-:W-:Y:S02]  /*4e80*/  USEL UR50, URZ, 0x1, UP1 ;  /* 0x000000013f327887 */ /* 0x000fe40008800000 */
[----:B------:R-:W-:Y:S02]  /*4e90*/  USEL UR51, UR51, URZ, UP1 ;  /* 0x0000003f33337287 */ /* 0x000fe40008800000 */
[----:B------:R-:W-:Y:S02]  /*4ea0*/  ULOP3.LUT UR50, UR46, UR50, URZ, 0x3c, !UPT ;  /* 0x000000322e327292 */ /* 0x000fe4000f8e3c3f */
[----:B--2---:R-:W-:Y:S10]  /*4eb0*/  @P3 BRA `(.L_x_868) ;  /* 0x00000000002c3947 */ /* 0x004ff40003800000 */
[----:B------:R-:W-:Y:S05]  /*4ec0*/  @!P0 BRA `(.L_x_869) ;  /* 0x0000000000048947 */ /* 0x000fea0003800000 */
[----:B------:R-:W-:Y:S01]  /*4ed0*/  BPT.TRAP 0x1 ;  /* 0x000000040000795c */ /* 0x000fe20000300000 */
.L_x_869:
[----:B------:R-:W-:Y:S01]  /*4ee0*/  ULEA UR6, UR51, UR42, 0x3 ;  /* 0x0000002a33067291 */ /* 0x000fe2000f8e183f */
[----:B------:R-:W-:-:S05]  /*4ef0*/  IMAD.U32 R12, RZ, RZ, UR50 ;  /* 0x00000032ff0c7e24 */ /* 0x000fca000f8e00ff */
[----:B------:R-:W-:-:S04]  /*4f00*/  SHF.L.U32 R12, R12, 0x1f, RZ ;  /* 0x0000001f0c0c7819 */ /* 0x000fc800000006ff */
[----:B------:R0:W1:Y:S01]  /*4f10*/  SYNCS.PHASECHK.TRANS64.TRYWAIT P2, [UR6+0x2d830], R12 ;  /* 0x02d8300cff0075a7 */ /* 0x0000620008040146 */
[----:B------:R-:W-:Y:S05]  /*4f20*/  @!P0 BRA `(.L_x_870) ;  /* 0x0000000000048947 */ /* 0x000fea0003800000 */
[----:B------:R-:W-:Y:S01]  /*4f30*/  BPT.TRAP 0x1 ;  /* 0x000000040000795c */ /* 0x000fe20000300000 */
.L_x_870:
[----:B-1----:R-:W-:Y:S05]  /*4f40*/  @P2 BRA `(.L_x_868) ;  /* 0x0000000000082947 */ /* 0x002fea0003800000 */
[----:B------:R-:W1:Y:S02]  /*4f50*/  SYNCS.PHASECHK.TRANS64.TRYWAIT P2, [UR6+0x2d830], R12 ;  /* 0x02d8300cff0075a7 */ /* 0x000e640008040146 */
[----:B-1----:R-:W-:Y:S05]  /*4f60*/  @!P2 BRA `(.L_x_871) ;  /* 0x000000f000cca947 */ /* 0x002fea0003800000 */
.L_x_868:
[----:B-1----:R-:W1:Y:S01]  /*4f70*/  S2R R13, SR_TID.X ;  /* 0x00000000000d7919 */ /* 0x002e620000002100 */
[----:B------:R-:W-:Y:S01]  /*4f80*/  UIMAD UR6, UR51, 0x600, UR32 ;  /* 0x00000600330678a4 */ /* 0x000fe2000f8e0220 */
[----:B------:R-:W-:Y:S01]  /*4f90*/  UMOV UR7, 0x80000020 ;  /* 0x8000002000077882 */ /* 0x000fe20000000000 */
[----:B------:R-:W-:Y:S02]  /*4fa0*/  UMOV UR11, 0x80000020 ;  /* 0x80000020000b7882 */ /* 0x000fe40000000000 */
[----:B------:R-:W-:Y:S02]  /*4fb0*/  UIADD3 UR10, UR6, 0x2, URZ ;  /* 0x00000002060a7890 */ /* 0x000fe4000fffe03f */
[----:B------:R-:W-:Y:S01]  /*4fc0*/  UIADD3 UR14, UR6, 0x200, URZ ;  /* 0x00000200060e7890 */ /* 0x000fe2000fffe03f */
[----:B------:R-:W-:Y:S01]  /*4fd0*/  UMOV UR15, 0x80000020 ;  /* 0x80000020000f7882 */ /* 0x000fe20000000000 */
[----:B------:R-:W-:Y:S01]  /*4fe0*/  UIADD3 UR18, UR6, 0x202, URZ ;  /* 0x0000020206127890 */ /* 0x000fe2000fffe03f */
[----:B------:R-:W-:Y:S01]  /*4ff0*/  UMOV UR19, 0x80000020 ;  /* 0x8000002000137882 */ /* 0x000fe20000000000 */
[----:B------:R-:W-:Y:S01]  /*5000*/  UIADD3 UR22, UR6, 0x400, URZ ;  /* 0x0000040006167890 */ /* 0x000fe2000fffe03f */
[----:B------:R-:W-:Y:S01]  /*5010*/  UMOV UR23, 0x80000020 ;  /* 0x8000002000177882 */ /* 0x000fe20000000000 */
[----:B------:R-:W-:Y:S01]  /*5020*/  UIADD3 UR26, UR6, 0x402, URZ ;  /* 0x00000402061a7890 */ /* 0x000fe2000fffe03f */
[----:B------:R-:W-:Y:S01]  /*5030*/  UMOV UR27, 0x80000020 ;  /* 0x80000020001b7882 */ /* 0x000fe20000000000 */
[----:B-1----:R-:W-:-:S05]  /*5040*/  SHF.R.U32.HI R13, RZ, 0x7, R13 ;  /* 0x00000007ff0d7819 */ /* 0x002fca000001160d */
[----:B0-----:R-:W-:-:S05]  /*5050*/  VIADD R12, R13, 0x8 ;  /* 0x000000080d0c7836 */ /* 0x001fca0000000000 */
[----:B------:R0:W-:Y:S06]  /*5060*/  BAR.SYNC.DEFER_BLOCKING R12, 0x100 ;  /* 0x0004000c0000751d */ /* 0x0001ec0000010000 */
[----:B------:R-:W-:-:S06]  /*5070*/  WARPGROUP.ARRIVE ;  /* 0x00000000000079c5 */ /* 0x000fcc0000000000 */
        /* <DEDUP_REMOVED lines=17> */
[----:B0-----:R-:W-:Y:S05]  /*5190*/  @P3 BRA `(.L_x_872) ;  /* 0x00000000002c3947 */ /* 0x001fea0003800000 */
[----:B------:R-:W-:Y:S05]  /*51a0*/  @!P0 BRA `(.L_x_873) ;  /* 0x0000000000048947 */ /* 0x000fea0003800000 */
[----:B------:R-:W-:Y:S01]  /*51b0*/  BPT.TRAP 0x1 ;  /* 0x000000040000795c */ /* 0x000fe20000300000 */
.L_x_873:
[----:B------:R-:W-:Y:S01]  /*51c0*/  ULEA UR6, UR43, UR42, 0x3 ;  /* 0x0000002a2b067291 */ /* 0x000fe2000f8e183f */
[----:B------:R-:W-:-:S05]  /*51d0*/  IMAD.U32 R12, RZ, RZ, UR46 ;  /* 0x0000002eff0c7e24 */ /* 0x000fca000f8e00ff */
[----:B------:R-:W-:-:S04]  /*51e0*/  SHF.L.U32 R12, R12, 0x1f, RZ ;  /* 0x0000001f0c0c7819 */ /* 0x000fc800000006ff */
[----:B------:R0:W1:Y:S01]  /*51f0*/  SYNCS.PHASECHK.TRANS64.TRYWAIT P2, [UR6+0x2d850], R12 ;  /* 0x02d8500cff0075a7 */ /* 0x0000620008040146 */
[----:B------:R-:W-:Y:S05]  /*5200*/  @!P0 BRA `(.L_x_874) ;  /* 0x0000000000048947 */ /* 0x000fea0003800000 */
[----:B------:R-:W-:Y:S01]  /*5210*/  BPT.TRAP 0x1 ;  /* 0x000000040000795c */ /* 0x000fe20000300000 */
.L_x_874:
[----:B-1----:R-:W-:Y:S05]  /*5220*/  @P2 BRA `(.L_x_872) ;  /* 0x0000000000082947 */ /* 0x002fea0003800000 */
[----:B------:R-:W1:Y:S02]  /*5230*/  SYNCS.PHASECHK.TRANS64.TRYWAIT P2, [UR6+0x2d850], R12 ;  /* 0x02d8500cff0075a7 */ /* 0x000e640008040146 */
[----:B-1----:R-:W-:Y:S05]  /*5240*/  @!P2 BRA `(.L_x_875) ;  /* 0x000000f0002ca947 */ /* 0x002fea0003800000 */
.L_x_872:
[----:B------:R-:W-:Y:S01]  /*5250*/  UIADD3 UR6, UR42, 0x400, URZ ;  /* 0x000004002a067890 */ /* 0x000fe2000fffe03f */
[----:B------:R-:W-:Y:S01]  /*5260*/  WARPGROUP.ARRIVE ;  /* 0x00000000000079c5 */ /* 0x000fe20000000000 */
[----:B------:R-:W-:Y:S01]  /*5270*/  UMOV UR29, 0x40000040 ;  /* 0x40000040001d7882 */ /* 0x000fe20000000000 */
[----:B------:R-:W-:Y:S01]  /*5280*/  UMOV UR31, 0x80000020 ;  /* 0x80000020001f7882 */ /* 0x000fe20000000000 */
[----:B------:R-:W-:-:S03]  /*5290*/  USHF.R.U32.HI UR6, URZ, 0x4, UR6 ;  /* 0x000000043f067899 */ /* 0x000fc60008011606 */
[----:B------:R-:W1:Y:S01]  /*52a0*/  S2R R15, SR_TID.X ;  /* 0x00000000000f7919 */ /* 0x000e620000002100 */
[----:B------:R-:W-:Y:S01]  /*52b0*/  IMAD.U32 R14, RZ, RZ, UR51 ;  /* 0x00000033ff0e7e24 */ /* 0x000fe2000f8e00ff */
[----:B------:R-:W-:-:S04]  /*52c0*/  ULOP3.LUT UR6, UR6, 0x3fff, URZ, 0xc0, !UPT ;  /* 0x00003fff06067892 */ /* 0x000fc8000f8ec03f */
[----:B------:R-:W-:Y:S01]  /*52d0*/  @!P1 LEA R14, R14, UR42, 0x3 ;  /* 0x0000002a0e0e9c11 */ /* 0x000fe2000f8e18ff */
[----:B------:R-:W-:Y:S02]  /*52e0*/  ULOP3.LUT UR7, UR6, 0x2000000, URZ, 0xfc, !UPT ;  /* 0x0200000006077892 */ /* 0x000fe4000f8efc3f */
[----:B------:R-:W-:Y:S02]  /*52f0*/  ULOP3.LUT UR6, UR37, 0x10000, URZ, 0xfc, !UPT ;  /* 0x0001000025067892 */ /* 0x000fe4000f8efc3f */
[----:B------:R-:W-:Y:S01]  /*5300*/  UIMAD UR7, UR43, 0x600, UR7 ;  /* 0x000006002b0778a4 */ /* 0x000fe2000f8e0207 */
[----:B------:R-:W-:-:S04]  /*5310*/  @!P1 VIADD R14, R14, 0x2d840 ;  /* 0x0002d8400e0e9836 */ /* 0x000fc80000000000 */
[----:B------:R-:W-:Y:S01]  /*5320*/  UMOV UR28, UR6 ;  /* 0x00000006001c7c82 */ /* 0x000fe20008000000 */
[----:B------:R-:W-:Y:S01]  /*5330*/  @!P1 PRMT R14, RZ, 0x654, R14 ;  /* 0x00000654ff0e9816 */ /* 0x000fe2000000000e */
[----:B------:R-:W-:Y:S02]  /*5340*/  UMOV UR30, UR7 ;  /* 0x00000007001e7c82 */ /* 0x000fe40008000000 */
[----:B------:R-:W-:Y:S01]  /*5350*/  HGMMA.64x96x16.F32.BF16 R88, gdesc[UR28].tnspB, R88, gsb0 ;  /* 0x416000001c5879f0 */ /* 0x000fe20008001858 */
[----:B------:R-:W-:Y:S02]  /*5360*/  UIADD3 UR28, UR6, 0x2, URZ ;  /* 0x00000002061c7890 */ /* 0x000fe4000fffe03f */
[----:B------:R-:W-:Y:S01]  /*5370*/  UIADD3 UR30, UR7, 0x40, URZ ;  /* 0x00000040071e7890 */ /* 0x000fe2000fffe03f */
[----:B------:R-:W-:Y:S01]  /*5380*/  UMOV UR29, 0x40000040 ;  /* 0x40000040001d7882 */ /* 0x000fe20000000000 */
[----:B------:R-:W-:Y:S01]  /*5390*/  UMOV UR31, 0x80000020 ;  /* 0x80000020001f7882 */ /* 0x000fe20000000000 */
[----:B-1----:R-:W-:-:S02]  /*53a0*/  SHF.R.U32.HI R13, RZ, 0x7, R15 ;  /* 0x00000007ff0d7819 */ /* 0x002fc4000001160f */
[----:B------:R-:W-:-:S03]  /*53b0*/  ISETP.GE.U32.AND P2, PT, R15, 0x180, PT ;  /* 0x000001800f00780c */ /* 0x000fc60003f46070 */
[----:B0-----:R-:W-:-:S05]  /*53c0*/  VIADD R12, R13, 0x9 ;  /* 0x000000090d0c7836 */ /* 0x001fca0000000000 */
[----:B------:R-:W-:Y:S01]  /*53d0*/  SEL R13, R12, 0x9, !P2 ;  /* 0x000000090c0d7807 */ /* 0x000fe20005000000 */
[----:B------:R-:W-:Y:S01]  /*53e0*/  IMAD.SHL.U32 R12, R2, 0x80, RZ ;  /* 0x00000080020c7824 */ /* 0x000fe200078e00ff */
[----:B------:R-:W-:-:S04]  /*53f0*/  PLOP3.LUT P2, PT, PT, PT, UP0, 0x40, 0x0 ;  /* 0x000000000000781c */ /* 0x000fc80003f4e808 */
[----:B------:R-:W-:-:S05]  /*5400*/  IADD3 R20, R137, 0x1, -R12 ;  /* 0x0000000189147810 */ /* 0x000fca0007ffe80c */
[----:B------:R-:W-:-:S04]  /*5410*/  IMAD.IADD R15, R20, 0x1, -R139 ;  /* 0x00000001140f7824 */ /* 0x000fc800078e0a8b */
        /* <DEDUP_REMOVED lines=46> */
[----:B------:R-:W-:Y:S01]  /*5700*/  VIADD R21, R15, UR6 ;  /* 0x000000060f157c36 */ /* 0x000fe20008000000 */
[----:B------:R-:W-:Y:S02]  /*5710*/  WARPGROUP.DEPBAR.LE gsb0, 0x0 ;  /* 0x00008000000079c5 */ /* 0x000fe40000010000 */
[----:B------:R-:W-:-:S06]  /*5720*/  WARPGROUP.ARRIVE ;  /* 0x00000000000079c5 */ /* 0x000fcc0000000000 */
[----:B------:R-:W-:Y:S03]  /*5730*/  HGMMA.64x96x16.F32.BF16 R88, gdesc[UR28].tnspB, R88, gsb0 ;  /* 0x416000001c5879f0 */ /* 0x000fe60008001858 */
[----:B------:R-:W-:Y:S02]  /*5740*/  WARPGROUP.DEPBAR.LE gsb0, 0x0 ;  /* 0x00008000000079c5 */ /* 0x000fe40000010000 */
[----:B------:R0:W-:Y:S06]  /*5750*/  BAR.ARV R13, 0x100 ;  /* 0x0004000d0000751d */ /* 0x0001ec0000002000 */
[----:B------:R1:W-:Y:S01]  /*5760*/  @!P1 SYNCS.ARRIVE.TRANS64.RED.A1T0 RZ, [R14+URZ], RZ ;  /* 0x000000ff0eff99a7 */ /* 0x0003e2000810043f */
[----:B0-----:R-:W-:Y:S01]  /*5770*/  IMAD.IADD R13, R6, 0x1, R21 ;  /* 0x00000001060d7824 */ /* 0x001fe200078e0215 */
[----:B------:R-:W-:Y:S06]  /*5780*/  @P2 BRA `(.L_x_876) ;  /* 0x0000000000582947 */ /* 0x000fec0003800000 */
[----:B------:R-:W-:Y:S01]  /*5790*/  ISETP.GT.AND P2, PT, R8, -0x1, PT ;  /* 0xffffffff0800780c */ /* 0x000fe20003f44270 */
[----:B------:R-:W-:-:S12]  /*57a0*/  BSSY B0, `(.L_x_877) ;  /* 0x0000010000007945 */ /* 0x000fd80003800000 */
[----:B------:R-:W-:Y:S05]  /*57b0*/  @P2 BRA `(.L_x_878) ;  /* 0x0000000000202947 */ /* 0x000fea0003800000 */
[----:B------:R-:W-:-:S05]  /*57c0*/  IMAD.U32 R141, RZ, RZ, UR34 ;  /* 0x00000022ff8d7e24 */ /* 0x000fca000f8e00ff */
[----:B------:R-:W-:-:S13]  /*57d0*/  ISETP.NE.AND P2, PT, R141, 0x1, PT ;  /* 0x000000018d00780c */ /* 0x000fda0003f45270 */
[----:B-1----:R-:W0:Y:S02]  /*57e0*/  @P2 LDC.64 R14, c[0x0][0x9e8] ;  /* 0x00027a00ff0e2b82 */ /* 0x002e240000000a00 */
[----:B0-----:R-:W-:-:S04]  /*57f0*/  @P2 IMAD.HI.U32 R144, R10, R14, RZ ;  /* 0x0000000e0a902227 */ /* 0x001fc800078e00ff */
[----:B------:R-:W-:Y:S01]  /*5800*/  IMAD.MOV.U32 R14, RZ, RZ, R10 ;  /* 0x000000ffff0e7224 */ /* 0x000fe200078e000a */
[----:B------:R-:W-:-:S04]  /*5810*/  @P2 SHF.R.U32.HI R14, RZ, R15, R144 ;  /* 0x0000000fff0e2219 */ /* 0x000fc80000011690 */
[----:B------:R-:W-:Y:S01]  /*5820*/  LOP3.LUT R14, RZ, R14, RZ, 0x33, !PT ;  /* 0x0000000eff0e7212 */ /* 0x000fe200078e33ff */
[----:B------:R-:W-:Y:S06]  /*5830*/  BRA `(.L_x_879) ;  /* 0x0000000000187947 */ /* 0x000fec0003800000 */
.L_x_878:
[----:B------:R-:W-:-:S05]  /*5840*/  IMAD.U32 R141, RZ, RZ, UR34 ;  /* 0x00000022ff8d7e24 */ /* 0x000fca000f8e00ff */
[----:B------:R-:W-:-:S13]  /*5850*/  ISETP.NE.AND P2, PT, R141, 0x1, PT ;  /* 0x000000018d00780c */ /* 0x000fda0003f45270 */
[----:B-1----:R-:W0:Y:S02]  /*5860*/  @P2 LDC.64 R14, c[0x0][0x9e8] ;  /* 0x00027a00ff0e2b82 */ /* 0x002e240000000a00 */
[----:B0-----:R-:W-:-:S04]  /*5870*/  @P2 IMAD.HI.U32 R144, R8, R14, RZ ;  /* 0x0000000e08902227 */ /* 0x001fc800078e00ff */
[----:B------:R-:W-:Y:S01]  /*5880*/  IMAD.MOV.U32 R14, RZ, RZ, R8 ;  /* 0x000000ffff0e7224 */ /* 0x000fe200078e0008 */
[----:B------:R-:W-:-:S07]  /*5890*/  @P2 SHF.R.U32.HI R14, RZ, R15, R144 ;  /* 0x0000000fff0e2219 */ /* 0x000fce0000011690 */
.L_x_879:
[----:B------:R-:W-:Y:S05]  /*58a0*/  BSYNC B0 ;  /* 0x0000000000007941 */ /* 0x000fea0003800000 */
.L_x_877:
[----:B------:R-:W-:-:S04]  /*58b0*/  IMAD R15, R14, R141, -R12 ;  /* 0x0000008d0e0f7224 */ /* 0x000fc800078e0a0c */
[----:B------:R-:W-:-:S05]  /*58c0*/  IMAD R14, R16, -0x2, R15 ;  /* 0xfffffffe100e7824 */ /* 0x000fca00078e020f */
[----:B------:R-:W-:Y:S02]  /*58d0*/  VIADDMNMX R20, R14, R141, R20, PT ;  /* 0x0000008d0e147246 */ /* 0x000fe40003800114 */
[----:B------:R-:W-:-:S07]  /*58e0*/  VIMNMX R13, R13, R14, !PT ;  /* 0x0000000e0d0d7248 */ /* 0x000fce0007fe0100 */
.L_x_876:
        /* <DEDUP_REMOVED lines=22> */
[C---:B------:R-:W-:Y:S02]  /*5a50*/  ISETP.GT.AND P3, PT, R13.reuse, 0x19, P2 ;  /* 0x000000190d00780c */ /* 0x040fe40001764270 */
        /* <DEDUP_REMOVED lines=89> */
.L_x_882:
[----:B------:R-:W-:-:S05]  /*5ff0*/  IMAD.U32 R13, RZ, RZ, UR34 ;  /* 0x00000022ff0d7e24 */ /* 0x000fca000f8e00ff */
[----:B------:R-:W-:-:S13]  /*6000*/  ISETP.NE.AND P3, PT, R13, 0x1, PT ;  /* 0x000000010d00780c */ /* 0x000fda0003f65270 */
[----:B-1----:R-:W0:Y:S02]  /*6010*/  @P3 LDC.64 R14, c[0x0][0x9e8] ;  /* 0x00027a00ff0e3b82 */ /* 0x002e240000000a00 */
[----:B0-----:R-:W-:-:S04]  /*6020*/  @P3 IMAD.HI.U32 R20, R9, R14, RZ ;  /* 0x0000000e09143227 */ /* 0x001fc800078e00ff */
[----:B------:R-:W-:Y:S01]  /*6030*/  IMAD.MOV.U32 R14, RZ, RZ, R9 ;  /* 0x000000ffff0e7224 */ /* 0x000fe200078e0009 */
[----:B------:R-:W-:-:S07]  /*6040*/  @P3 SHF.R.U32.HI R14, RZ, R15, R20 ;  /* 0x0000000fff0e3219 */ /* 0x000fce0000011614 */
.L_x_883:
[----:B------:R-:W-:Y:S05]  /*6050*/  BSYNC B0 ;  /* 0x0000000000007941 */ /* 0x000fea0003800000 */
.L_x_881:
[----:B------:R-:W-:-:S04]  /*6060*/  IMAD R15, R14, R13, -R12 ;  /* 0x0000000d0e0f7224 */ /* 0x000fc800078e0a0c */
[----:B------:R-:W-:-:S05]  /*6070*/  IMAD R12, R16, -0x2, R15 ;  /* 0xfffffffe100c7824 */ /* 0x000fca00078e020f */
[----:B------:R-:W-:Y:S02]  /*6080*/  VIADDMNMX R138, R12, R13, R138, PT ;  /* 0x0000000d0c8a7246 */ /* 0x000fe4000380018a */
[----:B------:R-:W-:-:S07]  /*6090*/  VIMNMX R21, R21, R12, !PT ;  /* 0x0000000c15157248 */ /* 0x000fce0007fe0100 */
.L_x_880:
        /* <DEDUP_REMOVED lines=32> */
[----:B------:R-:W-:Y:S02]  /*62a0*/  ISETP.LT.OR P3, PT, R138, 0x2, P3 ;  /* 0x000000028a00780c */ /* 0x000fe40001f61670 */
[----:B------:R-:W-:Y:S02]  /*62b0*/  FMNMX.FTZ R12, R56, R13, !PT ;  /* 0x0000000d380c7209 */ /* 0x000fe40007810000 */
[C---:B------:R-:W-:Y:S02]  /*62c0*/  ISETP.LT.OR P4, PT, R138.reuse, 0x3a, P4 ;  /* 0x0000003a8a00780c */ /* 0x040fe40002781670 */
        /* <DEDUP_REMOVED lines=9> */
[C---:B------:R-:W-:Y:S02]  /*6360*/  ISETP.GT.AND P3, PT, R21.reuse, 0x11, P2 ;  /* 0x000000111500780c */ /* 0x040fe40001764270 */
[----:B------:R-:W-:Y:S02]  /*6370*/  FMNMX.FTZ R12, R68, R13, !PT ;  /* 0x0000000d440c7209 */ /* 0x000fe40007810000 */
[----:B------:R-:W-:Y:S02]  /*6380*/  ISETP.GT.AND P4, PT, R21, 0x49, P2 ;  /* 0x000000491500780c */ /* 0x000fe40001784270 */
[----:B------:R-:W-:Y:S02]  /*6390*/  FMNMX.FTZ R13, R69, R12, !PT ;  /* 0x0000000c450d7209 */ /* 0x000fe40007810000 */
[----:B------:R-:W-:-:S02]  /*63a0*/  FSEL R38, R38, -INF , !P5 ;  /* 0xff80000026267808 */ /* 0x000fc40006800000 */
[----:B------:R-:W-:Y:S02]  /*63b0*/  FMNMX.FTZ R12, R72, R13, !PT ;  /* 0x0000000d480c7209 */ /* 0x000fe40007810000 */
[----:B------:R-:W-:Y:S02]  /*63c0*/  ISETP.GT.AND P5, PT, R21, 0x28, P2 ;  /* 0x000000281500780c */ /* 0x000fe400017a4270 */
[----:B------:R-:W-:Y:S02]  /*63d0*/  FMNMX.FTZ R13, R73, R12, !PT ;  /* 0x0000000c490d7209 */ /* 0x000fe40007810000 */
[----:B------:R-:W-:Y:S02]  /*63e0*/  ISETP.LT.OR P6, PT, R138, 0x11, P6 ;  /* 0x000000118a00780c */ /* 0x000fe400037c1670 */
[----:B------:R-:W-:Y:S02]  /*63f0*/  FMNMX.FTZ R12, R76, R13, !PT ;  /* 0x0000000d4c0c7209 */ /* 0x000fe40007810000 */
[----:B------:R-:W-:-:S02]  /*6400*/  ISETP.LT.OR P3, PT, R138, 0x12, P3 ;  /* 0x000000128a00780c */ /* 0x000fc40001f61670 */
[----:B------:R-:W-:Y:S02]  /*6410*/  FMNMX.FTZ R13, R77, R12, !PT ;  /* 0x0000000c4d0d7209 */ /* 0x000fe40007810000 */
[----:B------:R-:W-:Y:S02]  /*6420*/  ISETP.LT.OR P4, PT, R138, 0x4a, P4 ;  /* 0x0000004a8a00780c */ /* 0x000fe40002781670 */
[----:B------:R-:W-:Y:S02]  /*6430*/  FMNMX.FTZ R12, R80, R13, !PT ;  /* 0x0000000d500c7209 */ /* 0x000fe40007810000 */
[----:B------:R-:W-:Y:S02]  /*6440*/  ISETP.LT.OR P5, PT, R138, 0x29, P5 ;  /* 0x000000298a00780c */ /* 0x000fe40002fa1670 */
[----:B------:R-:W-:Y:S02]  /*6450*/  FMNMX.FTZ R13, R81, R12, !PT ;  /* 0x0000000c510d7209 */ /* 0x000fe40007810000 */
[----:B------:R-:W-:-:S02]  /*6460*/  FSEL R34, R34, -INF , !P6 ;  /* 0xff80000022227808 */ /* 0x000fc40007000000 */
[----:B------:R-:W-:Y:S02]  /*6470*/  FMNMX.FTZ R12, R84, R13, !PT ;  /* 0x0000000d540c7209 */ /* 0x000fe40007810000 */
[----:B------:R-:W-:Y:S02]  /*6480*/  FSEL R35, R35, -INF , !P3 ;  /* 0xff80000023237808 */ /* 0x000fe40005800000 */
[----:B------:R-:W-:Y:S02]  /*6490*/  FMNMX.FTZ R13, R85, R12, !PT ;  /* 0x0000000c550d7209 */ /* 0x000fe40007810000 */
[----:B------:R-:W-:Y:S02]  /*64a0*/  FSEL R63, R63, -INF , !P4 ;  /* 0xff8000003f3f7808 */ /* 0x000fe40006000000 */
[C---:B------:R-:W-:Y:S01]  /*64b0*/  ISETP.GT.AND P6, PT, R21.reuse, 0x20, P2 ;  /* 0x000000201500780c */ /* 0x040fe200017c4270 */
[----:B------:R-:W1:Y:S01]  /*64c0*/  SHFL.BFLY PT, R12, R13, 0x2, 0x1f ;  /* 0x0c401f000d0c7f89 */ /* 0x000e6200000e0000 */
[----:B------:R-:W-:-:S02]  /*64d0*/  ISETP.GT.AND P3, PT, R21, 0x21, P2 ;  /* 0x000000211500780c */ /* 0x000fc40001764270 */
[C---:B------:R-:W-:Y:S02]  /*64e0*/  ISETP.GT.AND P4, PT, R21.reuse, 0x58, P2 ;  /* 0x000000581500780c */ /* 0x040fe40001784270 */
[----:B------:R-:W-:Y:S02]  /*64f0*/  FSEL R46, R46, -INF , !P5 ;  /* 0xff8000002e2e7808 */ /* 0x000fe40006800000 */
[----:B------:R-:W-:Y:S02]  /*6500*/  ISETP.GT.AND P5, PT, R21, 0x38, P2 ;  /* 0x000000381500780c */ /* 0x000fe400017a4270 */
[C---:B------:R-:W-:Y:S02]  /*6510*/  ISETP.LT.OR P6, PT, R138.reuse, 0x21, P6 ;  /* 0x000000218a00780c */ /* 0x040fe400037c1670 */
[C---:B------:R-:W-:Y:S02]  /*6520*/  ISETP.LT.OR P3, PT, R138.reuse, 0x22, P3 ;  /* 0x000000228a00780c */ /* 0x040fe40001f61670 */
[----:B------:R-:W-:-:S02]  /*6530*/  ISETP.LT.OR P4, PT, R138, 0x59, P4 ;  /* 0x000000598a00780c */ /* 0x000fc40002781670 */
[----:B------:R-:W-:Y:S02]  /*6540*/  ISETP.LT.OR P5, PT, R138, 0x39, P5 ;  /* 0x000000398a00780c */ /* 0x000fe40002fa1670 */
[----:B------:R-:W-:Y:S02]  /*6550*/  FSEL R42, R42, -INF , !P6 ;  /* 0xff8000002a2a7808 */ /* 0x000fe40007000000 */
[----:B------:R-:W-:Y:S02]  /*6560*/  FSEL R43, R43, -INF , !P3 ;  /* 0xff8000002b2b7808 */ /* 0x000fe40005800000 */
[----:B------:R-:W-:Y:S02]  /*6570*/  FSEL R70, R70, -INF , !P4 ;  /* 0xff80000046467808 */ /* 0x000fe40006000000 */
[----:B------:R-:W-:Y:S02]  /*6580*/  ISETP.GT.AND P6, PT, R21, 0x30, P2 ;  /* 0x000000301500780c */ /* 0x000fe400017c4270 */
[----:B-1----:R-:W-:-:S02]  /*6590*/  FMNMX.FTZ R14, R13, R12, !PT ;  /* 0x0000000c0d0e7209 */ /* 0x002fc40007810000 */
[C---:B------:R-:W-:Y:S02]  /*65a0*/  ISETP.GT.AND P3, PT, R21.reuse, 0x31, P2 ;  /* 0x000000311500780c */ /* 0x040fe40001764270 */
[C---:B------:R-:W-:Y:S01]  /*65b0*/  ISETP.GT.AND P4, PT, R21.reuse, 0x61, P2 ;  /* 0x000000611500780c */ /* 0x040fe20001784270 */
[----:B------:R-:W0:Y:S01]  /*65c0*/  SHFL.BFLY PT, R15, R14, 0x1, 0x1f ;  /* 0x0c201f000e0f7f89 */ /* 0x000e2200000e0000 */
[----:B------:R-:W-:Y:S02]  /*65d0*/  FSEL R54, R54, -INF , !P5 ;  /* 0xff80000036367808 */ /* 0x000fe40006800000 */
[----:B------:R-:W-:Y:S02]  /*65e0*/  ISETP.GT.AND P5, PT, R21, 0x48, P2 ;  /* 0x000000481500780c */ /* 0x000fe400017a4270 */
[C---:B------:R-:W-:Y:S02]  /*65f0*/  ISETP.LT.OR P6, PT, R138.reuse, 0x31, P6 ;  /* 0x000000318a00780c */ /* 0x040fe400037c1670 */
        /* <DEDUP_REMOVED lines=8> */
[----:B------:R-:W-:Y:S02]  /*6680*/  ISETP.GT.AND P4, PT, R21, RZ, P2 ;  /* 0x000000ff1500720c */ /* 0x000fe40001784270 */
[----:B0-----:R-:W-:Y:S02]  /*6690*/  FMNMX.FTZ R12, R14, R15, !PT ;  /* 0x0000000f0e0c7209 */ /* 0x001fe40007810000 */
[----:B------:R-:W-:Y:S02]  /*66a0*/  FSEL R62, R62, -INF , !P5 ;  /* 0xff8000003e3e7808 */ /* 0x000fe40006800000 */
[C---:B------:R-:W-:Y:S01]  /*66b0*/  FSETP.NEU.FTZ.AND P5, PT, R12.reuse, -INF , PT ;  /* 0xff8000000c00780b */ /* 0x040fe20003fbd000 */
[----:B------:R-:W-:Y:S01]  /*66c0*/  FMUL.FTZ R13, R12, UR33 ;  /* 0x000000210c0d7c20 */ /* 0x000fe20008410000 */
[----:B------:R-:W-:-:S02]  /*66d0*/  ISETP.LT.OR P6, PT, R138, 0x41, P6 ;  /* 0x000000418a00780c */ /* 0x000fc400037c1670 */
[C---:B------:R-:W-:Y:S02]  /*66e0*/  ISETP.LT.OR P3, PT, R138.reuse, 0x42, P3 ;  /* 0x000000428a00780c */ /* 0x040fe40001f61670 */
[----:B------:R-:W-:Y:S02]  /*66f0*/  ISETP.LT.OR P4, PT, R138, 0x1, P4 ;  /* 0x000000018a00780c */ /* 0x000fe40002781670 */
[----:B------:R-:W-:Y:S02]  /*6700*/  FSEL R13, R13, RZ, P5 ;  /* 0x000000ff0d0d7208 */ /* 0x000fe40002800000 */
[----:B------:R-:W-:Y:S02]  /*6710*/  FSEL R58, R58, -INF , !P6 ;  /* 0xff8000003a3a7808 */ /* 0x000fe40007000000 */
[----:B------:R-:W-:Y:S01]  /*6720*/  FSEL R59, R59, -INF , !P3 ;  /* 0xff8000003b3b7808 */ /* 0x000fe20005800000 */
[--C-:B------:R-:W-:Y:S01]  /*6730*/  FFMA.FTZ R14, R24, UR33, -R13.reuse ;  /* 0x00000021180e7c23 */ /* 0x100fe2000801080d */
[----:B------:R-:W-:Y:S01]  /*6740*/  FSEL R26, R26, -INF , !P4 ;  /* 0xff8000001a1a7808 */ /* 0x000fe20006000000 */
[--C-:B------:R-:W-:Y:S01]  /*6750*/  FFMA.FTZ R15, R25, UR33, -R13.reuse ;  /* 0x00000021190f7c23 */ /* 0x100fe2000801080d */
[----:B------:R-:W-:Y:S01]  /*6760*/  ISETP.GT.AND P6, PT, R21, 0x50, P2 ;  /* 0x000000501500780c */ /* 0x000fe200017c4270 */
[--C-:B------:R-:W-:Y:S01]  /*6770*/  FFMA.FTZ R25, R29, UR33, -R13.reuse ;  /* 0x000000211d197c23 */ /* 0x100fe2000801080d */
[----:B------:R-:W-:Y:S01]  /*6780*/  ISETP.GT.AND P3, PT, R21, 0x51, P2 ;  /* 0x000000511500780c */ /* 0x000fe20001764270 */
[--C-:B------:R-:W-:Y:S01]  /*6790*/  FFMA.FTZ R20, R28, UR33, -R13.reuse ;  /* 0x000000211c147c23 */ /* 0x100fe2000801080d */
[----:B------:R-:W-:Y:S01]  /*67a0*/  FMNMX.FTZ R24, R26, R7, !PT ;  /* 0x000000071a187209 */ /* 0x000fe20007810000 */
[--C-:B------:R-:W-:Y:S01]  /*67b0*/  FFMA.FTZ R28, R33, UR33, -R13.reuse ;  /* 0x00000021211c7c23 */ /* 0x100fe2000801080d */
[C---:B------:R-:W-:Y:S01]  /*67c0*/  ISETP.LT.OR P6, PT, R138.reuse, 0x51, P6 ;  /* 0x000000518a00780c */ /* 0x040fe200037c1670 */
[--C-:B------:R-:W-:Y:S01]  /*67d0*/  FFMA.FTZ R141, R45, UR33, -R13.reuse ;  /* 0x000000212d8d7c23 */ /* 0x100fe2000801080d */
[----:B------:R-:W-:Y:S01]  /*67e0*/  ISETP.LT.OR P3, PT, R138, 0x52, P3 ;  /* 0x000000528a00780c */ /* 0x000fe20001f61670 */
[--C-:B------:R-:W-:Y:S01]  /*67f0*/  FFMA.FTZ R36, R36, UR33, -R13.reuse ;  /* 0x0000002124247c23 */ /* 0x100fe2000801080d */
[----:B------:R-:W-:Y:S01]  /*6800*/  FMNMX.FTZ R29, R27, R24, !PT ;  /* 0x000000181b1d7209 */ /* 0x000fe20007810000 */
[--C-:B------:R-:W-:Y:S01]  /*6810*/  FFMA.FTZ R40, R40, UR33, -R13.reuse ;  /* 0x0000002128287c23 */ /* 0x100fe2000801080d */
[----:B------:R-:W-:Y:S01]  /*6820*/  FSEL R66, R66, -INF , !P6 ;  /* 0xff80000042427808 */ /* 0x000fe20007000000 */
[--C-:B------:R-:W-:Y:S01]  /*6830*/  FFMA.FTZ R44, R44, UR33, -R13.reuse ;  /* 0x000000212c2c7c23 */ /* 0x100fe2000801080d */
[----:B------:R-:W-:Y:S01]  /*6840*/  FSEL R67, R67, -INF , !P3 ;  /* 0xff80000043437808 */ /* 0x000fe20005800000 */
[--C-:B------:R-:W-:Y:S01]  /*6850*/  FFMA.FTZ R48, R48, UR33, -R13.reuse ;  /* 0x0000002130307c23 */ /* 0x100fe2000801080d */
[C---:B------:R-:W-:Y:S01]  /*6860*/  ISETP.GT.AND P6, PT, R21.reuse, 0x59, P2 ;  /* 0x000000591500780c */ /* 0x040fe200017c4270 */
[--C-:B------:R-:W-:Y:S01]  /*6870*/  FFMA.FTZ R52, R52, UR33, -R13.reuse ;  /* 0x0000002134347c23 */ /* 0x100fe2000801080d */
[----:B------:R-:W-:Y:S01]  /*6880*/  ISETP.GT.AND P3, PT, R21, 0x60, P2 ;  /* 0x000000601500780c */ /* 0x000fe20001764270 */
[--C-:B------:R-:W-:Y:S01]  /*6890*/  FFMA.FTZ R56, R56, UR33, -R13.reuse ;  /* 0x0000002138387c23 */ /* 0x100fe2000801080d */
[----:B------:R-:W-:Y:S01]  /*68a0*/  FMNMX.FTZ R24, R30, R29, !PT ;  /* 0x0000001d1e187209 */ /* 0x000fe20007810000 */
[--C-:B------:R-:W-:Y:S01]  /*68b0*/  FFMA.FTZ R60, R60, UR33, -R13.reuse ;  /* 0x000000213c3c7c23 */ /* 0x100fe2000801080d */
[C---:B------:R-:W-:Y:S01]  /*68c0*/  ISETP.LT.OR P6, PT, R138.reuse, 0x5a, P6 ;  /* 0x0000005a8a00780c */ /* 0x040fe200037c1670 */
[----:B------:R-:W-:Y:S01]  /*68d0*/  MUFU.EX2 R29, R36 ;  /* 0x00000024001d7308 */ /* 0x000fe20000000800 */
[----:B------:R-:W-:Y:S01]  /*68e0*/  ISETP.LT.OR P3, PT, R138, 0x61, P3 ;  /* 0x000000618a00780c */ /* 0x000fe20001f61670 */
[----:B------:R-:W-:Y:S01]  /*68f0*/  FFMA.FTZ R85, R85, UR33, -R13 ;  /* 0x0000002155557c23 */ /* 0x000fe2000801080d */
[----:B------:R-:W-:-:S02]  /*6900*/  FMNMX.FTZ R33, R31, R24, !PT ;  /* 0x000000181f217209 */ /* 0x000fc40007810000 */
[----:B------:R-:W-:Y:S02]  /*6910*/  FSEL R71, R71, -INF , !P6 ;  /* 0xff80000047477808 */ /* 0x000fe40007000000 */
[----:B------:R-:W-:Y:S01]  /*6920*/  FSEL R74, R74, -INF , !P3 ;  /* 0xff8000004a4a7808 */ /* 0x000fe20005800000 */
[----:B------:R-:W-:Y:S01]  /*6930*/  MUFU.EX2 R14, R14 ;  /* 0x0000000e000e7308 */ /* 0x000fe20000000800 */
[C---:B------:R-:W-:Y:S02]  /*6940*/  ISETP.GT.AND P6, PT, R21.reuse, 0x68, P2 ;  /* 0x000000681500780c */ /* 0x040fe400017c4270 */
[----:B------:R-:W-:Y:S02]  /*6950*/  ISETP.GT.AND P3, PT, R21, 0x69, P2 ;  /* 0x000000691500780c */ /* 0x000fe40001764270 */
[----:B------:R-:W-:Y:S02]  /*6960*/  FMNMX.FTZ R24, R34, R33, !PT ;  /* 0x0000002122187209 */ /* 0x000fe40007810000 */
[C---:B------:R-:W-:Y:S01]  /*6970*/  ISETP.LT.OR P6, PT, R138.reuse, 0x69, P6 ;  /* 0x000000698a00780c */ /* 0x040fe200037c1670 */
[----:B------:R-:W-:Y:S01]  /*6980*/  MUFU.EX2 R15, R15 ;  /* 0x0000000f000f7308 */ /* 0x000fe20000000800 */
[----:B------:R-:W-:-:S02]  /*6990*/  ISETP.LT.OR P3, PT, R138, 0x6a, P3 ;  /* 0x0000006a8a00780c */ /* 0x000fc40001f61670 */
[----:B------:R-:W-:Y:S02]  /*69a0*/  FMNMX.FTZ R33, R35, R24, !PT ;  /* 0x0000001823217209 */ /* 0x000fe40007810000 */
[----:B------:R-:W-:Y:S02]  /*69b0*/  FSEL R78, R78, -INF , !P6 ;  /* 0xff8000004e4e7808 */ /* 0x000fe40007000000 */
[----:B------:R-:W-:Y:S01]  /*69c0*/  FSEL R79, R79, -INF , !P3 ;  /* 0xff8000004f4f7808 */ /* 0x000fe20005800000 */
[----:B------:R-:W-:Y:S01]  /*69d0*/  MUFU.EX2 R20, R20 ;  /* 0x0000001400147308 */ /* 0x000fe20000000800 */
[C---:B------:R-:W-:Y:S02]  /*69e0*/  ISETP.GT.AND P6, PT, R21.reuse, 0x70, P2 ;  /* 0x000000701500780c */ /* 0x040fe400017c4270 */
[C---:B------:R-:W-:Y:S02]  /*69f0*/  ISETP.GT.AND P3, PT, R21.reuse, 0x71, P2 ;  /* 0x000000711500780c */ /* 0x040fe40001764270 */
[----:B------:R-:W-:-:S02]  /*6a00*/  ISETP.GT.AND P4, PT, R21, 0x78, P2 ;  /* 0x000000781500780c */ /* 0x000fc40001784270 */
[----:B------:R-:W-:Y:S01]  /*6a10*/  FMNMX.FTZ R24, R38, R33, !PT ;  /* 0x0000002126187209 */ /* 0x000fe20007810000 */
[----:B------:R-:W-:Y:S01]  /*6a20*/  MUFU.EX2 R25, R25 ;  /* 0x0000001900197308 */ /* 0x000fe20000000800 */
[----:B------:R-:W-:Y:S01]  /*6a30*/  ISETP.GT.AND P2, PT, R21, 0x79, P2 ;  /* 0x000000791500780c */ /* 0x000fe20001744270 */
[--C-:B------:R-:W-:Y:S01]  /*6a40*/  FFMA.FTZ R21, R32, UR33, -R13.reuse ;  /* 0x0000002120157c23 */ /* 0x100fe2000801080d */
[----:B------:R-:W-:Y:S01]  /*6a50*/  FFMA.FTZ R32, R37, UR33, -R13 ;  /* 0x0000002125207c23 */ /* 0x000fe2000801080d */
[----:B------:R-:W-:Y:S02]  /*6a60*/  FMNMX.FTZ R37, R39, R24, !PT ;  /* 0x0000001827257209 */ /* 0x000fe40007810000 */
[----:B------:R-:W-:Y:S02]  /*6a70*/  ISETP.LT.OR P6, PT, R138, 0x71, P6 ;  /* 0x000000718a00780c */ /* 0x000fe400037c1670 */
[----:B------:R-:W-:Y:S01]  /*6a80*/  FMNMX.FTZ R24, R42, R37, !PT ;  /* 0x000000252a187209 */ /* 0x000fe20007810000 */
[----:B------:R-:W-:Y:S01]  /*6a90*/  MUFU.EX2 R33, R40 ;  /* 0x0000002800217308 */ /* 0x000fe20000000800 */
[----:B------:R-:W-:-:S02]  /*6aa0*/  ISETP.LT.OR P3, PT, R138, 0x72, P3 ;  /* 0x000000728a00780c */ /* 0x000fc40001f61670 */
[----:B------:R-:W-:Y:S02]  /*6ab0*/  FMNMX.FTZ R37, R43, R24, !PT ;  /* 0x000000182b257209 */ /* 0x000fe40007810000 */
[----:B------:R-:W-:Y:S02]  /*6ac0*/  ISETP.LT.OR P4, PT, R138, 0x79, P4 ;  /* 0x000000798a00780c */ /* 0x000fe40002781670 */
[----:B------:R-:W-:Y:S01]  /*6ad0*/  FMNMX.FTZ R24, R46, R37, !PT ;  /* 0x000000252e187209 */ /* 0x000fe20007810000 */
[----:B------:R0:W-:Y:S01]  /*6ae0*/  MUFU.EX2 R40, R141 ;  /* 0x0000008d00287308 */ /* 0x0001e20000000800 */
[----:B------:R-:W-:Y:S01]  /*6af0*/  ISETP.LT.OR P2, PT, R138, 0x7a, P2 ;  /* 0x0000007a8a00780c */ /* 0x000fe20001741670 */
[----:B------:R-:W-:Y:S01]  /*6b00*/  FFMA.FTZ R138, R41, UR33, -R13 ;  /* 0x00000021298a7c23 */ /* 0x000fe2000801080d */
[----:B------:R-:W-:Y:S02]  /*6b10*/  FMNMX.FTZ R41, R47, R24, !PT ;  /* 0x000000182f297209 */ /* 0x000fe40007810000 */
[----:B------:R-:W-:-:S02]  /*6b20*/  FSEL R82, R82, -INF , !P6 ;  /* 0xff80000052527808 */ /* 0x000fc40007000000 */
[----:B------:R-:W-:Y:S01]  /*6b30*/  FMNMX.FTZ R24, R50, R41, !PT ;  /* 0x0000002932187209 */ /* 0x000fe20007810000 */
[----:B------:R1:W-:Y:S01]  /*6b40*/  MUFU.EX2 R36, R138 ;  /* 0x0000008a00247308 */ /* 0x0003e20000000800 */
[--C-:B0-----:R-:W-:Y:S01]  /*6b50*/  FFMA.FTZ R141, R53, UR33, -R13.reuse ;  /* 0x00000021358d7c23 */ /* 0x101fe2000801080d */
[----:B------:R-:W-:Y:S02]  /*6b60*/  FSEL R83, R83, -INF , !P3 ;  /* 0xff80000053537808 */ /* 0x000fe40005800000 */
[----:B------:R-:W-:Y:S02]  /*6b70*/  FMNMX.FTZ R41, R51, R24, !PT ;  /* 0x0000001833297209 */ /* 0x000fe40007810000 */
[----:B------:R-:W-:Y:S02]  /*6b80*/  FSEL R86, R86, -INF , !P4 ;  /* 0xff80000056567808 */ /* 0x000fe40006000000 */
[----:B------:R-:W-:Y:S01]  /*6b90*/  FMNMX.FTZ R24, R54, R41, !PT ;  /* 0x0000002936187209 */ /* 0x000fe20007810000 */
[----:B-1----:R-:W-:Y:S01]  /*6ba0*/  FFMA.FTZ R138, R49, UR33, -R13 ;  /* 0x00000021318a7c23 */ /* 0x002fe2000801080d */
[----:B------:R-:W-:Y:S01]  /*6bb0*/  MUFU.EX2 R37, R44 ;  /* 0x0000002c00257308 */ /* 0x000fe20000000800 */
[----:B------:R-:W-:-:S02]  /*6bc0*/  FSEL R87, R87, -INF , !P2 ;  /* 0xff80000057577808 */ /* 0x000fc40005000000 */
[----:B------:R-:W-:-:S04]  /*6bd0*/  FMNMX.FTZ R45, R55, R24, !PT ;  /* 0x00000018372d7209 */ /* 0x000fc80007810000 */
[----:B------:R-:W-:Y:S01]  /*6be0*/  FMNMX.FTZ R24, R58, R45, !PT ;  /* 0x0000002d3a187209 */ /* 0x000fe20007810000 */
[----:B------:R0:W-:Y:S03]  /*6bf0*/  MUFU.EX2 R44, R138 ;  /* 0x0000008a002c7308 */ /* 0x0001e60000000800 */
[----:B------:R-:W-:-:S04]  /*6c00*/  FMNMX.FTZ R45, R59, R24, !PT ;  /* 0x000000183b2d7209 */ /* 0x000fc80007810000 */
[----:B------:R-:W-:Y:S01]  /*6c10*/  FMNMX.FTZ R24, R62, R45, !PT ;  /* 0x0000002d3e187209 */ /* 0x000fe20007810000 */
[----:B------:R-:W-:Y:S01]  /*6c20*/  MUFU.EX2 R41, R48 ;  /* 0x0000003000297308 */ /* 0x000fe20000000800 */
[----:B0-----:R-:W-:Y:S02]  /*6c30*/  FFMA.FTZ R138, R57, UR33, -R13 ;  /* 0x00000021398a7c23 */ /* 0x001fe4000801080d */
        /* <DEDUP_REMOVED lines=11> */
[----:B------:R1:W-:Y:S01]  /*6cf0*/  MUFU.EX2 R49, R56 ;  /* 0x0000003800317308 */ /* 0x0003e20000000800 */
[--C-:B0-----:R-:W-:Y:S01]  /*6d00*/  FFMA.FTZ R138, R64, UR33, -R13.reuse ;  /* 0x00000021408a7c23 */ /* 0x101fe2000801080d */
[--C-:B------:R-:W-:Y:S01]  /*6d10*/  FFMA.FTZ R64, R69, UR33, -R13.reuse ;  /* 0x0000002145407c23 */ /* 0x100fe2000801080d */
[----:B------:R-:W-:Y:S01]  /*6d20*/  FMNMX.FTZ R57, R79, R24, !PT ;  /* 0x000000184f397209 */ /* 0x000fe20007810000 */
[--C-:B------:R-:W-:Y:S01]  /*6d30*/  FFMA.FTZ R69, R76, UR33, -R13.reuse ;  /* 0x000000214c457c23 */ /* 0x100fe2000801080d */
[--C-:B------:R-:W-:Y:S01]  /*6d40*/  FFMA.FTZ R76, R81, UR33, -R13.reuse ;  /* 0x00000021514c7c23 */ /* 0x100fe2000801080d */
[----:B------:R-:W-:Y:S02]  /*6d50*/  FSEL R81, R12, RZ, P5 ;  /* 0x000000ff0c517208 */ /* 0x000fe40002800000 */
[----:B------:R-:W-:Y:S01]  /*6d60*/  FMNMX.FTZ R24, R82, R57, !PT ;  /* 0x0000003952187209 */ /* 0x000fe20007810000 */
[----:B------:R0:W-:Y:S01]  /*6d70*/  MUFU.EX2 R53, R60 ;  /* 0x0000003c00357308 */ /* 0x0001e20000000800 */
[--C-:B-1----:R-:W-:Y:S01]  /*6d80*/  FFMA.FTZ R56, R61, UR33, -R13.reuse ;  /* 0x000000213d387c23 */ /* 0x102fe2000801080d */
[--C-:B------:R-:W-:Y:S01]  /*6d90*/  FFMA.FTZ R61, R68, UR33, -R13.reuse ;  /* 0x00000021443d7c23 */ /* 0x100fe2000801080d */
[----:B------:R-:W-:Y:S01]  /*6da0*/  FMNMX.FTZ R57, R83, R24, !PT ;  /* 0x0000001853397209 */ /* 0x000fe20007810000 */
[--C-:B------:R-:W-:Y:S01]  /*6db0*/  FFMA.FTZ R68, R73, UR33, -R13.reuse ;  /* 0x0000002149447c23 */ /* 0x100fe2000801080d */
[--C-:B------:R-:W-:Y:S01]  /*6dc0*/  FFMA.FTZ R73, R80, UR33, -R13.reuse ;  /* 0x0000002150497c23 */ /* 0x100fe2000801080d */
[----:B------:R-:W-:Y:S01]  /*6dd0*/  FADD.FTZ R81, -R81, R0 ;  /* 0x0000000051517221 */ /* 0x000fe20000010100 */
[----:B------:R-:W-:Y:S01]  /*6de0*/  FMNMX.FTZ R24, R86, R57, !PT ;  /* 0x0000003956187209 */ /* 0x000fe20007810000 */
[----:B------:R-:W-:Y:S01]  /*6df0*/  MUFU.EX2 R21, R21 ;  /* 0x0000001500157308 */ /* 0x000fe20000000800 */
[--C-:B0-----:R-:W-:Y:S01]  /*6e00*/  FFMA.FTZ R60, R65, UR33, -R13.reuse ;  /* 0x00000021413c7c23 */ /* 0x101fe2000801080d */
[--C-:B------:R-:W-:Y:S01]  /*6e10*/  FFMA.FTZ R65, R72, UR33, -R13.reuse ;  /* 0x0000002148417c23 */ /* 0x100fe2000801080d */
[----:B------:R-:W-:Y:S01]  /*6e20*/  FMNMX.FTZ R24, R87, R24, !PT ;  /* 0x0000001857187209 */ /* 0x000fe20007810000 */
[--C-:B------:R-:W-:Y:S01]  /*6e30*/  FFMA.FTZ R72, R77, UR33, -R13.reuse ;  /* 0x000000214d487c23 */ /* 0x100fe2000801080d */
[----:B------:R-:W-:Y:S01]  /*6e40*/  FFMA.FTZ R77, R84, UR33, -R13 ;  /* 0x00000021544d7c23 */ /* 0x000fe2000801080d */
[----:B------:R-:W-:-:S02]  /*6e50*/  FMUL.FTZ R80, R81, UR33 ;  /* 0x0000002151507c20 */ /* 0x000fc40008410000 */
[----:B------:R-:W0:Y:S01]  /*6e60*/  SHFL.BFLY PT, R141, R24, 0x2, 0x1f ;  /* 0x0c401f00188d7f89 */ /* 0x000e2200000e0000 */
[----:B------:R0:W-:Y:S08]  /*6e70*/  MUFU.EX2 R57, R138 ;  /* 0x0000008a00397308 */ /* 0x0001f00000000800 */
[----:B------:R-:W1:Y:S08]  /*6e80*/  MUFU.EX2 R80, R80 ;  /* 0x0000005000507308 */ /* 0x000e700000000800 */
[----:B------:R2:W-:Y:S01]  /*6e90*/  MUFU.EX2 R0, R85 ;  /* 0x0000005500007308 */ /* 0x0005e20000000800 */
[----:B0-----:R-:W-:-:S07]  /*6ea0*/  FMNMX.FTZ R138, R24, R141, !PT ;  /* 0x0000008d188a7209 */ /* 0x001fce0007810000 */
[----:B------:R-:W-:Y:S01]  /*6eb0*/  MUFU.EX2 R28, R28 ;  /* 0x0000001c001c7308 */ /* 0x000fe20000000800 */
[----:B-1----:R-:W-:Y:S01]  /*6ec0*/  FFMA.FTZ R4, R80, R4, R14 ;  /* 0x0000000450047223 */ /* 0x002fe2000001000e */
[-C--:B------:R-:W-:Y:S01]  /*6ed0*/  FMUL.FTZ R88, R88, R80.reuse ;  /* 0x0000005058587220 */ /* 0x080fe20000410000 */
[-C--:B------:R-:W-:Y:S01]  /*6ee0*/  FMUL.FTZ R89, R89, R80.reuse ;  /* 0x0000005059597220 */ /* 0x080fe20000410000 */
[----:B------:R-:W0:Y:S01]  /*6ef0*/  SHFL.BFLY PT, R141, R138, 0x1, 0x1f ;  /* 0x0c201f008a8d7f89 */ /* 0x000e2200000e0000 */
        /* <DEDUP_REMOVED lines=23> */
[----:B0-----:R-:W-:Y:S01]  /*7070*/  FMNMX.FTZ R13, R138, R141, !PT ;  /* 0x0000008d8a0d7209 */ /* 0x001fe20007810000 */
[-C--:B------:R-:W-:Y:S01]  /*7080*/  FMUL.FTZ R132, R132, R80.reuse ;  /* 0x0000005084847220 */ /* 0x080fe20000410000 */
[----:B------:R-:W-:-:S02]  /*7090*/  FMUL.FTZ R133, R133, R80 ;  /* 0x0000005085857220 */ /* 0x000fc40000410000 */
[C---:B------:R-:W-:Y:S01]  /*70a0*/  FSETP.NEU.FTZ.AND P2, PT, R13.reuse, -INF , PT ;  /* 0xff8000000d00780b */ /* 0x040fe20003f5d000 */
[C---:B------:R-:W-:Y:S01]  /*70b0*/  FMUL.FTZ R24, R13.reuse, UR33 ;  /* 0x000000210d187c20 */ /* 0x040fe20008410000 */
[----:B------:R-:W-:Y:S04]  /*70c0*/  MUFU.EX2 R61, R61 ;  /* 0x0000003d003d7308 */ /* 0x000fe80000000800 */
[----:B------:R-:W-:Y:S02]  /*70d0*/  FSEL R81, R24, RZ, P2 ;  /* 0x000000ff18517208 */ /* 0x000fe40001000000 */
[----:B------:R-:W-:Y:S02]  /*70e0*/  FSEL R24, R13, RZ, P2 ;  /* 0x000000ff0d187208 */ /* 0x000fe40001000000 */
[----:B------:R-:W-:Y:S01]  /*70f0*/  MUFU.EX2 R64, R64 ;  /* 0x0000004000407308 */ /* 0x000fe20000000800 */
[--C-:B------:R-:W-:Y:S01]  /*7100*/  FFMA.FTZ R138, R26, UR33, -R81.reuse ;  /* 0x000000211a8a7c23 */ /* 0x100fe20008010851 */
[----:B------:R-:W-:Y:S01]  /*7110*/  FFMA.FTZ R27, R27, UR33, -R81 ;  /* 0x000000211b1b7c23 */ /* 0x000fe20008010851 */
[----:B------:R-:W-:Y:S01]  /*7120*/  FADD.FTZ R24, -R24, R7 ;  /* 0x0000000718187221 */ /* 0x000fe20000010100 */
[--C-:B------:R-:W-:Y:S01]  /*7130*/  FFMA.FTZ R30, R30, UR33, -R81.reuse ;  /* 0x000000211e1e7c23 */ /* 0x100fe20008010851 */
[--C-:B------:R-:W-:Y:S01]  /*7140*/  FFMA.FTZ R144, R31, UR33, -R81.reuse ;  /* 0x000000211f907c23 */ /* 0x100fe20008010851 */
[--C-:B------:R-:W-:Y:S01]  /*7150*/  FFMA.FTZ R31, R34, UR33, -R81.reuse ;  /* 0x00000021221f7c23 */ /* 0x100fe20008010851 */
[----:B------:R-:W-:Y:S01]  /*7160*/  FMUL.FTZ R7, R24, UR33 ;  /* 0x0000002118077c20 */ /* 0x000fe20008410000 */
[----:B------:R-:W-:Y:S01]  /*7170*/  IMAD.U32 R24, RZ, RZ, UR43 ;  /* 0x0000002bff187e24 */ /* 0x000fe2000f8e00ff */
[----:B------:R-:W-:Y:S01]  /*7180*/  MUFU.EX2 R138, R138 ;  /* 0x0000008a008a7308 */ /* 0x000fe20000000800 */
[--C-:B--2---:R-:W-:Y:S01]  /*7190*/  FFMA.FTZ R85, R42, UR33, -R81.reuse ;  /* 0x000000212a557c23 */ /* 0x104fe20008010851 */
[--C-:B------:R-:W-:Y:S01]  /*71a0*/  FFMA.FTZ R42, R51, UR33, -R81.reuse ;  /* 0x00000021332a7c23 */ /* 0x100fe20008010851 */
[--C-:B------:R-:W-:Y:S01]  /*71b0*/  FFMA.FTZ R51, R59, UR33, -R81.reuse ;  /* 0x000000213b337c23 */ /* 0x100fe20008010851 */
[----:B------:R-:W-:Y:S01]  /*71c0*/  @!P1 LEA R24, R24, UR42, 0x3 ;  /* 0x0000002a18189c11 */ /* 0x000fe2000f8e18ff */
[--C-:B------:R-:W-:Y:S01]  /*71d0*/  FFMA.FTZ R35, R35, UR33, -R81.reuse ;  /* 0x0000002123237c23 */ /* 0x100fe20008010851 */
[----:B------:R-:W-:Y:S01]  /*71e0*/  FADD.FTZ R59, R15, R4 ;  /* 0x000000040f3b7221 */ /* 0x000fe20000010000 */
[----:B------:R-:W-:Y:S01]  /*71f0*/  FFMA.FTZ R84, R38, UR33, -R81 ;  /* 0x0000002126547c23 */ /* 0x000fe20008010851 */
[----:B------:R-:W0:Y:S01]  /*7200*/  MUFU.EX2 R7, R7 ;  /* 0x0000000700077308 */ /* 0x000e220000000800 */
[----:B------:R-:W-:-:S02]  /*7210*/  @!P1 VIADD R24, R24, 0x2d860 ;  /* 0x0002d86018189836 */ /* 0x000fc40000000000 */
[----:B------:R-:W-:Y:S01]  /*7220*/  FADD.FTZ R26, R20, R59 ;  /* 0x0000003b141a7221 */ /* 0x000fe20000010000 */
[--C-:B------:R-:W-:Y:S01]  /*7230*/  FFMA.FTZ R39, R39, UR33, -R81.reuse ;  /* 0x0000002127277c23 */ /* 0x100fe20008010851 */
[--C-:B------:R-:W-:Y:S01]  /*7240*/  FFMA.FTZ R141, R43, UR33, -R81.reuse ;  /* 0x000000212b8d7c23 */ /* 0x100fe20008010851 */
[--C-:B------:R-:W-:Y:S01]  /*7250*/  FFMA.FTZ R46, R46, UR33, -R81.reuse ;  /* 0x000000212e2e7c23 */ /* 0x100fe20008010851 */
[----:B------:R-:W-:Y:S01]  /*7260*/  @!P1 PRMT R24, RZ, 0x654, R24 ;  /* 0x00000654ff189816 */ /* 0x000fe20000000018 */
[--C-:B------:R-:W-:Y:S01]  /*7270*/  FFMA.FTZ R146, R47, UR33, -R81.reuse ;  /* 0x000000212f927c23 */ /* 0x100fe20008010851 */
[----:B------:R-:W1:Y:S01]  /*7280*/  MUFU.EX2 R27, R27 ;  /* 0x0000001b001b7308 */ /* 0x000e620000000800 */
[--C-:B------:R-:W-:Y:S01]  /*7290*/  FFMA.FTZ R34, R50, UR33, -R81.reuse ;  /* 0x0000002132227c23 */ /* 0x100fe20008010851 */
[----:B------:R2:W-:Y:S01]  /*72a0*/  @!P1 SYNCS.ARRIVE.TRANS64.RED.A1T0 RZ, [R24+URZ], RZ ;  /* 0x000000ff18ff99a7 */ /* 0x0005e2000810043f */
[--C-:B------:R-:W-:Y:S01]  /*72b0*/  FFMA.FTZ R47, R54, UR33, -R81.reuse ;  /* 0x00000021362f7c23 */ /* 0x100fe20008010851 */
[--C-:B------:R-:W-:Y:S01]  /*72c0*/  FFMA.FTZ R43, R55, UR33, -R81.reuse ;  /* 0x00000021372b7c23 */ /* 0x100fe20008010851 */
[--C-:B------:R-:W-:Y:S01]  /*72d0*/  FFMA.FTZ R50, R58, UR33, -R81.reuse ;  /* 0x000000213a327c23 */ /* 0x100fe20008010851 */
[--C-:B------:R-:W-:Y:S01]  /*72e0*/  FFMA.FTZ R55, R62, UR33, -R81.reuse ;  /* 0x000000213e377c23 */ /* 0x100fe20008010851 */
[--C-:B------:R-:W-:Y:S01]  /*72f0*/  FFMA.FTZ R4, R63, UR33, -R81.reuse ;  /* 0x000000213f047c23 */ /* 0x100fe20008010851 */
[----:B------:R-:W3:Y:S01]  /*7300*/  MUFU.EX2 R30, R30 ;  /* 0x0000001e001e7308 */ /* 0x000ee20000000800 */
[--C-:B------:R-:W-:Y:S01]  /*7310*/  FFMA.FTZ R63, R70, UR33, -R81.reuse ;  /* 0x00000021463f7c23 */ /* 0x100fe20008010851 */
[----:B--2---:R-:W-:Y:S01]  /*7320*/  F2FP.BF16.F32.PACK_AB R24, R15, R14 ;  /* 0x0000000e0f18723e */ /* 0x004fe200000010ff */
[----:B0-----:R-:W-:Y:S01]  /*7330*/  FFMA.FTZ R14, R7, R3, R138 ;  /* 0x00000003070e7223 */ /* 0x001fe2000001008a */
[--C-:B------:R-:W-:Y:S01]  /*7340*/  FFMA.FTZ R75, R75, UR33, -R81.reuse ;  /* 0x000000214b4b7c23 */ /* 0x100fe20008010851 */
[--C-:B------:R-:W-:Y:S01]  /*7350*/  FFMA.FTZ R78, R78, UR33, -R81.reuse ;  /* 0x000000214e4e7c23 */ /* 0x100fe20008010851 */
[--C-:B------:R-:W-:Y:S01]  /*7360*/  FFMA.FTZ R79, R79, UR33, -R81.reuse ;  /* 0x000000214f4f7c23 */ /* 0x100fe20008010851 */
[--C-:B------:R-:W-:Y:S01]  /*7370*/  FFMA.FTZ R82, R82, UR33, -R81.reuse ;  /* 0x0000002152527c23 */ /* 0x100fe20008010851 */
[----:B------:R-:W0:Y:S01]  /*7380*/  MUFU.EX2 R144, R144 ;  /* 0x0000009000907308 */ /* 0x000e220000000800 */
[----:B-1----:R-:W-:Y:S01]  /*7390*/  FADD.FTZ R3, R27, R14 ;  /* 0x0000000e1b037221 */ /* 0x002fe20000010000 */
[C---:B------:R-:W-:Y:S01]  /*73a0*/  FADD.FTZ R14, R25.reuse, R26 ;  /* 0x0000001a190e7221 */ /* 0x040fe20000010000 */
[----:B------:R-:W-:Y:S01]  /*73b0*/  F2FP.BF16.F32.PACK_AB R26, R25, R20 ;  /* 0x00000014191a723e */ /* 0x000fe200000010ff */
[--C-:B------:R-:W-:Y:S01]  /*73c0*/  FFMA.FTZ R83, R83, UR33, -R81.reuse ;  /* 0x0000002153537c23 */ /* 0x100fe20008010851 */
[----:B------:R-:W-:Y:S01]  /*73d0*/  F2FP.BF16.F32.PACK_AB R25, R27, R138 ;  /* 0x0000008a1b19723e */ /* 0x000fe200000010ff */
[----:B------:R-:W-:Y:S01]  /*73e0*/  FADD.FTZ R59, R21, R14 ;  /* 0x0000000e153b7221 */ /* 0x000fe20000010000 */
[----:B------:R-:W-:Y:S01]  /*73f0*/  FFMA.FTZ R14, R67, UR33, -R81 ;  /* 0x00000021430e7c23 */ /* 0x000fe20008010851 */
[----:B------:R-:W1:Y:S01]  /*7400*/  MUFU.EX2 R31, R31 ;  /* 0x0000001f001f7308 */ /* 0x000e620000000800 */
[----:B---3--:R-:W-:Y:S01]  /*7410*/  FADD.FTZ R15, R30, R3 ;  /* 0x000000031e0f7221 */ /* 0x008fe20000010000 */
[C---:B------:R-:W-:Y:S01]  /*7420*/  FADD.FTZ R38, R28.reuse, R59 ;  /* 0x0000003b1c267221 */ /* 0x040fe20000010000 */
[----:B------:R-:W-:Y:S01]  /*7430*/  F2FP.BF16.F32.PACK_AB R28, R28, R21 ;  /* 0x000000151c1c723e */ /* 0x000fe200000010ff */
[--C-:B------:R-:W-:Y:S01]  /*7440*/  FFMA.FTZ R3, R66, UR33, -R81.reuse ;  /* 0x0000002142037c23 */ /* 0x100fe20008010851 */
[----:B------:R-:W-:Y:S01]  /*7450*/  FFMA.FTZ R86, R86, UR33, -R81 ;  /* 0x0000002156567c23 */ /* 0x000fe20008010851 */
[----:B------:R-:W-:Y:S01]  /*7460*/  F2FP.BF16.F32.PACK_AB R62, R64, R61 ;  /* 0x0000003d403e723e */ /* 0x000fe200000010ff */
[----:B------:R-:W-:Y:S01]  /*7470*/  UMOV UR43, UR51 ;  /* 0x00000033002b7c82 */ /* 0x000fe20008000000 */
[----:B------:R-:W2:Y:S01]  /*7480*/  MUFU.EX2 R35, R35 ;  /* 0x0000002300237308 */ /* 0x000ea20000000800 */
[C---:B0-----:R-:W-:Y:S01]  /*7490*/  FADD.FTZ R20, R144.reuse, R15 ;  /* 0x0000000f90147221 */ /* 0x041fe20000010000 */
[----:B------:R-:W-:Y:S01]  /*74a0*/  F2FP.BF16.F32.PACK_AB R27, R144, R30 ;  /* 0x0000001e901b723e */ /* 0x000fe200000010ff */
[----:B------:R-:W-:Y:S01]  /*74b0*/  FADD.FTZ R15, R29, R38 ;  /* 0x000000261d0f7221 */ /* 0x000fe20000010000 */
[----:B------:R-:W-:Y:S01]  /*74c0*/  ISETP.GT.AND P2, PT, R2, UR52, PT ;  /* 0x0000003402007c0c */ /* 0x000fe2000bf44270 */
[-C--:B------:R-:W-:Y:S01]  /*74d0*/  FMUL.FTZ R90, R90, R7.reuse ;  /* 0x000000075a5a7220 */ /* 0x080fe20000410000 */
[-C--:B------:R-:W-:Y:S01]  /*74e0*/  FMUL.FTZ R91, R91, R7.reuse ;  /* 0x000000075b5b7220 */ /* 0x080fe20000410000 */
[----:B------:R-:W-:Y:S01]  /*74f0*/  FADD.FTZ R38, R32, R15 ;  /* 0x0000000f20267221 */ /* 0x000fe20000010000 */
[----:B------:R-:W0:Y:S01]  /*7500*/  MUFU.EX2 R84, R84 ;  /* 0x0000005400547308 */ /* 0x000e220000000800 */
[----:B-1----:R-:W-:Y:S01]  /*7510*/  FADD.FTZ R30, R31, R20 ;  /* 0x000000141f1e7221 */ /* 0x002fe20000010000 */
[----:B------:R1:W-:Y:S01]  /*7520*/  STSM.16.M88.4 [R17+0x21800], R24 ;  /* 0x0218001811007844 */ /* 0x0003e20000000200 */
[--C-:B------:R-:W-:Y:S01]  /*7530*/  FFMA.FTZ R20, R71, UR33, -R81.reuse ;  /* 0x0000002147147c23 */ /* 0x100fe20008010851 */
[--C-:B------:R-:W-:Y:S01]  /*7540*/  FFMA.FTZ R15, R74, UR33, -R81.reuse ;  /* 0x000000214a0f7c23 */ /* 0x100fe20008010851 */
[----:B------:R-:W-:Y:S01]  /*7550*/  FFMA.FTZ R81, R87, UR33, -R81 ;  /* 0x0000002157517c23 */ /* 0x000fe20008010851 */
[-C--:B------:R-:W-:Y:S01]  /*7560*/  FMUL.FTZ R94, R94, R7.reuse ;  /* 0x000000075e5e7220 */ /* 0x080fe20000410000 */
[-C--:B------:R-:W-:Y:S01]  /*7570*/  FMUL.FTZ R95, R95, R7.reuse ;  /* 0x000000075f5f7220 */ /* 0x080fe20000410000 */
[----:B------:R-:W3:Y:S01]  /*7580*/  MUFU.EX2 R39, R39 ;  /* 0x0000002700277308 */ /* 0x000ee20000000800 */
[----:B--2---:R-:W-:Y:S01]  /*7590*/  FADD.FTZ R59, R35, R30 ;  /* 0x0000001e233b7221 */ /* 0x004fe20000010000 */
[-C--:B------:R-:W-:Y:S01]  /*75a0*/  FMUL.FTZ R98, R98, R7.reuse ;  /* 0x0000000762627220 */ /* 0x080fe20000410000 */
[-C--:B------:R-:W-:Y:S01]  /*75b0*/  FMUL.FTZ R99, R99, R7.reuse ;  /* 0x0000000763637220 */ /* 0x080fe20000410000 */
[-C--:B------:R-:W-:Y:S01]  /*75c0*/  FMUL.FTZ R102, R102, R7.reuse ;  /* 0x0000000766667220 */ /* 0x080fe20000410000 */
[-C--:B------:R-:W-:Y:S01]  /*75d0*/  FMUL.FTZ R103, R103, R7.reuse ;  /* 0x0000000767677220 */ /* 0x080fe20000410000 */
[-C--:B------:R-:W-:Y:S01]  /*75e0*/  FMUL.FTZ R106, R106, R7.reuse ;  /* 0x000000076a6a7220 */ /* 0x080fe20000410000 */
[-C--:B------:R-:W-:Y:S01]  /*75f0*/  FMUL.FTZ R107, R107, R7.reuse ;  /* 0x000000076b6b7220 */ /* 0x080fe20000410000 */
[----:B------:R-:W2:Y:S01]  /*7600*/  MUFU.EX2 R85, R85 ;  /* 0x0000005500557308 */ /* 0x000ea20000000800 */
[----:B0-----:R-:W-:Y:S01]  /*7610*/  FADD.FTZ R30, R84, R59 ;  /* 0x0000003b541e7221 */ /* 0x001fe20000010000 */
[----:B------:R-:W-:Y:S01]  /*7620*/  FADD.FTZ R59, R33, R38 ;  /* 0x00000026213b7221 */ /* 0x000fe20000010000 */
[-C--:B------:R-:W-:Y:S01]  /*7630*/  FMUL.FTZ R110, R110, R7.reuse ;  /* 0x000000076e6e7220 */ /* 0x080fe20000410000 */
[-C--:B------:R-:W-:Y:S01]  /*7640*/  FMUL.FTZ R111, R111, R7.reuse ;  /* 0x000000076f6f7220 */ /* 0x080fe20000410000 */
[----:B------:R-:W-:Y:S01]  /*7650*/  FMUL.FTZ R114, R114, R7 ;  /* 0x0000000772727220 */ /* 0x000fe20000410000 */
[C---:B------:R-:W-:Y:S01]  /*7660*/  FADD.FTZ R38, R36.reuse, R59 ;  /* 0x0000003b24267221 */ /* 0x040fe20000010000 */
[----:B------:R-:W-:Y:S01]  /*7670*/  F2FP.BF16.F32.PACK_AB R36, R36, R33 ;  /* 0x000000212424723e */ /* 0x000fe200000010ff */
[----:B------:R-:W0:Y:S01]  /*7680*/  MUFU.EX2 R141, R141 ;  /* 0x0000008d008d7308 */ /* 0x000e220000000800 */
[----:B---3--:R-:W-:Y:S01]  /*7690*/  FADD.FTZ R30, R39, R30 ;  /* 0x0000001e271e7221 */ /* 0x008fe20000010000 */
[----:B------:R-:W-:Y:S01]  /*76a0*/  FADD.FTZ R67, R37, R38 ;  /* 0x0000002625437221 */ /* 0x000fe20000010000 */
[----:B------:R-:W-:Y:S01]  /*76b0*/  F2FP.BF16.F32.PACK_AB R38, R40, R37 ;  /* 0x000000252826723e */ /* 0x000fe200000010ff */
[-C--:B------:R-:W-:Y:S01]  /*76c0*/  FMUL.FTZ R115, R115, R7.reuse ;  /* 0x0000000773737220 */ /* 0x080fe20000410000 */
[-C--:B------:R-:W-:Y:S01]  /*76d0*/  FMUL.FTZ R118, R118, R7.reuse ;  /* 0x0000000776767220 */ /* 0x080fe20000410000 */
        /* <DEDUP_REMOVED lines=9> */
[----:B------:R-:W-:Y:S01]  /*7770*/  FMUL.FTZ R134, R134, R7 ;  /* 0x0000000786867220 */ /* 0x000fe20000410000 */
[----:B------:R-:W2:Y:S01]  /*7780*/  MUFU.EX2 R146, R146 ;  /* 0x0000009200927308 */ /* 0x000ea20000000800 */
[C---:B0-----:R-:W-:Y:S01]  /*7790*/  FADD.FTZ R59, R141.reuse, R30 ;  /* 0x0000001e8d3b7221 */ /* 0x041fe20000010000 */
[----:B------:R-:W-:Y:S01]  /*77a0*/  FADD.FTZ R30, R40, R67 ;  /* 0x00000043281e7221 */ /* 0x000fe20000010000 */
[----:B------:R-:W-:Y:S01]  /*77b0*/  F2FP.BF16.F32.PACK_AB R37, R141, R85 ;  /* 0x000000558d25723e */ /* 0x000fe200000010ff */
[----:B------:R-:W-:Y:S01]  /*77c0*/  FMUL.FTZ R135, R135, R7 ;  /* 0x0000000787877220 */ /* 0x000fe20000410000 */
[----:B------:R-:W-:-:S02]  /*77d0*/  VIADD R2, R2, 0xffffffff ;  /* 0xffffffff02027836 */ /* 0x000fc40000000000 */
[----:B------:R-:W-:Y:S01]  /*77e0*/  FADD.FTZ R67, R41, R30 ;  /* 0x0000001e29437221 */ /* 0x000fe20000010000 */
[----:B------:R-:W-:Y:S01]  /*77f0*/  IMAD.MOV.U32 R7, RZ, RZ, R13 ;  /* 0x000000ffff077224 */ /* 0x000fe200078e000d */
[----:B------:R-:W0:Y:S01]  /*7800*/  MUFU.EX2 R34, R34 ;  /* 0x0000002200227308 */ /* 0x000e220000000800 */
[----:B---3--:R-:W-:Y:S01]  /*7810*/  FADD.FTZ R59, R46, R59 ;  /* 0x0000003b2e3b7221 */ /* 0x008fe20000010000 */
[C---:B------:R-:W-:Y:S01]  /*7820*/  FADD.FTZ R30, R44.reuse, R67 ;  /* 0x000000432c1e7221 */ /* 0x040fe20000010000 */
[----:B------:R-:W-:-:S03]  /*7830*/  F2FP.BF16.F32.PACK_AB R44, R44, R41 ;  /* 0x000000292c2c723e */ /* 0x000fc600000010ff */
[----:B------:R-:W-:Y:S01]  /*7840*/  FADD.FTZ R21, R45, R30 ;  /* 0x0000001e2d157221 */ /* 0x000fe20000010000 */
[----:B------:R-:W-:Y:S01]  /*7850*/  F2FP.BF16.F32.PACK_AB R30, R32, R29 ;  /* 0x0000001d201e723e */ /* 0x000fe200000010ff */
[----:B------:R-:W3:Y:S01]  /*7860*/  MUFU.EX2 R42, R42 ;  /* 0x0000002a002a7308 */ /* 0x000ee20000000800 */
[----:B--2---:R-:W-:Y:S01]  /*7870*/  FADD.FTZ R59, R146, R59 ;  /* 0x0000003b923b7221 */ /* 0x004fe20000010000 */
[----:B------:R-:W-:Y:S01]  /*7880*/  FADD.FTZ R54, R48, R21 ;  /* 0x0000001530367221 */ /* 0x000fe20000010000 */
[----:B------:R-:W-:Y:S02]  /*7890*/  F2FP.BF16.F32.PACK_AB R29, R35, R31 ;  /* 0x0000001f231d723e */ /* 0x000fe400000010ff */
[----:B------:R-:W-:Y:S01]  /*78a0*/  F2FP.BF16.F32.PACK_AB R31, R39, R84 ;  /* 0x00000054271f723e */ /* 0x000fe200000010ff */
[----:B-1----:R-:W-:Y:S01]  /*78b0*/  FADD.FTZ R25, R49, R54 ;  /* 0x0000003631197221 */ /* 0x002fe20000010000 */
[----:B------:R-:W-:Y:S01]  /*78c0*/  F2FP.BF16.F32.PACK_AB R39, R146, R46 ;  /* 0x0000002e9227723e */ /* 0x000fe200000010ff */
[----:B------:R-:W1:Y:S01]  /*78d0*/  MUFU.EX2 R47, R47 ;  /* 0x0000002f002f7308 */ /* 0x000e620000000800 */
[----:B0-----:R-:W-:Y:S01]  /*78e0*/  FADD.FTZ R59, R34, R59 ;  /* 0x0000003b223b7221 */ /* 0x001fe20000010000 */
[----:B------:R0:W-:Y:S01]  /*78f0*/  STSM.16.M88.4 [R23], R28 ;  /* 0x0000001c17007844 */ /* 0x0001e20000000200 */
[----:B------:R-:W-:-:S02]  /*7900*/  F2FP.BF16.F32.PACK_AB R46, R48, R45 ;  /* 0x0000002d302e723e */ /* 0x000fc400000010ff */
[----:B------:R-:W-:Y:S01]  /*7910*/  F2FP.BF16.F32.PACK_AB R54, R56, R53 ;  /* 0x000000353836723e */ /* 0x000fe200000010ff */
[----:B------:R2:W-:Y:S02]  /*7920*/  STSM.16.M88.4 [R19], R36 ;  /* 0x0000002413007844 */ /* 0x0005e40000000200 */
[----:B------:R-:W4:Y:S01]  /*7930*/  MUFU.EX2 R43, R43 ;  /* 0x0000002b002b7308 */ /* 0x000f220000000800 */
[C---:B---3--:R-:W-:Y:S01]  /*7940*/  FADD.FTZ R32, R42.reuse, R59 ;  /* 0x0000003b2a207221 */ /* 0x048fe20000010000 */
[----:B------:R-:W-:-:S06]  /*7950*/  F2FP.BF16.F32.PACK_AB R45, R42, R34 ;  /* 0x000000222a2d723e */ /* 0x000fcc00000010ff */
[----:B------:R-:W3:Y:S01]  /*7960*/  MUFU.EX2 R50, R50 ;  /* 0x0000003200327308 */ /* 0x000ee20000000800 */
[----:B-1----:R-:W-:-:S07]  /*7970*/  FADD.FTZ R32, R47, R32 ;  /* 0x000000202f207221 */ /* 0x002fce0000010000 */
[----:B------:R-:W1:Y:S01]  /*7980*/  MUFU.EX2 R51, R51 ;  /* 0x0000003300337308 */ /* 0x000e620000000800 */
[C---:B----4-:R-:W-:Y:S01]  /*7990*/  FADD.FTZ R21, R43.reuse, R32 ;  /* 0x000000202b157221 */ /* 0x050fe20000010000 */
[C---:B------:R-:W-:Y:S01]  /*79a0*/  FADD.FTZ R32, R52.reuse, R25 ;  /* 0x0000001934207221 */ /* 0x040fe20000010000 */
[----:B------:R-:W-:Y:S02]  /*79b0*/  F2FP.BF16.F32.PACK_AB R47, R43, R47 ;  /* 0x0000002f2b2f723e */ /* 0x000fe400000010ff */
[----:B------:R-:W-:-:S03]  /*79c0*/  F2FP.BF16.F32.PACK_AB R52, R52, R49 ;  /* 0x000000313434723e */ /* 0x000fc600000010ff */
[----:B------:R-:W4:Y:S01]  /*79d0*/  MUFU.EX2 R55, R55 ;  /* 0x0000003700377308 */ /* 0x000f220000000800 */
[----:B---3--:R-:W-:Y:S01]  /*79e0*/  FADD.FTZ R24, R50, R21 ;  /* 0x0000001532187221 */ /* 0x008fe20000010000 */
[----:B------:R-:W-:Y:S01]  /*79f0*/  FADD.FTZ R21, R53, R32 ;  /* 0x0000002035157221 */ /* 0x000fe20000010000 */
[----:B------:R2:W-:Y:S03]  /*7a00*/  STSM.16.M88.4 [R18], R44 ;  /* 0x0000002c12007844 */ /* 0x0005e60000000200 */
[----:B------:R-:W-:Y:S02]  /*7a10*/  FADD.FTZ R40, R56, R21 ;  /* 0x0000001538287221 */ /* 0x000fe40000010000 */
[----:B------:R-:W3:Y:S01]  /*7a20*/  MUFU.EX2 R4, R4 ;  /* 0x0000000400047308 */ /* 0x000ee20000000800 */
[----:B-1----:R-:W-:Y:S01]  /*7a30*/  FADD.FTZ R24, R51, R24 ;  /* 0x0000001833187221 */ /* 0x002fe20000010000 */
[----:B------:R-:W-:Y:S01]  /*7a40*/  FADD.FTZ R25, R57, R40 ;  /* 0x0000002839197221 */ /* 0x000fe20000010000 */
[----:B------:R-:W-:-:S03]  /*7a50*/  F2FP.BF16.F32.PACK_AB R53, R51, R50 ;  /* 0x000000323335723e */ /* 0x000fc600000010ff */
[C---:B------:R-:W-:Y:S01]  /*7a60*/  FADD.FTZ R40, R60.reuse, R25 ;  /* 0x000000193c287221 */ /* 0x040fe20000010000 */
[----:B------:R-:W-:Y:S01]  /*7a70*/  F2FP.BF16.F32.PACK_AB R60, R60, R57 ;  /* 0x000000393c3c723e */ /* 0x000fe200000010ff */
[----:B------:R-:W1:Y:S01]  /*7a80*/  MUFU.EX2 R3, R3 ;  /* 0x0000000300037308 */ /* 0x000e620000000800 */
[----:B----4-:R-:W-:Y:S01]  /*7a90*/  FADD.FTZ R21, R55, R24 ;  /* 0x0000001837157221 */ /* 0x010fe20000010000 */
[----:B------:R-:W-:-:S04]  /*7aa0*/  FADD.FTZ R25, R61, R40 ;  /* 0x000000283d197221 */ /* 0x000fc80000010000 */
[----:B0-----:R-:W-:Y:S02]  /*7ab0*/  FADD.FTZ R28, R64, R25 ;  /* 0x00000019401c7221 */ /* 0x001fe40000010000 */
[----:B------:R-:W0:Y:S01]  /*7ac0*/  MUFU.EX2 R14, R14 ;  /* 0x0000000e000e7308 */ /* 0x000e220000000800 */
[C---:B---3--:R-:W-:Y:S01]  /*7ad0*/  FADD.FTZ R24, R4.reuse, R21 ;  /* 0x0000001504187221 */ /* 0x048fe20000010000 */
[----:B------:R-:W-:-:S05]  /*7ae0*/  F2FP.BF16.F32.PACK_AB R55, R4, R55 ;  /* 0x000000370437723e */ /* 0x000fca00000010ff */
[----:B------:R2:W-:Y:S01]  /*7af0*/  STSM.16.M88.4 [R17+0x27800], R52 ;  /* 0x0278003411007844 */ /* 0x0005e20000000200 */
[----:B------:R-:W3:Y:S01]  /*7b00*/  MUFU.EX2 R65, R65 ;  /* 0x0000004100417308 */ /* 0x000ee20000000800 */
[----:B-1----:R-:W-:-:S07]  /*7b10*/  FADD.FTZ R21, R3, R24 ;  /* 0x0000001803157221 */ /* 0x002fce0000010000 */
[----:B------:R-:W1:Y:S01]  /*7b20*/  MUFU.EX2 R63, R63 ;  /* 0x0000003f003f7308 */ /* 0x000e620000000800 */
[C---:B0-----:R-:W-:Y:S01]  /*7b30*/  FADD.FTZ R24, R14.reuse, R21 ;  /* 0x000000150e187221 */ /* 0x041fe20000010000 */
[----:B------:R-:W-:-:S06]  /*7b40*/  F2FP.BF16.F32.PACK_AB R61, R14, R3 ;  /* 0x000000030e3d723e */ /* 0x000fcc00000010ff */
[----:B------:R-:W0:Y:S01]  /*7b50*/  MUFU.EX2 R68, R68 ;  /* 0x0000004400447308 */ /* 0x000e220000000800 */
[----:B---3--:R-:W-:-:S07]  /*7b60*/  FADD.FTZ R25, R65, R28 ;  /* 0x0000001c41197221 */ /* 0x008fce0000010000 */
[----:B------:R-:W3:Y:S01]  /*7b70*/  MUFU.EX2 R20, R20 ;  /* 0x0000001400147308 */ /* 0x000ee20000000800 */
[----:B-1----:R-:W-:-:S07]  /*7b80*/  FADD.FTZ R21, R63, R24 ;  /* 0x000000183f157221 */ /* 0x002fce0000010000 */
[----:B------:R-:W1:Y:S01]  /*7b90*/  MUFU.EX2 R69, R69 ;  /* 0x0000004500457308 */ /* 0x000e620000000800 */
[C---:B0-----:R-:W-:Y:S01]  /*7ba0*/  FADD.FTZ R24, R68.reuse, R25 ;  /* 0x0000001944187221 */ /* 0x041fe20000010000 */
[----:B------:R-:W-:-:S06]  /*7bb0*/  F2FP.BF16.F32.PACK_AB R68, R68, R65 ;  /* 0x000000414444723e */ /* 0x000fcc00000010ff */
[----:B------:R-:W0:Y:S01]  /*7bc0*/  MUFU.EX2 R15, R15 ;  /* 0x0000000f000f7308 */ /* 0x000e220000000800 */
[C---:B---3--:R-:W-:Y:S01]  /*7bd0*/  FADD.FTZ R4, R20.reuse, R21 ;  /* 0x0000001514047221 */ /* 0x048fe20000010000 */
[----:B------:R-:W-:-:S05]  /*7be0*/  F2FP.BF16.F32.PACK_AB R63, R20, R63 ;  /* 0x0000003f143f723e */ /* 0x000fca00000010ff */
[----:B------:R2:W-:Y:S01]  /*7bf0*/  STSM.16.M88.4 [R136], R60 ;  /* 0x0000003c88007844 */ /* 0x0005e20000000200 */
[----:B------:R-:W3:Y:S01]  /*7c00*/  MUFU.EX2 R72, R72 ;  /* 0x0000004800487308 */ /* 0x000ee20000000800 */
[----:B-1----:R-:W-:-:S07]  /*7c10*/  FADD.FTZ R25, R69, R24 ;  /* 0x0000001845197221 */ /* 0x002fce0000010000 */
[----:B------:R-:W1:Y:S01]  /*7c20*/  MUFU.EX2 R26, R75 ;  /* 0x0000004b001a7308 */ /* 0x000e620000000800 */
[----:B0-----:R-:W-:-:S07]  /*7c30*/  FADD.FTZ R21, R15, R4 ;  /* 0x000000040f157221 */ /* 0x001fce0000010000 */
[----:B------:R-:W0:Y:S01]  /*7c40*/  MUFU.EX2 R73, R73 ;  /* 0x0000004900497308 */ /* 0x000e220000000800 */
[C---:B---3--:R-:W-:Y:S01]  /*7c50*/  FADD.FTZ R24, R72.reuse, R25 ;  /* 0x0000001948187221 */ /* 0x048fe20000010000 */
[----:B------:R-:W-:-:S06]  /*7c60*/  F2FP.BF16.F32.PACK_AB R70, R72, R69 ;  /* 0x000000454846723e */ /* 0x000fcc00000010ff */
[----:B------:R-:W3:Y:S01]  /*7c70*/  MUFU.EX2 R71, R78 ;  /* 0x0000004e00477308 */ /* 0x000ee20000000800 */
[C---:B-1----:R-:W-:Y:S01]  /*7c80*/  FADD.FTZ R4, R26.reuse, R21 ;  /* 0x000000151a047221 */ /* 0x042fe20000010000 */
[----:B------:R-:W-:-:S06]  /*7c90*/  F2FP.BF16.F32.PACK_AB R69, R26, R15 ;  /* 0x0000000f1a45723e */ /* 0x000fcc00000010ff */
[----:B------:R-:W1:Y:S01]  /*7ca0*/  MUFU.EX2 R76, R76 ;  /* 0x0000004c004c7308 */ /* 0x000e620000000800 */
[----:B0-----:R-:W-:-:S07]  /*7cb0*/  FADD.FTZ R25, R73, R24 ;  /* 0x0000001849197221 */ /* 0x001fce0000010000 */
[----:B------:R-:W0:Y:S01]  /*7cc0*/  MUFU.EX2 R32, R79 ;  /* 0x0000004f00207308 */ /* 0x000e220000000800 */
[----:B---3--:R-:W-:-:S07]  /*7cd0*/  FADD.FTZ R21, R71, R4 ;  /* 0x0000000447157221 */ /* 0x008fce0000010000 */
[----:B------:R-:W3:Y:S01]  /*7ce0*/  MUFU.EX2 R77, R77 ;  /* 0x0000004d004d7308 */ /* 0x000ee20000000800 */
[C---:B-1----:R-:W-:Y:S01]  /*7cf0*/  FADD.FTZ R4, R76.reuse, R25 ;  /* 0x000000194c047221 */ /* 0x042fe20000010000 */
[----:B------:R-:W-:-:S06]  /*7d00*/  F2FP.BF16.F32.PACK_AB R24, R76, R73 ;  /* 0x000000494c18723e */ /* 0x000fcc00000010ff */
[----:B------:R-:W1:Y:S01]  /*7d10*/  MUFU.EX2 R82, R82 ;  /* 0x0000005200527308 */ /* 0x000e620000000800 */
[C---:B0-----:R-:W-:Y:S01]  /*7d20*/  F2FP.BF16.F32.PACK_AB R71, R32.reuse, R71 ;  /* 0x000000472047723e */ /* 0x041fe200000010ff */
[----:B------:R-:W-:-:S04]  /*7d30*/  FADD.FTZ R21, R32, R21 ;  /* 0x0000001520157221 */ /* 0x000fc80000010000 */
[----:B------:R2:W-:Y:S02]  /*7d40*/  STSM.16.M88.4 [R19+0x6000], R68 ;  /* 0x0060004413007844 */ /* 0x0005e40000000200 */
[----:B------:R-:W0:Y:S01]  /*7d50*/  MUFU.EX2 R83, R83 ;  /* 0x0000005300537308 */ /* 0x000e220000000800 */
[----:B---3--:R-:W-:Y:S01]  /*7d60*/  F2FP.BF16.F32.PACK_AB R26, R0, R77 ;  /* 0x0000004d001a723e */ /* 0x008fe200000010ff */
[----:B------:R-:W-:-:S04]  /*7d70*/  FADD.FTZ R77, R77, R4 ;  /* 0x000000044d4d7221 */ /* 0x000fc80000010000 */
[----:B------:R-:W-:Y:S01]  /*7d80*/  FADD.FTZ R4, R0, R77 ;  /* 0x0000004d00047221 */ /* 0x000fe20000010000 */
[----:B------:R-:W-:Y:S01]  /*7d90*/  IMAD.MOV.U32 R0, RZ, RZ, R12 ;  /* 0x000000ffff007224 */ /* 0x000fe200078e000c */
[----:B------:R-:W3:Y:S01]  /*7da0*/  MUFU.EX2 R86, R86 ;  /* 0x0000005600567308 */ /* 0x000ee20000000800 */
[----:B-1----:R-:W-:-:S07]  /*7db0*/  FADD.FTZ R21, R82, R21 ;  /* 0x0000001552157221 */ /* 0x002fce0000010000 */
[----:B------:R-:W1:Y:S01]  /*7dc0*/  MUFU.EX2 R81, R81 ;  /* 0x0000005100517308 */ /* 0x000e620000000800 */
[C---:B0-----:R-:W-:Y:S01]  /*7dd0*/  F2FP.BF16.F32.PACK_AB R25, R83.reuse, R82 ;  /* 0x000000525319723e */ /* 0x041fe200000010ff */
[----:B------:R-:W-:-:S04]  /*7de0*/  FADD.FTZ R21, R83, R21 ;  /* 0x0000001553157221 */ /* 0x000fc80000010000 */
[----:B---3--:R-:W-:Y:S01]  /*7df0*/  FADD.FTZ R21, R86, R21 ;  /* 0x0000001556157221 */ /* 0x008fe20000010000 */
[----:B-1----:R-:W-:-:S03]  /*7e00*/  F2FP.BF16.F32.PACK_AB R27, R81, R86 ;  /* 0x00000056511b723e */ /* 0x002fc600000010ff */
[----:B------:R-:W-:Y:S02]  /*7e10*/  FADD.FTZ R3, R81, R21 ;  /* 0x0000001551037221 */ /* 0x000fe40000010000 */
[----:B------:R2:W-:Y:S01]  /*7e20*/  STSM.16.M88.4 [R18+0x6000], R24 ;  /* 0x0060001812007844 */ /* 0x0005e20000000200 */
[----:B------:R0:W-:Y:S06]  /*7e30*/  MEMBAR.ALL.CTA ;  /* 0x0000000000007992 */ /* 0x0001ec0000008000 */
[----:B0-----:R-:W0:Y:S02]  /*7e40*/  FENCE.VIEW.ASYNC.S ;  /* 0x00000000000073c6 */ /* 0x001e240000000000 */
[----:B0-----:R-:W-:Y:S01]  /*7e50*/  NOP ;  /* 0x0000000000007918 */ /* 0x001fe20000000000 */
[----:B------:R-:W-:Y:S05]  /*7e60*/  @P2 BRA `(.L_x_884) ;  /* 0xffffffcc00f82947 */ /* 0x000fea000383ffff */
[----:B------:R-:W-:Y:S01]  /*7e70*/  IMAD.MOV.U32 R7, RZ, RZ, R13 ;  /* 0x000000ffff077224 */ /* 0x000fe200078e000d */
[----:B------:R-:W-:Y:S01]  /*7e80*/  UMOV UR43, UR51 ;  /* 0x00000033002b7c82 */ /* 0x000fe20008000000 */
[----:B------:R-:W-:Y:S01]  /*7e90*/  IMAD.MOV.U32 R0, RZ, RZ, R12 ;  /* 0x000000ffff007224 */ /* 0x000fe200078e000c */
[----:B------:R-:W-:-:S06]  /*7ea0*/  UMOV UR46, UR50 ;  /* 0x00000032002e7c82 */ /* 0x000fcc0008000000 */
.L_x_867:
[----:B---3--:R-:W-:Y:S01]  /*7eb0*/  IADD3 R8, R137, 0xc0, -R139 ;  /* 0x000000c089087810 */ /* 0x008fe20007ffe88b */
[----:B------:R-:W-:Y:S02]  /*7ec0*/  ULDC UR11, c[0x0][0x9e4] ;  /* 0x00027900000b7ab9 */ /* 0x000fe40000000800 */
[----:B------:R-:W-:Y:S02]  /*7ed0*/  UISETP.GE.AND UP0, UPT, UR11, 0x1, UPT ;  /* 0x000000010b00788c */ /* 0x000fe4000bf06270 */
[----:B------:R-:W-:-:S04]  /*7ee0*/  IMAD R8, R145, 0xc0, R8 ;  /* 0x000000c091087824 */ /* 0x000fc800078e0208 */
[----:B------:R-:W-:Y:S02]  /*7ef0*/  PLOP3.LUT P5, PT, PT, PT, UP0, 0x80, 0x0 ;  /* 0x000000000000781c */ /* 0x000fe40003faf008 */
[----:B------:R-:W-:-:S13]  /*7f00*/  R2UR UR10, R8 ;  /* 0x00000000080a72ca */ /* 0x000fda00000e0000 */
[----:B------:R-:W-:Y:S01]  /*7f10*/  UIADD3 UR35, UR10, -UR35, URZ ;  /* 0x800000230a237290 */ /* 0x000fe2000fffe03f */
        /* <DEDUP_REMOVED lines=11> */
.L_x_886:
[----:B------:R-:W-:-:S11]  /*7fd0*/  UISETP.NE.AND UP0, UPT, UR11, 0x1, UPT ;  /* 0x000000010b00788c */ /* 0x000fd6000bf05270 */
[----:B------:R-:W-:Y:S02]  /*7fe0*/  @UP0 ULDC.64 UR14, c[0x0][0x9e8] ;  /* 0x00027a00000e0ab9 */ /* 0x000fe40000000a00 */
[----:B------:R-:W-:-:S04]  /*7ff0*/  UIMAD.WIDE.U32 UR6, UR10, UR14, URZ ;  /* 0x0000000e0a0672a5 */ /* 0x000fc8000f8e003f */
[----:B------:R-:W-:-:S12]  /*8000*/  @UP0 USHF.R.U32.HI UR10, URZ, UR15, UR7 ;  /* 0x0000000f3f0a0299 */ /* 0x000fd80008011607 */
.L_x_887:
[----:B------:R-:W-:-:S04]  /*8010*/  UIMAD UR10, UR10, UR11, URZ ;  /* 0x0000000b0a0a72a4 */ /* 0x000fc8000f8e023f */
[----:B------:R-:W-:-:S04]  /*8020*/  UISETP.LT.AND UP0, UPT, UR35, UR10, UPT ;  /* 0x0000000a2300728c */ /* 0x000fc8000bf01270 */
[----:B------:R-:W-:-:S12]  /*8030*/  USEL UR35, UR35, UR10, !UP0 ;  /* 0x0000000a23237287 */ /* 0x000fd8000c000000 */
.L_x_885:
        /* <DEDUP_REMOVED lines=13> */
.L_x_897:
        /* <DEDUP_REMOVED lines=9> */
.L_x_890:
[----:B------:R-:W-:Y:S01]  /*81a0*/  ULEA UR6, UR43, UR42, 0x3 ;  /* 0x0000002a2b067291 */ /* 0x000fe2000f8e183f */
[----:B------:R-:W-:-:S05]  /*81b0*/  IMAD.U32 R0, RZ, RZ, UR46 ;  /* 0x0000002eff007e24 */ /* 0x000fca000f8e00ff */
[----:B------:R-:W-:-:S04]  /*81c0*/  SHF.L.U32 R0, R0, 0x1f, RZ ;  /* 0x0000001f00007819 */ /* 0x000fc800000006ff */
[----:B------:R0:W1:Y:S01]  /*81d0*/  SYNCS.PHASECHK.TRANS64.TRYWAIT P2, [UR6+0x2d830], R0 ;  /* 0x02d83000ff0075a7 */ /* 0x0000620008040146 */
[----:B------:R-:W-:Y:S05]  /*81e0*/  @!P0 BRA `(.L_x_891) ;  /* 0x0000000000048947 */ /* 0x000fea0003800000 */
[----:B------:R-:W-:Y:S01]  /*81f0*/  BPT.TRAP 0x1 ;  /* 0x000000040000795c */ /* 0x000fe20000300000 */
.L_x_891:
[----:B-1----:R-:W-:Y:S05]  /*8200*/  @P2 BRA `(.L_x_889) ;  /* 0x0000000000082947 */ /* 0x002fea0003800000 */
[----:B------:R-:W1:Y:S02]  /*8210*/  SYNCS.PHASECHK.TRANS64.TRYWAIT P2, [UR6+0x2d830], R0 ;  /* 0x02d83000ff0075a7 */ /* 0x000e640008040146 */
[----:B-1----:R-:W-:Y:S05]  /*8220*/  @!P2 BRA `(.L_x_892) ;  /* 0x000000c0004ca947 */ /* 0x002fea0003800000 */
.L_x_889:
        /* <DEDUP_REMOVED lines=37> */
.L_x_894:
[----:B------:R-:W-:Y:S01]  /*8480*/  ULEA UR6, UR35, UR42, 0x3 ;  /* 0x0000002a23067291 */ /* 0x000fe2000f8e183f */
[----:B------:R-:W-:-:S05]  /*8490*/  IMAD.U32 R0, RZ, RZ, UR28 ;  /* 0x0000001cff007e24 */ /* 0x000fca000f8e00ff */
[----:B------:R-:W-:-:S04]  /*84a0*/  SHF.L.U32 R0, R0, 0x1f, RZ ;  /* 0x0000001f00007819 */ /* 0x000fc800000006ff */
[----:B------:R0:W1:Y:S01]  /*84b0*/  SYNCS.PHASECHK.TRANS64.TRYWAIT P2, [UR6+0x2d850], R0 ;  /* 0x02d85000ff0075a7 */ /* 0x0000620008040146 */
[----:B------:R-:W-:Y:S05]  /*84c0*/  @!P0 BRA `(.L_x_895) ;  /* 0x0000000000048947 */ /* 0x000fea0003800000 */
[----:B------:R-:W-:Y:S01]  /*84d0*/  BPT.TRAP 0x1 ;  /* 0x000000040000795c */ /* 0x000fe20000300000 */
.L_x_895:
[----:B-1----:R-:W-:Y:S05]  /*84e0*/  @P2 BRA `(.L_x_893) ;  /* 0x0000000000082947 */ /* 0x002fea0003800000 */
[----:B------:R-:W1:Y:S02]  /*84f0*/  SYNCS.PHASECHK.TRANS64.TRYWAIT P2, [UR6+0x2d850], R0 ;  /* 0x02d85000ff0075a7 */ /* 0x000e640008040146 */
[----:B-1----:R-:W-:Y:S05]  /*8500*/  @!P2 BRA `(.L_x_896) ;  /* 0x000000bc00aca947 */ /* 0x002fea0003800000 */
.L_x_893:
[----:B------:R-:W-:Y:S01]  /*8510*/  UIADD3 UR6, UR42, 0x400, URZ ;  /* 0x000004002a067890 */ /* 0x000fe2000fffe03f */
[----:B------:R-:W-:Y:S01]  /*8520*/  WARPGROUP.ARRIVE ;  /* 0x00000000000079c5 */ /* 0x000fe20000000000 */
[----:B------:R-:W-:Y:S01]  /*8530*/  UMOV UR29, 0x40000040 ;  /* 0x40000040001d7882 */ /* 0x000fe20000000000 */
[----:B------:R-:W-:Y:S01]  /*8540*/  UMOV UR31, 0x80000020 ;  /* 0x80000020001f7882 */ /* 0x000fe20000000000 */
[----:B------:R-:W-:Y:S01]  /*8550*/  USHF.R.U32.HI UR6, URZ, 0x4, UR6 ;  /* 0x000000043f067899 */ /* 0x000fe20008011606 */
[----:B01----:R-:W-:Y:S02]  /*8560*/  FMNMX.FTZ R0, R24, R9, !PT ;  /* 0x0000000918007209 */ /* 0x003fe40007810000 */
[----:B------:R-:W0:Y:S01]  /*8570*/  S2R R141, SR_TID.X ;  /* 0x00000000008d7919 */ /* 0x000e220000002100 */
[----:B------:R-:W-:Y:S01]  /*8580*/  FMNMX.FTZ R20, R26, R8, !PT ;  /* 0x000000081a147209 */ /* 0x000fe20007810000 */
[----:B------:R-:W-:Y:S01]  /*8590*/  ULOP3.LUT UR6, UR6, 0x3fff, URZ, 0xc0, !UPT ;  /* 0x00003fff06067892 */ /* 0x000fe2000f8ec03f */
[----:B------:R-:W-:-:S03]  /*85a0*/  FMNMX.FTZ R7, R25, R0, !PT ;  /* 0x0000000019077209 */ /* 0x000fc60007810000 */
        /* <DEDUP_REMOVED lines=15> */
[----:B------:R-:W-:Y:S02]  /*86a0*/  FMNMX.FTZ R7, R37, R0, !PT ;  /* 0x0000000025077209 */ /* 0x000fe40007810000 */
[----:B0-----:R-:W-:Y:S02]  /*86b0*/  SHF.R.U32.HI R138, RZ, 0x7, R141 ;  /* 0x00000007ff8a7819 */ /* 0x001fe4000001168d */
[----:B------:R-:W-:Y:S02]  /*86c0*/  FMNMX.FTZ R0, R40, R7, !PT ;  /* 0x0000000728007209 */ /* 0x000fe40007810000 */
[----:B------:R-:W-:Y:S02]  /*86d0*/  ISETP.GE.U32.AND P2, PT, R141, 0x180, PT ;  /* 0x000001808d00780c */ /* 0x000fe40003f46070 */
        /* <DEDUP_REMOVED lines=28> */
[----:B------:R-:W0:Y:S01]  /*88a0*/  SHFL.BFLY PT, R0, R7, 0x2, 0x1f ;  /* 0x0c401f0007007f89 */ /* 0x000e2200000e0000 */
[----:B------:R-:W-:Y:S01]  /*88b0*/  UMOV UR29, 0x40000040 ;  /* 0x40000040001d7882 */ /* 0x000fe20000000000 */
[----:B------:R-:W-:Y:S01]  /*88c0*/  UMOV UR31, 0x80000020 ;  /* 0x80000020001f7882 */ /* 0x000fe20000000000 */
[----:B0-----:R-:W-:Y:S02]  /*88d0*/  FMNMX.FTZ R13, R7, R0, !PT ;  /* 0x00000000070d7209 */ /* 0x001fe40007810000 */
[----:B------:R-:W-:-:S03]  /*88e0*/  FMNMX.FTZ R7, R27, R20, !PT ;  /* 0x000000141b077209 */ /* 0x000fc60007810000 */
[----:B------:R-:W0:Y:S01]  /*88f0*/  SHFL.BFLY PT, R0, R13, 0x1, 0x1f ;  /* 0x0c201f000d007f89 */ /* 0x000e2200000e0000 */
[----:B------:R-:W-:-:S04]  /*8900*/  FMNMX.FTZ R20, R30, R7, !PT ;  /* 0x000000071e147209 */ /* 0x000fc80007810000 */
[----:B------:R-:W-:Y:S02]  /*8910*/  FMNMX.FTZ R7, R31, R20, !PT ;  /* 0x000000141f077209 */ /* 0x000fe40007810000 */
[----:B0-----:R-:W-:-:S05]  /*8920*/  FMNMX.FTZ R0, R13, R0, !PT ;  /* 0x000000000d007209 */ /* 0x001fca0007810000 */
        /* <DEDUP_REMOVED lines=12> */
[--C-:B------:R-:W-:Y:S01]  /*89f0*/  FFMA.FTZ R29, R44, UR33, -R10.reuse ;  /* 0x000000212c1d7c23 */ /* 0x100fe2000801080a */
[--C-:B------:R-:W-:Y:S01]  /*8a00*/  FFMA.FTZ R44, R53, UR33, -R10.reuse ;  /* 0x00000021352c7c23 */ /* 0x100fe2000801080a */
[--C-:B------:R-:W-:Y:S01]  /*8a10*/  FFMA.FTZ R53, R64, UR33, -R10.reuse ;  /* 0x0000002140357c23 */ /* 0x100fe2000801080a */
[----:B------:R-:W-:Y:S01]  /*8a20*/  FMNMX.FTZ R7, R39, R24, !PT ;  /* 0x0000001827077209 */ /* 0x000fe20007810000 */
[----:B------:R-:W-:Y:S01]  /*8a30*/  FMUL.FTZ R9, R9, UR33 ;  /* 0x0000002109097c20 */ /* 0x000fe20008410000 */
[--C-:B------:R-:W-:Y:S01]  /*8a40*/  FFMA.FTZ R41, R41, UR33, -R10.reuse ;  /* 0x0000002129297c23 */ /* 0x100fe2000801080a */
        /* <DEDUP_REMOVED lines=10> */
[--C-:B0-----:R-:W-:Y:S01]  /*8af0*/  FFMA.FTZ R37, R48, UR33, -R10.reuse ;  /* 0x0000002130257c23 */ /* 0x101fe2000801080a */
[--C-:B------:R-:W-:Y:S01]  /*8b00*/  FFMA.FTZ R48, R57, UR33, -R10.reuse ;  /* 0x0000002139307c23 */ /* 0x100fe2000801080a */
[--C-:B------:R-:W-:Y:S01]  /*8b10*/  FFMA.FTZ R57, R68, UR33, -R10.reuse ;  /* 0x0000002144397c23 */ /* 0x100fe2000801080a */
[----:B------:R-:W-:Y:S01]  /*8b20*/  FMNMX.FTZ R7, R47, R28, !PT ;  /* 0x0000001c2f077209 */ /* 0x000fe20007810000 */
[--C-:B------:R-:W-:Y:S01]  /*8b30*/  FFMA.FTZ R68, R77, UR33, -R10.reuse ;  /* 0x000000214d447c23 */ /* 0x100fe2000801080a */
[----:B------:R0:W-:Y:S01]  /*8b40*/  MUFU.EX2 R28, R41 ;  /* 0x00000029001c7308 */ /* 0x0001e20000000800 */
[--C-:B------:R-:W-:Y:S01]  /*8b50*/  FFMA.FTZ R40, R49, UR33, -R10.reuse ;  /* 0x0000002131287c23 */ /* 0x100fe2000801080a */
[----:B------:R-:W-:Y:S01]  /*8b60*/  FMNMX.FTZ R32, R50, R7, !PT ;  /* 0x0000000732207209 */ /* 0x000fe20007810000 */
[--C-:B------:R-:W-:Y:S01]  /*8b70*/  FFMA.FTZ R45, R56, UR33, -R10.reuse ;  /* 0x00000021382d7c23 */ /* 0x100fe2000801080a */
[----:B------:R-:W-:Y:S01]  /*8b80*/  FFMA.FTZ R49, R60, UR33, -R10 ;  /* 0x000000213c317c23 */ /* 0x000fe2000801080a */
[----:B------:R-:W-:-:S02]  /*8b90*/  WARPGROUP.DEPBAR.LE gsb0, 0x0 ;  /* 0x00008000000079c5 */ /* 0x000fc40000010000 */
[----:B------:R-:W-:Y:S01]  /*8ba0*/  WARPGROUP.ARRIVE ;  /* 0x00000000000079c5 */ /* 0x000fe20000000000 */
[----:B------:R-:W-:Y:S01]  /*8bb0*/  FMNMX.FTZ R7, R51, R32, !PT ;  /* 0x0000002033077209 */ /* 0x000fe20007810000 */
[--C-:B0-----:R-:W-:Y:S01]  /*8bc0*/  FFMA.FTZ R41, R52, UR33, -R10.reuse ;  /* 0x0000002134297c23 */ /* 0x101fe2000801080a */
[----:B------:R-:W-:Y:S01]  /*8bd0*/  MUFU.EX2 R9, R9 ;  /* 0x0000000900097308 */ /* 0x000fe20000000800 */
        /* <DEDUP_REMOVED lines=38> */
[----:B------:R-:W-:-:S05]  /*8e40*/  FMNMX.FTZ R32, R87, R32, !PT ;  /* 0x0000002057207209 */ /* 0x000fca0007810000 */
[----:B------:R-:W0:Y:S01]  /*8e50*/  SHFL.BFLY PT, R7, R32, 0x2, 0x1f ;  /* 0x0c401f0020077f89 */ /* 0x000e2200000e0000 */
[----:B------:R-:W-:Y:S08]  /*8e60*/  MUFU.EX2 R36, R36 ;  /* 0x0000002400247308 */ /* 0x000ff00000000800 */
[----:B------:R-:W-:Y:S08]  /*8e70*/  MUFU.EX2 R37, R37 ;  /* 0x0000002500257308 */ /* 0x000ff00000000800 */
[----:B------:R-:W-:Y:S01]  /*8e80*/  MUFU.EX2 R40, R40 ;  /* 0x0000002800287308 */ /* 0x000fe20000000800 */
[----:B0-----:R-:W-:-:S07]  /*8e90*/  FMNMX.FTZ R33, R32, R7, !PT ;  /* 0x0000000720217209 */ /* 0x001fce0007810000 */
[----:B------:R-:W-:Y:S01]  /*8ea0*/  MUFU.EX2 R41, R41 ;  /* 0x0000002900297308 */ /* 0x000fe20000000800 */
[----:B------:R-:W-:Y:S02]  /*8eb0*/  WARPGROUP.DEPBAR.LE gsb0, 0x0 ;  /* 0x00008000000079c5 */ /* 0x000fe40000010000 */
[----:B------:R-:W-:Y:S01]  /*8ec0*/  WARPGROUP.ARRIVE ;  /* 0x00000000000079c5 */ /* 0x000fe20000000000 */
[----:B------:R-:W0:Y:S04]  /*8ed0*/  SHFL.BFLY PT, R32, R33, 0x1, 0x1f ;  /* 0x0c201f0021207f89 */ /* 0x000e2800000e0000 */
[----:B------:R-:W-:Y:S01]  /*8ee0*/  MUFU.EX2 R44, R44 ;  /* 0x0000002c002c7308 */ /* 0x000fe20000000800 */
[----:B------:R-:W-:Y:S01]  /*8ef0*/  HGMMA.64x96x16.F32.BF16 R88, gdesc[UR28].tnspB, R88, gsb0 ;  /* 0x416000001c5879f0 */ /* 0x000fe20008001858 */
[----:B------:R-:W-:-:S02]  /*8f00*/  UIADD3 UR28, UR6, 0x600, URZ ;  /* 0x00000600061c7890 */ /* 0x000fc4000fffe03f */
[----:B------:R-:W-:-:S04]  /*8f10*/  UIADD3 UR30, UR7, 0x100, URZ ;  /* 0x00000100071e7890 */ /* 0x000fc8000fffe03f */
[----:B------:R-:W-:Y:S01]  /*8f20*/  MUFU.EX2 R45, R45 ;  /* 0x0000002d002d7308 */ /* 0x000fe20000000800 */
[----:B------:R-:W-:Y:S01]  /*8f30*/  UMOV UR29, 0x40000040 ;  /* 0x40000040001d7882 */ /* 0x000fe20000000000 */
[----:B------:R-:W-:-:S06]  /*8f40*/  UMOV UR31, 0x80000020 ;  /* 0x80000020001f7882 */ /* 0x000fcc0000000000 */
[----:B------:R-:W-:Y:S01]  /*8f50*/  MUFU.EX2 R48, R48 ;  /* 0x0000003000307308 */ /* 0x000fe20000000800 */
[----:B0-----:R-:W-:-:S07]  /*8f60*/  FMNMX.FTZ R7, R33, R32, !PT ;  /* 0x0000002021077209 */ /* 0x001fce0007810000 */
[----:B------:R-:W-:Y:S01]  /*8f70*/  MUFU.EX2 R49, R49 ;  /* 0x0000003100317308 */ /* 0x000fe20000000800 */
[C---:B------:R-:W-:Y:S01]  /*8f80*/  FMUL.FTZ R32, R7.reuse, UR33 ;  /* 0x0000002107207c20 */ /* 0x040fe20008410000 */
[----:B------:R-:W-:-:S03]  /*8f90*/  FADD.FTZ R8, -R7, R8 ;  /* 0x0000000807087221 */ /* 0x000fc60000010100 */
[--C-:B------:R-:W-:Y:S01]  /*8fa0*/  FFMA.FTZ R77, R34, UR33, -R32.reuse ;  /* 0x00000021224d7c23 */ /* 0x100fe20008010820 */
[--C-:B------:R-:W-:Y:S01]  /*8fb0*/  FFMA.FTZ R84, R35, UR33, -R32.reuse ;  /* 0x0000002123547c23 */ /* 0x100fe20008010820 */
[----:B------:R-:W-:Y:S02]  /*8fc0*/  IMAD.U32 R34, RZ, RZ, UR43 ;  /* 0x0000002bff227e24 */ /* 0x000fe4000f8e00ff */
[----:B------:R-:W-:Y:S01]  /*8fd0*/  FMUL.FTZ R8, R8, UR33 ;  /* 0x0000002108087c20 */ /* 0x000fe20008410000 */
[--C-:B------:R-:W-:Y:S01]  /*8fe0*/  FFMA.FTZ R33, R26, UR33, -R32.reuse ;  /* 0x000000211a217c23 */ /* 0x100fe20008010820 */
[----:B------:R-:W-:Y:S02]  /*8ff0*/  IMAD.U32 R35, RZ, RZ, UR35 ;  /* 0x00000023ff237e24 */ /* 0x000fe4000f8e00ff */
[--C-:B------:R-:W-:Y:S01]  /*9000*/  FFMA.FTZ R26, R27, UR33, -R32.reuse ;  /* 0x000000211b1a7c23 */ /* 0x100fe20008010820 */
[----:B------:R-:W-:Y:S01]  /*9010*/  @!P1 LEA R34, R34, UR42, 0x3 ;  /* 0x0000002a22229c11 */ /* 0x000fe2000f8e18ff */
[--C-:B------:R-:W-:Y:S01]  /*9020*/  FFMA.FTZ R80, R30, UR33, -R32.reuse ;  /* 0x000000211e507c23 */ /* 0x100fe20008010820 */
[----:B------:R-:W-:Y:S01]  /*9030*/  MUFU.EX2 R8, R8 ;  /* 0x0000000800087308 */ /* 0x000fe20000000800 */
[----:B------:R-:W-:Y:S01]  /*9040*/  @!P1 LEA R35, R35, UR42, 0x3 ;  /* 0x0000002a23239c11 */ /* 0x000fe2000f8e18ff */
[----:B------:R-:W-:Y:S01]  /*9050*/  FFMA.FTZ R85, R39, UR33, -R32 ;  /* 0x0000002127557c23 */ /* 0x000fe20008010820 */
[----:B------:R-:W-:-:S02]  /*9060*/  VIADD R30, R138, 0x9 ;  /* 0x000000098a1e7836 */ /* 0x000fc40000000000 */
[--C-:B------:R-:W-:Y:S01]  /*9070*/  FFMA.FTZ R39, R42, UR33, -R32.reuse ;  /* 0x000000212a277c23 */ /* 0x100fe20008010820 */
[--C-:B------:R-:W-:Y:S01]  /*9080*/  FFMA.FTZ R42, R43, UR33, -R32.reuse ;  /* 0x000000212b2a7c23 */ /* 0x100fe20008010820 */
[----:B------:R-:W-:Y:S02]  /*9090*/  @!P1 VIADD R34, R34, 0x2d840 ;  /* 0x0002d84022229836 */ /* 0x000fe40000000000 */
[--C-:B------:R-:W-:Y:S01]  /*90a0*/  FFMA.FTZ R43, R47, UR33, -R32.reuse ;  /* 0x000000212f2b7c23 */ /* 0x100fe20008010820 */
[----:B------:R-:W0:Y:S01]  /*90b0*/  MUFU.EX2 R33, R33 ;  /* 0x0000002100217308 */ /* 0x000e220000000800 */
[----:B------:R-:W-:Y:S02]  /*90c0*/  @!P1 VIADD R35, R35, 0x2d860 ;  /* 0x0002d86023239836 */ /* 0x000fe40000000000 */
[--C-:B------:R-:W-:Y:S01]  /*90d0*/  FFMA.FTZ R47, R55, UR33, -R32.reuse ;  /* 0x00000021372f7c23 */ /* 0x100fe20008010820 */
[--C-:B------:R-:W-:Y:S01]  /*90e0*/  FFMA.FTZ R81, R31, UR33, -R32.reuse ;  /* 0x000000211f517c23 */ /* 0x100fe20008010820 */
[----:B------:R-:W-:Y:S01]  /*90f0*/  SEL R55, R30, 0x9, !P2 ;  /* 0x000000091e377807 */ /* 0x000fe20005000000 */
[----:B------:R-:W-:Y:S01]  /*9100*/  FFMA.FTZ R76, R38, UR33, -R32 ;  /* 0x00000021264c7c23 */ /* 0x000fe20008010820 */
[----:B------:R-:W-:Y:S01]  /*9110*/  @!P1 PRMT R34, RZ, 0x654, R34 ;  /* 0x00000654ff229816 */ /* 0x000fe20000000022 */
[--C-:B------:R-:W-:Y:S01]  /*9120*/  FFMA.FTZ R27, R46, UR33, -R32.reuse ;  /* 0x000000212e1b7c23 */ /* 0x100fe20008010820 */
[----:B------:R-:W1:Y:S01]  /*9130*/  MUFU.EX2 R26, R26 ;  /* 0x0000001a001a7308 */ /* 0x000e620000000800 */
[----:B------:R-:W-:Y:S01]  /*9140*/  @!P1 PRMT R35, RZ, 0x654, R35 ;  /* 0x00000654ff239816 */ /* 0x000fe20000000023 */
[--C-:B------:R-:W-:Y:S01]  /*9150*/  FFMA.FTZ R46, R51, UR33, -R32.reuse ;  /* 0x00000021332e7c23 */ /* 0x100fe20008010820 */
[--C-:B------:R-:W-:Y:S01]  /*9160*/  FFMA.FTZ R51, R62, UR33, -R32.reuse ;  /* 0x000000213e337c23 */ /* 0x100fe20008010820 */
[--C-:B------:R-:W-:Y:S01]  /*9170*/  FFMA.FTZ R38, R50, UR33, -R32.reuse ;  /* 0x0000002132267c23 */ /* 0x100fe20008010820 */
[--C-:B------:R-:W-:Y:S01]  /*9180*/  FFMA.FTZ R50, R59, UR33, -R32.reuse ;  /* 0x000000213b327c23 */ /* 0x100fe20008010820 */
[--C-:B------:R-:W-:Y:S01]  /*9190*/  FFMA.FTZ R31, R54, UR33, -R32.reuse ;  /* 0x00000021361f7c23 */ /* 0x100fe20008010820 */
[--C-:B------:R-:W-:Y:S01]  /*91a0*/  FFMA.FTZ R30, R58, UR33, -R32.reuse ;  /* 0x000000213a1e7c23 */ /* 0x100fe20008010820 */
[----:B------:R-:W2:Y:S01]  /*91b0*/  MUFU.EX2 R80, R80 ;  /* 0x0000005000507308 */ /* 0x000ea20000000800 */
[----:B0-----:R-:W-:Y:S01]  /*91c0*/  FFMA.FTZ R3, R8, R3, R33 ;  /* 0x0000000308037223 */ /* 0x001fe20000010021 */
        /* <DEDUP_REMOVED lines=15> */
[----:B------:R-:W-:Y:S01]  /*92c0*/  F2FP.BF16.F32.PACK_AB R33, R26, R33 ;  /* 0x000000211a21723e */ /* 0x000fe200000010ff */
[----:B------:R-:W-:Y:S01]  /*92d0*/  UMOV UR35, UR43 ;  /* 0x0000002b00237c82 */ /* 0x000fe20008000000 */
[C---:B------:R-:W-:Y:S01]  /*92e0*/  ISETP.GT.AND P2, PT, R2.reuse, UR34, PT ;  /* 0x0000002202007c0c */ /* 0x040fe2000bf44270 */
[----:B------:R-:W-:-:S04]  /*92f0*/  VIADD R2, R2, 0xffffffff ;  /* 0xffffffff02027836 */ /* 0x000fc80000000000 */
[----:B------:R-:W3:Y:S08]  /*9300*/  MUFU.EX2 R84, R84 ;  /* 0x0000005400547308 */ /* 0x000ef00000000800 */
[----:B------:R-:W4:Y:S08]  /*9310*/  MUFU.EX2 R76, R76 ;  /* 0x0000004c004c7308 */ /* 0x000f300000000800 */
        /* <DEDUP_REMOVED lines=18> */
[----:B------:R-:W-:Y:S08]  /*9440*/  MUFU.EX2 R52, R52 ;  /* 0x0000003400347308 */ /* 0x000ff00000000800 */
[----:B------:R-:W5:Y:S08]  /*9450*/  MUFU.EX2 R51, R51 ;  /* 0x0000003300337308 */ /* 0x000f700000000800 */
        /* <DEDUP_REMOVED lines=39> */
[----:B------:R-:W-:Y:S01]  /*96d0*/  @!P1 SYNCS.ARRIVE.TRANS64.RED.A1T0 RZ, [R34+URZ], RZ ;  /* 0x000000ff22ff99a7 */ /* 0x000fe2000810043f */
[----:B------:R-:W-:Y:S01]  /*96e0*/  FMUL.FTZ R88, R88, R9 ;  /* 0x0000000958587220 */ /* 0x000fe20000410000 */
[----:B--2---:R-:W-:Y:S01]  /*96f0*/  FFMA.FTZ R55, R70, UR33, -R32 ;  /* 0x0000002146377c23 */ /* 0x004fe20008010820 */
[----:B------:R-:W-:Y:S01]  /*9700*/  F2FP.BF16.F32.PACK_AB R32, R12, R11 ;  /* 0x0000000b0c20723e */ /* 0x000fe200000010ff */
[-C--:B------:R-:W-:Y:S01]  /*9710*/  FMUL.FTZ R89, R89, R9.reuse ;  /* 0x0000000959597220 */ /* 0x080fe20000410000 */
[-C--:B------:R-:W-:Y:S01]  /*9720*/  FMUL.FTZ R92, R92, R9.reuse ;  /* 0x000000095c5c7220 */ /* 0x080fe20000410000 */
[-C--:B------:R-:W-:Y:S01]  /*9730*/  FMUL.FTZ R93, R93, R9.reuse ;  /* 0x000000095d5d7220 */ /* 0x080fe20000410000 */
[-C--:B------:R-:W-:Y:S01]  /*9740*/  FMUL.FTZ R96, R96, R9.reuse ;  /* 0x0000000960607220 */ /* 0x080fe20000410000 */
[----:B------:R2:W-:Y:S01]  /*9750*/  @!P1 SYNCS.ARRIVE.TRANS64.RED.A1T0 RZ, [R35+URZ], RZ ;  /* 0x000000ff23ff99a7 */ /* 0x0005e2000810043f */
[----:B------:R-:W-:Y:S01]  /*9760*/  MUFU.EX2 R55, R55 ;  /* 0x0000003700377308 */ /* 0x000fe20000000800 */
[-C--:B------:R-:W-:Y:S01]  /*9770*/  FMUL.FTZ R97, R97, R9.reuse ;  /* 0x0000000961617220 */ /* 0x080fe20000410000 */
[-C--:B------:R-:W-:Y:S01]  /*9780*/  FMUL.FTZ R100, R100, R9.reuse ;  /* 0x0000000964647220 */ /* 0x080fe20000410000 */
[-C--:B------:R-:W-:Y:S01]  /*9790*/  FMUL.FTZ R101, R101, R9.reuse ;  /* 0x0000000965657220 */ /* 0x080fe20000410000 */
[-C--:B------:R-:W-:Y:S01]  /*97a0*/  FMUL.FTZ R104, R104, R9.reuse ;  /* 0x0000000968687220 */ /* 0x080fe20000410000 */
[-C--:B------:R-:W-:Y:S01]  /*97b0*/  FMUL.FTZ R105, R105, R9.reuse ;  /* 0x0000000969697220 */ /* 0x080fe20000410000 */
[-C--:B------:R-:W-:Y:S01]  /*97c0*/  FMUL.FTZ R108, R108, R9.reuse ;  /* 0x000000096c6c7220 */ /* 0x080fe20000410000 */
[----:B--2---:R-:W-:Y:S01]  /*97d0*/  FFMA.FTZ R35, R9, R4, R11 ;  /* 0x0000000409237223 */ /* 0x004fe2000001000b */
[-C--:B------:R-:W-:Y:S01]  /*97e0*/  FMUL.FTZ R109, R109, R9.reuse ;  /* 0x000000096d6d7220 */ /* 0x080fe20000410000 */
[----:B------:R-:W-:Y:S01]  /*97f0*/  MUFU.EX2 R4, R63 ;  /* 0x0000003f00047308 */ /* 0x000fe20000000800 */
[-C--:B------:R-:W-:Y:S01]  /*9800*/  FMUL.FTZ R112, R112, R9.reuse ;  /* 0x0000000970707220 */ /* 0x080fe20000410000 */
[----:B------:R-:W-:Y:S01]  /*9810*/  FADD.FTZ R34, R12, R35 ;  /* 0x000000230c227221 */ /* 0x000fe20000010000 */
[-C--:B------:R-:W-:Y:S01]  /*9820*/  FMUL.FTZ R113, R113, R9.reuse ;  /* 0x0000000971717220 */ /* 0x080fe20000410000 */
[-C--:B------:R-:W-:Y:S01]  /*9830*/  FMUL.FTZ R116, R116, R9.reuse ;  /* 0x0000000974747220 */ /* 0x080fe20000410000 */
[-C--:B------:R-:W-:Y:S01]  /*9840*/  FMUL.FTZ R117, R117, R9.reuse ;  /* 0x0000000975757220 */ /* 0x080fe20000410000 */
[----:B------:R-:W-:Y:S01]  /*9850*/  FADD.FTZ R35, R13, R34 ;  /* 0x000000220d237221 */ /* 0x000fe20000010000 */
[----:B------:R-:W-:Y:S01]  /*9860*/  FADD.FTZ R34, R80, R3 ;  /* 0x0000000350227221 */ /* 0x000fe20000010000 */
[-C--:B------:R-:W-:Y:S01]  /*9870*/  FMUL.FTZ R120, R120, R9.reuse ;  /* 0x0000000978787220 */ /* 0x080fe20000410000 */
[----:B------:R-:W2:Y:S01]  /*9880*/  MUFU.EX2 R3, R66 ;  /* 0x0000004200037308 */ /* 0x000ea20000000800 */
[----:B------:R-:W-:Y:S01]  /*9890*/  FADD.FTZ R62, R14, R35 ;  /* 0x000000230e3e7221 */ /* 0x000fe20000010000 */
[----:B0-----:R-:W-:Y:S01]  /*98a0*/  FADD.FTZ R34, R81, R34 ;  /* 0x0000002251227221 */ /* 0x001fe20000010000 */
[-C--:B------:R-:W-:Y:S01]  /*98b0*/  FMUL.FTZ R121, R121, R9.reuse ;  /* 0x0000000979797220 */ /* 0x080fe20000410000 */
[-C--:B------:R-:W-:Y:S01]  /*98c0*/  FMUL.FTZ R124, R124, R9.reuse ;  /* 0x000000097c7c7220 */ /* 0x080fe20000410000 */
[----:B------:R-:W-:Y:S01]  /*98d0*/  FADD.FTZ R35, R15, R62 ;  /* 0x0000003e0f237221 */ /* 0x000fe20000010000 */
[----:B-1----:R-:W-:Y:S01]  /*98e0*/  FADD.FTZ R59, R77, R34 ;  /* 0x000000224d3b7221 */ /* 0x002fe20000010000 */
[-C--:B------:R-:W-:Y:S01]  /*98f0*/  FMUL.FTZ R125, R125, R9.reuse ;  /* 0x000000097d7d7220 */ /* 0x080fe20000410000 */
[-C--:B------:R-:W-:Y:S01]  /*9900*/  FMUL.FTZ R128, R128, R9.reuse ;  /* 0x0000000980807220 */ /* 0x080fe20000410000 */
[----:B------:R-:W-:Y:S01]  /*9910*/  FADD.FTZ R34, R20, R35 ;  /* 0x0000002314227221 */ /* 0x000fe20000010000 */
[----:B---3--:R-:W-:Y:S01]  /*9920*/  FADD.FTZ R59, R84, R59 ;  /* 0x0000003b543b7221 */ /* 0x008fe20000010000 */
[-C--:B------:R-:W-:Y:S01]  /*9930*/  FMUL.FTZ R129, R129, R9.reuse ;  /* 0x0000000981817220 */ /* 0x080fe20000410000 */
[-C--:B------:R-:W-:Y:S01]  /*9940*/  FMUL.FTZ R132, R132, R9.reuse ;  /* 0x0000000984847220 */ /* 0x080fe20000410000 */
[----:B------:R-:W-:Y:S01]  /*9950*/  FADD.FTZ R35, R21, R34 ;  /* 0x0000002215237221 */ /* 0x000fe20000010000 */
[----:B----4-:R-:W-:Y:S01]  /*9960*/  FADD.FTZ R34, R76, R59 ;  /* 0x0000003b4c227221 */ /* 0x010fe20000010000 */
[----:B------:R-:W-:Y:S01]  /*9970*/  FMUL.FTZ R133, R133, R9 ;  /* 0x0000000985857220 */ /* 0x000fe20000410000 */
[-C--:B------:R-:W-:Y:S01]  /*9980*/  FMUL.FTZ R90, R90, R8.reuse ;  /* 0x000000085a5a7220 */ /* 0x080fe20000410000 */
[----:B------:R-:W-:Y:S01]  /*9990*/  FADD.FTZ R62, R24, R35 ;  /* 0x00000023183e7221 */ /* 0x000fe20000010000 */
[----:B-----5:R-:W-:Y:S01]  /*99a0*/  FADD.FTZ R34, R85, R34 ;  /* 0x0000002255227221 */ /* 0x020fe20000010000 */
[-C--:B------:R-:W-:Y:S01]  /*99b0*/  FMUL.FTZ R91, R91, R8.reuse ;  /* 0x000000085b5b7220 */ /* 0x080fe20000410000 */
        /* <DEDUP_REMOVED lines=28> */
[----:B0-----:R-:W0:Y:S01]  /*9b80*/  MUFU.EX2 R33, R82 ;  /* 0x0000005200217308 */ /* 0x001e220000000800 */
[----:B------:R-:W-:Y:S01]  /*9b90*/  FADD.FTZ R28, R44, R11 ;  /* 0x0000000b2c1c7221 */ /* 0x000fe20000010000 */
[----:B------:R-:W-:Y:S01]  /*9ba0*/  FADD.FTZ R11, R47, R20 ;  /* 0x000000142f0b7221 */ /* 0x000fe20000010000 */
[----:B------:R-:W-:Y:S01]  /*9bb0*/  F2FP.BF16.F32.PACK_AB R25, R42, R39 ;  /* 0x000000272a19723e */ /* 0x000fe200000010ff */
[----:B------:R1:W-:Y:S01]  /*9bc0*/  STSM.16.M88.4 [R23], R12 ;  /* 0x0000000c17007844 */ /* 0x0003e20000000200 */
[----:B------:R-:W-:Y:S01]  /*9bd0*/  FADD.FTZ R21, R45, R28 ;  /* 0x0000001c2d157221 */ /* 0x000fe20000010000 */
[----:B------:R-:W-:Y:S01]  /*9be0*/  FADD.FTZ R11, R30, R11 ;  /* 0x0000000b1e0b7221 */ /* 0x000fe20000010000 */
[----:B------:R-:W-:Y:S01]  /*9bf0*/  F2FP.BF16.F32.PACK_AB R26, R36, R29 ;  /* 0x0000001d241a723e */ /* 0x000fe200000010ff */
[----:B------:R-:W3:Y:S01]  /*9c00*/  MUFU.EX2 R35, R86 ;  /* 0x0000005600237308 */ /* 0x000ee20000000800 */
[----:B------:R-:W-:Y:S01]  /*9c10*/  FADD.FTZ R20, R48, R21 ;  /* 0x0000001530147221 */ /* 0x000fe20000010000 */
[----:B------:R-:W-:Y:S01]  /*9c20*/  FADD.FTZ R28, R50, R11 ;  /* 0x0000000b321c7221 */ /* 0x000fe20000010000 */
[----:B------:R-:W-:Y:S01]  /*9c30*/  F2FP.BF16.F32.PACK_AB R27, R43, R27 ;  /* 0x0000001b2b1b723e */ /* 0x000fe200000010ff */
[----:B------:R-:W-:Y:S01]  /*9c40*/  FMUL.FTZ R106, R106, R8 ;  /* 0x000000086a6a7220 */ /* 0x000fe20000410000 */
[----:B------:R-:W-:Y:S01]  /*9c50*/  FADD.FTZ R11, R49, R20 ;  /* 0x00000014310b7221 */ /* 0x000fe20000010000 */
[----:B------:R-:W-:Y:S01]  /*9c60*/  FADD.FTZ R21, R51, R28 ;  /* 0x0000001c33157221 */ /* 0x000fe20000010000 */
[----:B--2---:R-:W-:Y:S01]  /*9c70*/  F2FP.BF16.F32.PACK_AB R29, R54, R3 ;  /* 0x00000003361d723e */ /* 0x004fe200000010ff */
[----:B------:R2:W-:Y:S01]  /*9c80*/  STSM.16.M88.4 [R19], R24 ;  /* 0x0000001813007844 */ /* 0x0005e20000000200 */
[----:B------:R-:W-:Y:S01]  /*9c90*/  FADD.FTZ R20, R52, R11 ;  /* 0x0000000b34147221 */ /* 0x000fe20000010000 */
[----:B------:R-:W-:Y:S01]  /*9ca0*/  FADD.FTZ R28, R4, R21 ;  /* 0x00000015041c7221 */ /* 0x000fe20000010000 */
[----:B------:R-:W4:Y:S01]  /*9cb0*/  MUFU.EX2 R32, R87 ;  /* 0x0000005700207308 */ /* 0x000f220000000800 */
[----:B-1----:R-:W-:Y:S01]  /*9cc0*/  F2FP.BF16.F32.PACK_AB R12, R40, R37 ;  /* 0x00000025280c723e */ /* 0x002fe200000010ff */
        /* <DEDUP_REMOVED lines=12> */
[----:B--2---:R-:W-:Y:S01]  /*9d90*/  F2FP.BF16.F32.PACK_AB R27, R4, R51 ;  /* 0x00000033041b723e */ /* 0x004fe200000010ff */
[----:B------:R-:W-:Y:S01]  /*9da0*/  FADD.FTZ R4, R60, R11 ;  /* 0x0000000b3c047221 */ /* 0x000fe20000010000 */
[----:B------:R-:W-:Y:S01]  /*9db0*/  FADD.FTZ R21, R58, R21 ;  /* 0x000000153a157221 */ /* 0x000fe20000010000 */
[----:B------:R1:W-:Y:S01]  /*9dc0*/  STSM.16.M88.4 [R18], R12 ;  /* 0x0000000c12007844 */ /* 0x0003e20000000200 */
[----:B------:R-:W-:Y:S01]  /*9dd0*/  F2FP.BF16.F32.PACK_AB R24, R48, R45 ;  /* 0x0000002d3018723e */ /* 0x000fe200000010ff */
        /* <DEDUP_REMOVED lines=12> */
[----:B------:R-:W-:Y:S01]  /*9ea0*/  F2FP.BF16.F32.PACK_AB R30, R60, R57 ;  /* 0x000000393c1e723e */ /* 0x000fe200000010ff */
[----:B------:R-:W-:Y:S01]  /*9eb0*/  FADD.FTZ R4, R79, R4 ;  /* 0x000000044f047221 */ /* 0x000fe20000010000 */
[----:B-1----:R-:W-:Y:S01]  /*9ec0*/  FADD.FTZ R14, R68, R11 ;  /* 0x0000000b440e7221 */ /* 0x002fe20000010000 */
[----:B------:R-:W-:Y:S01]  /*9ed0*/  F2FP.BF16.F32.PACK_AB R31, R58, R55 ;  /* 0x000000373a1f723e */ /* 0x000fe200000010ff */
[----:B------:R-:W-:Y:S01]  /*9ee0*/  FMUL.FTZ R118, R118, R8 ;  /* 0x0000000876767220 */ /* 0x000fe20000410000 */
[----:B------:R-:W-:Y:S01]  /*9ef0*/  F2FP.BF16.F32.PACK_AB R12, R64, R61 ;  /* 0x0000003d400c723e */ /* 0x000fe200000010ff */
[----:B------:R-:W-:Y:S01]  /*9f00*/  FADD.FTZ R3, R69, R14 ;  /* 0x0000000e45037221 */ /* 0x000fe20000010000 */
[----:B------:R-:W-:Y:S01]  /*9f10*/  F2FP.BF16.F32.PACK_AB R13, R75, R74 ;  /* 0x0000004a4b0d723e */ /* 0x000fe200000010ff */
[----:B------:R1:W-:Y:S01]  /*9f20*/  STSM.16.M88.4 [R136], R28 ;  /* 0x0000001c88007844 */ /* 0x0003e20000000200 */
[----:B------:R-:W-:Y:S01]  /*9f30*/  F2FP.BF16.F32.PACK_AB R14, R68, R65 ;  /* 0x00000041440e723e */ /* 0x000fe200000010ff */
[----:B0-----:R-:W-:Y:S01]  /*9f40*/  FADD.FTZ R4, R33, R4 ;  /* 0x0000000421047221 */ /* 0x001fe20000010000 */
[----:B------:R-:W-:Y:S01]  /*9f50*/  F2FP.BF16.F32.PACK_AB R15, R79, R78 ;  /* 0x0000004e4f0f723e */ /* 0x000fe200000010ff */
[C---:B------:R-:W-:Y:S01]  /*9f60*/  FADD.FTZ R20, R72.reuse, R3 ;  /* 0x0000000348147221 */ /* 0x040fe20000010000 */
[-C--:B------:R-:W-:Y:S01]  /*9f70*/  FMUL.FTZ R119, R119, R8.reuse ;  /* 0x0000000877777220 */ /* 0x080fe20000410000 */
[C---:B------:R-:W-:Y:S01]  /*9f80*/  FADD.FTZ R4, R83.reuse, R4 ;  /* 0x0000000453047221 */ /* 0x040fe20000010000 */
[----:B--2---:R-:W-:Y:S01]  /*9f90*/  F2FP.BF16.F32.PACK_AB R24, R72, R69 ;  /* 0x000000454818723e */ /* 0x004fe200000010ff */
[----:B------:R1:W-:Y:S01]  /*9fa0*/  STSM.16.M88.4 [R19+0x6000], R12 ;  /* 0x0060000c13007844 */ /* 0x0003e20000000200 */
[----:B------:R-:W-:Y:S01]  /*9fb0*/  F2FP.BF16.F32.PACK_AB R25, R83, R33 ;  /* 0x000000215319723e */ /* 0x000fe200000010ff */
[----:B---3--:R-:W-:Y:S01]  /*9fc0*/  FADD.FTZ R3, R35, R4 ;  /* 0x0000000423037221 */ /* 0x008fe20000010000 */
[----:B------:R-:W-:Y:S01]  /*9fd0*/  F2FP.BF16.F32.PACK_AB R26, R10, R73 ;  /* 0x000000490a1a723e */ /* 0x000fe200000010ff */
[----:B------:R-:W-:Y:S01]  /*9fe0*/  FADD.FTZ R73, R73, R20 ;  /* 0x0000001449497221 */ /* 0x000fe20000010000 */
[----:B----4-:R-:W-:Y:S01]  /*9ff0*/  F2FP.BF16.F32.PACK_AB R27, R32, R35 ;  /* 0x00000023201b723e */ /* 0x010fe200000010ff */
[-C--:B------:R-:W-:Y:S01]  /*a000*/  FMUL.FTZ R122, R122, R8.reuse ;  /* 0x000000087a7a7220 */ /* 0x080fe20000410000 */
[-C--:B------:R-:W-:Y:S01]  /*a010*/  FMUL.FTZ R123, R123, R8.reuse ;  /* 0x000000087b7b7220 */ /* 0x080fe20000410000 */
[-C--:B------:R-:W-:Y:S01]  /*a020*/  FMUL.FTZ R126, R126, R8.reuse ;  /* 0x000000087e7e7220 */ /* 0x080fe20000410000 */
[-C--:B------:R-:W-:Y:S01]  /*a030*/  FMUL.FTZ R127, R127, R8.reuse ;  /* 0x000000087f7f7220 */ /* 0x080fe20000410000 */
[----:B------:R1:W-:Y:S01]  /*a040*/  STSM.16.M88.4 [R18+0x6000], R24 ;  /* 0x0060001812007844 */ /* 0x0003e20000000200 */
[-C--:B------:R-:W-:Y:S01]  /*a050*/  FMUL.FTZ R130, R130, R8.reuse ;  /* 0x0000000882827220 */ /* 0x080fe20000410000 */
[-C--:B------:R-:W-:Y:S01]  /*a060*/  FMUL.FTZ R131, R131, R8.reuse ;  /* 0x0000000883837220 */ /* 0x080fe20000410000 */
[-C--:B------:R-:W-:Y:S01]  /*a070*/  FMUL.FTZ R134, R134, R8.reuse ;  /* 0x0000000886867220 */ /* 0x080fe20000410000 */
[----:B------:R-:W-:Y:S01]  /*a080*/  @!PT LDS RZ, [RZ] ;  /* 0x00000000fffff984 */ /* 0x000fe20000000800 */
[----:B------:R-:W-:Y:S01]  /*a090*/  @!PT LDS RZ, [RZ] ;  /* 0x00000000fffff984 */ /* 0x000fe20000000800 */
[----:B------:R-:W-:Y:S01]  /*a0a0*/  @!PT LDS RZ, [RZ] ;  /* 0x00000000fffff984 */ /* 0x000fe20000000800 */
[----:B------:R-:W-:Y:S01]  /*a0b0*/  @!PT LDS RZ, [RZ] ;  /* 0x00000000fffff984 */ /* 0x000fe20000000800 */
[----:B------:R0:W-:Y:S06]  /*a0c0*/  MEMBAR.ALL.CTA ;  /* 0x0000000000007992 */ /* 0x0001ec0000008000 */
[----:B0-----:R-:W0:Y:S01]  /*a0d0*/  FENCE.VIEW.ASYNC.S ;  /* 0x00000000000073c6 */ /* 0x001e220000000000 */
[----:B------:R-:W-:Y:S01]  /*a0e0*/  FMUL.FTZ R135, R135, R8 ;  /* 0x0000000887877220 */ /* 0x000fe20000410000 */
[----:B------:R-:W-:Y:S01]  /*a0f0*/  FADD.FTZ R4, R10, R73 ;  /* 0x000000490a047221 */ /* 0x000fe20000010000 */
[----:B------:R-:W-:Y:S01]  /*a100*/  FADD.FTZ R3, R32, R3 ;  /* 0x0000000320037221 */ /* 0x000fe20000010000 */
[----:B------:R-:W-:-:S02]  /*a110*/  IMAD.MOV.U32 R8, RZ, RZ, R7 ;  /* 0x000000ffff087224 */ /* 0x000fc400078e0007 */
[----:B------:R-:W-:Y:S01]  /*a120*/  IMAD.MOV.U32 R9, RZ, RZ, R0 ;  /* 0x000000ffff097224 */ /* 0x000fe200078e0000 */
[----:B0-----:R-:W-:Y:S01]  /*a130*/  NOP ;  /* 0x0000000000007918 */ /* 0x001fe20000000000 */
[----:B------:R-:W-:Y:S05]  /*a140*/  @P2 BRA `(.L_x_897) ;  /* 0xffffffdc00f02947 */ /* 0x000fea000383ffff */
.L_x_888:
[----:B------:R-:W-:-:S13]  /*a150*/  ISETP.GE.AND P2, PT, R2, UR39, PT ;  /* 0x0000002702007c0c */ /* 0x000fda000bf46270 */
[----:B------:R-:W-:Y:S05]  /*a160*/  @!P2 BRA `(.L_x_898) ;  /* 0x000000300034a947 */ /* 0x000fea0003800000 */
[----:B------:R-:W-:Y:S01]  /*a170*/  IMAD.IADD R10, R137, 0x1, -R139 ;  /* 0x00000001890a7824 */ /* 0x000fe200078e0a8b */
[----:B------:R-:W-:Y:S01]  /*a180*/  UMOV UR28, UR46 ;  /* 0x0000002e001c7c82 */ /* 0x000fe20008000000 */
[----:B-1----:R-:W-:Y:S01]  /*a190*/  IMAD.MOV.U32 R13, RZ, RZ, R7 ;  /* 0x000000ffff0d7224 */ /* 0x002fe200078e0007 */
[----:B------:R-:W-:Y:S01]  /*a1a0*/  UMOV UR50, UR43 ;  /* 0x0000002b00327c82 */ /* 0x000fe20008000000 */
[--C-:B------:R-:W-:Y:S01]  /*a1b0*/  IMAD.IADD R11, R6, 0x1, R10.reuse ;  /* 0x00000001060b7824 */ /* 0x100fe200078e020a */
[----:B------:R-:W-:Y:S01]  /*a1c0*/  ULDC UR34, c[0x0][0x9e4] ;  /* 0x0002790000227ab9 */ /* 0x000fe20000000800 */
[----:B------:R-:W-:Y:S01]  /*a1d0*/  IMAD.IADD R10, R5, 0x1, R10 ;  /* 0x00000001050a7824 */ /* 0x000fe200078e020a */
[----:B------:R-:W-:Y:S01]  /*a1e0*/  ULDC UR47, c[0x0][0x9dc] ;  /* 0x00027700002f7ab9 */ /* 0x000fe20000000800 */
[----:B------:R-:W-:Y:S01]  /*a1f0*/  IMAD.MOV.U32 R12, RZ, RZ, R0 ;  /* 0x000000ffff0c7224 */ /* 0x000fe200078e0000 */
[----:B------:R-:W-:Y:S01]  /*a200*/  LOP3.LUT R9, RZ, R11, RZ, 0x33, !PT ;  /* 0x0000000bff097212 */ /* 0x000fe200078e33ff */
[----:B------:R-:W-:Y:S01]  /*a210*/  ULDC UR33, c[0x0][0x988] ;  /* 0x0002620000217ab9 */ /* 0x000fe20000000800 */
[----:B------:R-:W-:Y:S01]  /*a220*/  LOP3.LUT R8, RZ, R10, RZ, 0x33, !PT ;  /* 0x0000000aff087212 */ /* 0x000fe200078e33ff */
[----:B------:R-:W-:-:S06]  /*a230*/  ULDC UR35, c[0x0][0x9e0] ;  /* 0x0002780000237ab9 */ /* 0x000fcc0000000800 */
.L_x_915:
        /* <DEDUP_REMOVED lines=9> */
.L_x_900:
[----:B------:R-:W-:Y:S01]  /*a2d0*/  ULEA UR6, UR43, UR42, 0x3 ;  /* 0x0000002a2b067291 */ /* 0x000fe2000f8e183f */
[----:B------:R-:W-:-:S05]  /*a2e0*/  IMAD.U32 R0, RZ, RZ, UR46 ;  /* 0x0000002eff007e24 */ /* 0x000fca000f8e00ff */
[----:B------:R-:W-:-:S04]  /*a2f0*/  SHF.L.U32 R0, R0, 0x1f, RZ ;  /* 0x0000001f00007819 */ /* 0x000fc800000006ff */
[----:B------:R0:W1:Y:S01]  /*a300*/  SYNCS.PHASECHK.TRANS64.TRYWAIT P2, [UR6+0x2d830], R0 ;  /* 0x02d83000ff0075a7 */ /* 0x0000620008040146 */
[----:B------:R-:W-:Y:S05]  /*a310*/  @!P0 BRA `(.L_x_901) ;  /* 0x0000000000048947 */ /* 0x000fea0003800000 */
[----:B------:R-:W-:Y:S01]  /*a320*/  BPT.TRAP 0x1 ;  /* 0x000000040000795c */ /* 0x000fe20000300000 */
.L_x_901:
[----:B-1----:R-:W-:Y:S05]  /*a330*/  @P2 BRA `(.L_x_899) ;  /* 0x0000000000082947 */ /* 0x002fea0003800000 */
[----:B------:R-:W1:Y:S02]  /*a340*/  SYNCS.PHASECHK.TRANS64.TRYWAIT P2, [UR6+0x2d830], R0 ;  /* 0x02d83000ff0075a7 */ /* 0x000e640008040146 */
[----:B-1----:R-:W-:Y:S05]  /*a350*/  @!P2 BRA `(.L_x_902) ;  /* 0x000000a00030a947 */ /* 0x002fea0003800000 */
.L_x_899:
        /* <DEDUP_REMOVED lines=37> */
.L_x_904:
[----:B------:R-:W-:Y:S01]  /*a5b0*/  ULEA UR6, UR50, UR42, 0x3 ;  /* 0x0000002a32067291 */ /* 0x000fe2000f8e183f */
[----:B------:R-:W-:-:S05]  /*a5c0*/  IMAD.U32 R0, RZ, RZ, UR28 ;  /* 0x0000001cff007e24 */ /* 0x000fca000f8e00ff */
[----:B------:R-:W-:-:S04]  /*a5d0*/  SHF.L.U32 R0, R0, 0x1f, RZ ;  /* 0x0000001f00007819 */ /* 0x000fc800000006ff */
[----:B------:R0:W1:Y:S01]  /*a5e0*/  SYNCS.PHASECHK.TRANS64.TRYWAIT P2, [UR6+0x2d850], R0 ;  /* 0x02d85000ff0075a7 */ /* 0x0000620008040146 */
[----:B------:R-:W-:Y:S05]  /*a5f0*/  @!P0 BRA `(.L_x_905) ;  /* 0x0000000000048947 */ /* 0x000fea0003800000 */
[----:B------:R-:W-:Y:S01]  /*a600*/  BPT.TRAP 0x1 ;  /* 0x000000040000795c */ /* 0x000fe20000300000 */
.L_x_905:
[----:B-1----:R-:W-:Y:S05]  /*a610*/  @P2 BRA `(.L_x_903) ;  /* 0x0000000000082947 */ /* 0x002fea0003800000 */
[----:B------:R-:W1:Y:S02]  /*a620*/  SYNCS.PHASECHK.TRANS64.TRYWAIT P2, [UR6+0x2d850], R0 ;  /* 0x02d85000ff0075a7 */ /* 0x000e640008040146 */
[----:B-1----:R-:W-:Y:S05]  /*a630*/  @!P2 BRA `(.L_x_906) ;  /* 0x0000009c0090a947 */ /* 0x002fea0003800000 */
.L_x_903:
[----:B------:R-:W-:Y:S01]  /*a640*/  UIADD3 UR6, UR42, 0x400, URZ ;  /* 0x000004002a067890 */ /* 0x000fe2000fffe03f */
[----:B------:R-:W-:Y:S01]  /*a650*/  WARPGROUP.ARRIVE ;  /* 0x00000000000079c5 */ /* 0x000fe20000000000 */
[----:B------:R-:W-:Y:S01]  /*a660*/  UMOV UR29, 0x40000040 ;  /* 0x40000040001d7882 */ /* 0x000fe20000000000 */
[----:B------:R-:W-:Y:S01]  /*a670*/  UMOV UR31, 0x80000020 ;  /* 0x80000020001f7882 */ /* 0x000fe20000000000 */
[----:B------:R-:W-:-:S03]  /*a680*/  USHF.R.U32.HI UR6, URZ, 0x4, UR6 ;  /* 0x000000043f067899 */ /* 0x000fc60008011606 */
[----:B------:R-:W2:Y:S01]  /*a690*/  S2R R14, SR_TID.X ;  /* 0x00000000000e7919 */ /* 0x000ea20000002100 */
[----:B01----:R-:W-:Y:S01]  /*a6a0*/  IMAD.U32 R0, RZ, RZ, UR43 ;  /* 0x0000002bff007e24 */ /* 0x003fe2000f8e00ff */
[----:B------:R-:W-:-:S04]  /*a6b0*/  ULOP3.LUT UR6, UR6, 0x3fff, URZ, 0xc0, !UPT ;  /* 0x00003fff06067892 */ /* 0x000fc8000f8ec03f */
[----:B------:R-:W-:Y:S01]  /*a6c0*/  @!P1 LEA R0, R0, UR42, 0x3 ;  /* 0x0000002a00009c11 */ /* 0x000fe2000f8e18ff */
[----:B------:R-:W-:Y:S02]  /*a6d0*/  ULOP3.LUT UR7, UR6, 0x2000000, URZ, 0xfc, !UPT ;  /* 0x0200000006077892 */ /* 0x000fe4000f8efc3f */
[----:B------:R-:W-:Y:S02]  /*a6e0*/  ULOP3.LUT UR6, UR37, 0x10000, URZ, 0xfc, !UPT ;  /* 0x0001000025067892 */ /* 0x000fe4000f8efc3f */
[----:B------:R-:W-:-:S05]  /*a6f0*/  UIMAD UR7, UR50, 0x600, UR7 ;  /* 0x00000600320778a4 */ /* 0x000fca000f8e0207 */
[----:B------:R-:W-:Y:S02]  /*a700*/  UMOV UR28, UR6 ;  /* 0x00000006001c7c82 */ /* 0x000fe40008000000 */
[----:B------:R-:W-:Y:S02]  /*a710*/  UMOV UR30, UR7 ;  /* 0x00000007001e7c82 */ /* 0x000fe40008000000 */
[----:B------:R-:W-:Y:S01]  /*a720*/  HGMMA.64x96x16.F32.BF16 R88, gdesc[UR28].tnspB, R88, gsb0 ;  /* 0x416000001c5879f0 */ /* 0x000fe20008001858 */
[----:B------:R-:W-:Y:S02]  /*a730*/  UIADD3 UR28, UR6, 0x2, URZ ;  /* 0x00000002061c7890 */ /* 0x000fe4000fffe03f */
[----:B------:R-:W-:Y:S01]  /*a740*/  UIADD3 UR30, UR7, 0x40, URZ ;  /* 0x00000040071e7890 */ /* 0x000fe2000fffe03f */
[----:B------:R-:W-:Y:S01]  /*a750*/  UMOV UR29, 0x40000040 ;  /* 0x40000040001d7882 */ /* 0x000fe20000000000 */
[----:B------:R-:W-:Y:S01]  /*a760*/  UMOV UR31, 0x80000020 ;  /* 0x80000020001f7882 */ /* 0x000fe20000000000 */
[----:B--2---:R-:W-:-:S02]  /*a770*/  SHF.R.U32.HI R7, RZ, 0x7, R14 ;  /* 0x00000007ff077819 */ /* 0x004fc4000001160e */
[----:B------:R-:W-:Y:S01]  /*a780*/  ISETP.GE.U32.AND P2, PT, R14, 0x180, PT ;  /* 0x000001800e00780c */ /* 0x000fe20003f46070 */
[----:B------:R-:W-:Y:S02]  /*a790*/  @!P1 VIADD R14, R0, 0x2d840 ;  /* 0x0002d840000e9836 */ /* 0x000fe40000000000 */
[----:B------:R-:W-:Y:S02]  /*a7a0*/  VIADD R7, R7, 0x9 ;  /* 0x0000000907077836 */ /* 0x000fe40000000000 */
[----:B------:R-:W-:-:S03]  /*a7b0*/  IMAD.SHL.U32 R0, R2, 0x80, RZ ;  /* 0x0000008002007824 */ /* 0x000fc600078e00ff */
[----:B------:R-:W-:Y:S02]  /*a7c0*/  SEL R15, R7, 0x9, !P2 ;  /* 0x00000009070f7807 */ /* 0x000fe40005000000 */
[----:B------:R-:W-:Y:S02]  /*a7d0*/  @!P1 PRMT R7, RZ, 0x654, R14 ;  /* 0x00000654ff079816 */ /* 0x000fe4000000000e */
[----:B------:R-:W-:Y:S01]  /*a7e0*/  IADD3 R14, R137, 0x1, -R0 ;  /* 0x00000001890e7810 */ /* 0x000fe20007ffe800 */
        /* <DEDUP_REMOVED lines=49> */
[----:B-1----:R-:W-:-:S04]  /*ab00*/  IMAD.IADD R7, R14, 0x1, -R139 ;  /* 0x000000010e077824 */ /* 0x002fc800078e0a8b */
[----:B------:R-:W-:-:S04]  /*ab10*/  IMAD R7, R16, -0x2, R7 ;  /* 0xfffffffe10077824 */ /* 0x000fc800078e0207 */
[C---:B------:R-:W-:Y:S02]  /*ab20*/  VIADD R138, R7.reuse, UR35 ;  /* 0x00000023078a7c36 */ /* 0x040fe40008000000 */
[----:B------:R-:W-:Y:S02]  /*ab30*/  VIADD R21, R7, UR6 ;  /* 0x0000000607157c36 */ /* 0x000fe40008000000 */
[C---:B------:R-:W-:Y:S02]  /*ab40*/  IMAD.IADD R20, R6.reuse, 0x1, R138 ;  /* 0x0000000106147824 */ /* 0x040fe400078e028a */
[----:B------:R-:W-:Y:S01]  /*ab50*/  IMAD.IADD R7, R6, 0x1, R21 ;  /* 0x0000000106077824 */ /* 0x000fe200078e0215 */
[----:B0-----:R-:W-:Y:S06]  /*ab60*/  @!P5 BRA `(.L_x_907) ;  /* 0x000000000058d947 */ /* 0x001fec0003800000 */
[----:B------:R-:W-:Y:S01]  /*ab70*/  ISETP.GT.AND P2, PT, R11, -0x1, PT ;  /* 0xffffffff0b00780c */ /* 0x000fe20003f44270 */
[----:B------:R-:W-:-:S12]  /*ab80*/  BSSY B0, `(.L_x_908) ;  /* 0x0000010000007945 */ /* 0x000fd80003800000 */
[----:B------:R-:W-:Y:S05]  /*ab90*/  @P2 BRA `(.L_x_909) ;  /* 0x0000000000202947 */ /* 0x000fea0003800000 */
[----:B------:R-:W-:-:S05]  /*aba0*/  IMAD.U32 R141, RZ, RZ, UR34 ;  /* 0x00000022ff8d7e24 */ /* 0x000fca000f8e00ff */
[----:B------:R-:W-:-:S13]  /*abb0*/  ISETP.NE.AND P2, PT, R141, 0x1, PT ;  /* 0x000000018d00780c */ /* 0x000fda0003f45270 */
[----:B------:R-:W0:Y:S02]  /*abc0*/  @P2 LDC.64 R14, c[0x0][0x9e8] ;  /* 0x00027a00ff0e2b82 */ /* 0x000e240000000a00 */
[----:B0-----:R-:W-:-:S04]  /*abd0*/  @P2 IMAD.HI.U32 R144, R9, R14, RZ ;  /* 0x0000000e09902227 */ /* 0x001fc800078e00ff */
[----:B------:R-:W-:Y:S01]  /*abe0*/  IMAD.MOV.U32 R14, RZ, RZ, R9 ;  /* 0x000000ffff0e7224 */ /* 0x000fe200078e0009 */
[----:B------:R-:W-:-:S04]  /*abf0*/  @P2 SHF.R.U32.HI R14, RZ, R15, R144 ;  /* 0x0000000fff0e2219 */ /* 0x000fc80000011690 */
[----:B------:R-:W-:Y:S01]  /*ac00*/  LOP3.LUT R14, RZ, R14, RZ, 0x33, !PT ;  /* 0x0000000eff0e7212 */ /* 0x000fe200078e33ff */
[----:B------:R-:W-:Y:S06]  /*ac10*/  BRA `(.L_x_910) ;  /* 0x0000000000187947 */ /* 0x000fec0003800000 */
.L_x_909:
[----:B------:R-:W-:-:S05]  /*ac20*/  IMAD.U32 R141, RZ, RZ, UR34 ;  /* 0x00000022ff8d7e24 */ /* 0x000fca000f8e00ff */
[----:B------:R-:W-:-:S13]  /*ac30*/  ISETP.NE.AND P2, PT, R141, 0x1, PT ;  /* 0x000000018d00780c */ /* 0x000fda0003f45270 */
[----:B------:R-:W0:Y:S02]  /*ac40*/  @P2 LDC.64 R14, c[0x0][0x9e8] ;  /* 0x00027a00ff0e2b82 */ /* 0x000e240000000a00 */
[----:B0-----:R-:W-:-:S04]  /*ac50*/  @P2 IMAD.HI.U32 R144, R11, R14, RZ ;  /* 0x0000000e0b902227 */ /* 0x001fc800078e00ff */
[----:B------:R-:W-:Y:S01]  /*ac60*/  IMAD.MOV.U32 R14, RZ, RZ, R11 ;  /* 0x000000ffff0e7224 */ /* 0x000fe200078e000b */
[----:B------:R-:W-:-:S07]  /*ac70*/  @P2 SHF.R.U32.HI R14, RZ, R15, R144 ;  /* 0x0000000fff0e2219 */ /* 0x000fce0000011690 */
.L_x_910:
[----:B------:R-:W-:Y:S05]  /*ac80*/  BSYNC B0 ;  /* 0x0000000000007941 */ /* 0x000fea0003800000 */
.L_x_908:
[----:B------:R-:W-:-:S04]  /*ac90*/  IMAD R15, R14, R141, -R0 ;  /* 0x0000008d0e0f7224 */ /* 0x000fc800078e0a00 */
[----:B------:R-:W-:-:S05]  /*aca0*/  IMAD R14, R16, -0x2, R15 ;  /* 0xfffffffe100e7824 */ /* 0x000fca00078e020f */
[----:B------:R-:W-:Y:S02]  /*acb0*/  VIADDMNMX R20, R14, R141, R20, PT ;  /* 0x0000008d0e147246 */ /* 0x000fe40003800114 */
[----:B------:R-:W-:-:S07]  /*acc0*/  VIMNMX R7, R7, R14, !PT ;  /* 0x0000000e07077248 */ /* 0x000fce0007fe0100 */
.L_x_907:
        /* <DEDUP_REMOVED lines=100> */
[----:B------:R-:W-:Y:S01]  /*b310*/  ISETP.GT.AND P3, PT, R10, -0x1, PT ;  /* 0xffffffff0a00780c */ /* 0x000fe20003f64270 */
[----:B------:R-:W-:-:S12]  /*b320*/  BSSY B0, `(.L_x_912) ;  /* 0x0000010000007945 */ /* 0x000fd80003800000 */
[----:B------:R-:W-:Y:S05]  /*b330*/  @P3 BRA `(.L_x_913) ;  /* 0x0000000000203947 */ /* 0x000fea0003800000 */
[----:B------:R-:W-:Y:S02]  /*b340*/  IMAD.U32 R20, RZ, RZ, UR34 ;  /* 0x00000022ff147e24 */ /* 0x000fe4000f8e00ff */
[----:B------:R-:W-:-:S03]  /*b350*/  IMAD.MOV.U32 R7, RZ, RZ, R8 ;  /* 0x000000ffff077224 */ /* 0x000fc600078e0008 */
[----:B------:R-:W-:-:S13]  /*b360*/  ISETP.NE.AND P3, PT, R20, 0x1, PT ;  /* 0x000000011400780c */ /* 0x000fda0003f65270 */
[----:B------:R-:W0:Y:S02]  /*b370*/  @P3 LDC.64 R14, c[0x0][0x9e8] ;  /* 0x00027a00ff0e3b82 */ /* 0x000e240000000a00 */
[----:B0-----:R-:W-:-:S05]  /*b380*/  @P3 IMAD.HI.U32 R14, R8, R14, RZ ;  /* 0x0000000e080e3227 */ /* 0x001fca00078e00ff */
[----:B------:R-:W-:-:S04]  /*b390*/  @P3 SHF.R.U32.HI R7, RZ, R15, R14 ;  /* 0x0000000fff073219 */ /* 0x000fc8000001160e */
[----:B------:R-:W-:Y:S01]  /*b3a0*/  LOP3.LUT R7, RZ, R7, RZ, 0x33, !PT ;  /* 0x00000007ff077212 */ /* 0x000fe200078e33ff */
[----:B------:R-:W-:Y:S06]  /*b3b0*/  BRA `(.L_x_914) ;  /* 0x0000000000187947 */ /* 0x000fec0003800000 */
.L_x_913:
[----:B------:R-:W-:Y:S02]  /*b3c0*/  IMAD.U32 R20, RZ, RZ, UR34 ;  /* 0x00000022ff147e24 */ /* 0x000fe4000f8e00ff */
[----:B------:R-:W-:-:S03]  /*b3d0*/  IMAD.MOV.U32 R7, RZ, RZ, R10 ;  /* 0x000000ffff077224 */ /* 0x000fc600078e000a */
[----:B------:R-:W-:-:S13]  /*b3e0*/  ISETP.NE.AND P3, PT, R20, 0x1, PT ;  /* 0x000000011400780c */ /* 0x000fda0003f65270 */
[----:B------:R-:W0:Y:S02]  /*b3f0*/  @P3 LDC.64 R14, c[0x0][0x9e8] ;  /* 0x00027a00ff0e3b82 */ /* 0x000e240000000a00 */
[----:B0-----:R-:W-:-:S05]  /*b400*/  @P3 IMAD.HI.U32 R14, R10, R14, RZ ;  /* 0x0000000e0a0e3227 */ /* 0x001fca00078e00ff */
[----:B------:R-:W-:-:S07]  /*b410*/  @P3 SHF.R.U32.HI R7, RZ, R15, R14 ;  /* 0x0000000fff073219 */ /* 0x000fce000001160e */
.L_x_914:
[----:B------:R-:W-:Y:S05]  /*b420*/  BSYNC B0 ;  /* 0x0000000000007941 */ /* 0x000fea0003800000 */
.L_x_912:
[----:B------:R-:W-:-:S04]  /*b430*/  IMAD R7, R7, R20, -R0 ;  /* 0x0000001407077224 */ /* 0x000fc800078e0a00 */
[----:B------:R-:W-:-:S05]  /*b440*/  IMAD R7, R16, -0x2, R7 ;  /* 0xfffffffe10077824 */ /* 0x000fca00078e0207 */
[----:B------:R-:W-:Y:S02]  /*b450*/  VIADDMNMX R138, R7, R20, R138, PT ;  /* 0x00000014078a7246 */ /* 0x000fe4000380018a */
[----:B------:R-:W-:-:S07]  /*b460*/  VIMNMX R21, R21, R7, !PT ;  /* 0x0000000715157248 */ /* 0x000fce0007fe0100 */
.L_x_911:
[----:B------:R-:W-:Y:S01]  /*b470*/  FMNMX.FTZ R0, R24, R12, !PT ;  /* 0x0000000c18007209 */ /* 0x000fe20007810000 */
[----:B------:R-:W-:Y:S01]  /*b480*/  UMOV UR28, UR46 ;  /* 0x0000002e001c7c82 */ /* 0x000fe20008000000 */
        /* <DEDUP_REMOVED lines=63> */
[----:B------:R-:W-:Y:S01]  /*b880*/  FSEL R34, R34, -INF , !P4 ;  /* 0xff80000022227808 */ /* 0x000fe20006000000 */
[----:B------:R-:W0:Y:S01]  /*b890*/  SHFL.BFLY PT, R0, R7, 0x2, 0x1f ;  /* 0x0c401f0007007f89 */ /* 0x000e2200000e0000 */
[----:B------:R-:W-:-:S02]  /*b8a0*/  ISETP.GT.AND P4, PT, R21, 0x19, P2 ;  /* 0x000000191500780c */ /* 0x000fc40001784270 */
[C---:B------:R-:W-:Y:S02]  /*b8b0*/  ISETP.LT.OR P3, PT, R138.reuse, 0x39, P3 ;  /* 0x000000398a00780c */ /* 0x040fe40001f61670 */
[----:B------:R-:W-:Y:S02]  /*b8c0*/  FSEL R55, R55, -INF , !P6 ;  /* 0xff80000037377808 */ /* 0x000fe40007000000 */
[C---:B------:R-:W-:Y:S02]  /*b8d0*/  ISETP.GT.AND P6, PT, R21.reuse, 0x48, P2 ;  /* 0x000000481500780c */ /* 0x040fe400017c4270 */
[----:B------:R-:W-:Y:S02]  /*b8e0*/  ISETP.LT.OR P4, PT, R138, 0x1a, P4 ;  /* 0x0000001a8a00780c */ /* 0x000fe40002781670 */
[----:B------:R-:W-:Y:S02]  /*b8f0*/  FSEL R54, R54, -INF , !P3 ;  /* 0xff80000036367808 */ /* 0x000fe40005800000 */
[----:B------:R-:W-:-:S02]  /*b900*/  ISETP.GT.AND P3, PT, R21, 0x41, P2 ;  /* 0x000000411500780c */ /* 0x000fc40001764270 */
[C---:B------:R-:W-:Y:S02]  /*b910*/  ISETP.LT.OR P6, PT, R138.reuse, 0x49, P6 ;  /* 0x000000498a00780c */ /* 0x040fe400037c1670 */
[----:B------:R-:W-:Y:S02]  /*b920*/  FSEL R39, R39, -INF , !P4 ;  /* 0xff80000027277808 */ /* 0x000fe40006000000 */
[----:B------:R-:W-:Y:S02]  /*b930*/  ISETP.GT.AND P4, PT, R21, 0x28, P2 ;  /* 0x000000281500780c */ /* 0x000fe40001784270 */
[----:B------:R-:W-:Y:S02]  /*b940*/  ISETP.LT.OR P3, PT, R138, 0x42, P3 ;  /* 0x000000428a00780c */ /* 0x000fe40001f61670 */
[----:B------:R-:W-:Y:S02]  /*b950*/  FSEL R62, R62, -INF , !P6 ;  /* 0xff8000003e3e7808 */ /* 0x000fe40007000000 */
[----:B0-----:R-:W-:-:S02]  /*b960*/  FMNMX.FTZ R0, R7, R0, !PT ;  /* 0x0000000007007209 */ /* 0x001fc40007810000 */
[----:B------:R-:W-:Y:S02]  /*b970*/  ISETP.GT.AND P6, PT, R21, 0x51, P2 ;  /* 0x000000511500780c */ /* 0x000fe400017c4270 */
[C---:B------:R-:W-:Y:S01]  /*b980*/  ISETP.LT.OR P4, PT, R138.reuse, 0x29, P4 ;  /* 0x000000298a00780c */ /* 0x040fe20002781670 */
[----:B------:R-:W0:Y:S01]  /*b990*/  SHFL.BFLY PT, R7, R0, 0x1, 0x1f ;  /* 0x0c201f0000077f89 */ /* 0x000e2200000e0000 */
[----:B------:R-:W-:Y:S02]  /*b9a0*/  FSEL R59, R59, -INF , !P3 ;  /* 0xff8000003b3b7808 */ /* 0x000fe40005800000 */
[----:B------:R-:W-:Y:S02]  /*b9b0*/  ISETP.GT.AND P3, PT, R21, 0x50, P2 ;  /* 0x000000501500780c */ /* 0x000fe40001764270 */
[----:B------:R-:W-:Y:S02]  /*b9c0*/  ISETP.LT.OR P6, PT, R138, 0x52, P6 ;  /* 0x000000528a00780c */ /* 0x000fe400037c1670 */
[----:B------:R-:W-:-:S02]  /*b9d0*/  FSEL R46, R46, -INF , !P4 ;  /* 0xff8000002e2e7808 */ /* 0x000fc40006000000 */
[----:B------:R-:W-:Y:S02]  /*b9e0*/  ISETP.GT.AND P4, PT, R21, 0x31, P2 ;  /* 0x000000311500780c */ /* 0x000fe40001784270 */
[C---:B------:R-:W-:Y:S02]  /*b9f0*/  ISETP.LT.OR P3, PT, R138.reuse, 0x51, P3 ;  /* 0x000000518a00780c */ /* 0x040fe40001f61670 */
        /* <DEDUP_REMOVED lines=10> */
[C---:B------:R-:W-:Y:S02]  /*baa0*/  ISETP.GT.AND P6, PT, R21.reuse, 0x61, P2 ;  /* 0x000000611500780c */ /* 0x040fe400017c4270 */
[----:B------:R-:W-:Y:S02]  /*bab0*/  ISETP.LT.OR P4, PT, R138, 0x41, P4 ;  /* 0x000000418a00780c */ /* 0x000fe40002781670 */
[----:B------:R-:W-:Y:S02]  /*bac0*/  FSEL R70, R70, -INF , !P3 ;  /* 0xff80000046467808 */ /* 0x000fe40005800000 */
[----:B------:R-:W-:Y:S02]  /*bad0*/  ISETP.GT.AND P3, PT, R21, 0x60, P2 ;  /* 0x000000601500780c */ /* 0x000fe40001764270 */
[----:B------:R-:W-:Y:S02]  /*bae0*/  ISETP.LT.OR P6, PT, R138, 0x62, P6 ;  /* 0x000000628a00780c */ /* 0x000fe400037c1670 */
[----:B------:R-:W-:-:S02]  /*baf0*/  FSEL R58, R58, -INF , !P4 ;  /* 0xff8000003a3a7808 */ /* 0x000fc40006000000 */
[----:B------:R-:W-:Y:S02]  /*bb00*/  ISETP.GT.AND P4, PT, R21, 0x49, P2 ;  /* 0x000000491500780c */ /* 0x000fe40001784270 */
[----:B------:R-:W-:Y:S02]  /*bb10*/  ISETP.LT.OR P3, PT, R138, 0x61, P3 ;  /* 0x000000618a00780c */ /* 0x000fe40001f61670 */
[----:B------:R-:W-:Y:S02]  /*bb20*/  FSEL R75, R75, -INF , !P6 ;  /* 0xff8000004b4b7808 */ /* 0x000fe40007000000 */
[----:B0-----:R-:W-:Y:S02]  /*bb30*/  FMNMX.FTZ R0, R0, R7, !PT ;  /* 0x0000000700007209 */ /* 0x001fe40007810000 */
[----:B------:R-:W-:Y:S02]  /*bb40*/  ISETP.GT.AND P6, PT, R21, 0x69, P2 ;  /* 0x000000691500780c */ /* 0x000fe400017c4270 */
[----:B------:R-:W-:Y:S01]  /*bb50*/  ISETP.LT.OR P4, PT, R138, 0x4a, P4 ;  /* 0x0000004a8a00780c */ /* 0x000fe20002781670 */
[----:B------:R-:W-:Y:S01]  /*bb60*/  FMUL.FTZ R7, R0, UR33 ;  /* 0x0000002100077c20 */ /* 0x000fe20008410000 */
[----:B------:R-:W-:-:S02]  /*bb70*/  FSEL R74, R74, -INF , !P3 ;  /* 0xff8000004a4a7808 */ /* 0x000fc40005800000 */
[----:B------:R-:W-:Y:S02]  /*bb80*/  ISETP.GT.AND P3, PT, R21, 0x68, P2 ;  /* 0x000000681500780c */ /* 0x000fe40001764270 */
[----:B------:R-:W-:Y:S02]  /*bb90*/  ISETP.LT.OR P6, PT, R138, 0x6a, P6 ;  /* 0x0000006a8a00780c */ /* 0x000fe400037c1670 */
[----:B------:R-:W-:Y:S02]  /*bba0*/  FSEL R63, R63, -INF , !P4 ;  /* 0xff8000003f3f7808 */ /* 0x000fe40006000000 */
[----:B------:R-:W-:Y:S02]  /*bbb0*/  FSETP.NEU.FTZ.AND P4, PT, R0, -INF , PT ;  /* 0xff8000000000780b */ /* 0x000fe40003f9d000 */
[----:B------:R-:W-:Y:S02]  /*bbc0*/  ISETP.LT.OR P3, PT, R138, 0x69, P3 ;  /* 0x000000698a00780c */ /* 0x000fe40001f61670 */
[----:B------:R-:W-:-:S02]  /*bbd0*/  FSEL R79, R79, -INF , !P6 ;  /* 0xff8000004f4f7808 */ /* 0x000fc40007000000 */
[----:B------:R-:W-:Y:S02]  /*bbe0*/  ISETP.GT.AND P6, PT, R21, RZ, P2 ;  /* 0x000000ff1500720c */ /* 0x000fe400017c4270 */
[----:B------:R-:W-:Y:S02]  /*bbf0*/  FSEL R7, R7, RZ, P4 ;  /* 0x000000ff07077208 */ /* 0x000fe40002000000 */
[----:B------:R-:W-:Y:S02]  /*bc00*/  FSEL R78, R78, -INF , !P3 ;  /* 0xff8000004e4e7808 */ /* 0x000fe40005800000 */
[----:B------:R-:W-:Y:S01]  /*bc10*/  ISETP.GT.AND P3, PT, R21, 0x70, P2 ;  /* 0x000000701500780c */ /* 0x000fe20001764270 */
[--C-:B------:R-:W-:Y:S01]  /*bc20*/  FFMA.FTZ R15, R25, UR33, -R7.reuse ;  /* 0x00000021190f7c23 */ /* 0x100fe20008010807 */
[C---:B------:R-:W-:Y:S01]  /*bc30*/  ISETP.LT.OR P6, PT, R138.reuse, 0x1, P6 ;  /* 0x000000018a00780c */ /* 0x040fe200037c1670 */
[--C-:B------:R-:W-:Y:S01]  /*bc40*/  FFMA.FTZ R25, R29, UR33, -R7.reuse ;  /* 0x000000211d197c23 */ /* 0x100fe20008010807 */
[----:B------:R-:W-:Y:S01]  /*bc50*/  ISETP.LT.OR P3, PT, R138, 0x71, P3 ;  /* 0x000000718a00780c */ /* 0x000fe20001f61670 */
[--C-:B------:R-:W-:Y:S01]  /*bc60*/  FFMA.FTZ R20, R28, UR33, -R7.reuse ;  /* 0x000000211c147c23 */ /* 0x100fe20008010807 */
[----:B------:R-:W-:Y:S01]  /*bc70*/  FSEL R29, R26, -INF , !P6 ;  /* 0xff8000001a1d7808 */ /* 0x000fe20007000000 */
[--C-:B------:R-:W-:Y:S01]  /*bc80*/  FFMA.FTZ R14, R24, UR33, -R7.reuse ;  /* 0x00000021180e7c23 */ /* 0x100fe20008010807 */
[----:B------:R-:W-:Y:S01]  /*bc90*/  FSEL R82, R82, -INF , !P3 ;  /* 0xff80000052527808 */ /* 0x000fe20005800000 */
[--C-:B------:R-:W-:Y:S01]  /*bca0*/  FFMA.FTZ R24, R32, UR33, -R7.reuse ;  /* 0x0000002120187c23 */ /* 0x100fe20008010807 */
[----:B------:R-:W-:Y:S01]  /*bcb0*/  FMNMX.FTZ R26, R29, R13, !PT ;  /* 0x0000000d1d1a7209 */ /* 0x000fe20007810000 */
[--C-:B------:R-:W-:Y:S01]  /*bcc0*/  FFMA.FTZ R141, R41, UR33, -R7.reuse ;  /* 0x00000021298d7c23 */ /* 0x100fe20008010807 */
[----:B------:R-:W-:Y:S01]  /*bcd0*/  ISETP.GT.AND P3, PT, R21, 0x71, P2 ;  /* 0x000000711500780c */ /* 0x000fe20001764270 */
[--C-:B------:R-:W-:Y:S01]  /*bce0*/  FFMA.FTZ R144, R45, UR33, -R7.reuse ;  /* 0x000000212d907c23 */ /* 0x100fe20008010807 */
[----:B------:R-:W-:Y:S01]  /*bcf0*/  ISETP.GT.AND P6, PT, R21, 0x78, P2 ;  /* 0x000000781500780c */ /* 0x000fe200017c4270 */
[--C-:B------:R-:W-:Y:S01]  /*bd00*/  FFMA.FTZ R57, R57, UR33, -R7.reuse ;  /* 0x0000002139397c23 */ /* 0x100fe20008010807 */
[----:B------:R-:W-:Y:S01]  /*bd10*/  ISETP.GT.AND P2, PT, R21, 0x79, P2 ;  /* 0x000000791500780c */ /* 0x000fe20001744270 */
[--C-:B------:R-:W-:Y:S01]  /*bd20*/  FFMA.FTZ R21, R33, UR33, -R7.reuse ;  /* 0x0000002121157c23 */ /* 0x100fe20008010807 */
[----:B------:R-:W-:Y:S01]  /*bd30*/  FMNMX.FTZ R33, R27, R26, !PT ;  /* 0x0000001a1b217209 */ /* 0x000fe20007810000 */
[--C-:B------:R-:W-:Y:S01]  /*bd40*/  FFMA.FTZ R26, R36, UR33, -R7.reuse ;  /* 0x00000021241a7c23 */ /* 0x100fe20008010807 */
[----:B------:R-:W-:Y:S01]  /*bd50*/  ISETP.LT.OR P3, PT, R138, 0x72, P3 ;  /* 0x000000728a00780c */ /* 0x000fe20001f61670 */
[----:B------:R-:W-:Y:S01]  /*bd60*/  FFMA.FTZ R61, R61, UR33, -R7 ;  /* 0x000000213d3d7c23 */ /* 0x000fe20008010807 */
[----:B------:R-:W-:Y:S01]  /*bd70*/  FMNMX.FTZ R28, R30, R33, !PT ;  /* 0x000000211e1c7209 */ /* 0x000fe20007810000 */
[----:B------:R-:W-:Y:S01]  /*bd80*/  MUFU.EX2 R14, R14 ;  /* 0x0000000e000e7308 */ /* 0x000fe20000000800 */
[----:B------:R-:W-:-:S02]  /*bd90*/  ISETP.LT.OR P6, PT, R138, 0x79, P6 ;  /* 0x000000798a00780c */ /* 0x000fc400037c1670 */
[----:B------:R-:W-:Y:S01]  /*bda0*/  FMNMX.FTZ R33, R31, R28, !PT ;  /* 0x0000001c1f217209 */ /* 0x000fe20007810000 */
[--C-:B------:R-:W-:Y:S01]  /*bdb0*/  FFMA.FTZ R28, R37, UR33, -R7.reuse ;  /* 0x00000021251c7c23 */ /* 0x100fe20008010807 */
[----:B------:R-:W-:Y:S02]  /*bdc0*/  FSEL R83, R83, -INF , !P3 ;  /* 0xff80000053537808 */ /* 0x000fe40005800000 */
[----:B------:R-:W-:Y:S01]  /*bdd0*/  FMNMX.FTZ R32, R34, R33, !PT ;  /* 0x0000002122207209 */ /* 0x000fe20007810000 */
[----:B------:R-:W-:Y:S01]  /*bde0*/  MUFU.EX2 R15, R15 ;  /* 0x0000000f000f7308 */ /* 0x000fe20000000800 */
[----:B------:R-:W-:Y:S02]  /*bdf0*/  ISETP.LT.OR P2, PT, R138, 0x7a, P2 ;  /* 0x0000007a8a00780c */ /* 0x000fe40001741670 */
[----:B------:R-:W-:Y:S01]  /*be00*/  FMNMX.FTZ R33, R35, R32, !PT ;  /* 0x0000002023217209 */ /* 0x000fe20007810000 */
[----:B------:R-:W-:Y:S01]  /*be10*/  FFMA.FTZ R32, R40, UR33, -R7 ;  /* 0x0000002128207c23 */ /* 0x000fe20008010807 */
[----:B------:R-:W-:-:S02]  /*be20*/  FSEL R86, R86, -INF , !P6 ;  /* 0xff80000056567808 */ /* 0x000fc40007000000 */
[----:B------:R-:W-:Y:S01]  /*be30*/  FMNMX.FTZ R36, R38, R33, !PT ;  /* 0x0000002126247209 */ /* 0x000fe20007810000 */
[----:B------:R-:W-:Y:S01]  /*be40*/  MUFU.EX2 R20, R20 ;  /* 0x0000001400147308 */ /* 0x000fe20000000800 */
[----:B------:R-:W-:Y:S02]  /*be50*/  FSEL R87, R87, -INF , !P2 ;  /* 0xff80000057577808 */ /* 0x000fe40005000000 */
[----:B------:R-:W-:-:S04]  /*be60*/  FMNMX.FTZ R33, R39, R36, !PT ;  /* 0x0000002427217209 */ /* 0x000fc80007810000 */
[----:B------:R-:W-:Y:S01]  /*be70*/  FMNMX.FTZ R36, R42, R33, !PT ;  /* 0x000000212a247209 */ /* 0x000fe20007810000 */
[----:B------:R-:W-:Y:S03]  /*be80*/  MUFU.EX2 R25, R25 ;  /* 0x0000001900197308 */ /* 0x000fe60000000800 */
[----:B------:R-:W-:Y:S01]  /*be90*/  FMNMX.FTZ R37, R43, R36, !PT ;  /* 0x000000242b257209 */ /* 0x000fe20007810000 */
[----:B------:R-:W-:-:S03]  /*bea0*/  FFMA.FTZ R36, R44, UR33, -R7 ;  /* 0x000000212c247c23 */ /* 0x000fc60008010807 */
[----:B------:R-:W-:Y:S01]  /*beb0*/  FMNMX.FTZ R40, R46, R37, !PT ;  /* 0x000000252e287209 */ /* 0x000fe20007810000 */
[----:B------:R0:W-:Y:S03]  /*bec0*/  MUFU.EX2 R33, R141 ;  /* 0x0000008d00217308 */ /* 0x0001e60000000800 */
[----:B------:R-:W-:-:S04]  /*bed0*/  FMNMX.FTZ R37, R47, R40, !PT ;  /* 0x000000282f257209 */ /* 0x000fc80007810000 */
[----:B------:R-:W-:Y:S01]  /*bee0*/  FMNMX.FTZ R40, R50, R37, !PT ;  /* 0x0000002532287209 */ /* 0x000fe20007810000 */
[----:B------:R-:W-:Y:S01]  /*bef0*/  MUFU.EX2 R24, R24 ;  /* 0x0000001800187308 */ /* 0x000fe20000000800 */
[--C-:B0-----:R-:W-:Y:S02]  /*bf00*/  FFMA.FTZ R141, R49, UR33, -R7.reuse ;  /* 0x00000021318d7c23 */ /* 0x101fe40008010807 */
        /* <DEDUP_REMOVED lines=11> */
[----:B------:R-:W-:Y:S03]  /*bfc0*/  MUFU.EX2 R41, R141 ;  /* 0x0000008d00297308 */ /* 0x000fe60000000800 */
[----:B------:R-:W-:-:S04]  /*bfd0*/  FMNMX.FTZ R45, R63, R48, !PT ;  /* 0x000000303f2d7209 */ /* 0x000fc80007810000 */
[----:B------:R-:W-:Y:S01]  /*bfe0*/  FMNMX.FTZ R48, R66, R45, !PT ;  /* 0x0000002d42307209 */ /* 0x000fe20007810000 */
[----:B------:R-:W-:Y:S03]  /*bff0*/  MUFU.EX2 R26, R26 ;  /* 0x0000001a001a7308 */ /* 0x000fe60000000800 */
        /* <DEDUP_REMOVED lines=13> */
[----:B------:R-:W-:Y:S03]  /*c0d0*/  MUFU.EX2 R36, R36 ;  /* 0x0000002400247308 */ /* 0x000fe60000000800 */
[----:B0-----:R-:W-:Y:S01]  /*c0e0*/  FMNMX.FTZ R57, R83, R56, !PT ;  /* 0x0000003853397209 */ /* 0x001fe20007810000 */
[--C-:B------:R-:W-:Y:S01]  /*c0f0*/  FFMA.FTZ R56, R64, UR33, -R7.reuse ;  /* 0x0000002140387c23 */ /* 0x100fe20008010807 */
[--C-:B------:R-:W-:Y:S01]  /*c100*/  FFMA.FTZ R64, R72, UR33, -R7.reuse ;  /* 0x0000002148407c23 */ /* 0x100fe20008010807 */
[--C-:B------:R-:W-:Y:S01]  /*c110*/  FFMA.FTZ R72, R80, UR33, -R7.reuse ;  /* 0x0000002150487c23 */ /* 0x100fe20008010807 */
[----:B------:R-:W-:Y:S01]  /*c120*/  FMNMX.FTZ R60, R86, R57, !PT ;  /* 0x00000039563c7209 */ /* 0x000fe20007810000 */
[----:B------:R0:W-:Y:S01]  /*c130*/  MUFU.EX2 R53, R61 ;  /* 0x0000003d00357308 */ /* 0x0001e20000000800 */
[--C-:B------:R-:W-:Y:S01]  /*c140*/  FFMA.FTZ R57, R65, UR33, -R7.reuse ;  /* 0x0000002141397c23 */ /* 0x100fe20008010807 */
[--C-:B------:R-:W-:Y:S01]  /*c150*/  FFMA.FTZ R65, R73, UR33, -R7.reuse ;  /* 0x0000002149417c23 */ /* 0x100fe20008010807 */
[----:B------:R-:W-:Y:S01]  /*c160*/  FMNMX.FTZ R141, R87, R60, !PT ;  /* 0x0000003c578d7209 */ /* 0x000fe20007810000 */
[--C-:B------:R-:W-:Y:S01]  /*c170*/  FFMA.FTZ R60, R68, UR33, -R7.reuse ;  /* 0x00000021443c7c23 */ /* 0x100fe20008010807 */
[--C-:B------:R-:W-:Y:S01]  /*c180*/  FFMA.FTZ R68, R76, UR33, -R7.reuse ;  /* 0x000000214c447c23 */ /* 0x100fe20008010807 */
[--C-:B------:R-:W-:Y:S01]  /*c190*/  FFMA.FTZ R73, R81, UR33, -R7.reuse ;  /* 0x0000002151497c23 */ /* 0x100fe20008010807 */
[--C-:B------:R-:W-:Y:S01]  /*c1a0*/  FFMA.FTZ R76, R84, UR33, -R7.reuse ;  /* 0x00000021544c7c23 */ /* 0x100fe20008010807 */
[----:B------:R-:W1:Y:S01]  /*c1b0*/  SHFL.BFLY PT, R138, R141, 0x2, 0x1f ;  /* 0x0c401f008d8a7f89 */ /* 0x000e6200000e0000 */
[--C-:B0-----:R-:W-:Y:S01]  /*c1c0*/  FFMA.FTZ R61, R69, UR33, -R7.reuse ;  /* 0x00000021453d7c23 */ /* 0x101fe20008010807 */
[--C-:B------:R-:W-:Y:S01]  /*c1d0*/  FFMA.FTZ R69, R77, UR33, -R7.reuse ;  /* 0x000000214d457c23 */ /* 0x100fe20008010807 */
[----:B------:R-:W-:Y:S01]  /*c1e0*/  FFMA.FTZ R80, R85, UR33, -R7 ;  /* 0x0000002155507c23 */ /* 0x000fe20008010807 */
[----:B------:R-:W-:Y:S01]  /*c1f0*/  FSEL R77, R0, RZ, P4 ;  /* 0x000000ff004d7208 */ /* 0x000fe20002000000 */
[----:B------:R-:W-:Y:S04]  /*c200*/  MUFU.EX2 R45, R144 ;  /* 0x00000090002d7308 */ /* 0x000fe80000000800 */
[----:B------:R-:W-:-:S04]  /*c210*/  FADD.FTZ R77, -R77, R12 ;  /* 0x0000000c4d4d7221 */ /* 0x000fc80000010100 */
[----:B------:R-:W-:Y:S01]  /*c220*/  FMUL.FTZ R77, R77, UR33 ;  /* 0x000000214d4d7c20 */ /* 0x000fe20008410000 */
[----:B------:R-:W-:Y:S08]  /*c230*/  MUFU.EX2 R40, R40 ;  /* 0x0000002800287308 */ /* 0x000ff00000000800 */
[----:B------:R-:W0:Y:S01]  /*c240*/  MUFU.EX2 R77, R77 ;  /* 0x0000004d004d7308 */ /* 0x000e220000000800 */
[----:B-1----:R-:W-:-:S05]  /*c250*/  FMNMX.FTZ R138, R141, R138, !PT ;  /* 0x0000008a8d8a7209 */ /* 0x002fca0007810000 */
[----:B------:R-:W1:Y:S02]  /*c260*/  SHFL.BFLY PT, R141, R138, 0x1, 0x1f ;  /* 0x0c201f008a8d7f89 */ /* 0x000e6400000e0000 */
[----:B------:R-:W-:Y:S08]  /*c270*/  MUFU.EX2 R44, R44 ;  /* 0x0000002c002c7308 */ /* 0x000ff00000000800 */
[----:B------:R-:W-:Y:S01]  /*c280*/  MUFU.EX2 R48, R48 ;  /* 0x0000003000307308 */ /* 0x000fe20000000800 */
[-C--:B0-----:R-:W-:Y:S01]  /*c290*/  FMUL.FTZ R88, R88, R77.reuse ;  /* 0x0000004d58587220 */ /* 0x081fe20000410000 */
        /* <DEDUP_REMOVED lines=12> */
[----:B------:R-:W-:Y:S01]  /*c360*/  FMUL.FTZ R112, R112, R77 ;  /* 0x0000004d70707220 */ /* 0x000fe20000410000 */
[----:B-1----:R-:W-:Y:S01]  /*c370*/  FMNMX.FTZ R7, R138, R141, !PT ;  /* 0x0000008d8a077209 */ /* 0x002fe20007810000 */
[----:B------:R-:W-:Y:S01]  /*c380*/  MUFU.EX2 R56, R56 ;  /* 0x0000003800387308 */ /* 0x000fe20000000800 */
[-C--:B------:R-:W-:Y:S01]  /*c390*/  FMUL.FTZ R113, R113, R77.reuse ;  /* 0x0000004d71717220 */ /* 0x080fe20000410000 */
[-C--:B------:R-:W-:Y:S01]  /*c3a0*/  FMUL.FTZ R116, R116, R77.reuse ;  /* 0x0000004d74747220 */ /* 0x080fe20000410000 */
[C---:B------:R-:W-:Y:S01]  /*c3b0*/  FSETP.NEU.FTZ.AND P2, PT, R7.reuse, -INF , PT ;  /* 0xff8000000700780b */ /* 0x040fe20003f5d000 */
[----:B------:R-:W-:Y:S01]  /*c3c0*/  FMUL.FTZ R84, R7, UR33 ;  /* 0x0000002107547c20 */ /* 0x000fe20008410000 */
[-C--:B------:R-:W-:Y:S01]  /*c3d0*/  FMUL.FTZ R117, R117, R77.reuse ;  /* 0x0000004d75757220 */ /* 0x080fe20000410000 */
[-C--:B------:R-:W-:Y:S01]  /*c3e0*/  FMUL.FTZ R120, R120, R77.reuse ;  /* 0x0000004d78787220 */ /* 0x080fe20000410000 */
[----:B------:R-:W-:Y:S01]  /*c3f0*/  FSEL R12, R7, RZ, P2 ;  /* 0x000000ff070c7208 */ /* 0x000fe20001000000 */
[----:B------:R-:W-:Y:S01]  /*c400*/  MUFU.EX2 R57, R57 ;  /* 0x0000003900397308 */ /* 0x000fe20000000800 */
[----:B------:R-:W-:Y:S01]  /*c410*/  FSEL R84, R84, RZ, P2 ;  /* 0x000000ff54547208 */ /* 0x000fe20001000000 */
[----:B------:R-:W-:Y:S01]  /*c420*/  FMUL.FTZ R121, R121, R77 ;  /* 0x0000004d79797220 */ /* 0x000fe20000410000 */
[----:B------:R-:W-:Y:S01]  /*c430*/  ISETP.GT.AND P2, PT, R2, UR39, PT ;  /* 0x0000002702007c0c */ /* 0x000fe2000bf44270 */
[----:B------:R-:W-:Y:S01]  /*c440*/  FADD.FTZ R12, -R12, R13 ;  /* 0x0000000d0c0c7221 */ /* 0x000fe20000010100 */
[----:B------:R-:W-:-:S02]  /*c450*/  IMAD.U32 R13, RZ, RZ, UR50 ;  /* 0x00000032ff0d7e24 */ /* 0x000fc4000f8e00ff */
[--C-:B------:R-:W-:Y:S01]  /*c460*/  FFMA.FTZ R81, R29, UR33, -R84.reuse ;  /* 0x000000211d517c23 */ /* 0x100fe20008010854 */
[--C-:B------:R-:W-:Y:S01]  /*c470*/  FFMA.FTZ R85, R27, UR33, -R84.reuse ;  /* 0x000000211b557c23 */ /* 0x100fe20008010854 */
[----:B------:R-:W-:Y:S01]  /*c480*/  FMUL.FTZ R12, R12, UR33 ;  /* 0x000000210c0c7c20 */ /* 0x000fe20008410000 */
[--C-:B------:R-:W-:Y:S01]  /*c490*/  FFMA.FTZ R138, R30, UR33, -R84.reuse ;  /* 0x000000211e8a7c23 */ /* 0x100fe20008010854 */
[----:B------:R-:W-:Y:S01]  /*c4a0*/  @!P1 LEA R13, R13, UR42, 0x3 ;  /* 0x0000002a0d0d9c11 */ /* 0x000fe2000f8e18ff */
[--C-:B------:R-:W-:Y:S01]  /*c4b0*/  FFMA.FTZ R145, R31, UR33, -R84.reuse ;  /* 0x000000211f917c23 */ /* 0x100fe20008010854 */
[----:B------:R-:W-:Y:S01]  /*c4c0*/  MUFU.EX2 R81, R81 ;  /* 0x0000005100517308 */ /* 0x000fe20000000800 */
[----:B------:R-:W-:Y:S01]  /*c4d0*/  FFMA.FTZ R27, R34, UR33, -R84 ;  /* 0x00000021221b7c23 */ /* 0x000fe20008010854 */
[----:B------:R-:W-:Y:S01]  /*c4e0*/  FFMA.FTZ R34, R77, R4, R14 ;  /* 0x000000044d227223 */ /* 0x000fe2000001000e */
[----:B------:R-:W-:Y:S02]  /*c4f0*/  @!P1 VIADD R13, R13, 0x2d860 ;  /* 0x0002d8600d0d9836 */ /* 0x000fe40000000000 */
[--C-:B------:R-:W-:Y:S01]  /*c500*/  FFMA.FTZ R35, R35, UR33, -R84.reuse ;  /* 0x0000002123237c23 */ /* 0x100fe20008010854 */
[--C-:B------:R-:W-:Y:S01]  /*c510*/  FFMA.FTZ R30, R50, UR33, -R84.reuse ;  /* 0x00000021321e7c23 */ /* 0x100fe20008010854 */
[--C-:B------:R-:W-:Y:S01]  /*c520*/  FFMA.FTZ R38, R38, UR33, -R84.reuse ;  /* 0x0000002126267c23 */ /* 0x100fe20008010854 */
[--C-:B------:R-:W-:Y:S01]  /*c530*/  FFMA.FTZ R39, R39, UR33, -R84.reuse ;  /* 0x0000002127277c23 */ /* 0x100fe20008010854 */
[----:B------:R0:W1:Y:S01]  /*c540*/  MUFU.EX2 R29, R12 ;  /* 0x0000000c001d7308 */ /* 0x0000620000000800 */
[----:B------:R-:W-:Y:S01]  /*c550*/  @!P1 PRMT R13, RZ, 0x654, R13 ;  /* 0x00000654ff0d9816 */ /* 0x000fe2000000000d */
[--C-:B------:R-:W-:Y:S01]  /*c560*/  FFMA.FTZ R42, R42, UR33, -R84.reuse ;  /* 0x000000212a2a7c23 */ /* 0x100fe20008010854 */
[--C-:B------:R-:W-:Y:S01]  /*c570*/  FFMA.FTZ R63, R63, UR33, -R84.reuse ;  /* 0x000000213f3f7c23 */ /* 0x100fe20008010854 */
[--C-:B------:R-:W-:Y:S01]  /*c580*/  FFMA.FTZ R141, R43, UR33, -R84.reuse ;  /* 0x000000212b8d7c23 */ /* 0x100fe20008010854 */
[----:B------:R2:W-:Y:S01]  /*c590*/  @!P1 SYNCS.ARRIVE.TRANS64.RED.A1T0 RZ, [R13+URZ], RZ ;  /* 0x000000ff0dff99a7 */ /* 0x0005e2000810043f */
[--C-:B------:R-:W-:Y:S01]  /*c5a0*/  FFMA.FTZ R46, R46, UR33, -R84.reuse ;  /* 0x000000212e2e7c23 */ /* 0x100fe20008010854 */
[--C-:B------:R-:W-:Y:S01]  /*c5b0*/  FFMA.FTZ R144, R47, UR33, -R84.reuse ;  /* 0x000000212f907c23 */ /* 0x100fe20008010854 */
[----:B------:R-:W3:Y:S01]  /*c5c0*/  MUFU.EX2 R85, R85 ;  /* 0x0000005500557308 */ /* 0x000ee20000000800 */
[----:B0-----:R-:W-:Y:S01]  /*c5d0*/  F2FP.BF16.F32.PACK_AB R12, R15, R14 ;  /* 0x0000000e0f0c723e */ /* 0x001fe200000010ff */
[--C-:B------:R-:W-:Y:S01]  /*c5e0*/  FFMA.FTZ R47, R55, UR33, -R84.reuse ;  /* 0x00000021372f7c23 */ /* 0x100fe20008010854 */
[----:B------:R-:W-:Y:S01]  /*c5f0*/  F2FP.BF16.F32.PACK_AB R14, R25, R20 ;  /* 0x00000014190e723e */ /* 0x000fe200000010ff */
[----:B------:R-:W-:Y:S01]  /*c600*/  FFMA.FTZ R55, R67, UR33, -R84 ;  /* 0x0000002143377c23 */ /* 0x000fe20008010854 */
[----:B--2---:R-:W-:Y:S01]  /*c610*/  FADD.FTZ R13, R15, R34 ;  /* 0x000000220f0d7221 */ /* 0x004fe20000010000 */
[--C-:B------:R-:W-:Y:S01]  /*c620*/  FFMA.FTZ R31, R51, UR33, -R84.reuse ;  /* 0x00000021331f7c23 */ /* 0x100fe20008010854 */
[--C-:B------:R-:W-:Y:S01]  /*c630*/  FFMA.FTZ R43, R54, UR33, -R84.reuse ;  /* 0x00000021362b7c23 */ /* 0x100fe20008010854 */
[----:B------:R-:W0:Y:S01]  /*c640*/  MUFU.EX2 R138, R138 ;  /* 0x0000008a008a7308 */ /* 0x000e220000000800 */
[----:B-1----:R-:W-:Y:S01]  /*c650*/  FFMA.FTZ R34, R29, R3, R81 ;  /* 0x000000031d227223 */ /* 0x002fe20000010051 */
[----:B------:R-:W-:Y:S01]  /*c660*/  FADD.FTZ R50, R20, R13 ;  /* 0x0000000d14327221 */ /* 0x000fe20000010000 */
[--C-:B------:R-:W-:Y:S01]  /*c670*/  FFMA.FTZ R51, R58, UR33, -R84.reuse ;  /* 0x000000213a337c23 */ /* 0x100fe20008010854 */
[--C-:B------:R-:W-:Y:S01]  /*c680*/  FFMA.FTZ R54, R59, UR33, -R84.reuse ;  /* 0x000000213b367c23 */ /* 0x100fe20008010854 */
[----:B------:R-:W-:Y:S01]  /*c690*/  FFMA.FTZ R4, R62, UR33, -R84 ;  /* 0x000000213e047c23 */ /* 0x000fe20008010854 */
[----:B------:R-:W-:Y:S01]  /*c6a0*/  FADD.FTZ R15, R25, R50 ;  /* 0x00000032190f7221 */ /* 0x000fe20000010000 */
[----:B------:R-:W-:Y:S01]  /*c6b0*/  FFMA.FTZ R59, R70, UR33, -R84 ;  /* 0x00000021463b7c23 */ /* 0x000fe20008010854 */
[----:B------:R-:W1:Y:S01]  /*c6c0*/  MUFU.EX2 R145, R145 ;  /* 0x0000009100917308 */ /* 0x000e620000000800 */
[C---:B---3--:R-:W-:Y:S01]  /*c6d0*/  FADD.FTZ R3, R85.reuse, R34 ;  /* 0x0000002255037221 */ /* 0x048fe20000010000 */
[----:B------:R-:W-:Y:S01]  /*c6e0*/  FADD.FTZ R50, R24, R15 ;  /* 0x0000000f18327221 */ /* 0x000fe20000010000 */
[----:B------:R-:W-:Y:S01]  /*c6f0*/  F2FP.BF16.F32.PACK_AB R13, R85, R81 ;  /* 0x00000051550d723e */ /* 0x000fe200000010ff */
[----:B------:R-:W-:Y:S01]  /*c700*/  FFMA.FTZ R62, R71, UR33, -R84 ;  /* 0x00000021473e7c23 */ /* 0x000fe20008010854 */
[C---:B------:R-:W-:Y:S01]  /*c710*/  F2FP.BF16.F32.PACK_AB R24, R21.reuse, R24 ;  /* 0x000000181518723e */ /* 0x040fe200000010ff */
[----:B------:R-:W-:Y:S01]  /*c720*/  FADD.FTZ R25, R21, R50 ;  /* 0x0000003215197221 */ /* 0x000fe20000010000 */
        /* <DEDUP_REMOVED lines=8> */
[----:B------:R-:W-:Y:S01]  /*c7b0*/  FFMA.FTZ R86, R86, UR33, -R84 ;  /* 0x0000002156567c23 */ /* 0x000fe20008010854 */
[----:B------:R-:W0:Y:S01]  /*c7c0*/  MUFU.EX2 R35, R35 ;  /* 0x0000002300237308 */ /* 0x000e220000000800 */
[C---:B-1----:R-:W-:Y:S01]  /*c7d0*/  FADD.FTZ R34, R145.reuse, R34 ;  /* 0x0000002291227221 */ /* 0x042fe20000010000 */
[----:B------:R-:W-:Y:S01]  /*c7e0*/  F2FP.BF16.F32.PACK_AB R15, R145, R138 ;  /* 0x0000008a910f723e */ /* 0x000fe200000010ff */
[----:B------:R-:W-:Y:S01]  /*c7f0*/  UMOV UR50, UR43 ;  /* 0x0000002b00327c82 */ /* 0x000fe20008000000 */
[-C--:B------:R-:W-:Y:S01]  /*c800*/  FMUL.FTZ R124, R124, R77.reuse ;  /* 0x0000004d7c7c7220 */ /* 0x080fe20000410000 */
[-C--:B------:R-:W-:Y:S01]  /*c810*/  FMUL.FTZ R125, R125, R77.reuse ;  /* 0x0000004d7d7d7220 */ /* 0x080fe20000410000 */
[-C--:B------:R-:W-:Y:S01]  /*c820*/  FMUL.FTZ R128, R128, R77.reuse ;  /* 0x0000004d80807220 */ /* 0x080fe20000410000 */
[----:B------:R1:W-:Y:S01]  /*c830*/  STSM.16.M88.4 [R17+0x21800], R12 ;  /* 0x0218000c11007844 */ /* 0x0003e20000000200 */
[----:B------:R-:W3:Y:S01]  /*c840*/  MUFU.EX2 R38, R38 ;  /* 0x0000002600267308 */ /* 0x000ee20000000800 */
[----:B--2---:R-:W-:Y:S01]  /*c850*/  FADD.FTZ R34, R27, R34 ;  /* 0x000000221b227221 */ /* 0x004fe20000010000 */
[-C--:B------:R-:W-:Y:S01]  /*c860*/  FMUL.FTZ R129, R129, R77.reuse ;  /* 0x0000004d81817220 */ /* 0x080fe20000410000 */
[-C--:B------:R-:W-:Y:S01]  /*c870*/  FMUL.FTZ R132, R132, R77.reuse ;  /* 0x0000004d84847220 */ /* 0x080fe20000410000 */
[----:B------:R-:W-:Y:S01]  /*c880*/  FMUL.FTZ R133, R133, R77 ;  /* 0x0000004d85857220 */ /* 0x000fe20000410000 */
[----:B------:R-:W-:-:S02]  /*c890*/  VIADD R2, R2, 0xffffffff ;  /* 0xffffffff02027836 */ /* 0x000fc40000000000 */
[-C--:B------:R-:W-:Y:S01]  /*c8a0*/  FMUL.FTZ R90, R90, R29.reuse ;  /* 0x0000001d5a5a7220 */ /* 0x080fe20000410000 */
[-C--:B------:R-:W-:Y:S01]  /*c8b0*/  FMUL.FTZ R91, R91, R29.reuse ;  /* 0x0000001d5b5b7220 */ /* 0x080fe20000410000 */
[----:B------:R-:W2:Y:S01]  /*c8c0*/  MUFU.EX2 R39, R39 ;  /* 0x0000002700277308 */ /* 0x000ea20000000800 */
[-C--:B------:R-:W-:Y:S01]  /*c8d0*/  FMUL.FTZ R94, R94, R29.reuse ;  /* 0x0000001d5e5e7220 */ /* 0x080fe20000410000 */
[-C--:B------:R-:W-:Y:S01]  /*c8e0*/  FMUL.FTZ R95, R95, R29.reuse ;  /* 0x0000001d5f5f7220 */ /* 0x080fe20000410000 */
[-C--:B------:R-:W-:Y:S01]  /*c8f0*/  FMUL.FTZ R98, R98, R29.reuse ;  /* 0x0000001d62627220 */ /* 0x080fe20000410000 */
[-C--:B------:R-:W-:Y:S01]  /*c900*/  FMUL.FTZ R99, R99, R29.reuse ;  /* 0x0000001d63637220 */ /* 0x080fe20000410000 */
[-C--:B------:R-:W-:Y:S01]  /*c910*/  FMUL.FTZ R102, R102, R29.reuse ;  /* 0x0000001d66667220 */ /* 0x080fe20000410000 */
[-C--:B------:R-:W-:Y:S01]  /*c920*/  FMUL.FTZ R103, R103, R29.reuse ;  /* 0x0000001d67677220 */ /* 0x080fe20000410000 */
[-C--:B------:R-:W-:Y:S01]  /*c930*/  FMUL.FTZ R106, R106, R29.reuse ;  /* 0x0000001d6a6a7220 */ /* 0x080fe20000410000 */
[----:B------:R-:W4:Y:S01]  /*c940*/  MUFU.EX2 R42, R42 ;  /* 0x0000002a002a7308 */ /* 0x000f220000000800 */
[-C--:B------:R-:W-:Y:S01]  /*c950*/  FMUL.FTZ R107, R107, R29.reuse ;  /* 0x0000001d6b6b7220 */ /* 0x080fe20000410000 */
[-C--:B------:R-:W-:Y:S01]  /*c960*/  FMUL.FTZ R110, R110, R29.reuse ;  /* 0x0000001d6e6e7220 */ /* 0x080fe20000410000 */
[-C--:B------:R-:W-:Y:S01]  /*c970*/  FMUL.FTZ R111, R111, R29.reuse ;  /* 0x0000001d6f6f7220 */ /* 0x080fe20000410000 */
[-C--:B------:R-:W-:Y:S01]  /*c980*/  FMUL.FTZ R114, R114, R29.reuse ;  /* 0x0000001d72727220 */ /* 0x080fe20000410000 */
[-C--:B------:R-:W-:Y:S01]  /*c990*/  FMUL.FTZ R115, R115, R29.reuse ;  /* 0x0000001d73737220 */ /* 0x080fe20000410000 */
[-C--:B------:R-:W-:Y:S01]  /*c9a0*/  FMUL.FTZ R118, R118, R29.reuse ;  /* 0x0000001d76767220 */ /* 0x080fe20000410000 */
[-C--:B------:R-:W-:Y:S01]  /*c9b0*/  FMUL.FTZ R119, R119, R29.reuse ;  /* 0x0000001d77777220 */ /* 0x080fe20000410000 */
[----:B------:R5:W-:Y:S01]  /*c9c0*/  MUFU.EX2 R20, R63 ;  /* 0x0000003f00147308 */ /* 0x000be20000000800 */
[-C--:B------:R-:W-:Y:S01]  /*c9d0*/  FMUL.FTZ R122, R122, R29.reuse ;  /* 0x0000001d7a7a7220 */ /* 0x080fe20000410000 */
[-C--:B------:R-:W-:Y:S01]  /*c9e0*/  FMUL.FTZ R123, R123, R29.reuse ;  /* 0x0000001d7b7b7220 */ /* 0x080fe20000410000 */
[-C--:B------:R-:W-:Y:S01]  /*c9f0*/  FMUL.FTZ R126, R126, R29.reuse ;  /* 0x0000001d7e7e7220 */ /* 0x080fe20000410000 */
[-C--:B------:R-:W-:Y:S01]  /*ca00*/  FMUL.FTZ R127, R127, R29.reuse ;  /* 0x0000001d7f7f7220 */ /* 0x080fe20000410000 */
[-C--:B------:R-:W-:Y:S01]  /*ca10*/  FMUL.FTZ R130, R130, R29.reuse ;  /* 0x0000001d82827220 */ /* 0x080fe20000410000 */
[-C--:B------:R-:W-:Y:S01]  /*ca20*/  FMUL.FTZ R131, R131, R29.reuse ;  /* 0x0000001d83837220 */ /* 0x080fe20000410000 */
[-C--:B------:R-:W-:Y:S01]  /*ca30*/  FMUL.FTZ R134, R134, R29.reuse ;  /* 0x0000001d86867220 */ /* 0x080fe20000410000 */
[----:B------:R-:W1:Y:S01]  /*ca40*/  MUFU.EX2 R141, R141 ;  /* 0x0000008d008d7308 */ /* 0x000e620000000800 */
[----:B-----5:R-:W-:Y:S01]  /*ca50*/  FADD.FTZ R63, R26, R25 ;  /* 0x000000191a3f7221 */ /* 0x020fe20000010000 */
[----:B0-----:R-:W-:Y:S01]  /*ca60*/  FADD.FTZ R25, R35, R34 ;  /* 0x0000002223197221 */ /* 0x001fe20000010000 */
[C---:B------:R-:W-:Y:S01]  /*ca70*/  F2FP.BF16.F32.PACK_AB R26, R28.reuse, R26 ;  /* 0x0000001a1c1a723e */ /* 0x040fe200000010ff */
[----:B------:R-:W-:Y:S01]  /*ca80*/  FMUL.FTZ R135, R135, R29 ;  /* 0x0000001d87877220 */ /* 0x000fe20000410000 */
[----:B------:R-:W-:Y:S01]  /*ca90*/  FADD.FTZ R67, R28, R63 ;  /* 0x0000003f1c437221 */ /* 0x000fe20000010000 */
[----:B---3--:R-:W-:Y:S01]  /*caa0*/  FADD.FTZ R34, R38, R25 ;  /* 0x0000001926227221 */ /* 0x008fe20000010000 */
[----:B------:R-:W-:Y:S01]  /*cab0*/  FFMA.FTZ R63, R74, UR33, -R84 ;  /* 0x000000214a3f7c23 */ /* 0x000fe20008010854 */
[----:B------:R-:W0:Y:S01]  /*cac0*/  MUFU.EX2 R46, R46 ;  /* 0x0000002e002e7308 */ /* 0x000e220000000800 */
[----:B------:R-:W-:Y:S01]  /*cad0*/  FADD.FTZ R50, R32, R67 ;  /* 0x0000004320327221 */ /* 0x000fe20000010000 */
[----:B--2---:R-:W-:Y:S01]  /*cae0*/  FADD.FTZ R25, R39, R34 ;  /* 0x0000002227197221 */ /* 0x004fe20000010000 */
[----:B------:R-:W-:Y:S01]  /*caf0*/  FFMA.FTZ R84, R87, UR33, -R84 ;  /* 0x0000002157547c23 */ /* 0x000fe20008010854 */
[C---:B------:R-:W-:Y:S01]  /*cb00*/  F2FP.BF16.F32.PACK_AB R32, R33.reuse, R32 ;  /* 0x000000202120723e */ /* 0x040fe200000010ff */
[----:B------:R-:W-:Y:S01]  /*cb10*/  FADD.FTZ R67, R33, R50 ;  /* 0x0000003221437221 */ /* 0x000fe20000010000 */
[----:B----4-:R-:W-:-:S02]  /*cb20*/  FADD.FTZ R34, R42, R25 ;  /* 0x000000192a227221 */ /* 0x010fc40000010000 */
[----:B------:R-:W2:Y:S01]  /*cb30*/  MUFU.EX2 R144, R144 ;  /* 0x0000009000907308 */ /* 0x000ea20000000800 */
[----:B------:R-:W-:Y:S01]  /*cb40*/  FADD.FTZ R50, R36, R67 ;  /* 0x0000004324327221 */ /* 0x000fe20000010000 */
[C---:B-1----:R-:W-:Y:S01]  /*cb50*/  FADD.FTZ R25, R141.reuse, R34 ;  /* 0x000000228d197221 */ /* 0x042fe20000010000 */
[----:B------:R-:W-:Y:S02]  /*cb60*/  F2FP.BF16.F32.PACK_AB R33, R141, R42 ;  /* 0x0000002a8d21723e */ /* 0x000fe400000010ff */
[----:B------:R-:W-:Y:S01]  /*cb70*/  FADD.FTZ R67, R37, R50 ;  /* 0x0000003225437221 */ /* 0x000fe20000010000 */
[----:B------:R-:W-:Y:S02]  /*cb80*/  F2FP.BF16.F32.PACK_AB R42, R45, R44 ;  /* 0x0000002c2d2a723e */ /* 0x000fe400000010ff */
[----:B------:R-:W1:Y:S01]  /*cb90*/  MUFU.EX2 R30, R30 ;  /* 0x0000001e001e7308 */ /* 0x000e620000000800 */
[----:B0-----:R-:W-:Y:S01]  /*cba0*/  FADD.FTZ R25, R46, R25 ;  /* 0x000000192e197221 */ /* 0x001fe20000010000 */
[----:B------:R-:W-:Y:S01]  /*cbb0*/  FADD.FTZ R34, R40, R67 ;  /* 0x0000004328227221 */ /* 0x000fe20000010000 */
[----:B------:R-:W-:-:S03]  /*cbc0*/  F2FP.BF16.F32.PACK_AB R40, R41, R40 ;  /* 0x000000282928723e */ /* 0x000fc600000010ff */
[----:B------:R-:W-:Y:S02]  /*cbd0*/  FADD.FTZ R67, R41, R34 ;  /* 0x0000002229437221 */ /* 0x000fe40000010000 */
[----:B------:R-:W0:Y:S01]  /*cbe0*/  MUFU.EX2 R31, R31 ;  /* 0x0000001f001f7308 */ /* 0x000e220000000800 */
[----:B--2---:R-:W-:Y:S01]  /*cbf0*/  FADD.FTZ R25, R144, R25 ;  /* 0x0000001990197221 */ /* 0x004fe20000010000 */
[----:B------:R-:W-:-:S04]  /*cc00*/  FADD.FTZ R50, R44, R67 ;  /* 0x000000432c327221 */ /* 0x000fc80000010000 */
[----:B------:R-:W-:Y:S01]  /*cc10*/  FADD.FTZ R21, R45, R50 ;  /* 0x000000322d157221 */ /* 0x000fe20000010000 */
[----:B------:R-:W-:Y:S01]  /*cc20*/  F2FP.BF16.F32.PACK_AB R50, R53, R52 ;  /* 0x000000343532723e */ /* 0x000fe200000010ff */
[----:B------:R-:W2:Y:S01]  /*cc30*/  MUFU.EX2 R43, R43 ;  /* 0x0000002b002b7308 */ /* 0x000ea20000000800 */
[----:B-1----:R-:W-:Y:S01]  /*cc40*/  FADD.FTZ R34, R30, R25 ;  /* 0x000000191e227221 */ /* 0x002fe20000010000 */
[----:B------:R-:W-:Y:S01]  /*cc50*/  FADD.FTZ R14, R48, R21 ;  /* 0x00000015300e7221 */ /* 0x000fe20000010000 */
[----:B------:R-:W-:Y:S02]  /*cc60*/  F2FP.BF16.F32.PACK_AB R25, R35, R27 ;  /* 0x0000001b2319723e */ /* 0x000fe400000010ff */
[----:B------:R-:W-:Y:S01]  /*cc70*/  F2FP.BF16.F32.PACK_AB R27, R39, R38 ;  /* 0x00000026271b723e */ /* 0x000fe200000010ff */
[C---:B------:R-:W-:Y:S01]  /*cc80*/  FADD.FTZ R15, R49.reuse, R14 ;  /* 0x0000000e310f7221 */ /* 0x040fe20000010000 */
[----:B------:R-:W-:Y:S01]  /*cc90*/  F2FP.BF16.F32.PACK_AB R48, R49, R48 ;  /* 0x000000303130723e */ /* 0x000fe200000010ff */
[----:B------:R-:W1:Y:S01]  /*cca0*/  MUFU.EX2 R47, R47 ;  /* 0x0000002f002f7308 */ /* 0x000e620000000800 */
[----:B0-----:R-:W-:Y:S01]  /*ccb0*/  FADD.FTZ R28, R31, R34 ;  /* 0x000000221f1c7221 */ /* 0x001fe20000010000 */
[----:B------:R-:W-:Y:S01]  /*ccc0*/  FADD.FTZ R14, R52, R15 ;  /* 0x0000000f340e7221 */ /* 0x000fe20000010000 */
[----:B------:R-:W-:Y:S01]  /*ccd0*/  F2FP.BF16.F32.PACK_AB R34, R37, R36 ;  /* 0x000000242522723e */ /* 0x000fe200000010ff */
[----:B------:R0:W-:Y:S01]  /*cce0*/  STSM.16.M88.4 [R23], R24 ;  /* 0x0000001817007844 */ /* 0x0001e20000000200 */
[----:B------:R-:W-:Y:S01]  /*ccf0*/  F2FP.BF16.F32.PACK_AB R35, R144, R46 ;  /* 0x0000002e9023723e */ /* 0x000fe200000010ff */
[----:B------:R-:W-:Y:S01]  /*cd00*/  FADD.FTZ R15, R53, R14 ;  /* 0x0000000e350f7221 */ /* 0x000fe20000010000 */
[----:B------:R-:W-:Y:S01]  /*cd10*/  F2FP.BF16.F32.PACK_AB R41, R31, R30 ;  /* 0x0000001e1f29723e */ /* 0x000fe200000010ff */
[----:B------:R-:W3:Y:S01]  /*cd20*/  MUFU.EX2 R51, R51 ;  /* 0x0000003300337308 */ /* 0x000ee20000000800 */
[----:B--2---:R-:W-:Y:S01]  /*cd30*/  FADD.FTZ R28, R43, R28 ;  /* 0x0000001c2b1c7221 */ /* 0x004fe20000010000 */
[----:B------:R-:W-:Y:S01]  /*cd40*/  FADD.FTZ R36, R56, R15 ;  /* 0x0000000f38247221 */ /* 0x000fe20000010000 */
[----:B------:R-:W-:Y:S01]  /*cd50*/  F2FP.BF16.F32.PACK_AB R56, R57, R56 ;  /* 0x000000383938723e */ /* 0x000fe200000010ff */
[----:B------:R4:W-:Y:S04]  /*cd60*/  STSM.16.M88.4 [R19], R32 ;  /* 0x0000002013007844 */ /* 0x0009e80000000200 */
[----:B------:R-:W2:Y:S01]  /*cd70*/  MUFU.EX2 R54, R54 ;  /* 0x0000003600367308 */ /* 0x000ea20000000800 */
[C---:B-1----:R-:W-:Y:S01]  /*cd80*/  FADD.FTZ R28, R47.reuse, R28 ;  /* 0x0000001c2f1c7221 */ /* 0x042fe20000010000 */
[----:B------:R-:W-:-:S05]  /*cd90*/  F2FP.BF16.F32.PACK_AB R43, R47, R43 ;  /* 0x0000002b2f2b723e */ /* 0x000fca00000010ff */
[----:B------:R4:W-:Y:S01]  /*cda0*/  STSM.16.M88.4 [R18], R40 ;  /* 0x0000002812007844 */ /* 0x0009e20000000200 */
[----:B------:R-:W1:Y:S01]  /*cdb0*/  MUFU.EX2 R4, R4 ;  /* 0x0000000400047308 */ /* 0x000e620000000800 */
[----:B---3--:R-:W-:-:S07]  /*cdc0*/  FADD.FTZ R13, R51, R28 ;  /* 0x0000001c330d7221 */ /* 0x008fce0000010000 */
[----:B------:R-:W3:Y:S01]  /*cdd0*/  MUFU.EX2 R3, R3 ;  /* 0x0000000300037308 */ /* 0x000ee20000000800 */
[C---:B--2---:R-:W-:Y:S01]  /*cde0*/  FADD.FTZ R13, R54.reuse, R13 ;  /* 0x0000000d360d7221 */ /* 0x044fe20000010000 */
[----:B------:R-:W-:-:S06]  /*cdf0*/  F2FP.BF16.F32.PACK_AB R49, R54, R51 ;  /* 0x000000333631723e */ /* 0x000fcc00000010ff */
[----:B------:R-:W0:Y:S01]  /*ce00*/  MUFU.EX2 R60, R60 ;  /* 0x0000003c003c7308 */ /* 0x000e220000000800 */
[----:B-1----:R-:W-:Y:S01]  /*ce10*/  FADD.FTZ R13, R4, R13 ;  /* 0x0000000d040d7221 */ /* 0x002fe20000010000 */
[----:B------:R-:W-:-:S03]  /*ce20*/  F2FP.BF16.F32.PACK_AB R51, R20, R4 ;  /* 0x000000041433723e */ /* 0x000fc600000010ff */
[----:B------:R-:W-:Y:S01]  /*ce30*/  FADD.FTZ R28, R20, R13 ;  /* 0x0000000d141c7221 */ /* 0x000fe20000010000 */
[----:B------:R-:W-:Y:S01]  /*ce40*/  FADD.FTZ R13, R57, R36 ;  /* 0x00000024390d7221 */ /* 0x000fe20000010000 */
[----:B------:R4:W-:Y:S01]  /*ce50*/  STSM.16.M88.4 [R17+0x27800], R48 ;  /* 0x0278003011007844 */ /* 0x0009e20000000200 */
[----:B------:R-:W1:Y:S01]  /*ce60*/  MUFU.EX2 R55, R55 ;  /* 0x0000003700377308 */ /* 0x000e620000000800 */
[----:B---3--:R-:W-:-:S07]  /*ce70*/  FADD.FTZ R28, R3, R28 ;  /* 0x0000001c031c7221 */ /* 0x008fce0000010000 */
[----:B------:R-:W2:Y:S01]  /*ce80*/  MUFU.EX2 R61, R61 ;  /* 0x0000003d003d7308 */ /* 0x000ea20000000800 */
[----:B0-----:R-:W-:-:S07]  /*ce90*/  FADD.FTZ R24, R60, R13 ;  /* 0x0000000d3c187221 */ /* 0x001fce0000010000 */
[----:B------:R-:W0:Y:S01]  /*cea0*/  MUFU.EX2 R59, R59 ;  /* 0x0000003b003b7308 */ /* 0x000e220000000800 */
[C---:B-1----:R-:W-:Y:S01]  /*ceb0*/  FADD.FTZ R28, R55.reuse, R28 ;  /* 0x0000001c371c7221 */ /* 0x042fe20000010000 */
[----:B------:R-:W-:-:S06]  /*cec0*/  F2FP.BF16.F32.PACK_AB R57, R55, R3 ;  /* 0x000000033739723e */ /* 0x000fcc00000010ff */
[----:B------:R-:W1:Y:S01]  /*ced0*/  MUFU.EX2 R64, R64 ;  /* 0x0000004000407308 */ /* 0x000e620000000800 */
[C---:B--2---:R-:W-:Y:S01]  /*cee0*/  FADD.FTZ R15, R61.reuse, R24 ;  /* 0x000000183d0f7221 */ /* 0x044fe20000010000 */
[----:B------:R-:W-:-:S06]  /*cef0*/  F2FP.BF16.F32.PACK_AB R58, R61, R60 ;  /* 0x0000003c3d3a723e */ /* 0x000fcc00000010ff */
[----:B------:R-:W2:Y:S01]  /*cf00*/  MUFU.EX2 R62, R62 ;  /* 0x0000003e003e7308 */ /* 0x000ea20000000800 */
[----:B0-----:R-:W-:-:S07]  /*cf10*/  FADD.FTZ R13, R59, R28 ;  /* 0x0000001c3b0d7221 */ /* 0x001fce0000010000 */
[----:B------:R-:W0:Y:S01]  /*cf20*/  MUFU.EX2 R65, R65 ;  /* 0x0000004100417308 */ /* 0x000e220000000800 */
[----:B-1----:R-:W-:-:S07]  /*cf30*/  FADD.FTZ R24, R64, R15 ;  /* 0x0000000f40187221 */ /* 0x002fce0000010000 */
[----:B------:R-:W1:Y:S01]  /*cf40*/  MUFU.EX2 R63, R63 ;  /* 0x0000003f003f7308 */ /* 0x000e620000000800 */
[C---:B--2---:R-:W-:Y:S01]  /*cf50*/  FADD.FTZ R4, R62.reuse, R13 ;  /* 0x0000000d3e047221 */ /* 0x044fe20000010000 */
[----:B------:R-:W-:-:S05]  /*cf60*/  F2FP.BF16.F32.PACK_AB R59, R62, R59 ;  /* 0x0000003b3e3b723e */ /* 0x000fca00000010ff */
[----:B------:R4:W-:Y:S01]  /*cf70*/  STSM.16.M88.4 [R136], R56 ;  /* 0x0000003888007844 */ /* 0x0009e20000000200 */
[----:B------:R-:W2:Y:S01]  /*cf80*/  MUFU.EX2 R68, R68 ;  /* 0x0000004400447308 */ /* 0x000ea20000000800 */
[C---:B0-----:R-:W-:Y:S01]  /*cf90*/  FADD.FTZ R15, R65.reuse, R24 ;  /* 0x00000018410f7221 */ /* 0x041fe20000010000 */
[----:B------:R-:W-:-:S06]  /*cfa0*/  F2FP.BF16.F32.PACK_AB R64, R65, R64 ;  /* 0x000000404140723e */ /* 0x000fcc00000010ff */
[----:B------:R-:W0:Y:S01]  /*cfb0*/  MUFU.EX2 R12, R75 ;  /* 0x0000004b000c7308 */ /* 0x000e220000000800 */
[----:B-1----:R-:W-:-:S07]  /*cfc0*/  FADD.FTZ R13, R63, R4 ;  /* 0x000000043f0d7221 */ /* 0x002fce0000010000 */
[----:B------:R-:W1:Y:S01]  /*cfd0*/  MUFU.EX2 R69, R69 ;  /* 0x0000004500457308 */ /* 0x000e620000000800 */
[----:B--2---:R-:W-:-:S07]  /*cfe0*/  FADD.FTZ R20, R68, R15 ;  /* 0x0000000f44147221 */ /* 0x004fce0000010000 */
[----:B------:R-:W2:Y:S01]  /*cff0*/  MUFU.EX2 R67, R78 ;  /* 0x0000004e00437308 */ /* 0x000ea20000000800 */
[C---:B0-----:R-:W-:Y:S01]  /*d000*/  FADD.FTZ R4, R12.reuse, R13 ;  /* 0x0000000d0c047221 */ /* 0x041fe20000010000 */
[----:B------:R-:W-:Y:S01]  /*d010*/  F2FP.BF16.F32.PACK_AB R65, R12, R63 ;  /* 0x0000003f0c41723e */ /* 0x000fe200000010ff */
[----:B------:R-:W-:-:S05]  /*d020*/  IMAD.MOV.U32 R12, RZ, RZ, R0 ;  /* 0x000000ffff0c7224 */ /* 0x000fca00078e0000 */
[----:B------:R-:W0:Y:S01]  /*d030*/  MUFU.EX2 R72, R72 ;  /* 0x0000004800487308 */ /* 0x000e220000000800 */
[C---:B-1----:R-:W-:Y:S01]  /*d040*/  FADD.FTZ R15, R69.reuse, R20 ;  /* 0x00000014450f7221 */ /* 0x042fe20000010000 */
[----:B------:R-:W-:-:S06]  /*d050*/  F2FP.BF16.F32.PACK_AB R66, R69, R68 ;  /* 0x000000444542723e */ /* 0x000fcc00000010ff */
[----:B------:R-:W1:Y:S01]  /*d060*/  MUFU.EX2 R73, R73 ;  /* 0x0000004900497308 */ /* 0x000e620000000800 */
[----:B--2---:R-:W-:-:S07]  /*d070*/  FADD.FTZ R13, R67, R4 ;  /* 0x00000004430d7221 */ /* 0x004fce0000010000 */
[----:B------:R-:W2:Y:S01]  /*d080*/  MUFU.EX2 R14, R79 ;  /* 0x0000004f000e7308 */ /* 0x000ea20000000800 */
[----:B0-----:R-:W-:-:S07]  /*d090*/  FADD.FTZ R4, R72, R15 ;  /* 0x0000000f48047221 */ /* 0x001fce0000010000 */
[----:B------:R-:W0:Y:S01]  /*d0a0*/  MUFU.EX2 R76, R76 ;  /* 0x0000004c004c7308 */ /* 0x000e220000000800 */
[C---:B-1----:R-:W-:Y:S01]  /*d0b0*/  FADD.FTZ R15, R73.reuse, R4 ;  /* 0x00000004490f7221 */ /* 0x042fe20000010000 */
[----:B------:R-:W-:-:S06]  /*d0c0*/  F2FP.BF16.F32.PACK_AB R72, R73, R72 ;  /* 0x000000484948723e */ /* 0x000fcc00000010ff */
[----:B------:R-:W1:Y:S01]  /*d0d0*/  MUFU.EX2 R80, R80 ;  /* 0x0000005000507308 */ /* 0x000e620000000800 */
[C---:B--2---:R-:W-:Y:S01]  /*d0e0*/  F2FP.BF16.F32.PACK_AB R67, R14.reuse, R67 ;  /* 0x000000430e43723e */ /* 0x044fe200000010ff */
[----:B------:R-:W-:-:S04]  /*d0f0*/  FADD.FTZ R13, R14, R13 ;  /* 0x0000000d0e0d7221 */ /* 0x000fc80000010000 */
[----:B------:R4:W-:Y:S02]  /*d100*/  STSM.16.M88.4 [R19+0x6000], R64 ;  /* 0x0060004013007844 */ /* 0x0009e40000000200 */
[----:B------:R-:W2:Y:S01]  /*d110*/  MUFU.EX2 R82, R82 ;  /* 0x0000005200527308 */ /* 0x000ea20000000800 */
[----:B0-----:R-:W-:-:S07]  /*d120*/  FADD.FTZ R15, R76, R15 ;  /* 0x0000000f4c0f7221 */ /* 0x001fce0000010000 */
[----:B------:R-:W0:Y:S01]  /*d130*/  MUFU.EX2 R83, R83 ;  /* 0x0000005300537308 */ /* 0x000e220000000800 */
[C---:B-1----:R-:W-:Y:S01]  /*d140*/  F2FP.BF16.F32.PACK_AB R74, R80.reuse, R76 ;  /* 0x0000004c504a723e */ /* 0x042fe200000010ff */
[----:B------:R-:W-:-:S06]  /*d150*/  FADD.FTZ R4, R80, R15 ;  /* 0x0000000f50047221 */ /* 0x000fcc0000010000 */
[----:B------:R-:W1:Y:S01]  /*d160*/  MUFU.EX2 R86, R86 ;  /* 0x0000005600567308 */ /* 0x000e620000000800 */
[----:B--2---:R-:W-:-:S07]  /*d170*/  FADD.FTZ R13, R82, R13 ;  /* 0x0000000d520d7221 */ /* 0x004fce0000010000 */
[----:B------:R-:W2:Y:S01]  /*d180*/  MUFU.EX2 R84, R84 ;  /* 0x0000005400547308 */ /* 0x000ea20000000800 */
[C---:B0-----:R-:W-:Y:S01]  /*d190*/  F2FP.BF16.F32.PACK_AB R73, R83.reuse, R82 ;  /* 0x000000525349723e */ /* 0x041fe200000010ff */
[----:B------:R-:W-:-:S04]  /*d1a0*/  FADD.FTZ R13, R83, R13 ;  /* 0x0000000d530d7221 */ /* 0x000fc80000010000 */
[----:B-1----:R-:W-:Y:S01]  /*d1b0*/  FADD.FTZ R13, R86, R13 ;  /* 0x0000000d560d7221 */ /* 0x002fe20000010000 */
[----:B--2---:R-:W-:-:S03]  /*d1c0*/  F2FP.BF16.F32.PACK_AB R75, R84, R86 ;  /* 0x00000056544b723e */ /* 0x004fc600000010ff */
[----:B------:R-:W-:Y:S01]  /*d1d0*/  FADD.FTZ R3, R84, R13 ;  /* 0x0000000d54037221 */ /* 0x000fe20000010000 */
[----:B------:R-:W-:Y:S01]  /*d1e0*/  IMAD.MOV.U32 R13, RZ, RZ, R7 ;  /* 0x000000ffff0d7224 */ /* 0x000fe200078e0007 */
[----:B------:R4:W-:Y:S01]  /*d1f0*/  STSM.16.M88.4 [R18+0x6000], R72 ;  /* 0x0060004812007844 */ /* 0x0009e20000000200 */
[----:B------:R0:W-:Y:S06]  /*d200*/  MEMBAR.ALL.CTA ;  /* 0x0000000000007992 */ /* 0x0001ec0000008000 */
[----:B0-----:R-:W0:Y:S02]  /*d210*/  FENCE.VIEW.ASYNC.S ;  /* 0x00000000000073c6 */ /* 0x001e240000000000 */
[----:B0-----:R-:W-:Y:S01]  /*d220*/  NOP ;  /* 0x0000000000007918 */ /* 0x001fe20000000000 */
[----:B------:R-:W-:Y:S05]  /*d230*/  @P2 BRA `(.L_x_915) ;  /* 0xffffffd000002947 */ /* 0x000fea000383ffff */
.L_x_898:
[----:B------:R-:W-:Y:S06]  /*d240*/  BAR.ARV 0x8, 0x1a0 ;  /* 0x0206800000007b1d */ /* 0x000fec0000002000 */
[----:B------:R-:W-:Y:S05]  /*d250*/  @!P0 BRA `(.L_x_916) ;  /* 0x0000000000048947 */ /* 0x000fea0003800000 */
[----:B------:R-:W-:Y:S01]  /*d260*/  BPT.TRAP 0x1 ;  /* 0x000000040000795c */ /* 0x000fe20000300000 */
.L_x_916:
[----:B------:R-:W-:Y:S01]  /*d270*/  ULEA UR9, UR43, UR42, 0x3 ;  /* 0x0000002a2b097291 */ /* 0x000fe2000f8e183f */
[----:B------:R-:W-:-:S05]  /*d280*/  IMAD.U32 R2, RZ, RZ, UR46 ;  /* 0x0000002eff027e24 */ /* 0x000fca000f8e00ff */
[----:B------:R-:W-:-:S04]  /*d290*/  SHF.L.U32 R2, R2, 0x1f, RZ ;  /* 0x0000001f02027819 */ /* 0x000fc800000006ff */
[----:B------:R0:W3:Y:S01]  /*d2a0*/  SYNCS.PHASECHK.TRANS64.TRYWAIT P2, [UR9+0x2d850], R2 ;  /* 0x02d85002ff0075a7 */ /* 0x0000e20008040149 */
[----:B------:R-:W-:Y:S05]  /*d2b0*/  @!P0 BRA `(.L_x_917) ;  /* 0x0000000000048947 */ /* 0x000fea0003800000 */
[----:B------:R-:W-:Y:S01]  /*d2c0*/  BPT.TRAP 0x1 ;  /* 0x000000040000795c */ /* 0x000fe20000300000 */
.L_x_917:
[----:B---3--:R-:W-:Y:S05]  /*d2d0*/  @P2 BRA `(.L_x_918) ;  /* 0x0000000000082947 */ /* 0x008fea0003800000 */
[----:B------:R-:W3:Y:S02]  /*d2e0*/  SYNCS.PHASECHK.TRANS64.TRYWAIT P0, [UR9+0x2d850], R2 ;  /* 0x02d85002ff0075a7 */ /* 0x000ee40008000149 */
[----:B---3--:R-:W-:Y:S05]  /*d2f0*/  @!P0 BRA `(.L_x_919) ;  /* 0x0000007000788947 */ /* 0x008fea0003800000 */
.L_x_918:
[----:B------:R-:W-:Y:S01]  /*d300*/  UIADD3 UR42, UR42, 0x400, URZ ;  /* 0x000004002a2a7890 */ /* 0x000fe2000fffe03f */
[----:B------:R-:W-:Y:S01]  /*d310*/  WARPGROUP.ARRIVE ;  /* 0x00000000000079c5 */ /* 0x000fe20000000000 */
[----:B------:R-:W-:Y:S01]  /*d320*/  ULOP3.LUT UR37, UR37, 0x10000, URZ, 0xfc, !UPT ;  /* 0x0001000025257892 */ /* 0x000fe2000f8efc3f */
[----:B---3--:R-:W3:Y:S01]  /*d330*/  SHFL.BFLY PT, R5, R4, 0x2, 0x1f ;  /* 0x0c401f0004057f89 */ /* 0x008ee200000e0000 */
[----:B------:R-:W-:Y:S01]  /*d340*/  USHF.R.U32.HI UR42, URZ, 0x4, UR42 ;  /* 0x000000043f2a7899 */ /* 0x000fe2000801162a */
[----:B-1----:R-:W-:Y:S01]  /*d350*/  IMAD.U32 R13, RZ, RZ, UR33 ;  /* 0x00000021ff0d7e24 */ /* 0x002fe2000f8e00ff */
[----:B------:R-:W-:Y:S01]  /*d360*/  UMOV UR5, 0x40000040 ;  /* 0x4000004000057882 */ /* 0x000fe20000000000 */
[----:B------:R-:W-:Y:S01]  /*d370*/  UMOV UR7, 0x80000020 ;  /* 0x8000002000077882 */ /* 0x000fe20000000000 */
[----:B------:R-:W-:Y:S01]  /*d380*/  ULOP3.LUT UR42, UR42, 0x3fff, URZ, 0xc0, !UPT ;  /* 0x00003fff2a2a7892 */ /* 0x000fe2000f8ec03f */
[----:B0-----:R-:W0:Y:S01]  /*d390*/  SHFL.BFLY PT, R2, R3, 0x2, 0x1f ;  /* 0x0c401f0003027f89 */ /* 0x001e2200000e0000 */
[----:B------:R-:W-:Y:S01]  /*d3a0*/  UMOV UR4, UR37 ;  /* 0x0000002500047c82 */ /* 0x000fe20008000000 */
[----:B------:R-:W-:-:S02]  /*d3b0*/  UIADD3 UR44, UR44, 0x1, URZ ;  /* 0x000000012c2c7890 */ /* 0x000fc4000fffe03f */
[----:B------:R-:W-:-:S04]  /*d3c0*/  ULOP3.LUT UR8, UR42, 0x2000000, URZ, 0xfc, !UPT ;  /* 0x020000002a087892 */ /* 0x000fc8000f8efc3f */
[----:B------:R-:W-:Y:S02]  /*d3d0*/  UIMAD UR8, UR43, 0x600, UR8 ;  /* 0x000006002b0878a4 */ /* 0x000fe4000f8e0208 */
[----:B------:R-:W-:-:S04]  /*d3e0*/  UIADD3 UR43, UR43, 0x1, URZ ;  /* 0x000000012b2b7890 */ /* 0x000fc8000fffe03f */
[----:B------:R-:W-:Y:S01]  /*d3f0*/  UISETP.NE.AND UP0, UPT, UR43, 0x2, UPT ;  /* 0x000000022b00788c */ /* 0x000fe2000bf05270 */
[----:B------:R-:W-:Y:S02]  /*d400*/  UMOV UR6, UR8 ;  /* 0x0000000800067c82 */ /* 0x000fe40008000000 */
[----:B------:R-:W-:Y:S01]  /*d410*/  HGMMA.64x96x16.F32.BF16 R88, gdesc[UR4].tnspB, R88, gsb0 ;  /* 0x41600000045879f0 */ /* 0x000fe20008001858 */
[----:B------:R-:W-:Y:S01]  /*d420*/  UIADD3 UR4, UR37, 0x2, URZ ;  /* 0x0000000225047890 */ /* 0x000fe2000fffe03f */
[----:B---3--:R-:W-:Y:S01]  /*d430*/  FADD.FTZ R5, R5, R4 ;  /* 0x0000000405057221 */ /* 0x008fe20000010000 */
[----:B------:R-:W-:Y:S01]  /*d440*/  UIADD3 UR6, UR8, 0x40, URZ ;  /* 0x0000004008067890 */ /* 0x000fe2000fffe03f */
[----:B------:R-:W-:Y:S01]  /*d450*/  IMAD.MOV.U32 R4, RZ, RZ, RZ ;  /* 0x000000ffff047224 */ /* 0x000fe200078e00ff */
[----:B------:R-:W-:Y:S01]  /*d460*/  UMOV UR5, 0x40000040 ;  /* 0x4000004000057882 */ /* 0x000fe20000000000 */
[----:B------:R-:W-:Y:S01]  /*d470*/  UMOV UR7, 0x80000020 ;  /* 0x8000002000077882 */ /* 0x000fe20000000000 */
[----:B0-----:R-:W-:Y:S01]  /*d480*/  FADD.FTZ R6, R2, R3 ;  /* 0x0000000302067221 */ /* 0x001fe20000010000 */
[----:B------:R-:W-:Y:S01]  /*d490*/  IMAD.MOV.U32 R3, RZ, RZ, -0x800000 ;  /* 0xff800000ff037424 */ /* 0x000fe200078e00ff */
[----:B------:R-:W0:Y:S01]  /*d4a0*/  SHFL.BFLY PT, R2, R5, 0x1, 0x1f ;  /* 0x0c201f0005027f89 */ /* 0x000e2200000e0000 */
[----:B------:R-:W-:-:S03]  /*d4b0*/  USEL UR43, UR43, URZ, UP0 ;  /* 0x0000003f2b2b7287 */ /* 0x000fc60008000000 */
[----:B------:R-:W1:Y:S01]  /*d4c0*/  SHFL.BFLY PT, R9, R6, 0x1, 0x1f ;  /* 0x0c201f0006097f89 */ /* 0x000e6200000e0000 */
[----:B0-----:R-:W-:Y:S01]  /*d4d0*/  FADD.FTZ R11, R5, R2 ;  /* 0x00000002050b7221 */ /* 0x001fe20000010000 */
[----:B------:R-:W-:Y:S02]  /*d4e0*/  IMAD.U32 R5, RZ, RZ, UR33 ;  /* 0x00000021ff057e24 */ /* 0x000fe4000f8e00ff */
[----:B------:R-:W-:Y:S02]  /*d4f0*/  IMAD.MOV.U32 R2, RZ, RZ, -0x800000 ;  /* 0xff800000ff027424 */ /* 0x000fe400078e00ff */
[----:B-1----:R-:W-:Y:S01]  /*d500*/  FADD.FTZ R12, R6, R9 ;  /* 0x00000009060c7221 */ /* 0x002fe20000010000 */
[----:B------:R-:W-:Y:S01]  /*d510*/  FSETP.NE.FTZ.AND P0, PT, R11, RZ, PT ;  /* 0x000000ff0b00720b */ /* 0x000fe20003f15000 */
[----:B------:R-:W-:Y:S02]  /*d520*/  IMAD.U32 R6, RZ, RZ, UR9 ;  /* 0x00000009ff067e24 */ /* 0x000fe4000f8e00ff */
[----:B------:R-:W-:Y:S01]  /*d530*/  IMAD.MOV.U32 R9, RZ, RZ, RZ ;  /* 0x000000ffff097224 */ /* 0x000fe200078e00ff */
[----:B------:R-:W-:Y:S01]  /*d540*/  FSETP.NE.FTZ.AND P2, PT, R12, RZ, PT ;  /* 0x000000ff0c00720b */ /* 0x000fe20003f55000 */
[----:B------:R-:W-:-:S08]  /*d550*/  @!P1 VIADD R6, R6, 0x2d860 ;  /* 0x0002d86006069836 */ /* 0x000fd00000000000 */
[----:B------:R-:W0:Y:S01]  /*d560*/  @P0 MUFU.LG2 R8, R11 ;  /* 0x0000000b00080308 */ /* 0x000e220000000c00 */
[----:B------:R-:W-:-:S07]  /*d570*/  @P0 FMUL.FTZ R5, R5, 0.69314718246459960938 ;  /* 0x3f31721805050820 */ /* 0x000fce0000410000 */
[----:B------:R-:W1:Y:S08]  /*d580*/  @P2 MUFU.LG2 R10, R12 ;  /* 0x0000000c000a2308 */ /* 0x000e700000000c00 */
[----:B------:R3:W5:Y:S01]  /*d590*/  @P0 MUFU.RCP R4, R11 ;  /* 0x0000000b00040308 */ /* 0x0007620000001000 */
[----:B0-----:R-:W-:-:S04]  /*d5a0*/  @P0 FMUL.FTZ R8, R8, 0.69314718246459960938 ;  /* 0x3f31721808080820 */ /* 0x001fc80000410000 */
[----:B------:R-:W-:Y:S01]  /*d5b0*/  @P0 FFMA.FTZ R2, R5, R0, R8 ;  /* 0x0000000005020223 */ /* 0x000fe20000010008 */
[----:B------:R-:W-:Y:S02]  /*d5c0*/  @!P1 PRMT R5, RZ, 0x654, R6 ;  /* 0x00000654ff059816 */ /* 0x000fe40000000006 */
[----:B------:R-:W0:Y:S01]  /*d5d0*/  @P2 MUFU.RCP R9, R12 ;  /* 0x0000000c00092308 */ /* 0x000e220000001000 */
[----:B---3--:R-:W-:Y:S01]  /*d5e0*/  @P2 FMUL.FTZ R11, R13, 0.69314718246459960938 ;  /* 0x3f3172180d0b2820 */ /* 0x008fe20000410000 */
[----:B-1----:R-:W-:Y:S01]  /*d5f0*/  @P2 FMUL.FTZ R10, R10, 0.69314718246459960938 ;  /* 0x3f3172180a0a2820 */ /* 0x002fe20000410000 */
[----:B------:R-:W-:-:S03]  /*d600*/  PLOP3.LUT P0, PT, PT, PT, PT, 0x8, 0x0 ;  /* 0x000000000000781c */ /* 0x000fc60003f0e170 */
        /* <DEDUP_REMOVED lines=50> */
[-C--:B-----5:R-:W-:Y:S01]  /*d930*/  FMUL.FTZ R0, R88, R4.reuse ;  /* 0x0000000458007220 */ /* 0x0a0fe20000410000 */
        /* <DEDUP_REMOVED lines=17> */
[-C--:B--2---:R-:W-:Y:S01]  /*da50*/  FMUL.FTZ R26, R124, R4.reuse ;  /* 0x000000047c1a7220 */ /* 0x084fe20000410000 */
        /* <DEDUP_REMOVED lines=29> */
.L_x_849:
[----:B------:R-:W0:Y:S08]  /*dc30*/  S2UR UR4, SR_CgaCtaId ;  /* 0x00000000000479c3 */ /* 0x000e300000008800 */
[----:B------:R-:W-:Y:S06]  /*dc40*/  BAR.SYNC.DEFER_BLOCKING 0x5, 0x1a0 ;  /* 0x0146800000007b1d */ /* 0x000fec0000010000 */
[----:B------:R-:W-:Y:S01]  /*dc50*/  UMOV UR42, 0x400 ;  /* 0x00000400002a7882 */ /* 0x000fe20000000000 */
[----:B------:R-:W-:Y:S01]  /*dc60*/  BSSY B0, `(.L_x_920) ;  /* 0x0000179000007945 */ /* 0x000fe20003800000 */
[----:B0-----:R-:W-:-:S09]  /*dc70*/  ULEA UR42, UR4, UR42, 0x18 ;  /* 0x0000002a042a7291 */ /* 0x001fd2000f8ec03f */
[----:B------:R-:W0:Y:S02]  /*dc80*/  LDS.128 R144, [UR42+0x2d8d0] ;  /* 0x02d8d02aff907984 */ /* 0x000e240008000c00 */
[----:B0-----:R-:W-:Y:S02]  /*dc90*/  R2UR UR6, R146 ;  /* 0x00000000920672ca */ /* 0x001fe400000e0000 */
[----:B------:R-:W-:Y:S01]  /*dca0*/  R2UR UR5, R147 ;  /* 0x00000000930572ca */ /* 0x000fe200000e0000 */
[----:B------:R-:W-:Y:S06]  /*dcb0*/  BAR.ARV 0x4, 0x1a0 ;  /* 0x0106800000007b1d */ /* 0x000fec0000002000 */
[----:B------:R-:W-:Y:S08]  /*dcc0*/  @P0 BRA `(.L_x_921) ;  /* 0x0000000c00cc0947 */ /* 0x000ff00003800000 */
[----:B------:R-:W0:Y:S08]  /*dcd0*/  S2UR UR4, SR_SWINHI ;  /* 0x00000000000479c3 */ /* 0x000e300000002f00 */
[----:B------:R-:W-:Y:S01]  /*dce0*/  BAR.SYNC.DEFER_BLOCKING 0x1, 0x180 ;  /* 0x0046000000007b1d */ /* 0x000fe20000010000 */
[----:B------:R-:W-:Y:S02]  /*dcf0*/  F2FP.BF16.F32.PACK_AB R6, R6, R29 ;  /* 0x0000001d0606723e */ /* 0x000fe400000010ff */
[----:B------:R-:W-:-:S02]  /*dd00*/  F2FP.BF16.F32.PACK_AB R7, R7, R94 ;  /* 0x0000005e0707723e */ /* 0x000fc400000010ff */
[----:B------:R-:W-:Y:S02]  /*dd10*/  F2FP.BF16.F32.PACK_AB R128, R129, R128 ;  /* 0x000000808180723e */ /* 0x000fe400000010ff */
[----:B------:R-:W-:Y:S02]  /*dd20*/  F2FP.BF16.F32.PACK_AB R26, R125, R26 ;  /* 0x0000001a7d1a723e */ /* 0x000fe400000010ff */
[----:B------:R-:W-:Y:S02]  /*dd30*/  F2FP.BF16.F32.PACK_AB R27, R27, R126 ;  /* 0x0000007e1b1b723e */ /* 0x000fe400000010ff */
[----:B------:R-:W-:Y:S02]  /*dd40*/  F2FP.BF16.F32.PACK_AB R129, R131, R130 ;  /* 0x000000828381723e */ /* 0x000fe400000010ff */
[----:B------:R-:W-:Y:S02]  /*dd50*/  F2FP.BF16.F32.PACK_AB R130, R133, R132 ;  /* 0x000000848582723e */ /* 0x000fe400000010ff */
[----:B------:R-:W-:Y:S01]  /*dd60*/  F2FP.BF16.F32.PACK_AB R131, R135, R134 ;  /* 0x000000868783723e */ /* 0x000fe200000010ff */
[----:B------:R-:W-:Y:S01]  /*dd70*/  UMOV UR8, UR42 ;  /* 0x0000002a00087c82 */ /* 0x000fe20008000000 */
[----:B0-----:R-:W-:Y:S01]  /*dd80*/  UMOV UR9, UR4 ;  /* 0x0000000400097c82 */ /* 0x001fe20008000000 */
[----:B------:R-:W-:-:S02]  /*dd90*/  IMAD.U32 R20, RZ, RZ, UR8 ;  /* 0x00000008ff147e24 */ /* 0x000fc4000f8e00ff */
[----:B------:R-:W-:Y:S01]  /*dda0*/  IMAD.U32 R21, RZ, RZ, UR9 ;  /* 0x00000009ff157e24 */ /* 0x000fe2000f8e00ff */
[----:B------:R-:W-:Y:S02]  /*ddb0*/  ULDC.64 UR8, c[0x0][0xbd8] ;  /* 0x0002f60000087ab9 */ /* 0x000fe40000000a00 */
[----:B------:R-:W-:Y:S01]  /*ddc0*/  UISETP.NE.U32.AND UP0, UPT, UR8, URZ, UPT ;  /* 0x0000003f0800728c */ /* 0x000fe2000bf05070 */
[----:B------:R-:W-:-:S03]  /*ddd0*/  IMAD.WIDE R4, R152, 0x2, R20 ;  /* 0x0000000298047825 */ /* 0x000fc600078e0214 */
[----:B------:R-:W-:Y:S01]  /*dde0*/  UISETP.NE.AND.EX UP0, UPT, UR9, URZ, UPT, UP0 ;  /* 0x0000003f0900728c */ /* 0x000fe2000bf05300 */
[C---:B------:R-:W-:Y:S02]  /*ddf0*/  LOP3.LUT R9, R4.reuse, 0x180, RZ, 0xc0, !PT ;  /* 0x0000018004097812 */ /* 0x040fe400078ec0ff */
[----:B------:R-:W-:Y:S01]  /*de00*/  ULDC.64 UR8, c[0x0][0xbd8] ;  /* 0x0002f60000087ab9 */ /* 0x000fe20000000a00 */
[C---:B------:R-:W-:Y:S01]  /*de10*/  IADD3 R25, P0, R4.reuse, 0x6020, RZ ;  /* 0x0000602004197810 */ /* 0x040fe20007f1e0ff */
[----:B------:R-:W-:Y:S01]  /*de20*/  UIMAD.WIDE UR8, UR40, 0x4, UR8 ;  /* 0x00000004280878a5 */ /* 0x000fe2000f8e0208 */
[----:B------:R-:W-:Y:S02]  /*de30*/  SHF.R.U64 R9, R9, 0x3, RZ ;  /* 0x0000000309097819 */ /* 0x000fe400000012ff */
[C---:B------:R-:W-:Y:S02]  /*de40*/  IADD3 R11, P1, R4.reuse, 0x6000, RZ ;  /* 0x00006000040b7810 */ /* 0x040fe40007f3e0ff */
[----:B------:R-:W-:-:S02]  /*de50*/  IADD3 R37, P2, R4, 0x3020, RZ ;  /* 0x0000302004257810 */ /* 0x000fc40007f5e0ff */
[C---:B----4-:R-:W-:Y:S02]  /*de60*/  IADD3 R35, P3, R4.reuse, 0x3000, RZ ;  /* 0x0000300004237810 */ /* 0x050fe40007f7e0ff */
[----:B------:R-:W-:Y:S01]  /*de70*/  IADD3 R33, P4, R4, 0x20, RZ ;  /* 0x0000002004217810 */ /* 0x000fe20007f9e0ff */
[--C-:B------:R-:W-:Y:S01]  /*de80*/  IMAD.X R13, RZ, RZ, R5.reuse, P2 ;  /* 0x000000ffff0d7224 */ /* 0x100fe200010e0605 */
[----:B------:R-:W-:Y:S01]  /*de90*/  LOP3.LUT R4, R9, R4, RZ, 0x3c, !PT ;  /* 0x0000000409047212 */ /* 0x000fe200078e3cff */
[--C-:B------:R-:W-:Y:S01]  /*dea0*/  IMAD.X R15, RZ, RZ, R5.reuse, P3 ;  /* 0x000000ffff0f7224 */ /* 0x100fe200018e0605 */
[----:B------:R-:W-:Y:S01]  /*deb0*/  LOP3.LUT R24, R25, 0x180, RZ, 0xc0, !PT ;  /* 0x0000018019187812 */ /* 0x000fe200078ec0ff */
[----:B------:R-:W-:Y:S01]  /*dec0*/  IMAD.X R9, RZ, RZ, R5, P4 ;  /* 0x000000ffff097224 */ /* 0x000fe200020e0605 */
[----:B------:R-:W-:Y:S02]  /*ded0*/  LOP3.LUT R10, R11, 0x180, RZ, 0xc0, !PT ;  /* 0x000001800b0a7812 */ /* 0x000fe400078ec0ff */
[----:B------:R-:W-:-:S02]  /*dee0*/  MOV R31, R4 ;  /* 0x00000004001f7202 */ /* 0x000fc40000000f00 */
[----:B------:R-:W-:Y:S02]  /*def0*/  F2FP.BF16.F32.PACK_AB R4, R89, R0 ;  /* 0x000000005904723e */ /* 0x000fe400000010ff */
[----:B------:R-:W-:Y:S02]  /*df00*/  LOP3.LUT R8, R35, 0x180, RZ, 0xc0, !PT ;  /* 0x0000018023087812 */ /* 0x000fe400078ec0ff */
[----:B------:R-:W-:Y:S02]  /*df10*/  LOP3.LUT R0, R33, 0x180, RZ, 0xc0, !PT ;  /* 0x0000018021007812 */ /* 0x000fe400078ec0ff */
[----:B------:R-:W-:Y:S02]  /*df20*/  SHF.R.U64 R24, R24, 0x3, RZ ;  /* 0x0000000318187819 */ /* 0x000fe400000012ff */
[----:B------:R-:W-:Y:S02]  /*df30*/  SHF.R.U64 R10, R10, 0x3, RZ ;  /* 0x000000030a0a7819 */ /* 0x000fe400000012ff */
[----:B------:R-:W-:-:S02]  /*df40*/  LOP3.LUT R12, R37, 0x180, RZ, 0xc0, !PT ;  /* 0x00000180250c7812 */ /* 0x000fc400078ec0ff */
[----:B------:R-:W-:Y:S02]  /*df50*/  SHF.R.U64 R8, R8, 0x3, RZ ;  /* 0x0000000308087819 */ /* 0x000fe400000012ff */
[----:B------:R-:W-:Y:S02]  /*df60*/  SHF.R.U64 R0, R0, 0x3, RZ ;  /* 0x0000000300007819 */ /* 0x000fe400000012ff */
[----:B------:R-:W-:Y:S01]  /*df70*/  LOP3.LUT R24, R24, R25, RZ, 0x3c, !PT ;  /* 0x0000001918187212 */ /* 0x000fe200078e3cff */
[--C-:B------:R-:W-:Y:S01]  /*df80*/  IMAD.X R25, RZ, RZ, R5.reuse, P0 ;  /* 0x000000ffff197224 */ /* 0x100fe200000e0605 */
[----:B------:R-:W-:Y:S01]  /*df90*/  LOP3.LUT R10, R10, R11, RZ, 0x3c, !PT ;  /* 0x0000000b0a0a7212 */ /* 0x000fe200078e3cff */
[----:B------:R-:W-:Y:S01]  /*dfa0*/  IMAD.X R11, RZ, RZ, R5, P1 ;  /* 0x000000ffff0b7224 */ /* 0x000fe200008e0605 */
[----:B------:R-:W-:Y:S02]  /*dfb0*/  SHF.R.U64 R12, R12, 0x3, RZ ;  /* 0x000000030c0c7819 */ /* 0x000fe400000012ff */
[----:B------:R-:W-:-:S02]  /*dfc0*/  LOP3.LUT R14, R8, R35, RZ, 0x3c, !PT ;  /* 0x00000023080e7212 */ /* 0x000fc400078e3cff */
[----:B------:R-:W-:Y:S02]  /*dfd0*/  F2FP.BF16.F32.PACK_AB R5, R91, R90 ;  /* 0x0000005a5b05723e */ /* 0x000fe400000010ff */
[----:B------:R-:W-:Y:S02]  /*dfe0*/  LOP3.LUT R8, R0, R33, RZ, 0x3c, !PT ;  /* 0x0000002100087212 */ /* 0x000fe400078e3cff */
[----:B------:R-:W-:Y:S01]  /*dff0*/  LOP3.LUT R12, R12, R37, RZ, 0x3c, !PT ;  /* 0x000000250c0c7212 */ /* 0x000fe200078e3cff */
[----:B------:R0:W-:Y:S01]  /*e000*/  STSM.16.M88.4 [R31], R4 ;  /* 0x000000041f007844 */ /* 0x0001e20000000200 */
[----:B------:R-:W-:Y:S02]  /*e010*/  MOV R29, R10 ;  /* 0x0000000a001d7202 */ /* 0x000fe40000000f00 */
[----:B------:R-:W-:Y:S02]  /*e020*/  MOV R0, R8 ;  /* 0x0000000800007202 */ /* 0x000fe40000000f00 */
[----:B------:R-:W-:-:S02]  /*e030*/  F2FP.BF16.F32.PACK_AB R8, R97, R96 ;  /* 0x000000606108723e */ /* 0x000fc400000010ff */
[----:B------:R-:W-:Y:S02]  /*e040*/  F2FP.BF16.F32.PACK_AB R9, R99, R98 ;  /* 0x000000626309723e */ /* 0x000fe400000010ff */
[----:B------:R-:W-:Y:S02]  /*e050*/  F2FP.BF16.F32.PACK_AB R10, R101, R100 ;  /* 0x00000064650a723e */ /* 0x000fe400000010ff */
[----:B------:R-:W-:Y:S02]  /*e060*/  F2FP.BF16.F32.PACK_AB R11, R103, R102 ;  /* 0x00000066670b723e */ /* 0x000fe400000010ff */
[----:B------:R-:W-:Y:S02]  /*e070*/  MOV R30, R12 ;  /* 0x0000000c001e7202 */ /* 0x000fe40000000f00 */
[----:B------:R-:W-:Y:S01]  /*e080*/  MOV R28, R24 ;  /* 0x00000018001c7202 */ /* 0x000fe20000000f00 */
[----:B------:R1:W-:Y:S01]  /*e090*/  STSM.16.M88.4 [R0], R8 ;  /* 0x0000000800007844 */ /* 0x0003e20000000200 */
[----:B0-----:R-:W-:-:S02]  /*e0a0*/  MOV R31, R14 ;  /* 0x0000000e001f7202 */ /* 0x001fc40000000f00 */
[----:B------:R-:W-:Y:S02]  /*e0b0*/  F2FP.BF16.F32.PACK_AB R4, R105, R104 ;  /* 0x000000686904723e */ /* 0x000fe400000010ff */
[----:B------:R-:W-:Y:S02]  /*e0c0*/  F2FP.BF16.F32.PACK_AB R5, R107, R106 ;  /* 0x0000006a6b05723e */ /* 0x000fe400000010ff */
[----:B------:R-:W-:Y:S02]  /*e0d0*/  F2FP.BF16.F32.PACK_AB R6, R109, R108 ;  /* 0x0000006c6d06723e */ /* 0x000fe400000010ff */
[----:B------:R-:W-:Y:S02]  /*e0e0*/  F2FP.BF16.F32.PACK_AB R7, R111, R110 ;  /* 0x0000006e6f07723e */ /* 0x000fe400000010ff */
[----:B------:R-:W-:Y:S02]  /*e0f0*/  F2FP.BF16.F32.PACK_AB R12, R113, R112 ;  /* 0x00000070710c723e */ /* 0x000fe400000010ff */
[----:B------:R-:W-:Y:S01]  /*e100*/  F2FP.BF16.F32.PACK_AB R13, R115, R114 ;  /* 0x00000072730d723e */ /* 0x000fe200000010ff */
[----:B------:R0:W-:Y:S01]  /*e110*/  STSM.16.M88.4 [R31], R4 ;  /* 0x000000041f007844 */ /* 0x0001e20000000200 */
[----:B------:R-:W-:Y:S01]  /*e120*/  F2FP.BF16.F32.PACK_AB R14, R117, R116 ;  /* 0x00000074750e723e */ /* 0x000fe200000010ff */
[----:B-1----:R-:W-:Y:S01]  /*e130*/  IMAD.U32 R8, RZ, RZ, UR8 ;  /* 0x00000008ff087e24 */ /* 0x002fe2000f8e00ff */
[----:B------:R-:W-:Y:S01]  /*e140*/  F2FP.BF16.F32.PACK_AB R15, R119, R118 ;  /* 0x00000076770f723e */ /* 0x000fe200000010ff */
[----:B------:R-:W-:Y:S01]  /*e150*/  IMAD.U32 R9, RZ, RZ, UR9 ;  /* 0x00000009ff097e24 */ /* 0x000fe2000f8e00ff */
[----:B------:R-:W-:Y:S01]  /*e160*/  F2FP.BF16.F32.PACK_AB R24, R121, R120 ;  /* 0x000000787918723e */ /* 0x000fe200000010ff */
[----:B------:R-:W-:Y:S01]  /*e170*/  ULDC.64 UR8, c[0x0][0xbe0] ;  /* 0x0002f80000087ab9 */ /* 0x000fe20000000a00 */
[----:B------:R-:W-:Y:S01]  /*e180*/  F2FP.BF16.F32.PACK_AB R25, R123, R122 ;  /* 0x0000007a7b19723e */ /* 0x000fe200000010ff */
[----:B------:R1:W-:Y:S01]  /*e190*/  STSM.16.M88.4 [R30], R12 ;  /* 0x0000000c1e007844 */ /* 0x0003e20000000200 */
[----:B------:R-:W2:Y:S01]  /*e1a0*/  LDC R39, c[0x0][0xa88] ;  /* 0x0002a200ff277b82 */ /* 0x000ea20000000800 */
[----:B------:R-:W-:-:S02]  /*e1b0*/  PLOP3.LUT P0, PT, PT, PT, UP0, 0x80, 0x0 ;  /* 0x000000000000781c */ /* 0x000fc40003f0f008 */
[----:B------:R1:W-:Y:S04]  /*e1c0*/  STSM.16.M88.4 [R29], R24 ;  /* 0x000000181d007844 */ /* 0x0003e80000000200 */
[----:B------:R1:W-:Y:S01]  /*e1d0*/  STSM.16.M88.4 [R28], R128 ;  /* 0x000000801c007844 */ /* 0x0003e20000000200 */
[----:B------:R-:W-:Y:S01]  /*e1e0*/  UISETP.NE.U32.AND UP1, UPT, UR8, URZ, UPT ;  /* 0x0000003f0800728c */ /* 0x000fe2000bf25070 */
[----:B------:R-:W-:Y:S03]  /*e1f0*/  BAR.SYNC.DEFER_BLOCKING 0x1, 0x180 ;  /* 0x0046000000007b1d */ /* 0x000fe60000010000 */
[----:B------:R-:W-:-:S06]  /*e200*/  UISETP.NE.AND.EX UP1, UPT, UR9, URZ, UPT, UP1 ;  /* 0x0000003f0900728c */ /* 0x000fcc000bf25310 */
[----:B------:R-:W-:-:S05]  /*e210*/  PLOP3.LUT P1, PT, PT, PT, UP1, 0x80, 0x0 ;  /* 0x000000000000781c */ /* 0x000fca0003f2f018 */
[----:B------:R-:W-:Y:S02]  /*e220*/  @UP1 ULDC.64 UR8, c[0x0][0xbe0] ;  /* 0x0002f80000081ab9 */ /* 0x000fe40000000a00 */
[----:B------:R-:W-:-:S06]  /*e230*/  @UP1 UIMAD.WIDE UR8, UR40, 0x4, UR8 ;  /* 0x00000004280818a5 */ /* 0x000fcc000f8e0208 */
[----:B0-----:R-:W-:Y:S02]  /*e240*/  IMAD.U32 R6, RZ, RZ, UR8 ;  /* 0x00000008ff067e24 */ /* 0x001fe4000f8e00ff */
[----:B------:R-:W-:Y:S01]  /*e250*/  IMAD.U32 R7, RZ, RZ, UR9 ;  /* 0x00000009ff077e24 */ /* 0x000fe2000f8e00ff */
[----:B------:R-:W3:Y:S01]  /*e260*/  @P0 LDG.E R0, desc[UR48][R8.64] ;  /* 0x0000003008000981 */ /* 0x000ee2000c1e1900 */
[----:B------:R-:W-:Y:S01]  /*e270*/  IMAD R5, R142, 0x20, R140 ;  /* 0x000000208e057824 */ /* 0x000fe200078e028c */
[----:B------:R-:W-:Y:S02]  /*e280*/  UMOV UR4, URZ ;  /* 0x0000003f00047c82 */ /* 0x000fe40008000000 */
[----:B--2---:R1:W5:Y:S01]  /*e290*/  @P1 LDG.E R39, desc[UR48][R6.64] ;  /* 0x0000003006271981 */ /* 0x004362000c1e1900 */
[----:B------:R-:W-:-:S03]  /*e2a0*/  IMAD.WIDE R20, R5, 0x2, R20 ;  /* 0x0000000205147825 */ /* 0x000fc600078e0214 */
[----:B------:R-:W-:Y:S02]  /*e2b0*/  IADD3 R5, P6, R20, 0x1800, RZ ;  /* 0x0000180014057810 */ /* 0x000fe40007fde0ff */
[----:B---3--:R-:W-:Y:S01]  /*e2c0*/  @P0 R2UR UR4, R0 ;  /* 0x00000000000402ca */ /* 0x008fe200000e0000 */
[----:B-1----:R-:W-:-:S14]  /*e2d0*/  @P1 BRA `(.L_x_922) ;  /* 0x0000000000101947 */ /* 0x002fdc0003800000 */
[----:B------:R-:W-:Y:S05]  /*e2e0*/  @!P0 BRA `(.L_x_922) ;  /* 0x00000000000c8947 */ /* 0x000fea0003800000 */
[----:B------:R-:W2:Y:S04]  /*e2f0*/  LDG.E R0, desc[UR48][R8.64] ;  /* 0x0000003008007981 */ /* 0x000ea8000c1e1900 */
[----:B-----5:R-:W2:Y:S02]  /*e300*/  LDG.E R39, desc[UR48][R8.64+0x4] ;  /* 0x0000043008277981 */ /* 0x020ea4000c1e1900 */
[----:B--2---:R-:W-:-:S07]  /*e310*/  IMAD.IADD R39, R39, 0x1, -R0 ;  /* 0x0000000127277824 */ /* 0x004fce00078e0a00 */
.L_x_922:
[----:B------:R-:W-:Y:S01]  /*e320*/  USHF.R.S32.HI UR14, URZ, 0x1f, UR41 ;  /* 0x0000001f3f0e7899 */ /* 0x000fe20008011429 */
[----:B------:R-:W-:Y:S01]  /*e330*/  LOP3.LUT R4, R5, 0x180, RZ, 0xc0, !PT ;  /* 0x0000018005047812 */ /* 0x000fe200078ec0ff */
[----:B------:R-:W-:Y:S01]  /*e340*/  ULDC.64 UR12, c[0x0][0xb70] ;  /* 0x0002dc00000c7ab9 */ /* 0x000fe20000000a00 */
[----:B------:R-:W-:Y:S01]  /*e350*/  USHF.R.S32.HI UR11, URZ, 0x1f, UR4 ;  /* 0x0000001f3f0b7899 */ /* 0x000fe20008011404 */
[----:B------:R-:W-:Y:S01]  /*e360*/  IMAD R8, R148, 0xc0, R150 ;  /* 0x000000c094087824 */ /* 0x000fe200078e0296 */
[----:B------:R-:W-:Y:S01]  /*e370*/  UIMAD UR7, UR14, UR12, URZ ;  /* 0x0000000c0e0772a4 */ /* 0x000fe2000f8e023f */
[----:B------:R-:W-:Y:S01]  /*e380*/  SHF.R.U64 R4, R4, 0x3, RZ ;  /* 0x0000000304047819 */ /* 0x000fe200000012ff */
[----:B------:R-:W-:Y:S01]  /*e390*/  UMOV UR10, UR4 ;  /* 0x00000004000a7c82 */ /* 0x000fe20008000000 */
[----:B------:R-:W-:Y:S01]  /*e3a0*/  USEL UR16, UR40, URZ, !UP0 ;  /* 0x0000003f28107287 */ /* 0x000fe2000c000000 */
[----:B------:R-:W-:Y:S01]  /*e3b0*/  SHF.R.S32.HI R0, RZ, 0x1f, R8 ;  /* 0x0000001fff007819 */ /* 0x000fe20000011408 */
[----:B------:R-:W-:Y:S01]  /*e3c0*/  UIMAD.WIDE.U32 UR8, UR41, UR12, UR10 ;  /* 0x0000000c290872a5 */ /* 0x000fe2000f8e000a */
[----:B------:R-:W-:Y:S01]  /*e3d0*/  LOP3.LUT R4, R4, R5, RZ, 0x3c, !PT ;  /* 0x0000000504047212 */ /* 0x000fe200078e3cff */
[----:B------:R-:W-:Y:S01]  /*e3e0*/  UIMAD UR10, UR41, UR13, UR7 ;  /* 0x0000000d290a72a4 */ /* 0x000fe2000f8e0207 */
[----:B------:R-:W-:Y:S01]  /*e3f0*/  LOP3.LUT P0, RZ, R149, 0x3, RZ, 0xc0, !PT ;  /* 0x0000000395ff7812 */ /* 0x000fe2000780c0ff */
[----:B------:R-:W-:Y:S01]  /*e400*/  USHF.R.S32.HI UR7, URZ, 0x1f, UR40 ;  /* 0x0000001f3f077899 */ /* 0x000fe20008011428 */
[C---:B------:R-:W-:Y:S01]  /*e410*/  IADD3 R25, P5, R20.reuse, 0x3000, RZ ;  /* 0x0000300014197810 */ /* 0x040fe20007fbe0ff */
[----:B------:R-:W-:Y:S01]  /*e420*/  ULDC.64 UR12, c[0x0][0xb78] ;  /* 0x0002de00000c7ab9 */ /* 0x000fe20000000a00 */
[----:B------:R-:W-:Y:S01]  /*e430*/  UIADD3 UR9, UR9, UR10, URZ ;  /* 0x0000000a09097290 */ /* 0x000fe2000fffe03f */
[C---:B------:R-:W-:Y:S01]  /*e440*/  IADD3 R13, P4, R20.reuse, 0x4800, RZ ;  /* 0x00004800140d7810 */ /* 0x040fe20007f9e0ff */
[----:B------:R-:W-:Y:S01]  /*e450*/  USEL UR15, UR7, URZ, !UP0 ;  /* 0x0000003f070f7287 */ /* 0x000fe2000c000000 */
[----:B------:R-:W-:Y:S01]  /*e460*/  IADD3 R33, P3, R20, 0x6000, RZ ;  /* 0x0000600014217810 */ /* 0x000fe20007f7e0ff */
[----:B------:R-:W-:Y:S01]  /*e470*/  UIMAD.WIDE.U32 UR8, UR16, UR12, UR8 ;  /* 0x0000000c100872a5 */ /* 0x000fe2000f8e0008 */
[----:B------:R-:W-:Y:S01]  /*e480*/  LOP3.LUT R24, R25, 0x180, RZ, 0xc0, !PT ;  /* 0x0000018019187812 */ /* 0x000fe200078ec0ff */
[----:B------:R-:W-:Y:S01]  /*e490*/  UIMAD UR7, UR15, UR12, URZ ;  /* 0x0000000c0f0772a4 */ /* 0x000fe2000f8e023f */
[----:B------:R-:W-:-:S02]  /*e4a0*/  LOP3.LUT R12, R13, 0x180, RZ, 0xc0, !PT ;  /* 0x000001800d0c7812 */ /* 0x000fc400078ec0ff */
[----:B------:R-:W-:Y:S01]  /*e4b0*/  LOP3.LUT R32, R33, 0x180, RZ, 0xc0, !PT ;  /* 0x0000018021207812 */ /* 0x000fe200078ec0ff */
[----:B------:R-:W-:Y:S01]  /*e4c0*/  UIMAD UR7, UR16, UR13, UR7 ;  /* 0x0000000d100772a4 */ /* 0x000fe2000f8e0207 */
[----:B------:R-:W-:Y:S02]  /*e4d0*/  IADD3 R5, P1, R8, UR8, RZ ;  /* 0x0000000808057c10 */ /* 0x000fe4000ff3e0ff */
[----:B------:R-:W-:Y:S01]  /*e4e0*/  ULDC.64 UR12, c[0x0][0xb40] ;  /* 0x0002d000000c7ab9 */ /* 0x000fe20000000a00 */
[----:B------:R-:W-:Y:S02]  /*e4f0*/  LOP3.LUT R9, R20, 0x180, RZ, 0xc0, !PT ;  /* 0x0000018014097812 */ /* 0x000fe400078ec0ff */
[----:B------:R-:W-:Y:S01]  /*e500*/  IMAD.U32 R7, RZ, RZ, UR7 ;  /* 0x00000007ff077e24 */ /* 0x000fe2000f8e00ff */
[----:B------:R-:W-:Y:S02]  /*e510*/  LEA R36, P2, R5, UR12, 0x2 ;  /* 0x0000000c05247c11 */ /* 0x000fe4000f8410ff */
[----:B------:R-:W-:-:S02]  /*e520*/  SHF.R.U64 R24, R24, 0x3, RZ ;  /* 0x0000000318187819 */ /* 0x000fc400000012ff */
[----:B------:R-:W-:Y:S01]  /*e530*/  IADD3.X R6, R0, UR9, R7, P1, !PT ;  /* 0x0000000900067c10 */ /* 0x000fe20008ffe407 */
[C---:B------:R-:W-:Y:S01]  /*e540*/  VIADD R0, R8.reuse, 0x8 ;  /* 0x0000000808007836 */ /* 0x040fe20000000000 */
[-C--:B-----5:R-:W-:Y:S01]  /*e550*/  ISETP.GE.OR P1, PT, R8, R39.reuse, P0 ;  /* 0x000000270800720c */ /* 0x0a0fe20000726670 */
[----:B------:R-:W-:Y:S01]  /*e560*/  ULDC.64 UR8, c[0x0][0xaa0] ;  /* 0x0002a80000087ab9 */ /* 0x000fe20000000a00 */
[----:B------:R-:W-:Y:S01]  /*e570*/  LEA.HI.X R37, R5, UR13, R6, 0x2, P2 ;  /* 0x0000000d05257c11 */ /* 0x000fe200090f1406 */
[--C-:B------:R-:W-:Y:S01]  /*e580*/  IMAD.X R5, RZ, RZ, R21.reuse, P6 ;  /* 0x000000ffff057224 */ /* 0x100fe200030e0615 */
[----:B------:R-:W-:Y:S02]  /*e590*/  IADD3 R7, P2, R20, 0x7800, RZ ;  /* 0x0000780014077810 */ /* 0x000fe40007f5e0ff */
[----:B------:R-:W-:Y:S02]  /*e5a0*/  ISETP.GE.OR P0, PT, R0, R39, P0 ;  /* 0x000000270000720c */ /* 0x000fe40000706670 */
[----:B------:R-:W-:Y:S01]  /*e5b0*/  LOP3.LUT R0, R7, 0x180, RZ, 0xc0, !PT ;  /* 0x0000018007007812 */ /* 0x000fe200078ec0ff */
[----:B------:R-:W-:Y:S01]  /*e5c0*/  IMAD.X R29, RZ, RZ, R21, P2 ;  /* 0x000000ffff1d7224 */ /* 0x000fe200010e0615 */
[----:B------:R-:W-:-:S02]  /*e5d0*/  SHF.R.U64 R12, R12, 0x3, RZ ;  /* 0x000000030c0c7819 */ /* 0x000fc400000012ff */
[----:B------:R-:W-:Y:S02]  /*e5e0*/  SHF.R.U64 R32, R32, 0x3, RZ ;  /* 0x0000000320207819 */ /* 0x000fe400000012ff */
[----:B------:R-:W-:Y:S02]  /*e5f0*/  SHF.R.U64 R9, R9, 0x3, RZ ;  /* 0x0000000309097819 */ /* 0x000fe400000012ff */
[----:B------:R-:W-:Y:S01]  /*e600*/  LOP3.LUT R24, R24, R25, RZ, 0x3c, !PT ;  /* 0x0000001918187212 */ /* 0x000fe200078e3cff */
[--C-:B------:R-:W-:Y:S01]  /*e610*/  IMAD.X R25, RZ, RZ, R21.reuse, P5 ;  /* 0x000000ffff197224 */ /* 0x100fe200028e0615 */
[----:B------:R-:W-:Y:S01]  /*e620*/  SHF.R.U64 R0, R0, 0x3, RZ ;  /* 0x0000000300007819 */ /* 0x000fe200000012ff */
[----:B------:R-:W-:Y:S01]  /*e630*/  UIMAD UR7, UR11, UR8, URZ ;  /* 0x000000080b0772a4 */ /* 0x000fe2000f8e023f */
[----:B------:R-:W-:Y:S01]  /*e640*/  LOP3.LUT R12, R12, R13, RZ, 0x3c, !PT ;  /* 0x0000000d0c0c7212 */ /* 0x000fe200078e3cff */
[--C-:B------:R-:W-:Y:S01]  /*e650*/  IMAD.X R13, RZ, RZ, R21.reuse, P4 ;  /* 0x000000ffff0d7224 */ /* 0x100fe200020e0615 */
[----:B------:R-:W-:Y:S01]  /*e660*/  LOP3.LUT R32, R32, R33, RZ, 0x3c, !PT ;  /* 0x0000002120207212 */ /* 0x000fe200078e3cff */
[----:B------:R-:W-:Y:S01]  /*e670*/  IMAD.X R33, RZ, RZ, R21, P3 ;  /* 0x000000ffff217224 */ /* 0x000fe200018e0615 */
[----:B------:R-:W-:Y:S01]  /*e680*/  LOP3.LUT R28, R0, R7, RZ, 0x3c, !PT ;  /* 0x00000007001c7212 */ /* 0x000fe200078e3cff */
[----:B------:R-:W-:Y:S01]  /*e690*/  IMAD.U32 R41, RZ, RZ, UR8 ;  /* 0x00000008ff297e24 */ /* 0x000fe2000f8e00ff */
[----:B------:R-:W-:Y:S01]  /*e6a0*/  LOP3.LUT R20, R9, R20, RZ, 0x3c, !PT ;  /* 0x0000001409147212 */ /* 0x000fe200078e3cff */
[----:B------:R-:W-:Y:S01]  /*e6b0*/  @!P1 STG.E desc[UR48][R36.64], R2 ;  /* 0x0000000224009986 */ /* 0x000fe2000c101930 */
[----:B------:R-:W-:Y:S01]  /*e6c0*/  SHF.R.S32.HI R141, RZ, 0x1f, R140 ;  /* 0x0000001fff8d7819 */ /* 0x000fe2000001148c */
[----:B------:R-:W-:-:S02]  /*e6d0*/  UIMAD UR7, UR4, UR9, UR7 ;  /* 0x00000009040772a4 */ /* 0x000fc4000f8e0207 */
[----:B------:R0:W-:Y:S01]  /*e6e0*/  @!P0 STG.E desc[UR48][R36.64+0x20], R3 ;  /* 0x0000200324008986 */ /* 0x0001e2000c101930 */
[----:B------:R-:W-:-:S03]  /*e6f0*/  ULDC.64 UR8, c[0x0][0xae0] ;  /* 0x0002b80000087ab9 */ /* 0x000fc60000000a00 */
[----:B------:R1:W5:Y:S04]  /*e700*/  LD.E.128 R8, desc[UR48][R20.64] ;  /* 0x0000003014087980 */ /* 0x000368000c101d00 */
[----:B------:R-:W5:Y:S04]  /*e710*/  LD.E.128 R4, desc[UR48][R4.64] ;  /* 0x0000003004047980 */ /* 0x000f68000c101d00 */
[----:B------:R-:W5:Y:S01]  /*e720*/  LD.E.128 R24, desc[UR48][R24.64] ;  /* 0x0000003018187980 */ /* 0x000f62000c101d00 */
[----:B0-----:R-:W-:-:S03]  /*e730*/  IMAD.WIDE.U32 R2, R41, UR4, R140 ;  /* 0x0000000429027c25 */ /* 0x001fc6000f8e008c */
[----:B------:R-:W5:Y:S04]  /*e740*/  LD.E.128 R12, desc[UR48][R12.64] ;  /* 0x000000300c0c7980 */ /* 0x000f68000c101d00 */
[----:B------:R-:W5:Y:S04]  /*e750*/  LD.E.128 R32, desc[UR48][R32.64] ;  /* 0x0000003020207980 */ /* 0x000f68000c101d00 */
[----:B------:R-:W5:Y:S01]  /*e760*/  LD.E.128 R28, desc[UR48][R28.64] ;  /* 0x000000301c1c7980 */ /* 0x000f62000c101d00 */
[----:B------:R-:W-:Y:S01]  /*e770*/  UIMAD UR4, UR14, UR8, URZ ;  /* 0x000000080e0472a4 */ /* 0x000fe2000f8e023f */
[----:B------:R-:W-:Y:S01]  /*e780*/  VIADD R3, R3, UR7 ;  /* 0x0000000703037c36 */ /* 0x000fe20008000000 */
[----:B------:R-:W-:Y:S01]  /*e790*/  SHF.R.S32.HI R143, RZ, 0x1f, R142 ;  /* 0x0000001fff8f7819 */ /* 0x000fe2000001148e */
[----:B------:R-:W-:Y:S01]  /*e7a0*/  @!PT LDS RZ, [RZ] ;  /* 0x00000000fffff984 */ /* 0x000fe20000000800 */
[----:B------:R-:W-:Y:S01]  /*e7b0*/  @!PT LDS RZ, [RZ] ;  /* 0x00000000fffff984 */ /* 0x000fe20000000800 */
[----:B------:R-:W-:Y:S01]  /*e7c0*/  @!PT LDS RZ, [RZ] ;  /* 0x00000000fffff984 */ /* 0x000fe20000000800 */
[----:B------:R-:W-:Y:S01]  /*e7d0*/  @!PT LDS RZ, [RZ] ;  /* 0x00000000fffff984 */ /* 0x000fe20000000800 */
[----:B------:R0:W-:Y:S06]  /*e7e0*/  MEMBAR.ALL.CTA ;  /* 0x0000000000007992 */ /* 0x0001ec0000008000 */
[----:B0-----:R-:W0:Y:S01]  /*e7f0*/  FENCE.VIEW.ASYNC.S ;  /* 0x00000000000073c6 */ /* 0x001e220000000000 */
[----:B-1----:R-:W-:Y:S01]  /*e800*/  IMAD.U32 R21, RZ, RZ, UR8 ;  /* 0x00000008ff157e24 */ /* 0x002fe2000f8e00ff */
[----:B------:R-:W-:Y:S01]  /*e810*/  UIMAD UR7, UR41, UR9, UR4 ;  /* 0x00000009290772a4 */ /* 0x000fe2000f8e0204 */
[----:B------:R-:W-:Y:S01]  /*e820*/  IMAD R39, R148, -0xc0, R39 ;  /* 0xffffff4094277824 */ /* 0x000fe200078e0227 */
[----:B------:R-:W-:Y:S01]  /*e830*/  UIADD3 UR4, UR42, 0x2d820, URZ ;  /* 0x0002d8202a047890 */ /* 0x000fe2000fffe03f */
[----:B------:R-:W-:Y:S01]  /*e840*/  IMAD.WIDE.U32 R2, R21, UR41, R2 ;  /* 0x0000002915027c25 */ /* 0x000fe2000f8e0002 */
[----:B------:R-:W-:Y:S01]  /*e850*/  ULDC.64 UR8, c[0x0][0xae8] ;  /* 0x0002ba0000087ab9 */ /* 0x000fe20000000a00 */
[----:B------:R-:W-:Y:S01]  /*e860*/  BSSY B1, `(.L_x_923) ;  /* 0x0000021000017945 */ /* 0x000fe20003800000 */
[----:B------:R-:W-:Y:S01]  /*e870*/  ISETP.GE.AND P0, PT, R142, R39, PT ;  /* 0x000000278e00720c */ /* 0x000fe20003f06270 */
[----:B------:R-:W-:Y:S01]  /*e880*/  VIADD R3, R3, UR7 ;  /* 0x0000000703037c36 */ /* 0x000fe20008000000 */
[----:B------:R-:W-:-:S02]  /*e890*/  UIMAD UR7, UR15, UR8, URZ ;  /* 0x000000080f0772a4 */ /* 0x000fc4000f8e023f */
[----:B------:R-:W-:Y:S01]  /*e8a0*/  IMAD.U32 R37, RZ, RZ, UR8 ;  /* 0x00000008ff257e24 */ /* 0x000fe2000f8e00ff */
[----:B------:R-:W-:Y:S01]  /*e8b0*/  UPRMT UR4, URZ, 0x654, UR4 ;  /* 0x000006543f047896 */ /* 0x000fe20008000004 */
[----:B------:R-:W-:Y:S01]  /*e8c0*/  VIADD R0, R142, 0x60 ;  /* 0x000000608e007836 */ /* 0x000fe20000000000 */
[----:B------:R-:W-:Y:S02]  /*e8d0*/  UIMAD UR7, UR16, UR9, UR7 ;  /* 0x00000009100772a4 */ /* 0x000fe4000f8e0207 */
[----:B------:R-:W-:Y:S02]  /*e8e0*/  IMAD.WIDE.U32 R36, R37, UR16, R2 ;  /* 0x0000001025247c25 */ /* 0x000fe4000f8e0002 */
[----:B------:R-:W-:Y:S02]  /*e8f0*/  ISETP.GE.AND P3, PT, R0, R39, PT ;  /* 0x000000270000720c */ /* 0x000fe40003f66270 */
[----:B------:R-:W-:-:S04]  /*e900*/  IMAD.WIDE R20, R148, 0xc0, R142 ;  /* 0x000000c094147825 */ /* 0x000fc800078e028e */
[----:B------:R-:W-:Y:S01]  /*e910*/  VIADD R41, R37, UR7 ;  /* 0x0000000725297c36 */ /* 0x000fe20008000000 */
[----:B0-----:R-:W-:Y:S01]  /*e920*/  SYNCS.ARRIVE.TRANS64.RED.A1T0 RZ, [UR4], RZ ;  /* 0x000000ffffff79a7 */ /* 0x001fe20008100404 */
[----:B------:R-:W-:Y:S05]  /*e930*/  @P0 BRA `(.L_x_924) ;  /* 0x00000000004c0947 */ /* 0x000fea0003800000 */
        /* <DEDUP_REMOVED lines=19> */
.L_x_924:
[----:B------:R-:W-:Y:S05]  /*ea70*/  BSYNC B1 ;  /* 0x0000000000017941 */ /* 0x000fea0003800000 */
.L_x_923:
[----:B------:R-:W-:Y:S05]  /*ea80*/  @P3 BRA `(.L_x_925) ;  /* 0x0000000800583947 */ /* 0x000fea0003800000 */
[----:B0----5:R-:W-:Y:S01]  /*ea90*/  IADD3 R9, P0, R20, 0x60, RZ ;  /* 0x0000006014097810 */ /* 0x021fe20007f1e0ff */
[----:B------:R-:W-:Y:S01]  /*eaa0*/  ULDC.64 UR8, c[0x0][0xad8] ;  /* 0x0002b60000087ab9 */ /* 0x000fe20000000a00 */
[----:B------:R-:W-:Y:S01]  /*eab0*/  IMAD.MOV.U32 R2, RZ, RZ, R36 ;  /* 0x000000ffff027224 */ /* 0x000fe200078e0024 */
[----:B------:R-:W-:Y:S01]  /*eac0*/  ULDC UR4, c[0x0][0xa8c] ;  /* 0x0002a30000047ab9 */ /* 0x000fe20000000800 */
[----:B------:R-:W-:Y:S01]  /*ead0*/  IMAD.MOV.U32 R3, RZ, RZ, R41 ;  /* 0x000000ffff037224 */ /* 0x000fe200078e0029 */
[C---:B------:R-:W-:Y:S01]  /*eae0*/  ISETP.GE.AND P1, PT, R140.reuse, UR4, PT ;  /* 0x000000048c007c0c */ /* 0x040fe2000bf26270 */
[----:B------:R-:W-:Y:S02]  /*eaf0*/  IMAD.X R20, RZ, RZ, R21, P0 ;  /* 0x000000ffff147224 */ /* 0x000fe400000e0615 */
[----:B------:R-:W-:Y:S02]  /*eb00*/  VIADD R0, R140, 0x20 ;  /* 0x000000208c007836 */ /* 0x000fe40000000000 */
[----:B------:R-:W-:-:S02]  /*eb10*/  IMAD R20, R20, UR8, RZ ;  /* 0x0000000814147c24 */ /* 0x000fc4000f8e02ff */
[----:B------:R-:W-:Y:S01]  /*eb20*/  IMAD.WIDE.U32 R2, R9, UR8, R2 ;  /* 0x0000000809027c25 */ /* 0x000fe2000f8e0002 */
[----:B------:R-:W-:-:S03]  /*eb30*/  ISETP.GE.AND P2, PT, R0, UR4, PT ;  /* 0x0000000400007c0c */ /* 0x000fc6000bf46270 */
[----:B------:R-:W-:Y:S01]  /*eb40*/  IMAD R9, R9, UR9, R20 ;  /* 0x0000000909097c24 */ /* 0x000fe2000f8e0214 */
[----:B------:R-:W-:Y:S01]  /*eb50*/  ULDC.64 UR8, c[0x0][0xa80] ;  /* 0x0002a00000087ab9 */ /* 0x000fe20000000a00 */
        /* <DEDUP_REMOVED lines=10> */
.L_x_921:
[----:B------:R-:W-:Y:S01]  /*ec00*/  ULDC.64 UR8, c[0x0][0xbd8] ;  /* 0x0002f60000087ab9 */ /* 0x000fe20000000a00 */
[----:B------:R-:W-:Y:S01]  /*ec10*/  IMAD.MOV.U32 R9, RZ, RZ, RZ ;  /* 0x000000ffff097224 */ /* 0x000fe200078e00ff */
[----:B------:R-:W-:-:S04]  /*ec20*/  UISETP.NE.U32.AND UP0, UPT, UR8, URZ, UPT ;  /* 0x0000003f0800728c */ /* 0x000fc8000bf05070 */
[----:B------:R-:W-:-:S03]  /*ec30*/  UISETP.NE.AND.EX UP0, UPT, UR9, URZ, UPT, UP0 ;  /* 0x0000003f0900728c */ /* 0x000fc6000bf05300 */
[----:B------:R-:W-:Y:S02]  /*ec40*/  ULDC.64 UR8, c[0x0][0xbd8] ;  /* 0x0002f60000087ab9 */ /* 0x000fe40000000a00 */
[----:B------:R-:W-:Y:S01]  /*ec50*/  UIMAD.WIDE UR8, UR40, 0x4, UR8 ;  /* 0x00000004280878a5 */ /* 0x000fe2000f8e0208 */
[----:B------:R-:W0:Y:S01]  /*ec60*/  LDC R7, c[0x0][0xa88] ;  /* 0x0002a200ff077b82 */ /* 0x000e220000000800 */
[----:B------:R-:W-:-:S04]  /*ec70*/  PLOP3.LUT P1, PT, PT, PT, UP0, 0x80, 0x0 ;  /* 0x000000000000781c */ /* 0x000fc80003f2f008 */
[----:B------:R-:W-:Y:S02]  /*ec80*/  IMAD.U32 R2, RZ, RZ, UR8 ;  /* 0x00000008ff027e24 */ /* 0x000fe4000f8e00ff */
[----:B------:R-:W-:Y:S01]  /*ec90*/  IMAD.U32 R3, RZ, RZ, UR9 ;  /* 0x00000009ff037e24 */ /* 0x000fe2000f8e00ff */
[----:B------:R-:W-:Y:S02]  /*eca0*/  ULDC.64 UR8, c[0x0][0xbe0] ;  /* 0x0002f80000087ab9 */ /* 0x000fe40000000a00 */
[----:B------:R-:W-:-:S04]  /*ecb0*/  UISETP.NE.U32.AND UP1, UPT, UR8, URZ, UPT ;  /* 0x0000003f0800728c */ /* 0x000fc8000bf25070 */
[----:B------:R-:W-:Y:S01]  /*ecc0*/  UISETP.NE.AND.EX UP1, UPT, UR9, URZ, UPT, UP1 ;  /* 0x0000003f0900728c */ /* 0x000fe2000bf25310 */
[----:B------:R1:W5:Y:S05]  /*ecd0*/  @P1 LDG.E R9, desc[UR48][R2.64] ;  /* 0x0000003002091981 */ /* 0x00036a000c1e1900 */
[----:B------:R-:W-:-:S05]  /*ece0*/  PLOP3.LUT P2, PT, PT, PT, UP1, 0x80, 0x0 ;  /* 0x000000000000781c */ /* 0x000fca0003f4f018 */
[----:B------:R-:W-:Y:S02]  /*ecf0*/  @UP1 ULDC.64 UR8, c[0x0][0xbe0] ;  /* 0x0002f80000081ab9 */ /* 0x000fe40000000a00 */
[----:B------:R-:W-:-:S06]  /*ed00*/  @UP1 UIMAD.WIDE UR8, UR40, 0x4, UR8 ;  /* 0x00000004280818a5 */ /* 0x000fcc000f8e0208 */
[----:B------:R-:W-:Y:S02]  /*ed10*/  IMAD.U32 R4, RZ, RZ, UR8 ;  /* 0x00000008ff047e24 */ /* 0x000fe4000f8e00ff */
[----:B------:R-:W-:-:S05]  /*ed20*/  IMAD.U32 R5, RZ, RZ, UR9 ;  /* 0x00000009ff057e24 */ /* 0x000fca000f8e00ff */
[----:B0-----:R1:W5:Y:S01]  /*ed30*/  @P2 LDG.E R7, desc[UR48][R4.64] ;  /* 0x0000003004072981 */ /* 0x001362000c1e1900 */
[----:B------:R-:W-:Y:S01]  /*ed40*/  USHF.R.S32.HI UR8, URZ, 0x1f, UR41 ;  /* 0x0000001f3f087899 */ /* 0x000fe20008011429 */
[----:B------:R-:W-:Y:S01]  /*ed50*/  ISETP.GT.AND P0, PT, R153, 0xbf, PT ;  /* 0x000000bf9900780c */ /* 0x000fe20003f04270 */
[----:B------:R-:W-:-:S12]  /*ed60*/  @P2 BRA `(.L_x_926) ;  /* 0x0000000000102947 */ /* 0x000fd80003800000 */
[----:B------:R-:W-:Y:S05]  /*ed70*/  @!P1 BRA `(.L_x_926) ;  /* 0x00000000000c9947 */ /* 0x000fea0003800000 */
[----:B------:R-:W2:Y:S04]  /*ed80*/  LDG.E R0, desc[UR48][R2.64] ;  /* 0x0000003002007981 */ /* 0x000ea8000c1e1900 */
[----:B-----5:R-:W2:Y:S02]  /*ed90*/  LDG.E R7, desc[UR48][R2.64+0x4] ;  /* 0x0000043002077981 */ /* 0x020ea4000c1e1900 */
[----:B--2---:R-:W-:-:S07]  /*eda0*/  IMAD.IADD R7, R7, 0x1, -R0 ;  /* 0x0000000107077824 */ /* 0x004fce00078e0a00 */
.L_x_926:
[----:B------:R-:W-:Y:S01]  /*edb0*/  USHF.R.S32.HI UR4, URZ, 0x1f, UR40 ;  /* 0x0000001f3f047899 */ /* 0x000fe20008011428 */
[----:B------:R-:W-:Y:S01]  /*edc0*/  BSSY B1, `(.L_x_927) ;  /* 0x000001e000017945 */ /* 0x000fe20003800000 */
[----:B------:R-:W-:Y:S01]  /*edd0*/  USEL UR10, UR40, URZ, !UP0 ;  /* 0x0000003f280a7287 */ /* 0x000fe2000c000000 */
[----:B------:R-:W-:Y:S01]  /*ede0*/  SHF.R.S32.HI R141, RZ, 0x1f, R140 ;  /* 0x0000001fff8d7819 */ /* 0x000fe2000001148c */
[----:B------:R-:W-:Y:S01]  /*edf0*/  USEL UR9, UR4, URZ, !UP0 ;  /* 0x0000003f04097287 */ /* 0x000fe2000c000000 */
[----:B-----5:R-:W-:Y:S01]  /*ee00*/  SHF.R.S32.HI R6, RZ, 0x1f, R9 ;  /* 0x0000001fff067819 */ /* 0x020fe20000011409 */
[----:B------:R-:W-:Y:S10]  /*ee10*/  @P0 BRA `(.L_x_928) ;  /* 0x0000000000600947 */ /* 0x000ff40003800000 */
[----:B------:R-:W0:Y:S02]  /*ee20*/  S2R R0, SR_TID.X ;  /* 0x0000000000007919 */ /* 0x000e240000002100 */
[----:B0-----:R-:W-:-:S04]  /*ee30*/  IMAD R0, R148, 0xc0, R0 ;  /* 0x000000c094007824 */ /* 0x001fc800078e0200 */
[----:B------:R-:W-:-:S05]  /*ee40*/  VIADD R0, R0, 0xffffff80 ;  /* 0xffffff8000007836 */ /* 0x000fca0000000000 */
[----:B------:R-:W-:-:S13]  /*ee50*/  ISETP.GE.AND P0, PT, R0, R7, PT ;  /* 0x000000070000720c */ /* 0x000fda0003f06270 */
[----:B------:R-:W-:Y:S05]  /*ee60*/  @P0 BRA `(.L_x_928) ;  /* 0x00000000004c0947 */ /* 0x000fea0003800000 */
[C---:B-1----:R-:W-:Y:S01]  /*ee70*/  IADD3 R2, P0, R0.reuse, R9, RZ ;  /* 0x0000000900027210 */ /* 0x042fe20007f1e0ff */
[----:B------:R-:W-:Y:S02]  /*ee80*/  ULDC.64 UR12, c[0x0][0xb70] ;  /* 0x0002dc00000c7ab9 */ /* 0x000fe40000000a00 */
[----:B------:R-:W-:Y:S01]  /*ee90*/  UIMAD UR4, UR8, UR12, URZ ;  /* 0x0000000c080472a4 */ /* 0x000fe2000f8e023f */
[----:B------:R-:W-:Y:S01]  /*eea0*/  LEA.HI.X.SX32 R3, R0, R6, 0x1, P0 ;  /* 0x0000000600037211 */ /* 0x000fe200000f0eff */
[----:B------:R-:W-:Y:S02]  /*eeb0*/  IMAD.U32 R5, RZ, RZ, UR12 ;  /* 0x0000000cff057e24 */ /* 0x000fe4000f8e00ff */
[----:B------:R-:W-:Y:S02]  /*eec0*/  UIMAD UR4, UR41, UR13, UR4 ;  /* 0x0000000d290472a4 */ /* 0x000fe4000f8e0204 */
[----:B------:R-:W-:Y:S01]  /*eed0*/  IMAD.WIDE.U32 R2, R5, UR41, R2 ;  /* 0x0000002905027c25 */ /* 0x000fe2000f8e0002 */
[----:B------:R-:W-:-:S02]  /*eee0*/  ULDC.64 UR12, c[0x0][0xb78] ;  /* 0x0002de00000c7ab9 */ /* 0x000fc40000000a00 */
[----:B------:R-:W-:Y:S01]  /*eef0*/  UIMAD UR7, UR9, UR12, URZ ;  /* 0x0000000c090772a4 */ /* 0x000fe2000f8e023f */
[----:B------:R-:W-:Y:S02]  /*ef00*/  VIADD R3, R3, UR4 ;  /* 0x0000000403037c36 */ /* 0x000fe40008000000 */
[----:B------:R-:W-:Y:S01]  /*ef10*/  IMAD.U32 R5, RZ, RZ, UR12 ;  /* 0x0000000cff057e24 */ /* 0x000fe2000f8e00ff */
[----:B------:R-:W-:-:S03]  /*ef20*/  UIMAD UR7, UR10, UR13, UR7 ;  /* 0x0000000d0a0772a4 */ /* 0x000fc6000f8e0207 */
[----:B------:R-:W-:Y:S01]  /*ef30*/  IMAD.WIDE.U32 R2, R5, UR10, R2 ;  /* 0x0000000a05027c25 */ /* 0x000fe2000f8e0002 */
[----:B------:R-:W-:-:S03]  /*ef40*/  ULDC.64 UR12, c[0x0][0xb40] ;  /* 0x0002d000000c7ab9 */ /* 0x000fc60000000a00 */
[----:B------:R-:W-:Y:S01]  /*ef50*/  VIADD R3, R3, UR7 ;  /* 0x0000000703037c36 */ /* 0x000fe20008000000 */
[----:B------:R-:W-:-:S04]  /*ef60*/  LEA R4, P0, R2, UR12, 0x2 ;  /* 0x0000000c02047c11 */ /* 0x000fc8000f8010ff */
[----:B------:R-:W-:Y:S01]  /*ef70*/  LEA.HI.X R5, R2, UR13, R3, 0x2, P0 ;  /* 0x0000000d02057c11 */ /* 0x000fe200080f1403 */
[----:B------:R-:W-:-:S05]  /*ef80*/  IMAD.MOV.U32 R3, RZ, RZ, -0x800000 ;  /* 0xff800000ff037424 */ /* 0x000fca00078e00ff */
[----:B------:R0:W-:Y:S03]  /*ef90*/  STG.E desc[UR48][R4.64], R3 ;  /* 0x0000000304007986 */ /* 0x0001e6000c101930 */
.L_x_928:
[----:B------:R-:W-:Y:S05]  /*efa0*/  BSYNC B1 ;  /* 0x0000000000017941 */ /* 0x000fea0003800000 */
.L_x_927:
[----:B------:R-:W-:Y:S01]  /*efb0*/  ULDC.64 UR12, c[0x0][0xaa0] ;  /* 0x0002a800000c7ab9 */ /* 0x000fe20000000a00 */
[----:B------:R-:W-:Y:S01]  /*efc0*/  IMAD R7, R148, -0xc0, R7 ;  /* 0xffffff4094077824 */ /* 0x000fe200078e0207 */
[----:B------:R-:W-:Y:S01]  /*efd0*/  BSSY B1, `(.L_x_929) ;  /* 0x000002b000017945 */ /* 0x000fe20003800000 */
[----:B------:R-:W-:Y:S02]  /*efe0*/  IMAD R0, R6, UR12, RZ ;  /* 0x0000000c06007c24 */ /* 0x000fe4000f8e02ff */
[----:B01----:R-:W-:Y:S01]  /*eff0*/  IMAD.WIDE.U32 R2, R9, UR12, R140 ;  /* 0x0000000c09027c25 */ /* 0x003fe2000f8e008c */
[----:B------:R-:W-:-:S03]  /*f000*/  ISETP.GE.AND P0, PT, R142, R7, PT ;  /* 0x000000078e00720c */ /* 0x000fc60003f06270 */
[----:B------:R-:W-:Y:S01]  /*f010*/  IMAD R9, R9, UR13, R0 ;  /* 0x0000000d09097c24 */ /* 0x000fe2000f8e0200 */
[----:B------:R-:W-:Y:S01]  /*f020*/  ULDC.64 UR12, c[0x0][0xae0] ;  /* 0x0002b800000c7ab9 */ /* 0x000fe20000000a00 */
[----:B------:R-:W-:Y:S01]  /*f030*/  VIADD R0, R142, 0x60 ;  /* 0x000000608e007836 */ /* 0x000fe20000000000 */
[----:B------:R-:W-:Y:S01]  /*f040*/  UIMAD UR4, UR8, UR12, URZ ;  /* 0x0000000c080472a4 */ /* 0x000fe2000f8e023f */
[----:B------:R-:W-:Y:S02]  /*f050*/  IMAD.IADD R3, R3, 0x1, R9 ;  /* 0x0000000103037824 */ /* 0x000fe400078e0209 */
[----:B------:R-:W-:Y:S01]  /*f060*/  IMAD.U32 R5, RZ, RZ, UR12 ;  /* 0x0000000cff057e24 */ /* 0x000fe2000f8e00ff */
[----:B------:R-:W-:Y:S01]  /*f070*/  UIMAD UR4, UR41, UR13, UR4 ;  /* 0x0000000d290472a4 */ /* 0x000fe2000f8e0204 */
[----:B------:R-:W-:Y:S01]  /*f080*/  ISETP.GE.AND P1, PT, R0, R7, PT ;  /* 0x000000070000720c */ /* 0x000fe20003f26270 */
[----:B------:R-:W-:Y:S01]  /*f090*/  IMAD.MOV.U32 R6, RZ, RZ, R142 ;  /* 0x000000ffff067224 */ /* 0x000fe200078e008e */
[----:B------:R-:W-:Y:S01]  /*f0a0*/  ULDC.64 UR12, c[0x0][0xae8] ;  /* 0x0002ba00000c7ab9 */ /* 0x000fe20000000a00 */
[----:B------:R-:W-:Y:S01]  /*f0b0*/  IMAD.WIDE.U32 R2, R5, UR41, R2 ;  /* 0x0000002905027c25 */ /* 0x000fe2000f8e0002 */
[----:B------:R-:W-:-:S03]  /*f0c0*/  SHF.R.S32.HI R7, RZ, 0x1f, R142 ;  /* 0x0000001fff077819 */ /* 0x000fc6000001148e */
[----:B------:R-:W-:Y:S01]  /*f0d0*/  VIADD R3, R3, UR4 ;  /* 0x0000000403037c36 */ /* 0x000fe20008000000 */
[----:B------:R-:W-:Y:S02]  /*f0e0*/  UIMAD UR4, UR9, UR12, URZ ;  /* 0x0000000c090472a4 */ /* 0x000fe4000f8e023f */
[----:B------:R-:W-:Y:S02]  /*f0f0*/  IMAD.U32 R5, RZ, RZ, UR12 ;  /* 0x0000000cff057e24 */ /* 0x000fe4000f8e00ff */
[----:B------:R-:W-:Y:S01]  /*f100*/  IMAD.WIDE R6, R148, 0xc0, R6 ;  /* 0x000000c094067825 */ /* 0x000fe200078e0206 */
[----:B------:R-:W-:-:S03]  /*f110*/  UIMAD UR4, UR10, UR13, UR4 ;  /* 0x0000000d0a0472a4 */ /* 0x000fc6000f8e0204 */
[----:B------:R-:W-:-:S04]  /*f120*/  IMAD.WIDE.U32 R4, R5, UR10, R2 ;  /* 0x0000000a05047c25 */ /* 0x000fc8000f8e0002 */
[----:B------:R-:W-:Y:S01]  /*f130*/  VIADD R11, R5, UR4 ;  /* 0x00000004050b7c36 */ /* 0x000fe20008000000 */
        /* <DEDUP_REMOVED lines=20> */
.L_x_930:
[----:B------:R-:W-:Y:S05]  /*f280*/  BSYNC B1 ;  /* 0x0000000000017941 */ /* 0x000fea0003800000 */
.L_x_929:
        /* <DEDUP_REMOVED lines=22> */
.L_x_925:
[----:B------:R-:W-:Y:S05]  /*f3f0*/  BSYNC B0 ;  /* 0x0000000000007941 */ /* 0x000fea0003800000 */
.L_x_920:
[----:B------:R-:W-:Y:S02]  /*f400*/  ULDC UR4, c[0x0][0xc14] ;  /* 0x0003050000047ab9 */ /* 0x000fe40000000800 */
[----:B------:R-:W-:-:S06]  /*f410*/  UISETP.GE.AND UP0, UPT, UR5, UR4, UPT ;  /* 0x000000040500728c */ /* 0x000fcc000bf06270 */
[----:B------:R-:W-:-:S13]  /*f420*/  PLOP3.LUT P0, PT, PT, PT, UP0, 0x80, 0x0 ;  /* 0x000000000000781c */ /* 0x000fda0003f0f008 */
[----:B------:R-:W-:Y:S05]  /*f430*/  @!P0 BRA `(.L_x_931) ;  /* 0xffffff1800b08947 */ /* 0x000fea000383ffff */
[----:B------:R-:W-:Y:S05]  /*f440*/  EXIT ;  /* 0x000000000000794d */ /* 0x000fea0003800000 */
.L_x_838:
[----:B------:R-:W-:-:S08]  /*f450*/  NOP ;  /* 0x0000000000007918 */ /* 0x000fd00000000000 */
[----:B------:R-:W0:-:S00]  /*f460*/  USETMAXREG.DEALLOC.CTAPOOL 0x20 ;  /* 0x00000020000079c8 */ /* 0x000e0000080e0500 */
        /* <DEDUP_REMOVED lines=35> */
[----:B0-----:R-:W-:Y:S01]  /*f6a0*/  SEL R3, R6, RZ, P0 ;  /* 0x000000ff06037207 */ /* 0x001fe20000000000 */
[----:B------:R-:W-:Y:S01]  /*f6b0*/  IMAD.MOV.U32 R6, RZ, RZ, RZ ;  /* 0x000000ffff067224 */ /* 0x000fe200078e00ff */
[----:B------:R-:W-:-:S03]  /*f6c0*/  ISETP.GE.U32.AND P0, PT, R27, 0x8, PT ;  /* 0x000000081b00780c */ /* 0x000fc60003f06070 */
[----:B------:R-:W-:-:S05]  /*f6d0*/  IMAD.IADD R3, R4, 0x1, R3 ;  /* 0x0000000104037824 */ /* 0x000fca00078e0203 */
        /* <DEDUP_REMOVED lines=20> */
.L_x_936:
        /* <DEDUP_REMOVED lines=13> */
.L_x_935:
[----:B------:R-:W-:Y:S05]  /*f8f0*/  BSYNC B0 ;  /* 0x0000000000007941 */ /* 0x000fea0003800000 */
.L_x_934:
        /* <DEDUP_REMOVED lines=25> */
[----:B------:R-:W-:-:S07]  /*fa90*/  IMAD.MOV.U32 R5, RZ, RZ, R7 ;  /* 0x000000ffff057224 */ /* 0x000fce00078e0007 */
.L_x_932:
[----:B------:R-:W-:-:S04]  /*faa0*/  IMAD.IADD R11, R4, 0x1, -R3 ;  /* 0x00000001040b7824 */ /* 0x000fc800078e0a03 */
[----:B------:R-:W-:-:S05]  /*fab0*/  IMAD R2, R5, UR4, R11 ;  /* 0x0000000405027c24 */ /* 0x000fca000f8e020b */
[----:B------:R-:W-:Y:S02]  /*fac0*/  ISETP.GT.AND P0, PT, R2, UR6, PT ;  /* 0x0000000602007c0c */ /* 0x000fe4000bf04270 */
[----:B------:R-:W0:Y:S11]  /*fad0*/  LDC.64 R2, c[0x0][0xc68] ;  /* 0x00031a00ff027b82 */ /* 0x000e360000000a00 */
[----:B------:R-:W-:-:S04]  /*fae0*/  VOTE.ANY R8, PT, !P0 ;  /* 0x0000000000087806 */ /* 0x000fc800040e0100 */
[----:B------:R-:W1:Y:S02]  /*faf0*/  POPC R13, R8 ;  /* 0x00000008000d7309 */ /* 0x000e640000000000 */
[----:B-1----:R-:W-:-:S04]  /*fb00*/  IMAD.IADD R19, R13, 0x1, R6 ;  /* 0x000000010d137824 */ /* 0x002fc800078e0206 */
[----:B0-----:R-:W-:-:S05]  /*fb10*/  IMAD.WIDE R2, R19, 0x4, R2 ;  /* 0x0000000413027825 */ /* 0x001fca00078e0202 */
[----:B------:R-:W2:Y:S01]  /*fb20*/  LDG.E R7, desc[UR48][R2.64] ;  /* 0x0000003002077981 */ /* 0x000ea2000c1e1900 */
[----:B------:R-:W-:-:S03]  /*fb30*/  ISETP.NE.AND P0, PT, R8, RZ, PT ;  /* 0x000000ff0800720c */ /* 0x000fc60003f05270 */
[----:B------:R-:W2:Y:S02]  /*fb40*/  SHFL.IDX PT, R0, R0, R13, 0x1f ;  /* 0x00001f0d00007589 */ /* 0x000ea400000e0000 */
[----:B--2---:R-:W-:-:S05]  /*fb50*/  IMAD R4, R0, R7, RZ ;  /* 0x0000000700047224 */ /* 0x004fca00078e02ff */
[----:B------:R-:W-:-:S04]  /*fb60*/  IABS R6, R4 ;  /* 0x0000000400067213 */ /* 0x000fc80000000000 */
[----:B------:R-:W0:Y:S08]  /*fb70*/  I2F.RP R9, R6 ;  /* 0x0000000600097306 */ /* 0x000e300000209400 */
[----:B0-----:R-:W0:Y:S02]  /*fb80*/  MUFU.RCP R9, R9 ;  /* 0x0000000900097308 */ /* 0x001e240000001000 */
[----:B0-----:R-:W-:-:S06]  /*fb90*/  VIADD R10, R9, 0xffffffe ;  /* 0x0ffffffe090a7836 */ /* 0x001fcc0000000000 */
[----:B------:R0:W1:Y:S01]  /*fba0*/  F2I.FTZ.U32.TRUNC.NTZ R3, R10 ;  /* 0x0000000a00037305 */ /* 0x000062000021f000 */
[----:B------:R-:W-:Y:S05]  /*fbb0*/  @!P0 BRA `(.L_x_937) ;  /* 0x0000000000088947 */ /* 0x000fea0003800000 */
[----:B------:R-:W-:-:S06]  /*fbc0*/  VIADD R16, R13, 0xffffffff ;  /* 0xffffffff0d107836 */ /* 0x000fcc0000000000 */
[----:B------:R2:W3:Y:S02]  /*fbd0*/  SHFL.IDX PT, R16, R5, R16, 0x1f ;  /* 0x00001f1005107589 */ /* 0x0004e400000e0000 */
.L_x_937:
[----:B---3--:R-:W-:Y:S01]  /*fbe0*/  IMAD R16, R16, UR4, R11 ;  /* 0x0000000410107c24 */ /* 0x008fe2000f8e020b */
[----:B------:R-:W-:Y:S01]  /*fbf0*/  IABS R2, R4 ;  /* 0x0000000400027213 */ /* 0x000fe20000000000 */
[----:B-1----:R-:W-:-:S03]  /*fc00*/  IMAD.MOV R9, RZ, RZ, -R3 ;  /* 0x000000ffff097224 */ /* 0x002fc600078e0a03 */
[----:B--2---:R-:W-:Y:S01]  /*fc10*/  IADD3 R5, -R16, UR6, RZ ;  /* 0x0000000610057c10 */ /* 0x004fe2000fffe1ff */
[----:B0-----:R-:W-:Y:S02]  /*fc20*/  IMAD.MOV R10, RZ, RZ, -R2 ;  /* 0x000000ffff0a7224 */ /* 0x001fe400078e0a02 */
[----:B------:R-:W-:Y:S01]  /*fc30*/  IMAD R9, R9, R6, RZ ;  /* 0x0000000609097224 */ /* 0x000fe200078e02ff */
[----:B------:R-:W-:Y:S01]  /*fc40*/  IABS R8, R5 ;  /* 0x0000000500087213 */ /* 0x000fe20000000000 */
[----:B------:R-:W-:-:S04]  /*fc50*/  IMAD.MOV.U32 R2, RZ, RZ, RZ ;  /* 0x000000ffff027224 */ /* 0x000fc800078e00ff */
[----:B------:R-:W-:-:S04]  /*fc60*/  IMAD.HI.U32 R2, R3, R9, R2 ;  /* 0x0000000903027227 */ /* 0x000fc800078e0002 */
[----:B------:R-:W-:Y:S02]  /*fc70*/  IMAD.MOV.U32 R3, RZ, RZ, R8 ;  /* 0x000000ffff037224 */ /* 0x000fe400078e0008 */
[----:B------:R-:W-:Y:S02]  /*fc80*/  IMAD.MOV.U32 R8, RZ, RZ, R10 ;  /* 0x000000ffff087224 */ /* 0x000fe400078e000a */
[----:B------:R-:W-:-:S04]  /*fc90*/  IMAD.HI.U32 R2, R2, R3, RZ ;  /* 0x0000000302027227 */ /* 0x000fc800078e00ff */
[----:B------:R-:W-:-:S05]  /*fca0*/  IMAD R3, R2, R8, R3 ;  /* 0x0000000802037224 */ /* 0x000fca00078e0203 */
[----:B------:R-:W-:-:S13]  /*fcb0*/  ISETP.GT.U32.AND P0, PT, R6, R3, PT ;  /* 0x000000030600720c */ /* 0x000fda0003f04070 */
[----:B------:R-:W-:Y:S02]  /*fcc0*/  @!P0 IMAD.IADD R3, R3, 0x1, -R6 ;  /* 0x0000000103038824 */ /* 0x000fe400078e0a06 */
[----:B------:R-:W-:-:S03]  /*fcd0*/  @!P0 VIADD R2, R2, 0x1 ;  /* 0x0000000102028836 */ /* 0x000fc60000000000 */
[----:B------:R-:W-:Y:S02]  /*fce0*/  ISETP.GE.U32.AND P0, PT, R3, R6, PT ;  /* 0x000000060300720c */ /* 0x000fe40003f06070 */
[----:B------:R-:W-:-:S11]  /*fcf0*/  LOP3.LUT R3, R5, R4, RZ, 0x3c, !PT ;  /* 0x0000000405037212 */ /* 0x000fd600078e3cff */
[----:B------:R-:W-:Y:S01]  /*fd00*/  @P0 VIADD R2, R2, 0x1 ;  /* 0x0000000102020836 */ /* 0x000fe20000000000 */
[----:B------:R-:W-:-:S13]  /*fd10*/  ISETP.GE.AND P0, PT, R3, RZ, PT ;  /* 0x000000ff0300720c */ /* 0x000fda0003f06270 */
[----:B------:R-:W-:Y:S01]  /*fd20*/  @!P0 IMAD.MOV R2, RZ, RZ, -R2 ;  /* 0x000000ffff028224 */ /* 0x000fe200078e0a02 */
[----:B------:R-:W-:-:S13]  /*fd30*/  ISETP.NE.AND P0, PT, R4, RZ, PT ;  /* 0x000000ff0400720c */ /* 0x000fda0003f05270 */
[----:B------:R-:W-:-:S05]  /*fd40*/  @!P0 LOP3.LUT R2, RZ, R4, RZ, 0x33, !PT ;  /* 0x00000004ff028212 */ /* 0x000fca00078e33ff */
[----:B------:R-:W-:Y:S02]  /*fd50*/  IMAD R6, R7, R2, RZ ;  /* 0x0000000207067224 */ /* 0x000fe400078e02ff */
[----:B------:R-:W-:Y:S02]  /*fd60*/  IMAD.MOV R2, RZ, RZ, -R2 ;  /* 0x000000ffff027224 */ /* 0x000fe400078e0a02 */
[----:B------:R-:W-:Y:S02]  /*fd70*/  IMAD.MOV R8, RZ, RZ, -R6 ;  /* 0x000000ffff087224 */ /* 0x000fe400078e0a06 */
[----:B------:R-:W-:Y:S02]  /*fd80*/  IMAD R4, R4, R2, R5 ;  /* 0x0000000204047224 */ /* 0x000fe400078e0205 */
[----:B------:R-:W-:Y:S01]  /*fd90*/  IMAD.MOV.U32 R2, RZ, RZ, RZ ;  /* 0x000000ffff027224 */ /* 0x000fe200078e00ff */
[----:B------:R-:W-:Y:S02]  /*fda0*/  VIADDMNMX R7, R8, UR4, R7, PT ;  /* 0x0000000408077c46 */ /* 0x000fe4000b800107 */
[----:B------:R-:W-:-:S02]  /*fdb0*/  IABS R11, R4 ;  /* 0x00000004000b7213 */ /* 0x000fc40000000000 */
[----:B------:R-:W-:-:S04]  /*fdc0*/  IABS R8, R7 ;  /* 0x0000000700087213 */ /* 0x000fc80000000000 */
[----:B------:R-:W0:Y:S08]  /*fdd0*/  I2F.RP R9, R8 ;  /* 0x0000000800097306 */ /* 0x000e300000209400 */
[----:B0-----:R-:W0:Y:S02]  /*fde0*/  MUFU.RCP R9, R9 ;  /* 0x0000000900097308 */ /* 0x001e240000001000 */
[----:B0-----:R-:W-:-:S06]  /*fdf0*/  VIADD R3, R9, 0xffffffe ;  /* 0x0ffffffe09037836 */ /* 0x001fcc0000000000 */
[----:B------:R-:W0:Y:S02]  /*fe00*/  F2I.FTZ.U32.TRUNC.NTZ R3, R3 ;  /* 0x0000000300037305 */ /* 0x000e24000021f000 */
[----:B0-----:R-:W-:-:S04]  /*fe10*/  IMAD.MOV R10, RZ, RZ, -R3 ;  /* 0x000000ffff0a7224 */ /* 0x001fc800078e0a03 */
[----:B------:R-:W-:Y:S01]  /*fe20*/  IMAD.MOV.U32 R5, RZ, RZ, R10 ;  /* 0x000000ffff057224 */ /* 0x000fe200078e000a */
[----:B------:R-:W-:-:S03]  /*fe30*/  IABS R10, R7 ;  /* 0x00000007000a7213 */ /* 0x000fc60000000000 */
[----:B------:R-:W-:-:S04]  /*fe40*/  IMAD R5, R5, R8, RZ ;  /* 0x0000000805057224 */ /* 0x000fc800078e02ff */
[----:B------:R-:W-:-:S04]  /*fe50*/  IMAD.HI.U32 R2, R3, R5, R2 ;  /* 0x0000000503027227 */ /* 0x000fc800078e0002 */
[----:B------:R-:W-:Y:S02]  /*fe60*/  IMAD.MOV R3, RZ, RZ, -R10 ;  /* 0x000000ffff037224 */ /* 0x000fe400078e0a0a */
        /* <DEDUP_REMOVED lines=8> */
[----:B------:R-:W-:Y:S01]  /*fef0*/  ISETP.GE.AND P0, PT, R3, RZ, PT ;  /* 0x000000ff0300720c */ /* 0x000fe20003f06270 */
[----:B------:R-:W-:-:S12]  /*ff00*/  IMAD.IADD R3, R4, 0x1, R6 ;  /* 0x0000000104037824 */ /* 0x000fd800078e0206 */
[----:B------:R-:W-:Y:S01]  /*ff10*/  @!P0 IMAD.MOV R2, RZ, RZ, -R2 ;  /* 0x000000ffff028224 */ /* 0x000fe200078e0a02 */
[----:B------:R-:W-:-:S13]  /*ff20*/  ISETP.NE.AND P0, PT, R7, RZ, PT ;  /* 0x000000ff0700720c */ /* 0x000fda0003f05270 */
[----:B------:R-:W-:Y:S01]  /*ff30*/  @!P0 LOP3.LUT R2, RZ, R7, RZ, 0x33, !PT ;  /* 0x00000007ff028212 */ /* 0x000fe200078e33ff */
[----:B------:R-:W-:-:S03]  /*ff40*/  IMAD.MOV R7, RZ, RZ, -R7 ;  /* 0x000000ffff077224 */ /* 0x000fc600078e0a07 */
[----:B------:R-:W-:Y:S01]  /*ff50*/  LOP3.LUT R17, RZ, R2, RZ, 0x33, !PT ;  /* 0x00000002ff117212 */ /* 0x000fe200078e33ff */
[----:B------:R-:W-:-:S04]  /*ff60*/  IMAD R18, R2, R7, R3 ;  /* 0x0000000702127224 */ /* 0x000fc800078e0203 */
[----:B------:R-:W-:Y:S01]  /*ff70*/  IMAD.IADD R17, R0, 0x1, R17 ;  /* 0x0000000100117824 */ /* 0x000fe200078e0211 */
[----:B------:R-:W-:Y:S06]  /*ff80*/  BRA `(.L_x_938) ;  /* 0x00000000000c7947 */ /* 0x000fec0003800000 */
.L_x_933:
[----:B------:R-:W-:Y:S02]  /*ff90*/  IMAD.MOV.U32 R17, RZ, RZ, RZ ;  /* 0x000000ffff117224 */ /* 0x000fe400078e00ff */
[----:B------:R-:W-:Y:S02]  /*ffa0*/  IMAD.U32 R16, RZ, RZ, UR6 ;  /* 0x00000006ff107e24 */ /* 0x000fe4000f8e00ff */
[----:B------:R-:W-:-:S07]  /*ffb0*/  IMAD.MOV.U32 R18, RZ, RZ, RZ ;  /* 0x000000ffff127224 */ /* 0x000fce00078e00ff */
.L_x_938:
[----:B------:R-:W-:Y:S01]  /*ffc0*/  ISETP.NE.AND P0, PT, R27, RZ, PT ;  /* 0x000000ff1b00720c */ /* 0x000fe20003f05270 */
[----:B------:R-:W-:Y:S02]  /*ffd0*/  IMAD.MOV.U32 R24, RZ, RZ, 0x1 ;  /* 0x00000001ff187424 */ /* 0x000fe400078e00ff */
[----:B------:R-:W-:Y:S02]  /*ffe0*/  IMAD.MOV.U32 R22, RZ, RZ, RZ ;  /* 0x000000ffff167224 */ /* 0x000fe400078e00ff */
[----:B------:R-:W-:-:S08]  /*fff0*/  IMAD.MOV.U32 R29, RZ, RZ, RZ ;  /* 0x000000ffff1d7224 */ /* 0x000fd000078e00ff */
[----:B------:R-:W0:Y:S01]  /*10000*/  @!P0 S2R R3, SR_CgaCtaId ;  /* 0x0000000000038919 */ /* 0x000e220000008800 */
[----:B------:R-:W-:-:S04]  /*10010*/  @!P0 MOV R0, 0x400 ;  /* 0x0000040000008802 */ /* 0x000fc80000000f00 */
[----:B0-----:R-:W-:-:S05]  /*10020*/  @!P0 LEA R0, R3, R0, 0x18 ;  /* 0x0000000003008211 */ /* 0x001fca00078ec0ff */
[----:B------:R0:W-:Y:S01]  /*10030*/  @!P0 STS.128 [R0+0x2d8d0], R16 ;  /* 0x02d8d01000008388 */ /* 0x0001e20000000c00 */
[----:B------:R-:W-:Y:S06]  /*10040*/  BAR.ARV 0x5, 0x1a0 ;  /* 0x0146800000007b1d */ /* 0x000fec0000002000 */
[----:B------:R-:W-:-:S13]  /*10050*/  ISETP.GE.AND P0, PT, R19, UR5, PT ;  /* 0x0000000513007c0c */ /* 0x000fda000bf06270 */
[----:B------:R-:W-:Y:S05]  /*10060*/  @P0 BRA `(.L_x_939) ;  /* 0x0000003c007c0947 */ /* 0x000fea0003800000 */
[----:B------:R-:W-:Y:S01]  /*10070*/  IMAD.MOV.U32 R24, RZ, RZ, 0x1 ;  /* 0x00000001ff187424 */ /* 0x000fe200078e00ff */
[----:B------:R-:W-:Y:S01]  /*10080*/  ULDC UR37, c[0x0][0xc] ;  /* 0x0000030000257ab9 */ /* 0x000fe20000000800 */
[----:B------:R-:W-:Y:S01]  /*10090*/  IMAD.MOV.U32 R29, RZ, RZ, RZ ;  /* 0x000000ffff1d7224 */ /* 0x000fe200078e00ff */
[----:B------:R-:W-:Y:S01]  /*100a0*/  ULDC.64 UR38, c[0x0][0x198] ;  /* 0x0000660000267ab9 */ /* 0x000fe20000000a00 */
[----:B------:R-:W-:-:S07]  /*100b0*/  IMAD.MOV.U32 R22, RZ, RZ, RZ ;  /* 0x000000ffff167224 */ /* 0x000fce00078e00ff */
.L_x_1014:
[----:B------:R-:W-:Y:S05]  /*100c0*/  YIELD ;  /* 0x0000000000007946 */ /* 0x000fea0003800000 */
[----:B------:R-:W-:Y:S01]  /*100d0*/  ULDC.64 UR4, c[0x0][0xa28] ;  /* 0x00028a0000047ab9 */ /* 0x000fe20000000a00 */
[----:B0-----:R-:W-:Y:S01]  /*100e0*/  IMAD.MOV.U32 R0, RZ, RZ, RZ ;  /* 0x000000ffff007224 */ /* 0x001fe200078e00ff */
[----:B------:R-:W-:-:S04]  /*100f0*/  ISETP.NE.U32.AND P0, PT, RZ, UR4, PT ;  /* 0x00000004ff007c0c */ /* 0x000fc8000bf05070 */
[----:B------:R-:W-:Y:S01]  /*10100*/  ISETP.NE.AND.EX P0, PT, RZ, UR5, PT, P0 ;  /* 0x00000005ff007c0c */ /* 0x000fe2000bf05300 */
[----:B------:R-:W-:-:S12]  /*10110*/  ULDC.64 UR4, c[0x0][0xa00] ;  /* 0x0002800000047ab9 */ /* 0x000fd80000000a00 */
[----:B-1----:R-:W0:Y:S01]  /*10120*/  @P0 LDC.64 R2, c[0x0][0xa28] ;  /* 0x00028a00ff020b82 */ /* 0x002e220000000a00 */
[----:B------:R-:W-:Y:S01]  /*10130*/  ISETP.NE.U32.AND P2, PT, RZ, UR4, PT ;  /* 0x00000004ff007c0c */ /* 0x000fe2000bf45070 */
[----:B0-----:R-:W-:-:S05]  /*10140*/  @P0 IMAD.WIDE R2, R19, 0x4, R2 ;  /* 0x0000000413020825 */ /* 0x001fca00078e0202 */
[----:B------:R0:W5:Y:S01]  /*10150*/  @P0 LDG.E R0, desc[UR48][R2.64] ;  /* 0x0000003002000981 */ /* 0x000162000c1e1900 */
[----:B------:R-:W-:Y:S01]  /*10160*/  ISETP.NE.AND.EX P2, PT, RZ, UR5, PT, P2 ;  /* 0x00000005ff007c0c */ /* 0x000fe2000bf45320 */
[----:B------:R-:W-:Y:S01]  /*10170*/  IMAD.MOV.U32 R4, RZ, RZ, RZ ;  /* 0x000000ffff047224 */ /* 0x000fe200078e00ff */
[----:B------:R-:W-:Y:S01]  /*10180*/  ULDC.64 UR4, c[0x0][0xa18] ;  /* 0x0002860000047ab9 */ /* 0x000fe20000000a00 */
[----:B0-----:R-:W0:Y:S02]  /*10190*/  LDC.64 R2, c[0x0][0xa00] ;  /* 0x00028000ff027b82 */ /* 0x001e240000000a00 */
[----:B0-----:R-:W-:-:S08]  /*101a0*/  IMAD.WIDE R2, R19, 0x4, R2 ;  /* 0x0000000413027825 */ /* 0x001fd000078e0202 */
[----:B------:R-:W2:Y:S01]  /*101b0*/  @P2 LDG.E R4, desc[UR48][R2.64] ;  /* 0x0000003002042981 */ /* 0x000ea2000c1e1900 */
[----:B------:R-:W-:Y:S01]  /*101c0*/  ISETP.NE.U32.AND P1, PT, RZ, UR4, PT ;  /* 0x00000004ff007c0c */ /* 0x000fe2000bf25070 */
[----:B------:R-:W-:Y:S02]  /*101d0*/  ULDC UR6, c[0x0][0x288] ;  /* 0x0000a20000067ab9 */ /* 0x000fe40000000800 */
[----:B------:R-:W-:Y:S01]  /*101e0*/  IMAD.U32 R6, RZ, RZ, UR6 ;  /* 0x00000006ff067e24 */ /* 0x000fe2000f8e00ff */
[----:B------:R-:W-:Y:S01]  /*101f0*/  ISETP.NE.AND.EX P1, PT, RZ, UR5, PT, P1 ;  /* 0x00000005ff007c0c */ /* 0x000fe2000bf25310 */
[----:B------:R-:W-:Y:S01]  /*10200*/  ULDC.64 UR4, c[0x0][0x3f8] ;  /* 0x0000fe0000047ab9 */ /* 0x000fe20000000a00 */
[----:B------:R-:W-:Y:S01]  /*10210*/  ULDC.64 UR6, c[0x0][0xa08] ;  /* 0x0002820000067ab9 */ /* 0x000fe20000000a00 */
[----:B------:R-:W-:-:S03]  /*10220*/  UISETP.NE.U32.AND UP0, UPT, UR4, URZ, UPT ;  /* 0x0000003f0400728c */ /* 0x000fc6000bf05070 */
[----:B------:R-:W-:Y:S01]  /*10230*/  ULDC UR4, c[0x0][0x404] ;  /* 0x0001010000047ab9 */ /* 0x000fe20000000800 */
[----:B--2---:R0:W-:Y:S06]  /*10240*/  STL [R1], R4 ;  /* 0x0000000401007387 */ /* 0x0041ec0000100800 */
[----:B0-----:R-:W0:Y:S02]  /*10250*/  @P1 LDC.64 R4, c[0x0][0xa18] ;  /* 0x00028600ff041b82 */ /* 0x001e240000000a00 */
[----:B0-----:R-:W-:-:S05]  /*10260*/  @P1 IMAD.WIDE R4, R19, 0x4, R4 ;  /* 0x0000000413041825 */ /* 0x001fca00078e0204 */
[----:B------:R0:W5:Y:S01]  /*10270*/  @P1 LDG.E R6, desc[UR48][R4.64] ;  /* 0x0000003004061981 */ /* 0x000162000c1e1900 */
[----:B------:R-:W-:Y:S01]  /*10280*/  UISETP.NE.AND.EX UP0, UPT, UR5, URZ, UPT, UP0 ;  /* 0x0000003f0500728c */ /* 0x000fe2000bf05300 */
[----:B------:R-:W-:Y:S02]  /*10290*/  ISETP.NE.U32.AND P0, PT, RZ, UR6, PT ;  /* 0x00000006ff007c0c */ /* 0x000fe4000bf05070 */
[----:B------:R-:W-:Y:S01]  /*102a0*/  ULDC UR5, c[0x0][0x2e0] ;  /* 0x0000b80000057ab9 */ /* 0x000fe20000000800 */
[----:B------:R-:W-:Y:S01]  /*102b0*/  USEL UR4, UR4, 0x1, UP0 ;  /* 0x0000000104047887 */ /* 0x000fe20008000000 */
[----:B------:R-:W-:-:S03]  /*102c0*/  ISETP.NE.AND.EX P0, PT, RZ, UR7, PT, P0 ;  /* 0x00000007ff007c0c */ /* 0x000fc6000bf05300 */
[----:B------:R-:W-:-:S06]  /*102d0*/  UIMAD UR4, UR4, UR5, URZ ;  /* 0x00000005040472a4 */ /* 0x000fcc000f8e023f */
[----:B------:R-:W-:Y:S01]  /*102e0*/  IMAD.U32 R7, RZ, RZ, UR4 ;  /* 0x00000004ff077e24 */ /* 0x000fe2000f8e00ff */
[----:B0--3--:R-:W-:Y:S06]  /*102f0*/  @P1 BRA `(.L_x_940) ;  /* 0x0000000000101947 */ /* 0x009fec0003800000 */
[----:B------:R-:W-:Y:S05]  /*10300*/  @!P2 BRA `(.L_x_940) ;  /* 0x00000000000ca947 */ /* 0x000fea0003800000 */
[----:B------:R-:W2:Y:S04]  /*10310*/  LDG.E R5, desc[UR48][R2.64] ;  /* 0x0000003002057981 */ /* 0x000ea8000c1e1900 */
[----:B-----5:R-:W2:Y:S02]  /*10320*/  LDG.E R6, desc[UR48][R2.64+0x4] ;  /* 0x0000043002067981 */ /* 0x020ea4000c1e1900 */
[----:B--2---:R-:W-:-:S07]  /*10330*/  IMAD.IADD R6, R6, 0x1, -R5 ;  /* 0x0000000106067824 */ /* 0x004fce00078e0a05 */
.L_x_940:
[----:B------:R-:W0:Y:S01]  /*10340*/  LDC.64 R2, c[0x0][0xa08] ;  /* 0x00028200ff027b82 */ /* 0x000e220000000a00 */
[----:B------:R-:W-:Y:S01]  /*10350*/  IMAD.MOV.U32 R23, RZ, RZ, RZ ;  /* 0x000000ffff177224 */ /* 0x000fe200078e00ff */
[----:B------:R-:W-:Y:S01]  /*10360*/  ULDC.64 UR4, c[0x0][0xa20] ;  /* 0x0002880000047ab9 */ /* 0x000fe20000000a00 */
[----:B0-----:R-:W-:-:S05]  /*10370*/  IMAD.WIDE R2, R19, 0x4, R2 ;  /* 0x0000000413027825 */ /* 0x001fca00078e0202 */
[----:B------:R-:W2:Y:S01]  /*10380*/  @P0 LDG.E R23, desc[UR48][R2.64] ;  /* 0x0000003002170981 */ /* 0x000ea2000c1e1900 */
[----:B------:R-:W-:-:S04]  /*10390*/  ISETP.NE.U32.AND P1, PT, RZ, UR4, PT ;  /* 0x00000004ff007c0c */ /* 0x000fc8000bf25070 */
[----:B------:R-:W-:Y:S01]  /*103a0*/  ISETP.NE.AND.EX P1, PT, RZ, UR5, PT, P1 ;  /* 0x00000005ff007c0c */ /* 0x000fe2000bf25310 */
[----:B--2--5:R-:W-:-:S12]  /*103b0*/  IMAD.IADD R23, R23, 0x1, R0 ;  /* 0x0000000117177824 */ /* 0x024fd800078e0200 */
[----:B------:R-:W-:Y:S05]  /*103c0*/  @!P1 BRA `(.L_x_941) ;  /* 0x0000000000109947 */ /* 0x000fea0003800000 */
[----:B------:R-:W0:Y:S02]  /*103d0*/  LDC.64 R2, c[0x0][0xa20] ;  /* 0x00028800ff027b82 */ /* 0x000e240000000a00 */
[----:B0-----:R-:W-:-:S05]  /*103e0*/  IMAD.WIDE R2, R19, 0x4, R2 ;  /* 0x0000000413027825 */ /* 0x001fca00078e0202 */
[----:B------:R0:W5:Y:S01]  /*103f0*/  LDG.E R7, desc[UR48][R2.64] ;  /* 0x0000003002077981 */ /* 0x000162000c1e1900 */
[----:B------:R-:W-:Y:S05]  /*10400*/  BRA `(.L_x_942) ;  /* 0x0000000000107947 */ /* 0x000fea0003800000 */
.L_x_941:
[----:B------:R-:W-:Y:S05]  /*10410*/  @!P0 BRA `(.L_x_942) ;  /* 0x00000000000c8947 */ /* 0x000fea0003800000 */
[----:B------:R-:W2:Y:S04]  /*10420*/  LDG.E R4, desc[UR48][R2.64] ;  /* 0x0000003002047981 */ /* 0x000ea8000c1e1900 */
[----:B------:R-:W2:Y:S02]  /*10430*/  LDG.E R7, desc[UR48][R2.64+0x4] ;  /* 0x0000043002077981 */ /* 0x000ea4000c1e1900 */
[----:B--2---:R-:W-:-:S07]  /*10440*/  IMAD.IADD R7, R7, 0x1, -R4 ;  /* 0x0000000107077824 */ /* 0x004fce00078e0a04 */
.L_x_942:
[----:B0-----:R-:W0:Y:S01]  /*10450*/  LDC.64 R2, c[0x0][0x9e0] ;  /* 0x00027800ff027b82 */ /* 0x001e220000000a00 */
[----:B------:R-:W-:Y:S02]  /*10460*/  IMAD R5, R17, 0xc0, RZ ;  /* 0x000000c011057824 */ /* 0x000fe400078e02ff */
[----:B-----5:R-:W-:-:S03]  /*10470*/  IMAD.IADD R0, R7, 0x1, -R0 ;  /* 0x0000000107007824 */ /* 0x020fc600078e0a00 */
[----:B------:R-:W-:-:S05]  /*10480*/  IADD3 R5, -R6, 0xc0, R5 ;  /* 0x000000c006057810 */ /* 0x000fca0007ffe105 */
[----:B------:R-:W-:Y:S01]  /*10490*/  IMAD.IADD R9, R0, 0x1, R5 ;  /* 0x0000000100097824 */ /* 0x000fe200078e0205 */
[----:B0-----:R-:W-:-:S03]  /*104a0*/  ISETP.GE.AND P0, PT, R3, 0x1, PT ;  /* 0x000000010300780c */ /* 0x001fc60003f06270 */
[----:B------:R-:W-:-:S10]  /*104b0*/  IMAD.IADD R2, R9, 0x1, R2 ;  /* 0x0000000109027824 */ /* 0x000fd400078e0202 */
[----:B------:R-:W-:Y:S05]  /*104c0*/  @!P0 BRA `(.L_x_943) ;  /* 0x0000000000488947 */ /* 0x000fea0003800000 */
[C---:B------:R-:W-:Y:S01]  /*104d0*/  ISETP.GT.AND P1, PT, R9.reuse, RZ, PT ;  /* 0x000000ff0900720c */ /* 0x040fe20003f24270 */
[----:B------:R-:W-:Y:S01]  /*104e0*/  BSSY B0, `(.L_x_944) ;  /* 0x000000e000007945 */ /* 0x000fe20003800000 */
[----:B------:R-:W-:-:S11]  /*104f0*/  VIADD R7, R9, 0xffffffff ;  /* 0xffffffff09077836 */ /* 0x000fd60000000000 */
        /* <DEDUP_REMOVED lines=8> */
.L_x_945:
[----:B------:R-:W-:-:S13]  /*10580*/  ISETP.NE.AND P1, PT, R3, 0x1, PT ;  /* 0x000000010300780c */ /* 0x000fda0003f25270 */
[----:B------:R-:W0:Y:S02]  /*10590*/  @P1 LDC.64 R4, c[0x0][0x9e8] ;  /* 0x00027a00ff041b82 */ /* 0x000e240000000a00 */
[----:B0-----:R-:W-:-:S05]  /*105a0*/  @P1 IMAD.HI.U32 R4, R7, R4, RZ ;  /* 0x0000000407041227 */ /* 0x001fca00078e00ff */
[----:B------:R-:W-:-:S07]  /*105b0*/  @P1 SHF.R.U32.HI R7, RZ, R5, R4 ;  /* 0x00000005ff071219 */ /* 0x000fce0000011604 */
.L_x_946:
[----:B------:R-:W-:Y:S05]  /*105c0*/  BSYNC B0 ;  /* 0x0000000000007941 */ /* 0x000fea0003800000 */
.L_x_944:
[----:B------:R-:W-:-:S05]  /*105d0*/  IMAD R7, R7, R3, R3 ;  /* 0x0000000307077224 */ /* 0x000fca00078e0203 */
[----:B------:R-:W-:-:S07]  /*105e0*/  VIMNMX R2, R2, R7, PT ;  /* 0x0000000702027248 */ /* 0x000fce0003fe0100 */
.L_x_943:
[----:B------:R-:W-:Y:S01]  /*105f0*/  VIADD R2, R2, 0x7f ;  /* 0x0000007f02027836 */ /* 0x000fe20000000000 */
[----:B------:R-:W-:Y:S01]  /*10600*/  ULDC UR4, c[0x0][0x9dc] ;  /* 0x0002770000047ab9 */ /* 0x000fe20000000800 */
[----:B------:R-:W-:-:S03]  /*10610*/  IMAD R7, R17, 0xc0, -R6 ;  /* 0x000000c011077824 */ /* 0x000fc600078e0a06 */
[----:B------:R-:W-:Y:S01]  /*10620*/  SHF.R.S32.HI R5, RZ, 0x1f, R2 ;  /* 0x0000001fff057819 */ /* 0x000fe20000011402 */
[----:B------:R-:W-:-:S03]  /*10630*/  IMAD.IADD R7, R0, 0x1, R7 ;  /* 0x0000000100077824 */ /* 0x000fc600078e0207 */
[----:B------:R-:W-:Y:S01]  /*10640*/  LEA.HI R4, R5, R2, RZ, 0x7 ;  /* 0x0000000205047211 */ /* 0x000fe200078f38ff */
[----:B------:R-:W-:Y:S02]  /*10650*/  VIADD R2, R0, 0x7f ;  /* 0x0000007f00027836 */ /* 0x000fe40000000000 */
[----:B------:R-:W-:Y:S01]  /*10660*/  VIADD R0, R7, -UR4 ;  /* 0x8000000407007c36 */ /* 0x000fe20008000000 */
[----:B------:R-:W-:Y:S02]  /*10670*/  SHF.R.S32.HI R4, RZ, 0x7, R4 ;  /* 0x00000007ff047819 */ /* 0x000fe40000011404 */
[----:B------:R-:W-:-:S04]  /*10680*/  SHF.R.S32.HI R5, RZ, 0x1f, R2 ;  /* 0x0000001fff057819 */ /* 0x000fc80000011402 */
[----:B------:R-:W-:-:S04]  /*10690*/  LEA.HI R5, R5, R2, RZ, 0x7 ;  /* 0x0000000205057211 */ /* 0x000fc800078f38ff */
[----:B------:R-:W-:-:S04]  /*106a0*/  SHF.R.S32.HI R5, RZ, 0x7, R5 ;  /* 0x00000007ff057819 */ /* 0x000fc80000011405 */
[----:B------:R-:W-:Y:S01]  /*106b0*/  VIMNMX R28, R5, R4, PT ;  /* 0x00000004051c7248 */ /* 0x000fe20003fe0100 */
[----:B------:R-:W-:Y:S06]  /*106c0*/  @!P0 BRA `(.L_x_947) ;  /* 0x0000000000448947 */ /* 0x000fec0003800000 */
[----:B------:R-:W-:Y:S01]  /*106d0*/  ISETP.GT.AND P0, PT, R7, -0x1, PT ;  /* 0xffffffff0700780c */ /* 0x000fe20003f04270 */
[----:B------:R-:W-:-:S12]  /*106e0*/  BSSY B0, `(.L_x_948) ;  /* 0x000000d000007945 */ /* 0x000fd80003800000 */
        /* <DEDUP_REMOVED lines=8> */
.L_x_949:
[----:B------:R-:W-:-:S13]  /*10770*/  ISETP.NE.AND P0, PT, R3, 0x1, PT ;  /* 0x000000010300780c */ /* 0x000fda0003f05270 */
[----:B------:R-:W0:Y:S02]  /*10780*/  @P0 LDC.64 R4, c[0x0][0x9e8] ;  /* 0x00027a00ff040b82 */ /* 0x000e240000000a00 */
[----:B0-----:R-:W-:-:S05]  /*10790*/  @P0 IMAD.HI.U32 R4, R7, R4, RZ ;  /* 0x0000000407040227 */ /* 0x001fca00078e00ff */
[----:B------:R-:W-:-:S07]  /*107a0*/  @P0 SHF.R.U32.HI R7, RZ, R5, R4 ;  /* 0x00000005ff070219 */ /* 0x000fce0000011604 */
.L_x_950:
[----:B------:R-:W-:Y:S05]  /*107b0*/  BSYNC B0 ;  /* 0x0000000000007941 */ /* 0x000fea0003800000 */
.L_x_948:
[----:B------:R-:W-:-:S05]  /*107c0*/  IMAD R3, R7, R3, RZ ;  /* 0x0000000307037224 */ /* 0x000fca00078e02ff */
[----:B------:R-:W-:-:S07]  /*107d0*/  VIMNMX R0, R0, R3, !PT ;  /* 0x0000000300007248 */ /* 0x000fce0007fe0100 */
.L_x_947:
[----:B------:R-:W-:Y:S01]  /*107e0*/  SHF.R.S32.HI R3, RZ, 0x1f, R0 ;  /* 0x0000001fff037819 */ /* 0x000fe20000011400 */
[----:B------:R-:W-:Y:S03]  /*107f0*/  BSSY B6, `(.L_x_951) ;  /* 0x00002ac000067945 */ /* 0x000fe60003800000 */
[----:B------:R-:W-:-:S04]  /*10800*/  LEA.HI R3, R3, R0, RZ, 0x7 ;  /* 0x0000000003037211 */ /* 0x000fc800078f38ff */
[----:B------:R-:W-:-:S04]  /*10810*/  SHF.R.S32.HI R3, RZ, 0x7, R3 ;  /* 0x00000007ff037819 */ /* 0x000fc80000011403 */
[----:B------:R-:W-:-:S04]  /*10820*/  VIMNMX R26, RZ, R3, !PT ;  /* 0x00000003ff1a7248 */ /* 0x000fc80007fe0100 */
[----:B------:R-:W-:-:S13]  /*10830*/  ISETP.GT.AND P0, PT, R28, R26, PT ;  /* 0x0000001a1c00720c */ /* 0x000fda0003f04270 */
[----:B------:R-:W-:Y:S05]  /*10840*/  @P0 BRA `(.L_x_952) ;  /* 0x00000000003c0947 */ /* 0x000fea0003800000 */
[----:B------:R-:W-:-:S13]  /*10850*/  ISETP.NE.AND P1, PT, R27, RZ, PT ;  /* 0x000000ff1b00720c */ /* 0x000fda0003f25270 */
[----:B------:R-:W-:Y:S05]  /*10860*/  @P1 BRA `(.L_x_953) ;  /* 0x0000002800901947 */ /* 0x000fea0003800000 */
[----:B------:R-:W0:Y:S01]  /*10870*/  S2R R7, SR_LANEID ;  /* 0x0000000000077919 */ /* 0x000e220000000000 */
[----:B------:R-:W-:Y:S01]  /*10880*/  VOTEU.ANY UR4, UPT, PT ;  /* 0x0000000000047886 */ /* 0x000fe200038e0100 */
[----:B------:R-:W1:Y:S01]  /*10890*/  LDC.64 R2, c[0x0][0xc38] ;  /* 0x00030e00ff027b82 */ /* 0x000e620000000a00 */
[----:B------:R-:W0:Y:S08]  /*108a0*/  FLO.U32 R0, UR4 ;  /* 0x0000000400007d00 */ /* 0x000e3000080e0000 */
[----:B------:R-:W1:Y:S01]  /*108b0*/  POPC R5, UR4 ;  /* 0x0000000400057d09 */ /* 0x000e620008000000 */
[----:B0-----:R-:W-:-:S13]  /*108c0*/  ISETP.EQ.U32.AND P0, PT, R0, R7, PT ;  /* 0x000000070000720c */ /* 0x001fda0003f02070 */
[----:B-1----:R-:W2:Y:S01]  /*108d0*/  @P0 ATOMG.E.ADD.STRONG.GPU PT, R3, desc[UR48][R2.64], R5 ;  /* 0x00000005020309a8 */ /* 0x002ea200081ee1f0 */
[----:B------:R-:W0:Y:S02]  /*108e0*/  S2R R4, SR_LTMASK ;  /* 0x0000000000047919 */ /* 0x000e240000003900 */
[----:B0-----:R-:W-:-:S04]  /*108f0*/  LOP3.LUT R4, R4, UR4, RZ, 0xc0, !PT ;  /* 0x0000000404047c12 */ /* 0x001fc8000f8ec0ff */
[----:B------:R-:W0:Y:S01]  /*10900*/  POPC R7, R4 ;  /* 0x0000000400077309 */ /* 0x000e220000000000 */
[----:B--2---:R-:W0:Y:S02]  /*10910*/  SHFL.IDX PT, R0, R3, R0, 0x1f ;  /* 0x00001f0003007589 */ /* 0x004e2400000e0000 */
[----:B0-----:R-:W-:Y:S01]  /*10920*/  IADD3 R16, R0, UR37, R7 ;  /* 0x0000002500107c10 */ /* 0x001fe2000fffe007 */
[----:B------:R-:W-:Y:S06]  /*10930*/  BRA `(.L_x_953) ;  /* 0x00000028005c7947 */ /* 0x000fec0003800000 */
.L_x_952:
        /* <DEDUP_REMOVED lines=22> */
.L_x_954:
[----:B------:R-:W-:-:S05]  /*10aa0*/  VIADD R0, R25, 0x400 ;  /* 0x0000040019007836 */ /* 0x000fca0000000000 */
[----:B------:R-:W-:-:S13]  /*10ab0*/  LOP3.LUT P0, RZ, R0, 0x1bf, RZ, 0xc0, !PT ;  /* 0x000001bf00ff7812 */ /* 0x000fda000780c0ff */
[----:B------:R-:W-:Y:S05]  /*10ac0*/  @!P0 BRA `(.L_x_955) ;  /* 0x0000000000808947 */ /* 0x000fea0003800000 */
[----:B------:R-:W-:Y:S01]  /*10ad0*/  MOV R0, 0x0 ;  /* 0x0000000000007802 */ /* 0x000fe20000000f00 */
[----:B------:R-:W-:Y:S01]  /*10ae0*/  ULDC.64 UR6, c[0x4][0xa8] ;  /* 0x01002a0000067ab9 */ /* 0x000fe20000000a00 */
[----:B------:R-:W-:Y:S01]  /*10af0*/  ULDC.64 UR8, c[0x4][0xb0] ;  /* 0x01002c0000087ab9 */ /* 0x000fe20000000a00 */
[----:B------:R-:W-:Y:S01]  /*10b00*/  ULDC.64 UR4, c[0x4][0x38] ;  /* 0x01000e0000047ab9 */ /* 0x000fe20000000a00 */
[----:B------:R0:W1:Y:S01]  /*10b10*/  LDC.64 R2, c[0x4][R0] ;  /* 0x0100000000027b82 */ /* 0x0000620000000a00 */
        /* <DEDUP_REMOVED lines=10> */
[----:B-1----:R-:W-:Y:S05]  /*10bc0*/  CALL.ABS.NOINC R2 ;  /* 0x0000000002007343 */ /* 0x002fea0003c00000 */
.L_x_956:
        /* <DEDUP_REMOVED lines=16> */
.L_x_955:
[----:B------:R-:W2:Y:S01]  /*10cd0*/  LDL.LU R20, [R1] ;  /* 0x0000000001147983 */ /* 0x000ea20000300800 */
[----:B------:R-:W-:Y:S01]  /*10ce0*/  ULDC.64 UR4, c[0x0][0x9f8] ;  /* 0x00027e0000047ab9 */ /* 0x000fe20000000a00 */
[----:B------:R-:W0:Y:S01]  /*10cf0*/  LDC R0, c[0x0][0x428] ;  /* 0x00010a00ff007b82 */ /* 0x000e220000000800 */
[----:B------:R-:W-:Y:S01]  /*10d00*/  ISETP.NE.U32.AND P0, PT, RZ, UR4, PT ;  /* 0x00000004ff007c0c */ /* 0x000fe2000bf05070 */
[----:B------:R-:W-:-:S03]  /*10d10*/  IMAD.MOV.U32 R6, RZ, RZ, R19 ;  /* 0x000000ffff067224 */ /* 0x000fc600078e0013 */
[----:B------:R-:W-:Y:S01]  /*10d20*/  ISETP.NE.AND.EX P0, PT, RZ, UR5, PT, P0 ;  /* 0x00000005ff007c0c */ /* 0x000fe2000bf05300 */
[----:B------:R-:W-:-:S12]  /*10d30*/  ULDC.64 UR4, c[0x0][0xa00] ;  /* 0x0002800000047ab9 */ /* 0x000fd80000000a00 */
[----:B------:R-:W1:Y:S02]  /*10d40*/  @P0 LDC.64 R2, c[0x0][0x9f8] ;  /* 0x00027e00ff020b82 */ /* 0x000e640000000a00 */
[----:B-1----:R-:W-:-:S05]  /*10d50*/  @P0 IMAD.WIDE R2, R19, 0x4, R2 ;  /* 0x0000000413020825 */ /* 0x002fca00078e0202 */
[----:B------:R1:W5:Y:S01]  /*10d60*/  @P0 LDG.E R6, desc[UR48][R2.64] ;  /* 0x0000003002060981 */ /* 0x000362000c1e1900 */
[----:B0-----:R-:W-:Y:S01]  /*10d70*/  ISETP.NE.AND P0, PT, R0, 0x1, PT ;  /* 0x000000010000780c */ /* 0x001fe20003f05270 */
[----:B------:R-:W-:Y:S01]  /*10d80*/  IMAD.MOV.U32 R0, RZ, RZ, R18 ;  /* 0x000000ffff007224 */ /* 0x000fe200078e0012 */
[----:B------:R-:W-:-:S04]  /*10d90*/  ISETP.NE.AND P6, PT, R27, RZ, PT ;  /* 0x000000ff1b00720c */ /* 0x000fc80003fc5270 */
[----:B------:R-:W-:-:S07]  /*10da0*/  PLOP3.LUT P1, PT, P6, PT, PT, 0x8, 0x0 ;  /* 0x000000000000781c */ /* 0x000fce000372e170 */
[----:B------:R-:W0:Y:S02]  /*10db0*/  @P0 LDC R5, c[0x0][0x42c] ;  /* 0x00010b00ff050b82 */ /* 0x000e240000000800 */
[----:B------:R-:W-:-:S05]  /*10dc0*/  VOTEU.ALL UP1, P6 ;  /* 0x00000000003f7886 */ /* 0x000fca0003020000 */
[----:B------:R-:W-:Y:S01]  /*10dd0*/  @!UP1 UIADD3 UR8, UP0, UR38, 0x270, URZ ;  /* 0x0000027026089890 */ /* 0x000fe2000ff1e03f */
[----:B------:R-:W3:Y:S03]  /*10de0*/  @P0 LDC R7, c[0x0][0x430] ;  /* 0x00010c00ff070b82 */ /* 0x000ee60000000800 */
[----:B------:R-:W-:-:S03]  /*10df0*/  @!UP1 UIADD3.X UR9, URZ, UR39, URZ, UP0, !UPT ;  /* 0x000000273f099290 */ /* 0x000fc600087fe43f */
[----:B------:R-:W-:Y:S01]  /*10e00*/  VOTEU.ALL UP0, P6 ;  /* 0x00000000003f7886 */ /* 0x000fe20003000000 */
[----:B0-----:R-:W-:-:S05]  /*10e10*/  @P0 IMAD.HI.U32 R4, R18, R5, RZ ;  /* 0x0000000512040227 */ /* 0x001fca00078e00ff */
[----:B---3--:R-:W-:Y:S02]  /*10e20*/  @P0 SHF.R.U32.HI R0, RZ, R7, R4 ;  /* 0x00000007ff000219 */ /* 0x008fe40000011604 */
[----:B------:R-:W-:-:S04]  /*10e30*/  ISETP.NE.U32.AND P0, PT, RZ, UR4, PT ;  /* 0x00000004ff007c0c */ /* 0x000fc8000bf05070 */
[----:B------:R-:W-:-:S04]  /*10e40*/  ISETP.NE.AND.EX P0, PT, RZ, UR5, PT, P0 ;  /* 0x00000005ff007c0c */ /* 0x000fc8000bf05300 */
[----:B------:R-:W-:Y:S01]  /*10e50*/  SEL R10, R19, RZ, !P0 ;  /* 0x000000ff130a7207 */ /* 0x000fe20004000000 */
[----:B-12---:R-:W-:-:S08]  /*10e60*/  IMAD R17, R17, 0xc0, R20 ;  /* 0x000000c011117824 */ /* 0x006fd000078e0214 */
.L_x_957:
        /* <DEDUP_REMOVED lines=14> */
.L_x_958:
        /* <DEDUP_REMOVED lines=13> */
.L_x_959:
        /* <DEDUP_REMOVED lines=10> */
[----:B------:R-:W-:Y:S01]  /*110c0*/  ULDC.64 UR4, c[0x0][0xa08] ;  /* 0x0002820000047ab9 */ /* 0x000fe20000000a00 */
[----:B------:R-:W-:Y:S01]  /*110d0*/  VIADD R7, R28, 0xffffffff ;  /* 0xffffffff1c077836 */ /* 0x000fe20000000000 */
[----:B0-----:R-:W-:Y:S01]  /*110e0*/  LOP3.LUT P0, RZ, R2, UR4, RZ, 0xfc, !PT ;  /* 0x0000000402ff7c12 */ /* 0x001fe2000f80fcff */
[----:B------:R-:W-:-:S03]  /*110f0*/  UMOV UR4, 0xffffffff ;  /* 0xffffffff00047882 */ /* 0x000fc60000000000 */
[----:B------:R-:W-:-:S04]  /*11100*/  LOP3.LUT P0, RZ, R3, UR5, RZ, 0xfc, P0 ;  /* 0x0000000503ff7c12 */ /* 0x000fc8000800fcff */
[----:B-----5:R-:W-:Y:S01]  /*11110*/  SEL R8, R6, RZ, !P0 ;  /* 0x000000ff06087207 */ /* 0x020fe20004000000 */
[----:B------:R-:W-:Y:S08]  /*11120*/  BRA.DIV UR4, `(.L_x_960) ;  /* 0x0000003604047947 */ /* 0x000ff0000b800000 */
.L_x_1030:
[----:B------:R-:W-:Y:S01]  /*11130*/  UMOV UR4, 0xffffffff ;  /* 0xffffffff00047882 */ /* 0x000fe20000000000 */
[----:B------:R-:W-:Y:S02]  /*11140*/  SHF.R.S32.HI R9, RZ, 0x1f, R6 ;  /* 0x0000001fff097819 */ /* 0x000fe40000011406 */
[----:B------:R-:W-:Y:S05]  /*11150*/  BRA.DIV UR4, `(.L_x_961) ;  /* 0x00000036042c7947 */ /* 0x000fea000b800000 */
[----:B------:R-:W-:-:S13]  /*11160*/  ELECT P6, URZ, PT ;  /* 0x00000000003f782f */ /* 0x000fda00038c0000 */
.L_x_1033:
[----:B------:R-:W-:Y:S05]  /*11170*/  @!P6 BRA `(.L_x_962) ;  /* 0x0000000000f8e947 */ /* 0x000fea0003800000 */
[----:B------:R-:W-:-:S04]  /*11180*/  ISETP.NE.U32.AND P0, PT, R2, RZ, PT ;  /* 0x000000ff0200720c */ /* 0x000fc80003f05070 */
        /* <DEDUP_REMOVED lines=20> */
.L_x_963:
[----:B------:R-:W-:Y:S01]  /*112d0*/  IMAD R5, R22, 0x8, R25 ;  /* 0x0000000816057824 */ /* 0x000fe200078e0219 */
[----:B------:R-:W-:-:S04]  /*112e0*/  SHF.L.U32 R4, R24, 0x1f, RZ ;  /* 0x0000001f18047819 */ /* 0x000fc800000006ff */
[----:B------:R-:W1:Y:S02]  /*112f0*/  SYNCS.PHASECHK.TRANS64.TRYWAIT P0, [R5+URZ+0x2d840], R4 ;  /* 0x02d84004050075a7 */ /* 0x000e64000800017f */
[----:B-1----:R-:W-:Y:S05]  /*11300*/  @!P0 BRA `(.L_x_964) ;  /* 0x0000003000e08947 */ /* 0x002fea0003800000 */
.L_x_1034:
[----:B------:R-:W2:Y:S02]  /*11310*/  S2R R11, SR_TID.X ;  /* 0x00000000000b7919 */ /* 0x000ea40000002100 */
[----:B--2---:R-:W-:-:S04]  /*11320*/  LOP3.LUT R11, R11, 0x7f, RZ, 0xc0, !PT ;  /* 0x0000007f0b0b7812 */ /* 0x004fc800078ec0ff */
[----:B------:R-:W-:-:S13]  /*11330*/  ISETP.NE.AND P0, PT, R11, RZ, PT ;  /* 0x000000ff0b00720c */ /* 0x000fda0003f05270 */
[----:B------:R-:W-:Y:S05]  /*11340*/  @P0 BRA `(.L_x_965) ;  /* 0x0000000000140947 */ /* 0x000fea0003800000 */
[----:B------:R-:W-:Y:S01]  /*11350*/  ISETP.NE.AND P1, PT, R27, RZ, PT ;  /* 0x000000ff1b00720c */ /* 0x000fe20003f25270 */
[----:B-1----:R-:W-:-:S04]  /*11360*/  IMAD.MOV.U32 R4, RZ, RZ, 0x6000 ;  /* 0x00006000ff047424 */ /* 0x002fc800078e00ff */
[----:B------:R2:W-:Y:S08]  /*11370*/  SYNCS.ARRIVE.TRANS64 RZ, [R5+URZ+0x2d830], R4 ;  /* 0x02d8300405ff79a7 */ /* 0x0005f0000800003f */
[----:B------:R-:W-:Y:S05]  /*11380*/  @!P1 BRA `(.L_x_965) ;  /* 0x0000000000049947 */ /* 0x000fea0003800000 */
[----:B------:R-:W-:Y:S01]  /*11390*/  BPT.TRAP 0x1 ;  /* 0x000000040000795c */ /* 0x000fe20000300000 */
.L_x_965:
[----:B-12---:R-:W-:Y:S01]  /*113a0*/  IMAD R4, R22, 0x6000, R25 ;  /* 0x0000600016047824 */ /* 0x006fe200078e0219 */
        /* <DEDUP_REMOVED lines=11> */
[----:B------:R-:W-:Y:S02]  /*11460*/  ULEA UR11, UR11, UR5, 0x7 ;  /* 0x000000050b0b7291 */ /* 0x000fe4000f8e383f */
        /* <DEDUP_REMOVED lines=8> */
[----:B-1----:R-:W-:Y:S01]  /*114f0*/  UMOV UR8, UR15 ;  /* 0x0000000f00087c82 */ /* 0x002fe20008000000 */
[----:B------:R-:W-:Y:S02]  /*11500*/  UMOV UR10, UR16 ;  /* 0x00000010000a7c82 */ /* 0x000fe40008000000 */
[----:B------:R1:W-:Y:S02]  /*11510*/  UTMALDG.4D [UR8], [UR4], desc[UR6] ;  /* 0x00000608040075b4 */ /* 0x0003e40008019000 */
[----:B-1----:R-:W-:Y:S01]  /*11520*/  UMOV UR8, UR17 ;  /* 0x0000001100087c82 */ /* 0x002fe20008000000 */
[----:B------:R-:W-:-:S02]  /*11530*/  UMOV UR10, UR14 ;  /* 0x0000000e000a7c82 */ /* 0x000fc40008000000 */
[----:B------:R1:W-:Y:S02]  /*11540*/  UTMALDG.4D [UR8], [UR4], desc[UR6] ;  /* 0x00000608040075b4 */ /* 0x0003e40008019000 */
[----:B-1----:R-:W-:Y:S01]  /*11550*/  NOP ;  /* 0x0000000000007918 */ /* 0x002fe20000000000 */
.L_x_962:
[----:B------:R-:W-:Y:S05]  /*11560*/  WARPSYNC.ALL ;  /* 0x0000000000007948 */ /* 0x000fea0003800000 */
[----:B------:R-:W-:Y:S01]  /*11570*/  BAR.SYNC.DEFER_BLOCKING 0x8, 0x1a0 ;  /* 0x0206800000007b1d */ /* 0x000fe20000010000 */
[----:B------:R-:W-:Y:S02]  /*11580*/  R2UR UR24, R25 ;  /* 0x00000000191872ca */ /* 0x000fe400000e0000 */
[----:B------:R-:W-:-:S13]  /*11590*/  ELECT P0, URZ, PT ;  /* 0x00000000003f782f */ /* 0x000fda0003800000 */
[----:B------:R-:W-:Y:S01]  /*115a0*/  @P0 R2UR UR13, R10 ;  /* 0x000000000a0d02ca */ /* 0x000fe200000e0000 */
[----:B------:R-:W-:Y:S01]  /*115b0*/  UIADD3 UR4, UP0, UR38, 0x270, URZ ;  /* 0x0000027026047890 */ /* 0x000fe2000ff1e03f */
[----:B------:R-:W-:Y:S01]  /*115c0*/  @P0 R2UR UR12, R18 ;  /* 0x00000000120c02ca */ /* 0x000fe200000e0000 */
[----:B------:R-:W-:Y:S01]  /*115d0*/  VIADD R29, R29, 0x1 ;  /* 0x000000011d1d7836 */ /* 0x000fe20000000000 */
[C---:B------:R-:W-:Y:S01]  /*115e0*/  @P0 R2UR UR11, R17.reuse ;  /* 0x00000000110b02ca */ /* 0x040fe200000e0000 */
[----:B------:R-:W-:Y:S01]  /*115f0*/  UIADD3.X UR5, URZ, UR39, URZ, UP0, !UPT ;  /* 0x000000273f057290 */ /* 0x000fe200087fe43f */
[----:B------:R-:W-:Y:S01]  /*11600*/  @P0 R2UR UR21, R10 ;  /* 0x000000000a1502ca */ /* 0x000fe200000e0000 */
[----:B------:R-:W-:Y:S01]  /*11610*/  UMOV UR6, 0x0 ;  /* 0x0000000000067882 */ /* 0x000fe20000000000 */
[----:B------:R-:W-:Y:S01]  /*11620*/  UMOV UR7, 0x12f00000 ;  /* 0x12f0000000077882 */ /* 0x000fe20000000000 */
[----:B------:R-:W-:Y:S01]  /*11630*/  UMOV UR10, URZ ;  /* 0x0000003f000a7c82 */ /* 0x000fe20008000000 */
[----:B------:R-:W-:Y:S01]  /*11640*/  @P0 R2UR UR20, R18 ;  /* 0x00000000121402ca */ /* 0x000fe200000e0000 */
        /* <DEDUP_REMOVED lines=13> */
[----:B------:R-:W-:-:S03]  /*11720*/  UMOV UR23, 0x12f00000 ;  /* 0x12f0000000177882 */ /* 0x000fc60000000000 */
[----:B------:R3:W-:Y:S01]  /*11730*/  UTMALDG.4D [UR16], [UR4], desc[UR14] ;  /* 0x00000e10040075b4 */ /* 0x0007e20008019000 */
[----:B-1----:R-:W-:-:S04]  /*11740*/  LEA.HI R4, R29, R29, RZ, 0x1 ;  /* 0x0000001d1d047211 */ /* 0x002fc800078f08ff */
[----:B------:R-:W-:-:S05]  /*11750*/  LOP3.LUT R4, R4, 0xfffffffe, RZ, 0xc0, !PT ;  /* 0xfffffffe04047812 */ /* 0x000fca00078ec0ff */
[----:B------:R-:W-:-:S05]  /*11760*/  IMAD.IADD R4, R29, 0x1, -R4 ;  /* 0x000000011d047824 */ /* 0x000fca00078e0a04 */
[----:B------:R-:W-:Y:S02]  /*11770*/  SHF.L.U32 R4, R4, 0x1f, RZ ;  /* 0x0000001f04047819 */ /* 0x000fe400000006ff */
[----:B--2---:R-:W-:Y:S01]  /*11780*/  @P0 R2UR UR13, R10 ;  /* 0x000000000a0d02ca */ /* 0x004fe200000e0000 */
[----:B------:R-:W-:Y:S01]  /*11790*/  UIADD3 UR8, UR24, 0x12400, URZ ;  /* 0x0001240018087890 */ /* 0x000fe2000fffe03f */
[----:B------:R-:W-:Y:S01]  /*117a0*/  @P0 R2UR UR12, R18 ;  /* 0x00000000120c02ca */ /* 0x000fe200000e0000 */
[----:B------:R-:W-:Y:S01]  /*117b0*/  UMOV UR10, 0x40 ;  /* 0x00000040000a7882 */ /* 0x000fe20000000000 */
[----:B------:R-:W-:-:S13]  /*117c0*/  @P0 R2UR UR11, R17 ;  /* 0x00000000110b02ca */ /* 0x000fda00000e0000 */
[----:B------:R3:W-:Y:S01]  /*117d0*/  UTMALDG.4D [UR8], [UR4], desc[UR22] ;  /* 0x00001608040075b4 */ /* 0x0007e20008019000 */
[----:B------:R-:W1:Y:S02]  /*117e0*/  SYNCS.PHASECHK.TRANS64.TRYWAIT P0, [R25+URZ+0x2d820], R4 ;  /* 0x02d82004190075a7 */ /* 0x000e64000800017f */
[----:B-1-3--:R-:W-:Y:S05]  /*117f0*/  @!P0 BRA `(.L_x_967) ;  /* 0x0000002c00b88947 */ /* 0x00afea0003800000 */
.L_x_1035:
[----:B------:R-:W-:Y:S05]  /*11800*/  BSYNC B0 ;  /* 0x0000000000007941 */ /* 0x000fea0003800000 */
.L_x_966:
[----:B------:R-:W-:Y:S01]  /*11810*/  VIADD R10, R28, 0xfffffffe ;  /* 0xfffffffe1c0a7836 */ /* 0x000fe20000000000 */
[----:B------:R-:W-:Y:S04]  /*11820*/  BSSY B0, `(.L_x_968) ;  /* 0x0000167000007945 */ /* 0x000fe80003800000 */
[----:B------:R-:W-:-:S13]  /*11830*/  ISETP.GE.AND P0, PT, R10, R26, PT ;  /* 0x0000001a0a00720c */ /* 0x000fda0003f06270 */
[----:B------:R-:W-:Y:S05]  /*11840*/  @!P0 BRA `(.L_x_969) ;  /* 0x0000001400908947 */ /* 0x000fea0003800000 */
[----:B-1----:R-:W-:Y:S01]  /*11850*/  IMAD.MOV R4, RZ, RZ, -R28 ;  /* 0x000000ffff047224 */ /* 0x002fe200078e0a1c */
[----:B------:R-:W-:Y:S01]  /*11860*/  LOP3.LUT R11, RZ, R26, RZ, 0x33, !PT ;  /* 0x0000001aff0b7212 */ /* 0x000fe200078e33ff */
[----:B------:R-:W-:Y:S03]  /*11870*/  BSSY B1, `(.L_x_970) ;  /* 0x0000078000017945 */ /* 0x000fe60003800000 */
[----:B------:R-:W-:-:S05]  /*11880*/  VIADDMNMX R11, R4, 0x1, R11, !PT ;  /* 0x00000001040b7846 */ /* 0x000fca000780010b */
[----:B------:R-:W-:-:S05]  /*11890*/  IMAD.IADD R4, R28, 0x1, R11 ;  /* 0x000000011c047824 */ /* 0x000fca00078e020b */
[----:B------:R-:W-:-:S04]  /*118a0*/  LOP3.LUT R4, R4, 0x1, RZ, 0xc0, !PT ;  /* 0x0000000104047812 */ /* 0x000fc800078ec0ff */
[----:B------:R-:W-:-:S13]  /*118b0*/  ISETP.NE.U32.AND P0, PT, R4, 0x1, PT ;  /* 0x000000010400780c */ /* 0x000fda0003f05070 */
[----:B------:R-:W-:Y:S05]  /*118c0*/  @P0 BRA `(.L_x_971) ;  /* 0x0000000400c80947 */ /* 0x000fea0003800000 */
[----:B0-----:R-:W-:Y:S01]  /*118d0*/  VIADD R12, R22, 0x1 ;  /* 0x00000001160c7836 */ /* 0x001fe20000000000 */
        /* <DEDUP_REMOVED lines=28> */
.L_x_974:
[----:B0-----:R-:W-:Y:S01]  /*11aa0*/  IMAD R3, R12, 0x8, R25 ;  /* 0x000000080c037824 */ /* 0x001fe200078e0219 */
[----:B------:R-:W-:-:S04]  /*11ab0*/  SHF.L.U32 R2, R13, 0x1f, RZ ;  /* 0x0000001f0d027819 */ /* 0x000fc800000006ff */
[----:B------:R-:W0:Y:S02]  /*11ac0*/  SYNCS.PHASECHK.TRANS64.TRYWAIT P0, [R3+URZ+0x2d840], R2 ;  /* 0x02d84002030075a7 */ /* 0x000e24000800017f */
[----:B0-----:R-:W-:Y:S05]  /*11ad0*/  @!P0 BRA `(.L_x_975) ;  /* 0x0000002c00148947 */ /* 0x001fea0003800000 */
.L_x_1036:
[----:B------:R-:W1:Y:S02]  /*11ae0*/  S2R R5, SR_TID.X ;  /* 0x0000000000057919 */ /* 0x000e640000002100 */
[----:B-1----:R-:W-:-:S04]  /*11af0*/  LOP3.LUT R5, R5, 0x7f, RZ, 0xc0, !PT ;  /* 0x0000007f05057812 */ /* 0x002fc800078ec0ff */
[----:B------:R-:W-:-:S13]  /*11b00*/  ISETP.NE.AND P1, PT, R5, RZ, PT ;  /* 0x000000ff0500720c */ /* 0x000fda0003f25270 */
[----:B------:R-:W-:Y:S05]  /*11b10*/  @P1 BRA `(.L_x_976) ;  /* 0x0000000000141947 */ /* 0x000fea0003800000 */
[----:B------:R-:W-:Y:S01]  /*11b20*/  ISETP.NE.AND P0, PT, R27, RZ, PT ;  /* 0x000000ff1b00720c */ /* 0x000fe20003f05270 */
[----:B0-----:R-:W-:-:S04]  /*11b30*/  IMAD.MOV.U32 R2, RZ, RZ, 0x6000 ;  /* 0x00006000ff027424 */ /* 0x001fc800078e00ff */
[----:B------:R1:W-:Y:S08]  /*11b40*/  SYNCS.ARRIVE.TRANS64 RZ, [R3+URZ+0x2d830], R2 ;  /* 0x02d8300203ff79a7 */ /* 0x0003f0000800003f */
[----:B------:R-:W-:Y:S05]  /*11b50*/  @!P0 BRA `(.L_x_976) ;  /* 0x0000000000048947 */ /* 0x000fea0003800000 */
[----:B------:R-:W-:Y:S01]  /*11b60*/  BPT.TRAP 0x1 ;  /* 0x000000040000795c */ /* 0x000fe20000300000 */
.L_x_976:
[----:B01----:R-:W-:Y:S01]  /*11b70*/  IMAD R2, R12, 0x6000, R25 ;  /* 0x000060000c027824 */ /* 0x003fe200078e0219 */
        /* <DEDUP_REMOVED lines=14> */
[----:B------:R-:W-:Y:S01]  /*11c60*/  ULEA UR11, UR11, UR5, 0x7 ;  /* 0x000000050b0b7291 */ /* 0x000fe2000f8e383f */
        /* <DEDUP_REMOVED lines=13> */
[----:B------:R-:W1:Y:S02]  /*11d40*/  SYNCS.PHASECHK.TRANS64.TRYWAIT P0, [R2+URZ+0x60], R5 ;  /* 0x00006005020075a7 */ /* 0x000e64000800017f */
[----:B01----:R-:W-:Y:S05]  /*11d50*/  @!P0 BRA `(.L_x_977) ;  /* 0x0000002800888947 */ /* 0x003fea0003800000 */
.L_x_1037:
[----:B------:R-:W-:Y:S05]  /*11d60*/  @P1 BRA `(.L_x_978) ;  /* 0x0000000000181947 */ /* 0x000fea0003800000 */
[----:B------:R-:W-:Y:S01]  /*11d70*/  ISETP.NE.AND P0, PT, R27, RZ, PT ;  /* 0x000000ff1b00720c */ /* 0x000fe20003f05270 */
[----:B0-----:R-:W-:Y:S02]  /*11d80*/  IMAD R2, R22, 0x8, R25 ;  /* 0x0000000816027824 */ /* 0x001fe400078e0219 */
[----:B------:R-:W-:-:S04]  /*11d90*/  IMAD.MOV.U32 R3, RZ, RZ, 0x6000 ;  /* 0x00006000ff037424 */ /* 0x000fc800078e00ff */
[----:B------:R1:W-:Y:S06]  /*11da0*/  SYNCS.ARRIVE.TRANS64 RZ, [R2+URZ+0x2d850], R3 ;  /* 0x02d8500302ff79a7 */ /* 0x0003ec000800003f */
[----:B------:R-:W-:Y:S05]  /*11db0*/  @!P0 BRA `(.L_x_978) ;  /* 0x0000000000048947 */ /* 0x000fea0003800000 */
[----:B------:R-:W-:Y:S01]  /*11dc0*/  BPT.TRAP 0x1 ;  /* 0x000000040000795c */ /* 0x000fe20000300000 */
.L_x_978:
[C-C-:B01----:R-:W-:Y:S01]  /*11dd0*/  IMAD R2, R22.reuse, 0x8, R25.reuse ;  /* 0x0000000816027824 */ /* 0x143fe200078e0219 */
        /* <DEDUP_REMOVED lines=14> */
[----:B------:R-:W-:Y:S02]  /*11ec0*/  ULEA UR11, UR11, UR5, 0x7 ;  /* 0x000000050b0b7291 */ /* 0x000fe4000f8e383f */
        /* <DEDUP_REMOVED lines=14> */
.L_x_973:
[----:B------:R-:W-:Y:S05]  /*11fb0*/  BSYNC B2 ;  /* 0x0000000000027941 */ /* 0x000fea0003800000 */
.L_x_972:
[----:B------:R-:W-:Y:S02]  /*11fc0*/  IMAD.MOV.U32 R22, RZ, RZ, R12 ;  /* 0x000000ffff167224 */ /* 0x000fe400078e000c */
[----:B------:R-:W-:Y:S02]  /*11fd0*/  IMAD.MOV.U32 R24, RZ, RZ, R13 ;  /* 0x000000ffff187224 */ /* 0x000fe400078e000d */
[----:B------:R-:W-:-:S07]  /*11fe0*/  VIADD R10, R28, 0xfffffffd ;  /* 0xfffffffd1c0a7836 */ /* 0x000fce0000000000 */
.L_x_971:
[----:B------:R-:W-:Y:S05]  /*11ff0*/  BSYNC B1 ;  /* 0x0000000000017941 */ /* 0x000fea0003800000 */
.L_x_970:
[----:B------:R-:W-:Y:S01]  /*12000*/  VIADD R11, R11, 0xfffffffe ;  /* 0xfffffffe0b0b7836 */ /* 0x000fe20000000000 */
[----:B------:R-:W-:-:S04]  /*12010*/  LOP3.LUT R28, RZ, R28, RZ, 0x33, !PT ;  /* 0x0000001cff1c7212 */ /* 0x000fc800078e33ff */
[----:B------:R-:W-:-:S13]  /*12020*/  ISETP.NE.AND P0, PT, R11, R28, PT ;  /* 0x0000001c0b00720c */ /* 0x000fda0003f05270 */
[----:B------:R-:W-:Y:S05]  /*12030*/  @!P0 BRA `(.L_x_969) ;  /* 0x0000000c00948947 */ /* 0x000fea0003800000 */
[----:B------:R-:W-:-:S07]  /*12040*/  IMAD.MOV.U32 R4, RZ, RZ, R8 ;  /* 0x000000ffff047224 */ /* 0x000fce00078e0008 */
.L_x_993:
[----:B------:R-:W-:Y:S01]  /*12050*/  VIADD R11, R22, 0x1 ;  /* 0x00000001160b7836 */ /* 0x000fe20000000000 */
[----:B------:R-:W-:Y:S05]  /*12060*/  YIELD ;  /* 0x0000000000007946 */ /* 0x000fea0003800000 */
[----:B------:R-:W-:Y:S01]  /*12070*/  ISETP.NE.AND P0, PT, R11, 0x2, PT ;  /* 0x000000020b00780c */ /* 0x000fe20003f05270 */
[----:B------:R-:W-:Y:S03]  /*12080*/  BSSY B1, `(.L_x_979) ;  /* 0x000006c000017945 */ /* 0x000fe60003800000 */
[----:B01----:R-:W-:-:S02]  /*12090*/  SEL R3, RZ, 0x1, P0 ;  /* 0x00000001ff037807 */ /* 0x003fc40000000000 */
[----:B------:R-:W-:Y:S02]  /*120a0*/  SEL R11, R11, RZ, P0 ;  /* 0x000000ff0b0b7207 */ /* 0x000fe40000000000 */
[----:B0-----:R-:W-:Y:S01]  /*120b0*/  LOP3.LUT R12, R24, R3, RZ, 0x3c, !PT ;  /* 0x00000003180c7212 */ /* 0x001fe200078e3cff */
[----:B------:R-:W-:Y:S06]  /*120c0*/  @!P6 BRA `(.L_x_980) ;  /* 0x00000004009ce947 */ /* 0x000fec0003800000 */
[----:B------:R-:W-:Y:S01]  /*120d0*/  ULDC.64 UR4, c[0x0][0x3f8] ;  /* 0x0000fe0000047ab9 */ /* 0x000fe20000000a00 */
[----:B------:R-:W-:Y:S01]  /*120e0*/  IMAD.MOV.U32 R13, RZ, RZ, R10 ;  /* 0x000000ffff0d7224 */ /* 0x000fe200078e000a */
        /* <DEDUP_REMOVED lines=21> */
.L_x_981:
[----:B------:R-:W-:Y:S01]  /*12240*/  IMAD R3, R11, 0x8, R25 ;  /* 0x000000080b037824 */ /* 0x000fe200078e0219 */
[----:B------:R-:W-:-:S04]  /*12250*/  SHF.L.U32 R2, R12, 0x1f, RZ ;  /* 0x0000001f0c027819 */ /* 0x000fc800000006ff */
[----:B------:R-:W1:Y:S02]  /*12260*/  SYNCS.PHASECHK.TRANS64.TRYWAIT P0, [R3+URZ+0x2d840], R2 ;  /* 0x02d84002030075a7 */ /* 0x000e64000800017f */
[----:B-1----:R-:W-:Y:S05]  /*12270*/  @!P0 BRA `(.L_x_982) ;  /* 0x0000002400548947 */ /* 0x002fea0003800000 */
.L_x_1038:
[----:B0-----:R-:W0:Y:S02]  /*12280*/  S2R R5, SR_TID.X ;  /* 0x0000000000057919 */ /* 0x001e240000002100 */
[----:B0-----:R-:W-:-:S04]  /*12290*/  LOP3.LUT R5, R5, 0x7f, RZ, 0xc0, !PT ;  /* 0x0000007f05057812 */ /* 0x001fc800078ec0ff */
[----:B------:R-:W-:-:S13]  /*122a0*/  ISETP.NE.AND P0, PT, R5, RZ, PT ;  /* 0x000000ff0500720c */ /* 0x000fda0003f05270 */
[----:B------:R-:W-:Y:S05]  /*122b0*/  @P0 BRA `(.L_x_983) ;  /* 0x0000000000140947 */ /* 0x000fea0003800000 */
[----:B------:R-:W-:Y:S01]  /*122c0*/  ISETP.NE.AND P1, PT, R27, RZ, PT ;  /* 0x000000ff1b00720c */ /* 0x000fe20003f25270 */
[----:B-1----:R-:W-:-:S04]  /*122d0*/  IMAD.MOV.U32 R2, RZ, RZ, 0x6000 ;  /* 0x00006000ff027424 */ /* 0x002fc800078e00ff */
[----:B------:R0:W-:Y:S08]  /*122e0*/  SYNCS.ARRIVE.TRANS64 RZ, [R3+URZ+0x2d830], R2 ;  /* 0x02d8300203ff79a7 */ /* 0x0001f0000800003f */
[----:B------:R-:W-:Y:S05]  /*122f0*/  @!P1 BRA `(.L_x_983) ;  /* 0x0000000000049947 */ /* 0x000fea0003800000 */
[----:B------:R-:W-:Y:S01]  /*12300*/  BPT.TRAP 0x1 ;  /* 0x000000040000795c */ /* 0x000fe20000300000 */
.L_x_983:
        /* <DEDUP_REMOVED lines=31> */
.L_x_1039:
[----:B------:R-:W-:Y:S05]  /*12500*/  @P0 BRA `(.L_x_985) ;  /* 0x0000000000140947 */ /* 0x000fea0003800000 */
[----:B------:R-:W-:Y:S01]  /*12510*/  ISETP.NE.AND P1, PT, R27, RZ, PT ;  /* 0x000000ff1b00720c */ /* 0x000fe20003f25270 */
[----:B------:R-:W-:-:S04]  /*12520*/  IMAD.MOV.U32 R2, RZ, RZ, 0x6000 ;  /* 0x00006000ff027424 */ /* 0x000fc800078e00ff */
[----:B------:R1:W-:Y:S08]  /*12530*/  SYNCS.ARRIVE.TRANS64 RZ, [R3+URZ+0x50], R2 ;  /* 0x0000500203ff79a7 */ /* 0x0003f0000800003f */
[----:B------:R-:W-:Y:S05]  /*12540*/  @!P1 BRA `(.L_x_985) ;  /* 0x0000000000049947 */ /* 0x000fea0003800000 */
[----:B------:R-:W-:Y:S01]  /*12550*/  BPT.TRAP 0x1 ;  /* 0x000000040000795c */ /* 0x000fe20000300000 */
.L_x_985:
        /* <DEDUP_REMOVED lines=14> */
[----:B------:R-:W-:Y:S02]  /*12640*/  ULEA UR11, UR11, UR5, 0x7 ;  /* 0x000000050b0b7291 */ /* 0x000fe4000f8e383f */
        /* <DEDUP_REMOVED lines=15> */
.L_x_980:
[----:B------:R-:W-:Y:S05]  /*12740*/  BSYNC B1 ;  /* 0x0000000000017941 */ /* 0x000fea0003800000 */
.L_x_979:
[----:B------:R-:W-:Y:S01]  /*12750*/  VIADD R22, R11, 0x1 ;  /* 0x000000010b167836 */ /* 0x000fe20000000000 */
[----:B------:R-:W-:Y:S01]  /*12760*/  BSSY B1, `(.L_x_986) ;  /* 0x000006f000017945 */ /* 0x000fe20003800000 */
[----:B------:R-:W-:-:S03]  /*12770*/  VIADD R13, R10, 0xffffffff ;  /* 0xffffffff0a0d7836 */ /* 0x000fc60000000000 */
[----:B------:R-:W-:-:S04]  /*12780*/  ISETP.NE.AND P0, PT, R22, 0x2, PT ;  /* 0x000000021600780c */ /* 0x000fc80003f05270 */
[----:B01----:R-:W-:Y:S02]  /*12790*/  SEL R3, RZ, 0x1, P0 ;  /* 0x00000001ff037807 */ /* 0x003fe40000000000 */
        /* <DEDUP_REMOVED lines=26> */
.L_x_988:
[----:B------:R-:W-:Y:S01]  /*12940*/  IMAD R2, R22, 0x8, R25 ;  /* 0x0000000816027824 */ /* 0x000fe200078e0219 */
[----:B------:R-:W-:-:S04]  /*12950*/  SHF.L.U32 R3, R24, 0x1f, RZ ;  /* 0x0000001f18037819 */ /* 0x000fc800000006ff */
[----:B------:R-:W1:Y:S02]  /*12960*/  SYNCS.PHASECHK.TRANS64.TRYWAIT P0, [R2+URZ+0x2d840], R3 ;  /* 0x02d84003020075a7 */ /* 0x000e64000800017f */
[----:B-1----:R-:W-:Y:S05]  /*12970*/  @!P0 BRA `(.L_x_989) ;  /* 0x0000001c00bc8947 */ /* 0x002fea0003800000 */
.L_x_1040:
        /* <DEDUP_REMOVED lines=9> */
.L_x_990:
[----:B01----:R-:W-:Y:S01]  /*12a10*/  IMAD R2, R22, 0x6000, R25 ;  /* 0x0000600016027824 */ /* 0x003fe200078e0219 */
        /* <DEDUP_REMOVED lines=15> */
[----:B------:R-:W-:Y:S01]  /*12b10*/  ULEA UR11, UR11, UR5, 0x7 ;  /* 0x000000050b0b7291 */ /* 0x000fe2000f8e383f */
        /* <DEDUP_REMOVED lines=16> */
.L_x_1041:
[----:B------:R-:W-:Y:S05]  /*12c20*/  @P0 BRA `(.L_x_992) ;  /* 0x0000000000140947 */ /* 0x000fea0003800000 */
[----:B------:R-:W-:Y:S01]  /*12c30*/  ISETP.NE.AND P1, PT, R27, RZ, PT ;  /* 0x000000ff1b00720c */ /* 0x000fe20003f25270 */
[----:B0-----:R-:W-:-:S04]  /*12c40*/  IMAD.MOV.U32 R3, RZ, RZ, 0x6000 ;  /* 0x00006000ff037424 */ /* 0x001fc800078e00ff */
[----:B------:R1:W-:Y:S08]  /*12c50*/  SYNCS.ARRIVE.TRANS64 RZ, [R2+URZ+0x50], R3 ;  /* 0x0000500302ff79a7 */ /* 0x0003f0000800003f */
[----:B------:R-:W-:Y:S05]  /*12c60*/  @!P1 BRA `(.L_x_992) ;  /* 0x0000000000049947 */ /* 0x000fea0003800000 */
[----:B------:R-:W-:Y:S01]  /*12c70*/  BPT.TRAP 0x1 ;  /* 0x000000040000795c */ /* 0x000fe20000300000 */
.L_x_992:
        /* <DEDUP_REMOVED lines=27> */
[----:B------:R2:W-:Y:S02]  /*12e30*/  UTMALDG.4D [UR8], [UR4], desc[UR6] ;  /* 0x00000608040075b4 */ /* 0x0005e40008019000 */
[----:B--2---:R-:W-:Y:S01]  /*12e40*/  NOP ;  /* 0x0000000000007918 */ /* 0x004fe20000000000 */
.L_x_987:
[----:B------:R-:W-:Y:S05]  /*12e50*/  BSYNC B1 ;  /* 0x0000000000017941 */ /* 0x000fea0003800000 */
.L_x_986:
[----:B------:R-:W-:Y:S01]  /*12e60*/  ISETP.GT.AND P0, PT, R13, R26, PT ;  /* 0x0000001a0d00720c */ /* 0x000fe20003f04270 */
[----:B------:R-:W-:-:S12]  /*12e70*/  VIADD R10, R10, 0xfffffffe ;  /* 0xfffffffe0a0a7836 */ /* 0x000fd80000000000 */
[----:B------:R-:W-:Y:S05]  /*12e80*/  @P0 BRA `(.L_x_993) ;  /* 0xfffffff000700947 */ /* 0x000fea000383ffff */
.L_x_969:
[----:B------:R-:W-:Y:S05]  /*12e90*/  BSYNC B0 ;  /* 0x0000000000007941 */ /* 0x000fea0003800000 */
.L_x_968:
[----:B------:R-:W-:Y:S01]  /*12ea0*/  ISETP.NE.AND P0, PT, R27, RZ, PT ;  /* 0x000000ff1b00720c */ /* 0x000fe20003f05270 */
[----:B------:R-:W-:-:S12]  /*12eb0*/  BSSY B0, `(.L_x_994) ;  /* 0x000000e000007945 */ /* 0x000fd80003800000 */
[----:B------:R-:W-:Y:S05]  /*12ec0*/  @P0 BRA `(.L_x_995) ;  /* 0x0000000000300947 */ /* 0x000fea0003800000 */
[----:B------:R-:W2:Y:S01]  /*12ed0*/  S2R R9, SR_LANEID ;  /* 0x0000000000097919 */ /* 0x000ea20000000000 */
[----:B------:R-:W-:Y:S01]  /*12ee0*/  VOTEU.ANY UR4, UPT, PT ;  /* 0x0000000000047886 */ /* 0x000fe200038e0100 */
[----:B01----:R-:W0:Y:S01]  /*12ef0*/  LDC.64 R2, c[0x0][0xc38] ;  /* 0x00030e00ff027b82 */ /* 0x003e220000000a00 */
[----:B------:R-:W2:Y:S08]  /*12f00*/  FLO.U32 R4, UR4 ;  /* 0x0000000400047d00 */ /* 0x000eb000080e0000 */
[----:B------:R-:W0:Y:S01]  /*12f10*/  POPC R5, UR4 ;  /* 0x0000000400057d09 */ /* 0x000e220008000000 */
[----:B--2---:R-:W-:-:S13]  /*12f20*/  ISETP.EQ.U32.AND P0, PT, R4, R9, PT ;  /* 0x000000090400720c */ /* 0x004fda0003f02070 */
[----:B0-----:R-:W2:Y:S01]  /*12f30*/  @P0 ATOMG.E.ADD.STRONG.GPU PT, R3, desc[UR48][R2.64], R5 ;  /* 0x00000005020309a8 */ /* 0x001ea200081ee1f0 */
[----:B------:R-:W0:Y:S02]  /*12f40*/  S2R R6, SR_LTMASK ;  /* 0x0000000000067919 */ /* 0x000e240000003900 */
[----:B0-----:R-:W-:-:S04]  /*12f50*/  LOP3.LUT R6, R6, UR4, RZ, 0xc0, !PT ;  /* 0x0000000406067c12 */ /* 0x001fc8000f8ec0ff */
[----:B------:R-:W0:Y:S01]  /*12f60*/  POPC R9, R6 ;  /* 0x0000000600097309 */ /* 0x000e220000000000 */
[----:B--2---:R-:W0:Y:S02]  /*12f70*/  SHFL.IDX PT, R4, R3, R4, 0x1f ;  /* 0x00001f0403047589 */ /* 0x004e2400000e0000 */
[----:B0-----:R-:W-:-:S07]  /*12f80*/  IADD3 R16, R4, UR37, R9 ;  /* 0x0000002504107c10 */ /* 0x001fce000fffe009 */
.L_x_995:
[----:B------:R-:W-:Y:S05]  /*12f90*/  BSYNC B0 ;  /* 0x0000000000007941 */ /* 0x000fea0003800000 */
.L_x_994:
[----:B------:R-:W-:Y:S04]  /*12fa0*/  BSSY B0, `(.L_x_996) ;  /* 0x000002b000007945 */ /* 0x000fe80003800000 */
[----:B------:R-:W-:Y:S05]  /*12fb0*/  @!P6 BRA `(.L_x_997) ;  /* 0x0000000000a4e947 */ /* 0x000fea0003800000 */
[----:B01----:R-:W-:Y:S01]  /*12fc0*/  IMAD R3, R22, 0x8, R25 ;  /* 0x0000000816037824 */ /* 0x003fe200078e0219 */
[----:B------:R-:W-:-:S04]  /*12fd0*/  SHF.L.U32 R2, R24, 0x1f, RZ ;  /* 0x0000001f18027819 */ /* 0x000fc800000006ff */
[----:B------:R-:W0:Y:S02]  /*12fe0*/  SYNCS.PHASECHK.TRANS64.TRYWAIT P0, [R3+URZ+0x2d860], R2 ;  /* 0x02d86002030075a7 */ /* 0x000e24000800017f */
[----:B0-----:R-:W-:Y:S05]  /*12ff0*/  @!P0 BRA `(.L_x_998) ;  /* 0x0000001800448947 */ /* 0x001fea0003800000 */
.L_x_1042:
        /* <DEDUP_REMOVED lines=9> */
.L_x_999:
        /* <DEDUP_REMOVED lines=28> */
.L_x_997:
[----:B------:R-:W-:Y:S05]  /*13250*/  BSYNC B0 ;  /* 0x0000000000007941 */ /* 0x000fea0003800000 */
.L_x_996:
[----:B------:R-:W-:-:S05]  /*13260*/  VIADD R22, R22, 0x1 ;  /* 0x0000000116167836 */ /* 0x000fca0000000000 */
[----:B------:R-:W-:-:S04]  /*13270*/  ISETP.NE.AND P0, PT, R22, 0x2, PT ;  /* 0x000000021600780c */ /* 0x000fc80003f05270 */
[----:B01----:R-:W-:Y:S02]  /*13280*/  SEL R3, RZ, 0x1, P0 ;  /* 0x00000001ff037807 */ /* 0x003fe40000000000 */
[----:B------:R-:W-:Y:S02]  /*13290*/  SEL R22, R22, RZ, P0 ;  /* 0x000000ff16167207 */ /* 0x000fe40000000000 */
[----:B------:R-:W-:-:S07]  /*132a0*/  LOP3.LUT R24, R24, R3, RZ, 0x3c, !PT ;  /* 0x0000000318187212 */ /* 0x000fce00078e3cff */
.L_x_953:
[----:B------:R-:W-:Y:S05]  /*132b0*/  BSYNC B6 ;  /* 0x0000000000067941 */ /* 0x000fea0003800000 */
.L_x_951:
[----:B------:R-:W-:-:S03]  /*132c0*/  UMOV UR4, 0xffffffff ;  /* 0xffffffff00047882 */ /* 0x000fc60000000000 */
[----:B------:R-:W-:Y:S05]  /*132d0*/  BRA.DIV UR4, `(.L_x_1000) ;  /* 0x0000001604a07947 */ /* 0x000fea000b800000 */
[----:B------:R0:W1:Y:S04]  /*132e0*/  SHFL.IDX PT, R5, R16, RZ, 0x1f ;  /* 0x00001fff10057589 */ /* 0x00006800000e0000 */
[----:B------:R0:W2:Y:S02]  /*132f0*/  SHFL.IDX PT, R4, R16, 0x1, 0x1f ;  /* 0x00201f0010047f89 */ /* 0x0000a400000e0000 */
.L_x_1046:
        /* <DEDUP_REMOVED lines=8> */
[----:B------:R-:W3:Y:S02]  /*13380*/  LDC.64 R2, c[0x0][0xc58] ;  /* 0x00031600ff027b82 */ /* 0x000ee40000000a00 */
[----:B---3--:R-:W-:-:S06]  /*13390*/  IMAD.WIDE R2, R7, 0x4, R2 ;  /* 0x0000000407027825 */ /* 0x008fcc00078e0202 */
[----:B------:R3:W5:Y:S02]  /*133a0*/  LDG.E R2, desc[UR48][R2.64] ;  /* 0x0000003002027981 */ /* 0x000764000c1e1900 */
.L_x_1002:
[----:B------:R-:W-:Y:S05]  /*133b0*/  BSYNC B0 ;  /* 0x0000000000007941 */ /* 0x000fea0003800000 */
.L_x_1001:
[----:B------:R-:W-:-:S03]  /*133c0*/  UMOV UR4, 0xffffffff ;  /* 0xffffffff00047882 */ /* 0x000fc60000000000 */
[----:B------:R-:W-:Y:S05]  /*133d0*/  BRA.DIV UR4, `(.L_x_1003) ;  /* 0x0000001604ac7947 */ /* 0x000fea000b800000 */
[----:B-----5:R-:W4:Y:S01]  /*133e0*/  SHFL.UP PT, R14, R2, 0x1, RZ ;  /* 0x04200000020e7989 */ /* 0x020f2200000e00ff */
[C---:B------:R-:W-:Y:S02]  /*133f0*/  ISETP.NE.AND P0, PT, R27.reuse, RZ, PT ;  /* 0x000000ff1b00720c */ /* 0x040fe40003f05270 */
[C---:B------:R-:W-:Y:S02]  /*13400*/  ISETP.GE.U32.AND P1, PT, R27.reuse, 0x2, PT ;  /* 0x000000021b00780c */ /* 0x040fe40003f26070 */
[----:B----4-:R-:W-:Y:S02]  /*13410*/  SEL R13, R14, RZ, P0 ;  /* 0x000000ff0e0d7207 */ /* 0x010fe40000000000 */
[----:B------:R-:W-:-:S03]  /*13420*/  ISETP.GE.U32.AND P0, PT, R27, 0x4, PT ;  /* 0x000000041b00780c */ /* 0x000fc60003f06070 */
[----:B------:R-:W-:-:S05]  /*13430*/  IMAD.IADD R13, R2, 0x1, R13 ;  /* 0x00000001020d7824 */ /* 0x000fca00078e020d */
[----:B------:R-:W4:Y:S02]  /*13440*/  SHFL.UP PT, R14, R13, 0x2, RZ ;  /* 0x044000000d0e7989 */ /* 0x000f2400000e00ff */
[----:B----4-:R-:W-:Y:S02]  /*13450*/  SEL R14, R14, RZ, P1 ;  /* 0x000000ff0e0e7207 */ /* 0x010fe40000800000 */
[----:B------:R-:W-:-:S03]  /*13460*/  ISETP.GE.U32.AND P1, PT, R27, 0x8, PT ;  /* 0x000000081b00780c */ /* 0x000fc60003f26070 */
[----:B---3--:R-:W-:-:S05]  /*13470*/  IMAD.IADD R3, R13, 0x1, R14 ;  /* 0x000000010d037824 */ /* 0x008fca00078e020e */
[----:B------:R-:W3:Y:S02]  /*13480*/  SHFL.UP PT, R14, R3, 0x4, RZ ;  /* 0x04800000030e7989 */ /* 0x000ee400000e00ff */
[----:B---3--:R-:W-:Y:S02]  /*13490*/  SEL R6, R14, RZ, P0 ;  /* 0x000000ff0e067207 */ /* 0x008fe40000000000 */
[----:B------:R-:W-:-:S03]  /*134a0*/  ISETP.GE.U32.AND P0, PT, R27, 0x10, PT ;  /* 0x000000101b00780c */ /* 0x000fc60003f06070 */
[----:B------:R-:W-:-:S05]  /*134b0*/  IMAD.IADD R6, R3, 0x1, R6 ;  /* 0x0000000103067824 */ /* 0x000fca00078e0206 */
[----:B------:R-:W3:Y:S02]  /*134c0*/  SHFL.UP PT, R14, R6, 0x8, RZ ;  /* 0x05000000060e7989 */ /* 0x000ee400000e00ff */
[----:B---3--:R-:W-:-:S05]  /*134d0*/  SEL R7, R14, RZ, P1 ;  /* 0x000000ff0e077207 */ /* 0x008fca0000800000 */
[----:B------:R-:W-:-:S05]  /*134e0*/  IMAD.IADD R7, R6, 0x1, R7 ;  /* 0x0000000106077824 */ /* 0x000fca00078e0207 */
[----:B------:R-:W3:Y:S02]  /*134f0*/  SHFL.UP PT, R14, R7, 0x10, RZ ;  /* 0x06000000070e7989 */ /* 0x000ee400000e00ff */
[----:B---3--:R-:W-:-:S05]  /*13500*/  SEL R8, R14, RZ, P0 ;  /* 0x000000ff0e087207 */ /* 0x008fca0000000000 */
[----:B------:R-:W-:-:S05]  /*13510*/  IMAD.IADD R8, R7, 0x1, R8 ;  /* 0x0000000107087824 */ /* 0x000fca00078e0208 */
[----:B------:R3:W4:Y:S02]  /*13520*/  SHFL.IDX PT, R14, R8, 0x1f, 0x1f ;  /* 0x03e01f00080e7f89 */ /* 0x00072400000e0000 */
.L_x_1054:
[----:B------:R-:W-:Y:S02]  /*13530*/  ULDC UR4, c[0x0][0xc10] ;  /* 0x0003040000047ab9 */ /* 0x000fe40000000800 */
[----:B------:R-:W-:-:S04]  /*13540*/  IMAD.U32 R6, RZ, RZ, UR4 ;  /* 0x00000004ff067e24 */ /* 0x000fc8000f8e00ff */
[----:B----4-:R-:W-:-:S04]  /*13550*/  IMAD R7, R14, R6, RZ ;  /* 0x000000060e077224 */ /* 0x010fc800078e02ff */
[----:B--2---:R-:W-:-:S05]  /*13560*/  IMAD.IADD R4, R4, 0x1, R7 ;  /* 0x0000000104047824 */ /* 0x004fca00078e0207 */
[----:B-1----:R-:W-:-:S13]  /*13570*/  ISETP.GT.AND P0, PT, R4, R5, PT ;  /* 0x000000050400720c */ /* 0x002fda0003f04270 */
[----:B------:R-:W-:Y:S05]  /*13580*/  @P0 BRA `(.L_x_1004) ;  /* 0x0000000000ac0947 */ /* 0x000fea0003800000 */
[----:B------:R-:W1:Y:S02]  /*13590*/  LDC R0, c[0x0][0xc14] ;  /* 0x00030500ff007b82 */ /* 0x000e640000000800 */
.L_x_1009:
[----:B------:R-:W-:-:S05]  /*135a0*/  VIADD R19, R19, 0x1f ;  /* 0x0000001f13137836 */ /* 0x000fca0000000000 */
[----:B-1----:R-:W-:-:S13]  /*135b0*/  ISETP.GE.AND P0, PT, R19, R0, PT ;  /* 0x000000001300720c */ /* 0x002fda0003f06270 */
[----:B------:R-:W-:Y:S05]  /*135c0*/  @P0 BRA `(.L_x_1005) ;  /* 0x0000000400e00947 */ /* 0x000fea0003800000 */
[C---:B------:R-:W-:Y:S01]  /*135d0*/  IMAD.IADD R7, R27.reuse, 0x1, R19 ;  /* 0x000000011b077824 */ /* 0x040fe200078e0213 */
[----:B------:R-:W-:Y:S01]  /*135e0*/  ISETP.NE.AND P1, PT, R27, 0x1f, PT ;  /* 0x0000001f1b00780c */ /* 0x000fe20003f25270 */
[----:B------:R-:W-:Y:S01]  /*135f0*/  BSSY B0, `(.L_x_1006) ;  /* 0x0000007000007945 */ /* 0x000fe20003800000 */
[----:B------:R-:W-:Y:S02]  /*13600*/  IMAD.MOV.U32 R2, RZ, RZ, RZ ;  /* 0x000000ffff027224 */ /* 0x000fe400078e00ff */
[----:B------:R-:W-:-:S13]  /*13610*/  ISETP.GE.OR P0, PT, R7, R0, !P1 ;  /* 0x000000000700720c */ /* 0x000fda0004f06670 */
[----:B------:R-:W-:Y:S05]  /*13620*/  @P0 BRA `(.L_x_1007) ;  /* 0x00000000000c0947 */ /* 0x000fea0003800000 */
[----:B------:R-:W1:Y:S02]  /*13630*/  LDC.64 R2, c[0x0][0xc58] ;  /* 0x00031600ff027b82 */ /* 0x000e640000000a00 */
[----:B-1----:R-:W-:-:S06]  /*13640*/  IMAD.WIDE R2, R7, 0x4, R2 ;  /* 0x0000000407027825 */ /* 0x002fcc00078e0202 */
[----:B------:R1:W5:Y:S02]  /*13650*/  LDG.E R2, desc[UR48][R2.64] ;  /* 0x0000003002027981 */ /* 0x000364000c1e1900 */
.L_x_1007:
[----:B------:R-:W-:Y:S05]  /*13660*/  BSYNC B0 ;  /* 0x0000000000007941 */ /* 0x000fea0003800000 */
.L_x_1006:
[----:B------:R-:W-:-:S03]  /*13670*/  UMOV UR4, 0xffffffff ;  /* 0xffffffff00047882 */ /* 0x000fc60000000000 */
[----:B------:R-:W-:Y:S05]  /*13680*/  BRA.DIV UR4, `(.L_x_1008) ;  /* 0x0000001604d07947 */ /* 0x000fea000b800000 */
[----:B-----5:R-:W2:Y:S01]  /*13690*/  SHFL.UP PT, R14, R2, 0x1, RZ ;  /* 0x04200000020e7989 */ /* 0x020ea200000e00ff */
[C---:B------:R-:W-:Y:S02]  /*136a0*/  ISETP.NE.AND P0, PT, R27.reuse, RZ, PT ;  /* 0x000000ff1b00720c */ /* 0x040fe40003f05270 */
[C---:B------:R-:W-:Y:S02]  /*136b0*/  ISETP.GE.U32.AND P1, PT, R27.reuse, 0x2, PT ;  /* 0x000000021b00780c */ /* 0x040fe40003f26070 */
[----:B--2---:R-:W-:Y:S02]  /*136c0*/  SEL R13, R14, RZ, P0 ;  /* 0x000000ff0e0d7207 */ /* 0x004fe40000000000 */
[----:B------:R-:W-:-:S03]  /*136d0*/  ISETP.GE.U32.AND P0, PT, R27, 0x4, PT ;  /* 0x000000041b00780c */ /* 0x000fc60003f06070 */
[----:B------:R-:W-:-:S05]  /*136e0*/  IMAD.IADD R13, R2, 0x1, R13 ;  /* 0x00000001020d7824 */ /* 0x000fca00078e020d */
[----:B------:R-:W2:Y:S02]  /*136f0*/  SHFL.UP PT, R14, R13, 0x2, RZ ;  /* 0x044000000d0e7989 */ /* 0x000ea400000e00ff */
[----:B--2---:R-:W-:Y:S02]  /*13700*/  SEL R14, R14, RZ, P1 ;  /* 0x000000ff0e0e7207 */ /* 0x004fe40000800000 */
[----:B------:R-:W-:-:S03]  /*13710*/  ISETP.GE.U32.AND P1, PT, R27, 0x8, PT ;  /* 0x000000081b00780c */ /* 0x000fc60003f26070 */
[----:B-1----:R-:W-:-:S05]  /*13720*/  IMAD.IADD R3, R13, 0x1, R14 ;  /* 0x000000010d037824 */ /* 0x002fca00078e020e */
[----:B------:R-:W1:Y:S02]  /*13730*/  SHFL.UP PT, R14, R3, 0x4, RZ ;  /* 0x04800000030e7989 */ /* 0x000e6400000e00ff */
[----:B-1----:R-:W-:Y:S02]  /*13740*/  SEL R6, R14, RZ, P0 ;  /* 0x000000ff0e067207 */ /* 0x002fe40000000000 */
[----:B------:R-:W-:-:S03]  /*13750*/  ISETP.GE.U32.AND P0, PT, R27, 0x10, PT ;  /* 0x000000101b00780c */ /* 0x000fc60003f06070 */
[----:B------:R-:W-:-:S05]  /*13760*/  IMAD.IADD R6, R3, 0x1, R6 ;  /* 0x0000000103067824 */ /* 0x000fca00078e0206 */
[----:B------:R-:W1:Y:S02]  /*13770*/  SHFL.UP PT, R14, R6, 0x8, RZ ;  /* 0x05000000060e7989 */ /* 0x000e6400000e00ff */
[----:B-1----:R-:W-:-:S05]  /*13780*/  SEL R7, R14, RZ, P1 ;  /* 0x000000ff0e077207 */ /* 0x002fca0000800000 */
[----:B------:R-:W-:-:S05]  /*13790*/  IMAD.IADD R7, R6, 0x1, R7 ;  /* 0x0000000106077824 */ /* 0x000fca00078e0207 */
[----:B------:R-:W3:Y:S02]  /*137a0*/  SHFL.UP PT, R14, R7, 0x10, RZ ;  /* 0x06000000070e7989 */ /* 0x000ee400000e00ff */
[----:B---3--:R-:W-:-:S05]  /*137b0*/  SEL R8, R14, RZ, P0 ;  /* 0x000000ff0e087207 */ /* 0x008fca0000000000 */
[----:B------:R-:W-:-:S05]  /*137c0*/  IMAD.IADD R8, R7, 0x1, R8 ;  /* 0x0000000107087824 */ /* 0x000fca00078e0208 */
[----:B------:R1:W2:Y:S02]  /*137d0*/  SHFL.IDX PT, R14, R8, 0x1f, 0x1f ;  /* 0x03e01f00080e7f89 */ /* 0x0002a400000e0000 */
.L_x_1062:
[----:B------:R-:W-:Y:S02]  /*137e0*/  ULDC UR4, c[0x0][0xc10] ;  /* 0x0003040000047ab9 */ /* 0x000fe40000000800 */
[----:B------:R-:W-:-:S04]  /*137f0*/  IMAD.U32 R6, RZ, RZ, UR4 ;  /* 0x00000004ff067e24 */ /* 0x000fc8000f8e00ff */
[----:B--2---:R-:W-:-:S04]  /*13800*/  IMAD R7, R14, R6, RZ ;  /* 0x000000060e077224 */ /* 0x004fc800078e02ff */
[----:B------:R-:W-:-:S05]  /*13810*/  IMAD.IADD R4, R7, 0x1, R4 ;  /* 0x0000000107047824 */ /* 0x000fca00078e0204 */
[----:B------:R-:W-:-:S13]  /*13820*/  ISETP.GT.AND P0, PT, R4, R5, PT ;  /* 0x000000050400720c */ /* 0x000fda0003f04270 */
[----:B------:R-:W-:Y:S05]  /*13830*/  @!P0 BRA `(.L_x_1009) ;  /* 0xfffffffc00588947 */ /* 0x000fea000383ffff */
.L_x_1004:
[----:B------:R-:W-:Y:S01]  /*13840*/  IMAD.IADD R7, R4, 0x1, -R7 ;  /* 0x0000000104077824 */ /* 0x000fe200078e0a07 */
[----:B------:R-:W-:-:S03]  /*13850*/  UMOV UR4, 0xffffffff ;  /* 0xffffffff00047882 */ /* 0x000fc60000000000 */
[----:B------:R-:W-:-:S05]  /*13860*/  IMAD R4, R8, R6, R7 ;  /* 0x0000000608047224 */ /* 0x000fca00078e0207 */
[----:B------:R-:W-:Y:S01]  /*13870*/  ISETP.GT.AND P6, PT, R4, R5, PT ;  /* 0x000000050400720c */ /* 0x000fe20003fc4270 */
[----:B------:R-:W-:-:S12]  /*13880*/  BRA.DIV UR4, `(.L_x_1010) ;  /* 0x0000001a04207947 */ /* 0x000fd8000b800000 */
[----:B------:R-:W-:-:S04]  /*13890*/  VOTE.ANY R3, PT, !P6 ;  /* 0x0000000000037806 */ /* 0x000fc800070e0100 */
[----:B------:R-:W2:Y:S02]  /*138a0*/  POPC R4, R3 ;  /* 0x0000000300047309 */ /* 0x000ea40000000000 */
[----:B--2---:R2:W4:Y:S02]  /*138b0*/  SHFL.IDX PT, R17, R2, R4, 0x1f ;  /* 0x00001f0402117589 */ /* 0x00452400000e0000 */
.L_x_1066:
[----:B------:R-:W-:Y:S01]  /*138c0*/  ISETP.NE.AND P0, PT, R3, RZ, PT ;  /* 0x000000ff0300720c */ /* 0x000fe20003f05270 */
[----:B------:R-:W-:-:S12]  /*138d0*/  IMAD.MOV.U32 R14, RZ, RZ, RZ ;  /* 0x000000ffff0e7224 */ /* 0x000fd800078e00ff */
[----:B------:R-:W-:Y:S05]  /*138e0*/  @!P0 BRA `(.L_x_1011) ;  /* 0x0000000000108947 */ /* 0x000fea0003800000 */
[----:B------:R-:W-:Y:S01]  /*138f0*/  UMOV UR4, 0xffffffff ;  /* 0xffffffff00047882 */ /* 0x000fe20000000000 */
[----:B------:R-:W-:Y:S02]  /*13900*/  VIADD R12, R4, 0xffffffff ;  /* 0xffffffff040c7836 */ /* 0x000fe40000000000 */
[----:B------:R-:W-:Y:S05]  /*13910*/  BRA.DIV UR4, `(.L_x_1012) ;  /* 0x0000001a04447947 */ /* 0x000fea000b800000 */
[----:B------:R0:W0:Y:S02]  /*13920*/  SHFL.IDX PT, R14, R8, R12, 0x1f ;  /* 0x00001f0c080e7589 */ /* 0x00002400000e0000 */
.L_x_1011:
[----:B--2---:R-:W2:Y:S01]  /*13930*/  LDC.64 R2, c[0x0][0xc68] ;  /* 0x00031a00ff027b82 */ /* 0x004ea20000000a00 */
[----:B------:R-:W-:-:S04]  /*13940*/  IMAD.IADD R19, R4, 0x1, R19 ;  /* 0x0000000104137824 */ /* 0x000fc800078e0213 */
[----:B--2---:R-:W-:-:S05]  /*13950*/  IMAD.WIDE R2, R19, 0x4, R2 ;  /* 0x0000000413027825 */ /* 0x004fca00078e0202 */
[----:B01-3--:R0:W4:Y:S01]  /*13960*/  LDG.E R8, desc[UR48][R2.64] ;  /* 0x0000003002087981 */ /* 0x00b122000c1e1900 */
[----:B------:R-:W-:-:S04]  /*13970*/  IMAD R16, R14, R6, R7 ;  /* 0x000000060e107224 */ /* 0x000fc800078e0207 */
[----:B------:R-:W-:Y:S02]  /*13980*/  IMAD.IADD R5, R5, 0x1, -R16 ;  /* 0x0000000105057824 */ /* 0x000fe400078e0a10 */
[----:B0-----:R-:W-:Y:S02]  /*13990*/  IMAD.MOV.U32 R2, RZ, RZ, RZ ;  /* 0x000000ffff027224 */ /* 0x001fe400078e00ff */
[----:B----4-:R-:W-:-:S05]  /*139a0*/  IMAD R4, R17, R8, RZ ;  /* 0x0000000811047224 */ /* 0x010fca00078e02ff */
[----:B------:R-:W-:-:S04]  /*139b0*/  IABS R9, R4 ;  /* 0x0000000400097213 */ /* 0x000fc80000000000 */
[----:B------:R-:W0:Y:S08]  /*139c0*/  I2F.RP R10, R9 ;  /* 0x00000009000a7306 */ /* 0x000e300000209400 */
[----:B0-----:R-:W0:Y:S02]  /*139d0*/  MUFU.RCP R10, R10 ;  /* 0x0000000a000a7308 */ /* 0x001e240000001000 */
[----:B0-----:R-:W-:-:S06]  /*139e0*/  VIADD R11, R10, 0xffffffe ;  /* 0x0ffffffe0a0b7836 */ /* 0x001fcc0000000000 */
[----:B------:R-:W0:Y:S02]  /*139f0*/  F2I.FTZ.U32.TRUNC.NTZ R3, R11 ;  /* 0x0000000b00037305 */ /* 0x000e24000021f000 */
[----:B0-----:R-:W-:-:S04]  /*13a00*/  IMAD.MOV R12, RZ, RZ, -R3 ;  /* 0x000000ffff0c7224 */ /* 0x001fc800078e0a03 */
[----:B------:R-:W-:-:S04]  /*13a10*/  IMAD R7, R12, R9, RZ ;  /* 0x000000090c077224 */ /* 0x000fc800078e02ff */
[----:B------:R-:W-:Y:S01]  /*13a20*/  IMAD.HI.U32 R2, R3, R7, R2 ;  /* 0x0000000703027227 */ /* 0x000fe200078e0002 */
[----:B------:R-:W-:Y:S02]  /*13a30*/  IABS R3, R5 ;  /* 0x0000000500037213 */ /* 0x000fe40000000000 */
[----:B------:R-:W-:-:S03]  /*13a40*/  IABS R7, R4 ;  /* 0x0000000400077213 */ /* 0x000fc60000000000 */
[----:B------:R-:W-:-:S04]  /*13a50*/  IMAD.HI.U32 R2, R2, R3, RZ ;  /* 0x0000000302027227 */ /* 0x000fc800078e00ff */
[----:B------:R-:W-:-:S04]  /*13a60*/  IMAD.MOV R10, RZ, RZ, -R7 ;  /* 0x000000ffff0a7224 */ /* 0x000fc800078e0a07 */
        /* <DEDUP_REMOVED lines=16> */
[----:B------:R-:W-:Y:S01]  /*13b70*/  VIADDMNMX R6, R3, R6, R8, PT ;  /* 0x0000000603067246 */ /* 0x000fe20003800108 */
[----:B------:R-:W-:-:S03]  /*13b80*/  IMAD.IADD R7, R4, 0x1, R7 ;  /* 0x0000000104077824 */ /* 0x000fc600078e0207 */
[----:B------:R-:W-:-:S04]  /*13b90*/  IABS R8, R6 ;  /* 0x0000000600087213 */ /* 0x000fc80000000000 */
[----:B------:R-:W0:Y:S08]  /*13ba0*/  I2F.RP R9, R8 ;  /* 0x0000000800097306 */ /* 0x000e300000209400 */
[----:B0-----:R-:W0:Y:S02]  /*13bb0*/  MUFU.RCP R9, R9 ;  /* 0x0000000900097308 */ /* 0x001e240000001000 */
[----:B0-----:R-:W-:Y:S01]  /*13bc0*/  VIADD R3, R9, 0xffffffe ;  /* 0x0ffffffe09037836 */ /* 0x001fe20000000000 */
[----:B------:R-:W-:-:S05]  /*13bd0*/  IABS R9, R6 ;  /* 0x0000000600097213 */ /* 0x000fca0000000000 */
[----:B------:R-:W0:Y:S02]  /*13be0*/  F2I.FTZ.U32.TRUNC.NTZ R3, R3 ;  /* 0x0000000300037305 */ /* 0x000e24000021f000 */
[----:B0-----:R-:W-:-:S04]  /*13bf0*/  IMAD.MOV R11, RZ, RZ, -R3 ;  /* 0x000000ffff0b7224 */ /* 0x001fc800078e0a03 */
[----:B------:R-:W-:-:S04]  /*13c00*/  IMAD R5, R11, R8, RZ ;  /* 0x000000080b057224 */ /* 0x000fc800078e02ff */
[----:B------:R-:W-:Y:S01]  /*13c10*/  IMAD.HI.U32 R2, R3, R5, R2 ;  /* 0x0000000503027227 */ /* 0x000fe200078e0002 */
[----:B------:R-:W-:-:S03]  /*13c20*/  IABS R5, R4 ;  /* 0x0000000400057213 */ /* 0x000fc60000000000 */
        /* <DEDUP_REMOVED lines=18> */
.L_x_1005:
[----:B------:R-:W-:Y:S01]  /*13d50*/  UMOV UR4, URZ ;  /* 0x0000003f00047c82 */ /* 0x000fe20008000000 */
[----:B------:R-:W-:Y:S01]  /*13d60*/  UMOV UR5, URZ ;  /* 0x0000003f00057c82 */ /* 0x000fe20008000000 */
[----:B------:R-:W-:Y:S01]  /*13d70*/  ULDC UR6, c[0x0][0xc14] ;  /* 0x0003050000067ab9 */ /* 0x000fe20000000800 */
[----:B0-----:R-:W-:Y:S02]  /*13d80*/  IMAD.MOV.U32 R16, RZ, RZ, R5 ;  /* 0x000000ffff107224 */ /* 0x001fe400078e0005 */
[----:B------:R-:W-:Y:S02]  /*13d90*/  IMAD.U32 R17, RZ, RZ, UR4 ;  /* 0x00000004ff117e24 */ /* 0x000fe4000f8e00ff */
[----:B------:R-:W-:Y:S02]  /*13da0*/  IMAD.U32 R18, RZ, RZ, UR5 ;  /* 0x00000005ff127e24 */ /* 0x000fe4000f8e00ff */
[----:B------:R-:W-:-:S07]  /*13db0*/  IMAD.U32 R19, RZ, RZ, UR6 ;  /* 0x00000006ff137e24 */ /* 0x000fce000f8e00ff */
.L_x_1013:
[----:B------:R-:W-:Y:S01]  /*13dc0*/  ISETP.NE.AND P0, PT, R27, RZ, PT ;  /* 0x000000ff1b00720c */ /* 0x000fe20003f05270 */
[----:B------:R-:W-:Y:S05]  /*13dd0*/  WARPSYNC.ALL ;  /* 0x0000000000007948 */ /* 0x000fea0003800000 */
[----:B------:R-:W-:Y:S07]  /*13de0*/  BAR.SYNC.DEFER_BLOCKING 0x4, 0x1a0 ;  /* 0x0106800000007b1d */ /* 0x000fee0000010000 */
[----:B------:R-:W-:Y:S01]  /*13df0*/  @!P0 MOV R2, 0x400 ;  /* 0x0000040000028802 */ /* 0x000fe20000000f00 */
[----:B------:R-:W0:Y:S03]  /*13e00*/  @!P0 S2R R3, SR_CgaCtaId ;  /* 0x0000000000038919 */ /* 0x000e260000008800 */
[----:B0-----:R-:W-:-:S05]  /*13e10*/  @!P0 LEA R2, R3, R2, 0x18 ;  /* 0x0000000203028211 */ /* 0x001fca00078ec0ff */
[----:B------:R1:W-:Y:S01]  /*13e20*/  @!P0 STS.128 [R2+0x2d8d0], R16 ;  /* 0x02d8d01002008388 */ /* 0x0003e20000000c00 */
[----:B------:R-:W-:Y:S06]  /*13e30*/  BAR.ARV 0x5, 0x1a0 ;  /* 0x0146800000007b1d */ /* 0x000fec0000002000 */
[----:B------:R-:W-:-:S13]  /*13e40*/  ISETP.GE.AND P0, PT, R19, R0, PT ;  /* 0x000000001300720c */ /* 0x000fda0003f06270 */
[----:B------:R-:W-:Y:S05]  /*13e50*/  @!P0 BRA `(.L_x_1014) ;  /* 0xffffffc000988947 */ /* 0x000fea000383ffff */
.L_x_939:
[----:B------:R-:W2:Y:S01]  /*13e60*/  S2R R3, SR_CgaCtaId ;  /* 0x0000000000037919 */ /* 0x000ea20000008800 */
[----:B------:R-:W-:Y:S01]  /*13e70*/  VIADD R29, R29, 0x1 ;  /* 0x000000011d1d7836 */ /* 0x000fe20000000000 */
[----:B-1----:R-:W-:Y:S01]  /*13e80*/  MOV R2, 0x400 ;  /* 0x0000040000027802 */ /* 0x002fe20000000f00 */
[----:B------:R-:W-:Y:S03]  /*13e90*/  BSSY B0, `(.L_x_1015) ;  /* 0x0000008000007945 */ /* 0x000fe60003800000 */
[----:B0-----:R-:W-:-:S04]  /*13ea0*/  LEA.HI R0, R29, R29, RZ, 0x1 ;  /* 0x0000001d1d007211 */ /* 0x001fc800078f08ff */
[----:B------:R-:W-:-:S05]  /*13eb0*/  LOP3.LUT R0, R0, 0xfffffffe, RZ, 0xc0, !PT ;  /* 0xfffffffe00007812 */ /* 0x000fca00078ec0ff */
[----:B------:R-:W-:-:S05]  /*13ec0*/  IMAD.IADD R0, R29, 0x1, -R0 ;  /* 0x000000011d007824 */ /* 0x000fca00078e0a00 */
[----:B------:R-:W-:Y:S02]  /*13ed0*/  SHF.L.U32 R0, R0, 0x1f, RZ ;  /* 0x0000001f00007819 */ /* 0x000fe400000006ff */
[----:B--2---:R-:W-:-:S04]  /*13ee0*/  LEA R9, R3, R2, 0x18 ;  /* 0x0000000203097211 */ /* 0x004fc800078ec0ff */
[----:B------:R-:W0:Y:S02]  /*13ef0*/  SYNCS.PHASECHK.TRANS64.TRYWAIT P0, [R9+URZ+0x2d820], R0 ;  /* 0x02d82000090075a7 */ /* 0x000e24000800017f */
[----:B0-----:R-:W-:Y:S05]  /*13f00*/  @!P0 BRA `(.L_x_1016) ;  /* 0x0000001000ec8947 */ /* 0x001fea0003800000 */
.L_x_1069:
[----:B------:R-:W-:Y:S05]  /*13f10*/  BSYNC B0 ;  /* 0x0000000000007941 */ /* 0x000fea0003800000 */
.L_x_1015:
[----:B------:R-:W-:-:S03]  /*13f20*/  UMOV UR4, 0xffffffff ;  /* 0xffffffff00047882 */ /* 0x000fc60000000000 */
[----:B------:R-:W-:Y:S05]  /*13f30*/  BRA.DIV UR4, `(.L_x_1017) ;  /* 0x0000001204f47947 */ /* 0x000fea000b800000 */
[----:B0-----:R-:W0:Y:S02]  /*13f40*/  S2R R0, SR_TID.X ;  /* 0x0000000000007919 */ /* 0x001e240000002100 */
[----:B0-----:R-:W-:-:S04]  /*13f50*/  SHF.R.U32.HI R0, RZ, 0x5, R0 ;  /* 0x00000005ff007819 */ /* 0x001fc80000011600 */
[----:B------:R-:W-:-:S05]  /*13f60*/  LOP3.LUT R0, R0, 0x3, RZ, 0xc0, !PT ;  /* 0x0000000300007812 */ /* 0x000fca00078ec0ff */
[----:B------:R0:W1:Y:S02]  /*13f70*/  SHFL.IDX PT, R14, R0, RZ, 0x1f ;  /* 0x00001fff000e7589 */ /* 0x00006400000e0000 */
.L_x_1072:
[----:B-1----:R-:W-:Y:S01]  /*13f80*/  ISETP.NE.AND P0, PT, R14, RZ, PT ;  /* 0x000000ff0e00720c */ /* 0x002fe20003f05270 */
[----:B------:R-:W-:-:S12]  /*13f90*/  BSSY B0, `(.L_x_1018) ;  /* 0x0000024000007945 */ /* 0x000fd80003800000 */
[----:B------:R-:W-:Y:S05]  /*13fa0*/  @P0 BRA `(.L_x_1019) ;  /* 0x0000000000880947 */ /* 0x000fea0003800000 */
[----:B------:R-:W-:-:S03]  /*13fb0*/  UMOV UR4, 0xffffffff ;  /* 0xffffffff00047882 */ /* 0x000fc60000000000 */
[----:B------:R-:W-:Y:S05]  /*13fc0*/  BRA.DIV UR4, `(.L_x_1020) ;  /* 0x0000001604047947 */ /* 0x000fea000b800000 */
[----:B------:R-:W-:-:S13]  /*13fd0*/  ELECT P6, URZ, PT ;  /* 0x00000000003f782f */ /* 0x000fda00038c0000 */
.L_x_1075:
[----:B------:R-:W-:Y:S05]  /*13fe0*/  @!P6 BRA `(.L_x_1019) ;  /* 0x000000000078e947 */ /* 0x000fea0003800000 */
[----:B------:R-:W-:-:S06]  /*13ff0*/  ULOP3.LUT UR4, UR36, 0x2, URZ, 0xfc, !UPT ;  /* 0x0000000224047892 */ /* 0x000fcc000f8efc3f */
[----:B0-----:R-:W-:-:S05]  /*14000*/  IMAD.U32 R0, RZ, RZ, UR4 ;  /* 0x00000004ff007e24 */ /* 0x001fca000f8e00ff */
[----:B------:R-:W-:-:S13]  /*14010*/  ISETP.NE.AND P2, PT, R0, 0x3, PT ;  /* 0x000000030000780c */ /* 0x000fda0003f45270 */
[----:B------:R-:W-:Y:S05]  /*14020*/  @!P2 BRA `(.L_x_1021) ;  /* 0x000000000004a947 */ /* 0x000fea0003800000 */
[----:B------:R-:W-:Y:S01]  /*14030*/  BPT.TRAP 0x1 ;  /* 0x000000040000795c */ /* 0x000fe20000300000 */
.L_x_1021:
        /* <DEDUP_REMOVED lines=12> */
.L_x_1076:
[----:B------:R-:W1:Y:S02]  /*14100*/  SYNCS.PHASECHK.TRANS64.TRYWAIT P0, [R3+URZ], R0 ;  /* 0x00000000030075a7 */ /* 0x000e64000800017f */
[----:B-1----:R-:W-:Y:S05]  /*14110*/  @!P0 BRA `(.L_x_1023) ;  /* 0x0000001000e48947 */ /* 0x002fea0003800000 */
.L_x_1077:
[----:B------:R-:W-:Y:S05]  /*14120*/  @!P2 BRA `(.L_x_1024) ;  /* 0x000000000004a947 */ /* 0x000fea0003800000 */
[----:B------:R-:W-:Y:S01]  /*14130*/  BPT.TRAP 0x1 ;  /* 0x000000040000795c */ /* 0x000fe20000300000 */
.L_x_1024:
[----:B-1----:R-:W-:-:S04]  /*14140*/  VIADD R3, R9, 0x2d860 ;  /* 0x0002d86009037836 */ /* 0x002fc80000000000 */
[----:B------:R-:W-:-:S04]  /*14150*/  IMAD R5, R22, 0x8, R3 ;  /* 0x0000000816057824 */ /* 0x000fc800078e0203 */
[----:B------:R-:W1:Y:S02]  /*14160*/  SYNCS.PHASECHK.TRANS64.TRYWAIT P0, [R5+URZ], R2 ;  /* 0x00000002050075a7 */ /* 0x000e64000800017f */
[----:B-1----:R-:W-:Y:S05]  /*14170*/  @!P0 BRA `(.L_x_1025) ;  /* 0x0000001000e08947 */ /* 0x002fea0003800000 */
.L_x_1078:
[----:B------:R-:W-:-:S07]  /*14180*/  IMAD R3, R4, 0x8, R3 ;  /* 0x0000000804037824 */ /* 0x000fce00078e0203 */
.L_x_1026:
[----:B--2---:R2:W4:Y:S02]  /*14190*/  SYNCS.PHASECHK.TRANS64.TRYWAIT P0, [R3+URZ], R0 ;  /* 0x00000000030075a7 */ /* 0x004524000800017f */
[----:B----4-:R-:W-:Y:S05]  /*141a0*/  @!P0 NANOSLEEP.SYNCS 0x989680 ;  /* 0x009896800000895d */ /* 0x010fea0003900000 */
[----:B------:R-:W4:Y:S02]  /*141b0*/  @!P0 SYNCS.PHASECHK.TRANS64 P0, [R3+URZ], R0 ;  /* 0x00000000030085a7 */ /* 0x000f24000800007f */
[----:B----4-:R-:W-:Y:S05]  /*141c0*/  @!P0 BRA `(.L_x_1026) ;  /* 0xfffffffc00f08947 */ /* 0x010fea000383ffff */
.L_x_1019:
[----:B------:R-:W-:Y:S05]  /*141d0*/  BSYNC B0 ;  /* 0x0000000000007941 */ /* 0x000fea0003800000 */
.L_x_1018:
[----:B------:R-:W-:Y:S05]  /*141e0*/  EXIT ;  /* 0x000000000000794d */ /* 0x000fea0003800000 */
.L_x_851:
[----:B0-----:R-:W-:-:S04]  /*141f0*/  IMAD.U32 R3, RZ, RZ, UR42 ;  /* 0x0000002aff037e24 */ /* 0x001fc8000f8e00ff */
[----:B------:R0:W1:Y:S03]  /*14200*/  SYNCS.PHASECHK.TRANS64.TRYWAIT P1, [R3+URZ+0x2d800], R0 ;  /* 0x02d80000030075a7 */ /* 0x000066000802017f */
[----:B-1----:R-:W-:Y:S05]  /*14210*/  @!P1 NANOSLEEP.SYNCS 0x989680 ;  /* 0x009896800000995d */ /* 0x002fea0003900000 */
[----:B------:R-:W1:Y:S02]  /*14220*/  @!P1 SYNCS.PHASECHK.TRANS64 P1, [R3+URZ+0x2d800], R0 ;  /* 0x02d80000030095a7 */ /* 0x000e64000802007f */
[----:B-1----:R-:W-:Y:S05]  /*14230*/  @!P1 BRA `(.L_x_851) ;  /* 0xfffffffc00ec9947 */ /* 0x002fea000383ffff */
[----:B------:R-:W-:Y:S05]  /*14240*/  BRA `(.L_x_1027) ;  /* 0xfffffed8003c7947 */ /* 0x000fea000383ffff */
.L_x_855:
[----:B-1----:R1:W2:Y:S02]  /*14250*/  SYNCS.PHASECHK.TRANS64.TRYWAIT P2, [R5+URZ+0x2d830], R0 ;  /* 0x02d83000050075a7 */ /* 0x0022a4000804017f */
[----:B--2---:R-:W-:Y:S05]  /*14260*/  @!P2 NANOSLEEP.SYNCS 0x989680 ;  /* 0x009896800000a95d */ /* 0x004fea0003900000 */
[----:B------:R-:W2:Y:S02]  /*14270*/  @!P2 SYNCS.PHASECHK.TRANS64 P2, [R5+URZ+0x2d830], R0 ;  /* 0x02d830000500a5a7 */ /* 0x000ea4000804007f */
[----:B--2---:R-:W-:Y:S05]  /*14280*/  @!P2 BRA `(.L_x_855) ;  /* 0xfffffffc00f0a947 */ /* 0x004fea000383ffff */
[----:B------:R-:W-:Y:S05]  /*14290*/  BRA `(.L_x_854) ;  /* 0xfffffed800607947 */ /* 0x000fea000383ffff */
.L_x_871:
[----:B-1----:R-:W-:-:S04]  /*142a0*/  IMAD.U32 R13, RZ, RZ, UR6 ;  /* 0x00000006ff0d7e24 */ /* 0x002fc8000f8e00ff */
[----:B------:R1:W2:Y:S03]  /*142b0*/  SYNCS.PHASECHK.TRANS64.TRYWAIT P2, [R13+URZ+0x2d830], R12 ;  /* 0x02d8300c0d0075a7 */ /* 0x0002a6000804017f */
[----:B--2---:R-:W-:Y:S05]  /*142c0*/  @!P2 NANOSLEEP.SYNCS 0x989680 ;  /* 0x009896800000a95d */ /* 0x004fea0003900000 */
[----:B------:R-:W2:Y:S02]  /*142d0*/  @!P2 SYNCS.PHASECHK.TRANS64 P2, [R13+URZ+0x2d830], R12 ;  /* 0x02d8300c0d00a5a7 */ /* 0x000ea4000804007f */
[----:B--2---:R-:W-:Y:S05]  /*142e0*/  @!P2 BRA `(.L_x_871) ;  /* 0xfffffffc00eca947 */ /* 0x004fea000383ffff */
[----:B------:R-:W-:Y:S05]  /*142f0*/  BRA `(.L_x_868) ;  /* 0xffffff0c001c7947 */ /* 0x000fea000383ffff */
.L_x_875:
[----:B-1----:R-:W-:-:S04]  /*14300*/  IMAD.U32 R13, RZ, RZ, UR6 ;  /* 0x00000006ff0d7e24 */ /* 0x002fc8000f8e00ff */
[----:B------:R1:W2:Y:S03]  /*14310*/  SYNCS.PHASECHK.TRANS64.TRYWAIT P2, [R13+URZ+0x2d850], R12 ;  /* 0x02d8500c0d0075a7 */ /* 0x0002a6000804017f */
[----:B--2---:R-:W-:Y:S05]  /*14320*/  @!P2 NANOSLEEP.SYNCS 0x989680 ;  /* 0x009896800000a95d */ /* 0x004fea0003900000 */
[----:B------:R-:W2:Y:S02]  /*14330*/  @!P2 SYNCS.PHASECHK.TRANS64 P2, [R13+URZ+0x2d850], R12 ;  /* 0x02d8500c0d00a5a7 */ /* 0x000ea4000804007f */
[----:B--2---:R-:W-:Y:S05]  /*14340*/  @!P2 BRA `(.L_x_875) ;  /* 0xfffffffc00eca947 */ /* 0x004fea000383ffff */
[----:B------:R-:W-:Y:S05]  /*14350*/  BRA `(.L_x_872) ;  /* 0xffffff0c00bc7947 */ /* 0x000fea000383ffff */
.L_x_892:
[----:B-1----:R-:W-:-:S04]  /*14360*/  IMAD.U32 R7, RZ, RZ, UR6 ;  /* 0x00000006ff077e24 */ /* 0x002fc8000f8e00ff */
[----:B------:R1:W3:Y:S03]  /*14370*/  SYNCS.PHASECHK.TRANS64.TRYWAIT P2, [R7+URZ+0x2d830], R0 ;  /* 0x02d83000070075a7 */ /* 0x0002e6000804017f */
[----:B---3--:R-:W-:Y:S05]  /*14380*/  @!P2 NANOSLEEP.SYNCS 0x989680 ;  /* 0x009896800000a95d */ /* 0x008fea0003900000 */
[----:B------:R-:W3:Y:S02]  /*14390*/  @!P2 SYNCS.PHASECHK.TRANS64 P2, [R7+URZ+0x2d830], R0 ;  /* 0x02d830000700a5a7 */ /* 0x000ee4000804007f */
[----:B---3--:R-:W-:Y:S05]  /*143a0*/  @!P2 BRA `(.L_x_892) ;  /* 0xfffffffc00eca947 */ /* 0x008fea000383ffff */
[----:B------:R-:W-:Y:S05]  /*143b0*/  BRA `(.L_x_889) ;  /* 0xffffff3c009c7947 */ /* 0x000fea000383ffff */
.L_x_896:
[----:B-1----:R-:W-:-:S04]  /*143c0*/  IMAD.U32 R7, RZ, RZ, UR6 ;  /* 0x00000006ff077e24 */ /* 0x002fc8000f8e00ff */
[----:B------:R1:W2:Y:S03]  /*143d0*/  SYNCS.PHASECHK.TRANS64.TRYWAIT P2, [R7+URZ+0x2d850], R0 ;  /* 0x02d85000070075a7 */ /* 0x0002a6000804017f */
[----:B--2---:R-:W-:Y:S05]  /*143e0*/  @!P2 NANOSLEEP.SYNCS 0x989680 ;  /* 0x009896800000a95d */ /* 0x004fea0003900000 */
[----:B------:R-:W2:Y:S02]  /*143f0*/  @!P2 SYNCS.PHASECHK.TRANS64 P2, [R7+URZ+0x2d850], R0 ;  /* 0x02d850000700a5a7 */ /* 0x000ea4000804007f */
[----:B--2---:R-:W-:Y:S05]  /*14400*/  @!P2 BRA `(.L_x_896) ;  /* 0xfffffffc00eca947 */ /* 0x004fea000383ffff */
[----:B------:R-:W-:Y:S05]  /*14410*/  BRA `(.L_x_893) ;  /* 0xffffff40003c7947 */ /* 0x000fea000383ffff */
.L_x_902:
[----:B-1----:R-:W-:-:S04]  /*14420*/  IMAD.U32 R7, RZ, RZ, UR6 ;  /* 0x00000006ff077e24 */ /* 0x002fc8000f8e00ff */
[----:B------:R1:W3:Y:S03]  /*14430*/  SYNCS.PHASECHK.TRANS64.TRYWAIT P2, [R7+URZ+0x2d830], R0 ;  /* 0x02d83000070075a7 */ /* 0x0002e6000804017f */
[----:B---3--:R-:W-:Y:S05]  /*14440*/  @!P2 NANOSLEEP.SYNCS 0x989680 ;  /* 0x009896800000a95d */ /* 0x008fea0003900000 */
[----:B------:R-:W3:Y:S02]  /*14450*/  @!P2 SYNCS.PHASECHK.TRANS64 P2, [R7+URZ+0x2d830], R0 ;  /* 0x02d830000700a5a7 */ /* 0x000ee4000804007f */
[----:B---3--:R-:W-:Y:S05]  /*14460*/  @!P2 BRA `(.L_x_902) ;  /* 0xfffffffc00eca947 */ /* 0x008fea000383ffff */
[----:B------:R-:W-:Y:S05]  /*14470*/  BRA `(.L_x_899) ;  /* 0xffffff5c00b87947 */ /* 0x000fea000383ffff */
.L_x_906:
[----:B-1----:R-:W-:-:S04]  /*14480*/  IMAD.U32 R7, RZ, RZ, UR6 ;  /* 0x00000006ff077e24 */ /* 0x002fc8000f8e00ff */
[----:B------:R1:W2:Y:S03]  /*14490*/  SYNCS.PHASECHK.TRANS64.TRYWAIT P2, [R7+URZ+0x2d850], R0 ;  /* 0x02d85000070075a7 */ /* 0x0002a6000804017f */
[----:B--2---:R-:W-:Y:S05]  /*144a0*/  @!P2 NANOSLEEP.SYNCS 0x989680 ;  /* 0x009896800000a95d */ /* 0x004fea0003900000 */
[----:B------:R-:W2:Y:S02]  /*144b0*/  @!P2 SYNCS.PHASECHK.TRANS64 P2, [R7+URZ+0x2d850], R0 ;  /* 0x02d850000700a5a7 */ /* 0x000ea4000804007f */
[----:B--2---:R-:W-:Y:S05]  /*144c0*/  @!P2 BRA `(.L_x_906) ;  /* 0xfffffffc00eca947 */ /* 0x004fea000383ffff */
[----:B------:R-:W-:Y:S05]  /*144d0*/  BRA `(.L_x_903) ;  /* 0xffffff6000587947 */ /* 0x000fea000383ffff */
.L_x_919:
[----:B---3--:R-:W-:-:S04]  /*144e0*/  IMAD.U32 R5, RZ, RZ, UR9 ;  /* 0x00000009ff057e24 */ /* 0x008fc8000f8e00ff */
[----:B------:R3:W0:Y:S03]  /*144f0*/  SYNCS.PHASECHK.TRANS64.TRYWAIT P0, [R5+URZ+0x2d850], R2 ;  /* 0x02d85002050075a7 */ /* 0x000626000800017f */
[----:B0-----:R-:W-:Y:S05]  /*14500*/  @!P0 NANOSLEEP.SYNCS 0x989680 ;  /* 0x009896800000895d */ /* 0x001fea0003900000 */
[----:B------:R-:W0:Y:S02]  /*14510*/  @!P0 SYNCS.PHASECHK.TRANS64 P0, [R5+URZ+0x2d850], R2 ;  /* 0x02d85002050085a7 */ /* 0x000e24000800007f */
[----:B0-----:R-:W-:Y:S05]  /*14520*/  @!P0 BRA `(.L_x_919) ;  /* 0xfffffffc00ec8947 */ /* 0x001fea000383ffff */
[----:B------:R-:W-:Y:S05]  /*14530*/  BRA `(.L_x_918) ;  /* 0xffffff8c00707947 */ /* 0x000fea000383ffff */
.L_x_960:
        /* <DEDUP_REMOVED lines=8> */
[----:B------:R-:W-:Y:S05]  /*145c0*/  WARPSYNC.COLLECTIVE R15, `(.L_x_1029) ;  /* 0x000000000f087348 */ /* 0x000fea0003c00000 */
[----:B------:R0:W1:Y:S02]  /*145d0*/  SHFL.IDX P6, R14, R13, R12, R11 ;  /* 0x0000000c0d0e7389 */ /* 0x00006400000c000b */
[----:B01----:R-:W-:Y:S01]  /*145e0*/  ENDCOLLECTIVE ;  /* 0x000000000000791b */ /* 0x003fe20003800000 */
.L_x_1029:
[----:B------:R-:W-:Y:S05]  /*145f0*/  BSYNC B0 ;  /* 0x0000000000007941 */ /* 0x000fea0003800000 */
.L_x_1028:
[----:B------:R-:W-:Y:S05]  /*14600*/  BRA `(.L_x_1030) ;  /* 0xffffffc800c87947 */ /* 0x000fea000383ffff */
.L_x_961:
[----:B------:R-:W-:Y:S01]  /*14610*/  BSSY B0, `(.L_x_1031) ;  /* 0x0000006000007945 */ /* 0x000fe20003800000 */
[----:B------:R-:W-:-:S07]  /*14620*/  IMAD.MOV.U32 R15, RZ, RZ, -0x1 ;  /* 0xffffffffff0f7424 */ /* 0x000fce00078e00ff */
[----:B------:R-:W-:Y:S05]  /*14630*/  WARPSYNC.COLLECTIVE R15, `(.L_x_1032) ;  /* 0x000000000f0c7348 */ /* 0x000fea0003c00000 */
[----:B------:R-:W-:Y:S02]  /*14640*/  ELECT P6, UR62, PT ;  /* 0x00000000003e782f */ /* 0x000fe400038c0000 */
[----:B------:R-:W-:Y:S01]  /*14650*/  MOV R14, UR62 ;  /* 0x0000003e000e7c02 */ /* 0x000fe20008000f00 */
[----:B------:R-:W-:Y:S10]  /*14660*/  ENDCOLLECTIVE ;  /* 0x000000000000791b */ /* 0x000ff40003800000 */
.L_x_1032:
[----:B------:R-:W-:Y:S05]  /*14670*/  BSYNC B0 ;  /* 0x0000000000007941 */ /* 0x000fea0003800000 */
.L_x_1031:
[----:B------:R-:W-:Y:S05]  /*14680*/  BRA `(.L_x_1033) ;  /* 0xffffffc800b87947 */ /* 0x000fea000383ffff */
.L_x_964:
[----:B-1----:R1:W2:Y:S02]  /*14690*/  SYNCS.PHASECHK.TRANS64.TRYWAIT P0, [R5+URZ+0x2d840], R4 ;  /* 0x02d84004050075a7 */ /* 0x0022a4000800017f */
[----:B--2---:R-:W-:Y:S05]  /*146a0*/  @!P0 NANOSLEEP.SYNCS 0x989680 ;  /* 0x009896800000895d */ /* 0x004fea0003900000 */
[----:B------:R-:W2:Y:S02]  /*146b0*/  @!P0 SYNCS.PHASECHK.TRANS64 P0, [R5+URZ+0x2d840], R4 ;  /* 0x02d84004050085a7 */ /* 0x000ea4000800007f */
[----:B--2---:R-:W-:Y:S05]  /*146c0*/  @!P0 BRA `(.L_x_964) ;  /* 0xfffffffc00f08947 */ /* 0x004fea000383ffff */
[----:B------:R-:W-:Y:S05]  /*146d0*/  BRA `(.L_x_1034) ;  /* 0xffffffcc000c7947 */ /* 0x000fea000383ffff */
.L_x_967:
[----:B-1----:R1:W2:Y:S02]  /*146e0*/  SYNCS.PHASECHK.TRANS64.TRYWAIT P0, [R25+URZ+0x2d820], R4 ;  /* 0x02d82004190075a7 */ /* 0x0022a4000800017f */
[----:B--2---:R-:W-:Y:S05]  /*146f0*/  @!P0 NANOSLEEP.SYNCS 0x989680 ;  /* 0x009896800000895d */ /* 0x004fea0003900000 */
[----:B------:R-:W2:Y:S02]  /*14700*/  @!P0 SYNCS.PHASECHK.TRANS64 P0, [R25+URZ+0x2d820], R4 ;  /* 0x02d82004190085a7 */ /* 0x000ea4000800007f */
[----:B--2---:R-:W-:Y:S05]  /*14710*/  @!P0 BRA `(.L_x_967) ;  /* 0xfffffffc00f08947 */ /* 0x004fea000383ffff */
[----:B------:R-:W-:Y:S05]  /*14720*/  BRA `(.L_x_1035) ;  /* 0xffffffd000347947 */ /* 0x000fea000383ffff */
.L_x_975:
[----:B0-----:R0:W1:Y:S02]  /*14730*/  SYNCS.PHASECHK.TRANS64.TRYWAIT P0, [R3+URZ+0x2d840], R2 ;  /* 0x02d84002030075a7 */ /* 0x001064000800017f */
[----:B-1----:R-:W-:Y:S05]  /*14740*/  @!P0 NANOSLEEP.SYNCS 0x989680 ;  /* 0x009896800000895d */ /* 0x002fea0003900000 */
[----:B------:R-:W1:Y:S02]  /*14750*/  @!P0 SYNCS.PHASECHK.TRANS64 P0, [R3+URZ+0x2d840], R2 ;  /* 0x02d84002030085a7 */ /* 0x000e64000800007f */
[----:B-1----:R-:W-:Y:S05]  /*14760*/  @!P0 BRA `(.L_x_975) ;  /* 0xfffffffc00f08947 */ /* 0x002fea000383ffff */
[----:B------:R-:W-:Y:S05]  /*14770*/  BRA `(.L_x_1036) ;  /* 0xffffffd000d87947 */ /* 0x000fea000383ffff */
.L_x_977:
[----:B0-----:R0:W1:Y:S02]  /*14780*/  SYNCS.PHASECHK.TRANS64.TRYWAIT P0, [R2+URZ+0x60], R5 ;  /* 0x00006005020075a7 */ /* 0x001064000800017f */
[----:B-1----:R-:W-:Y:S05]  /*14790*/  @!P0 NANOSLEEP.SYNCS 0x989680 ;  /* 0x009896800000895d */ /* 0x002fea0003900000 */
[----:B------:R-:W1:Y:S02]  /*147a0*/  @!P0 SYNCS.PHASECHK.TRANS64 P0, [R2+URZ+0x60], R5 ;  /* 0x00006005020085a7 */ /* 0x000e64000800007f */
[----:B-1----:R-:W-:Y:S05]  /*147b0*/  @!P0 BRA `(.L_x_977) ;  /* 0xfffffffc00f08947 */ /* 0x002fea000383ffff */
[----:B------:R-:W-:Y:S05]  /*147c0*/  BRA `(.L_x_1037) ;  /* 0xffffffd400647947 */ /* 0x000fea000383ffff */
.L_x_982:
[----:B-1----:R1:W2:Y:S02]  /*147d0*/  SYNCS.PHASECHK.TRANS64.TRYWAIT P0, [R3+URZ+0x2d840], R2 ;  /* 0x02d84002030075a7 */ /* 0x0022a4000800017f */
[----:B--2---:R-:W-:Y:S05]  /*147e0*/  @!P0 NANOSLEEP.SYNCS 0x989680 ;  /* 0x009896800000895d */ /* 0x004fea0003900000 */
[----:B------:R-:W2:Y:S02]  /*147f0*/  @!P0 SYNCS.PHASECHK.TRANS64 P0, [R3+URZ+0x2d840], R2 ;  /* 0x02d84002030085a7 */ /* 0x000ea4000800007f */
[----:B--2---:R-:W-:Y:S05]  /*14800*/  @!P0 BRA `(.L_x_982) ;  /* 0xfffffffc00f08947 */ /* 0x004fea000383ffff */
[----:B------:R-:W-:Y:S05]  /*14810*/  BRA `(.L_x_1038) ;  /* 0xffffffd800987947 */ /* 0x000fea000383ffff */
.L_x_984:
[----:B0-----:R0:W1:Y:S02]  /*14820*/  SYNCS.PHASECHK.TRANS64.TRYWAIT P1, [R3+URZ+0x60], R24 ;  /* 0x00006018030075a7 */ /* 0x001064000802017f */
[----:B-1----:R-:W-:Y:S05]  /*14830*/  @!P1 NANOSLEEP.SYNCS 0x989680 ;  /* 0x009896800000995d */ /* 0x002fea0003900000 */
[----:B------:R-:W1:Y:S02]  /*14840*/  @!P1 SYNCS.PHASECHK.TRANS64 P1, [R3+URZ+0x60], R24 ;  /* 0x00006018030095a7 */ /* 0x000e64000802007f */
[----:B-1----:R-:W-:Y:S05]  /*14850*/  @!P1 BRA `(.L_x_984) ;  /* 0xfffffffc00f09947 */ /* 0x002fea000383ffff */
[----:B------:R-:W-:Y:S05]  /*14860*/  BRA `(.L_x_1039) ;  /* 0xffffffdc00247947 */ /* 0x000fea000383ffff */
.L_x_989:
[----:B-1----:R1:W2:Y:S02]  /*14870*/  SYNCS.PHASECHK.TRANS64.TRYWAIT P0, [R2+URZ+0x2d840], R3 ;  /* 0x02d84003020075a7 */ /* 0x0022a4000800017f */
[----:B--2---:R-:W-:Y:S05]  /*14880*/  @!P0 NANOSLEEP.SYNCS 0x989680 ;  /* 0x009896800000895d */ /* 0x004fea0003900000 */
[----:B------:R-:W2:Y:S02]  /*14890*/  @!P0 SYNCS.PHASECHK.TRANS64 P0, [R2+URZ+0x2d840], R3 ;  /* 0x02d84003020085a7 */ /* 0x000ea4000800007f */
[----:B--2---:R-:W-:Y:S05]  /*148a0*/  @!P0 BRA `(.L_x_989) ;  /* 0xfffffffc00f08947 */ /* 0x004fea000383ffff */
[----:B------:R-:W-:Y:S05]  /*148b0*/  BRA `(.L_x_1040) ;  /* 0xffffffe000307947 */ /* 0x000fea000383ffff */
.L_x_991:
[----:B0-----:R0:W1:Y:S02]  /*148c0*/  SYNCS.PHASECHK.TRANS64.TRYWAIT P1, [R2+URZ+0x60], R3 ;  /* 0x00006003020075a7 */ /* 0x001064000802017f */
[----:B-1----:R-:W-:Y:S05]  /*148d0*/  @!P1 NANOSLEEP.SYNCS 0x989680 ;  /* 0x009896800000995d */ /* 0x002fea0003900000 */
[----:B------:R-:W1:Y:S02]  /*148e0*/  @!P1 SYNCS.PHASECHK.TRANS64 P1, [R2+URZ+0x60], R3 ;  /* 0x00006003020095a7 */ /* 0x000e64000802007f */
[----:B-1----:R-:W-:Y:S05]  /*148f0*/  @!P1 BRA `(.L_x_991) ;  /* 0xfffffffc00f09947 */ /* 0x002fea000383ffff */
[----:B------:R-:W-:Y:S05]  /*14900*/  BRA `(.L_x_1041) ;  /* 0xffffffe000c47947 */ /* 0x000fea000383ffff */
.L_x_998:
[----:B0-----:R0:W1:Y:S02]  /*14910*/  SYNCS.PHASECHK.TRANS64.TRYWAIT P0, [R3+URZ+0x2d860], R2 ;  /* 0x02d86002030075a7 */ /* 0x001064000800017f */
[----:B-1----:R-:W-:Y:S05]  /*14920*/  @!P0 NANOSLEEP.SYNCS 0x989680 ;  /* 0x009896800000895d */ /* 0x002fea0003900000 */
[----:B------:R-:W1:Y:S02]  /*14930*/  @!P0 SYNCS.PHASECHK.TRANS64 P0, [R3+URZ+0x2d860], R2 ;  /* 0x02d86002030085a7 */ /* 0x000e64000800007f */
[----:B-1----:R-:W-:Y:S05]  /*14940*/  @!P0 BRA `(.L_x_998) ;  /* 0xfffffffc00f08947 */ /* 0x002fea000383ffff */
[----:B------:R-:W-:Y:S05]  /*14950*/  BRA `(.L_x_1042) ;  /* 0xffffffe400a87947 */ /* 0x000fea000383ffff */
.L_x_1000:
[----:B------:R-:W-:Y:S01]  /*14960*/  BSSY B0, `(.L_x_1043) ;  /* 0x0000008000007945 */ /* 0x000fe20003800000 */
[----:B------:R-:W-:Y:S02]  /*14970*/  IMAD.MOV.U32 R13, RZ, RZ, R16 ;  /* 0x000000ffff0d7224 */ /* 0x000fe400078e0010 */
[----:B------:R-:W-:Y:S02]  /*14980*/  IMAD.MOV.U32 R12, RZ, RZ, RZ ;  /* 0x000000ffff0c7224 */ /* 0x000fe400078e00ff */
[----:B------:R-:W-:Y:S02]  /*14990*/  IMAD.MOV.U32 R11, RZ, RZ, 0x1f ;  /* 0x0000001fff0b7424 */ /* 0x000fe400078e00ff */
[----:B------:R-:W-:-:S07]  /*149a0*/  IMAD.MOV.U32 R15, RZ, RZ, -0x1 ;  /* 0xffffffffff0f7424 */ /* 0x000fce00078e00ff */
[----:B------:R-:W-:Y:S05]  /*149b0*/  WARPSYNC.COLLECTIVE R15, `(.L_x_1044) ;  /* 0x000000000f087348 */ /* 0x000fea0003c00000 */
[----:B------:R0:W1:Y:S02]  /*149c0*/  SHFL.IDX P6, R14, R13, R12, R11 ;  /* 0x0000000c0d0e7389 */ /* 0x00006400000c000b */
[----:B01----:R-:W-:Y:S01]  /*149d0*/  ENDCOLLECTIVE ;  /* 0x000000000000791b */ /* 0x003fe20003800000 */
.L_x_1044:
[----:B------:R-:W-:Y:S05]  /*149e0*/  BSYNC B0 ;  /* 0x0000000000007941 */ /* 0x000fea0003800000 */
.L_x_1043:
        /* <DEDUP_REMOVED lines=8> */
.L_x_1045:
[----:B------:R-:W-:Y:S01]  /*14a70*/  IMAD.MOV.U32 R4, RZ, RZ, R14 ;  /* 0x000000ffff047224 */ /* 0x000fe200078e000e */
[----:B------:R-:W-:Y:S06]  /*14a80*/  BRA `(.L_x_1046) ;  /* 0xffffffe8001c7947 */ /* 0x000fec000383ffff */
.L_x_1003:
[----:B------:R-:W-:Y:S01]  /*14a90*/  BSSY B0, `(.L_x_1047) ;  /* 0x0000008000007945 */ /* 0x000fe20003800000 */
[----:B-----5:R-:W-:Y:S02]  /*14aa0*/  IMAD.MOV.U32 R13, RZ, RZ, R2 ;  /* 0x000000ffff0d7224 */ /* 0x020fe400078e0002 */
[----:B------:R-:W-:Y:S02]  /*14ab0*/  IMAD.MOV.U32 R12, RZ, RZ, 0x1 ;  /* 0x00000001ff0c7424 */ /* 0x000fe400078e00ff */
[----:B------:R-:W-:Y:S02]  /*14ac0*/  IMAD.MOV.U32 R11, RZ, RZ, RZ ;  /* 0x000000ffff0b7224 */ /* 0x000fe400078e00ff */
[----:B------:R-:W-:-:S07]  /*14ad0*/  IMAD.MOV.U32 R15, RZ, RZ, -0x1 ;  /* 0xffffffffff0f7424 */ /* 0x000fce00078e00ff */
[----:B0123--:R-:W-:Y:S05]  /*14ae0*/  WARPSYNC.COLLECTIVE R15, `(.L_x_1048) ;  /* 0x000000000f087348 */ /* 0x00ffea0003c00000 */
[----:B------:R4:W0:Y:S02]  /*14af0*/  SHFL.UP P6, R14, R13, R12, R11 ;  /* 0x0400000c0d0e7389 */ /* 0x00082400000c000b */
[----:B01234-:R-:W-:Y:S01]  /*14b00*/  ENDCOLLECTIVE ;  /* 0x000000000000791b */ /* 0x01ffe20003800000 */
.L_x_1048:
[----:B------:R-:W-:Y:S05]  /*14b10*/  BSYNC B0 ;  /* 0x0000000000007941 */ /* 0x000fea0003800000 */
.L_x_1047:
        /* <DEDUP_REMOVED lines=10> */
.L_x_1049:
        /* <DEDUP_REMOVED lines=8> */
.L_x_1050:
        /* <DEDUP_REMOVED lines=8> */
.L_x_1051:
        /* <DEDUP_REMOVED lines=8> */
.L_x_1052:
        /* <DEDUP_REMOVED lines=8> */
.L_x_1053:
[----:B------:R-:W-:Y:S05]  /*14dc0*/  BRA `(.L_x_1054) ;  /* 0xffffffe400d87947 */ /* 0x000fea000383ffff */
.L_x_1008:
[----:B------:R-:W-:Y:S01]  /*14dd0*/  BSSY B0, `(.L_x_1055) ;  /* 0x0000008000007945 */ /* 0x000fe20003800000 */
[----:B-----5:R-:W-:Y:S02]  /*14de0*/  IMAD.MOV.U32 R13, RZ, RZ, R2 ;  /* 0x000000ffff0d7224 */ /* 0x020fe400078e0002 */
[----:B------:R-:W-:Y:S02]  /*14df0*/  IMAD.MOV.U32 R12, RZ, RZ, 0x1 ;  /* 0x00000001ff0c7424 */ /* 0x000fe400078e00ff */
[----:B------:R-:W-:Y:S02]  /*14e00*/  IMAD.MOV.U32 R11, RZ, RZ, RZ ;  /* 0x000000ffff0b7224 */ /* 0x000fe400078e00ff */
[----:B------:R-:W-:-:S07]  /*14e10*/  IMAD.MOV.U32 R15, RZ, RZ, -0x1 ;  /* 0xffffffffff0f7424 */ /* 0x000fce00078e00ff */
[----:B01-3--:R-:W-:Y:S05]  /*14e20*/  WARPSYNC.COLLECTIVE R15, `(.L_x_1056) ;  /* 0x000000000f087348 */ /* 0x00bfea0003c00000 */
[----:B------:R2:W4:Y:S02]  /*14e30*/  SHFL.UP P6, R14, R13, R12, R11 ;  /* 0x0400000c0d0e7389 */ /* 0x00052400000c000b */
[----:B01234-:R-:W-:Y:S01]  /*14e40*/  ENDCOLLECTIVE ;  /* 0x000000000000791b */ /* 0x01ffe20003800000 */
.L_x_1056:
[----:B------:R-:W-:Y:S05]  /*14e50*/  BSYNC B0 ;  /* 0x0000000000007941 */ /* 0x000fea0003800000 */
.L_x_1055:
        /* <DEDUP_REMOVED lines=10> */
.L_x_1057:
        /* <DEDUP_REMOVED lines=8> */
.L_x_1058:
        /* <DEDUP_REMOVED lines=8> */
.L_x_1059:
        /* <DEDUP_REMOVED lines=8> */
.L_x_1060:
        /* <DEDUP_REMOVED lines=8> */
.L_x_1061:
[----:B------:R-:W-:Y:S05]  /*15100*/  BRA `(.L_x_1062) ;  /* 0xffffffe400b47947 */ /* 0x000fea000383ffff */
.L_x_1010:
[----:B------:R-:W-:Y:S01]  /*15110*/  BSSY B0, `(.L_x_1063) ;  /* 0x0000006000007945 */ /* 0x000fe20003800000 */
[----:B------:R-:W-:Y:S01]  /*15120*/  PLOP3.LUT P6, PT, P6, PT, PT, 0x8, 0x0 ;  /* 0x000000000000781c */ /* 0x000fe200037ce170 */
[----:B------:R-:W-:-:S12]  /*15130*/  IMAD.MOV.U32 R15, RZ, RZ, -0x1 ;  /* 0xffffffffff0f7424 */ /* 0x000fd800078e00ff */
[----:B01-3--:R-:W-:Y:S05]  /*15140*/  WARPSYNC.COLLECTIVE R15, `(.L_x_1064) ;  /* 0x000000000f087348 */ /* 0x00bfea0003c00000 */
[----:B------:R-:W-:Y:S01]  /*15150*/  VOTE.ANY R14, PT, P6 ;  /* 0x00000000000e7806 */ /* 0x000fe200030e0100 */
[----:B01-3--:R-:W-:Y:S06]  /*15160*/  ENDCOLLECTIVE ;  /* 0x000000000000791b */ /* 0x00bfec0003800000 */
.L_x_1064:
[----:B------:R-:W-:Y:S05]  /*15170*/  BSYNC B0 ;  /* 0x0000000000007941 */ /* 0x000fea0003800000 */
.L_x_1063:
        /* <DEDUP_REMOVED lines=9> */
.L_x_1065:
[----:B------:R-:W-:Y:S01]  /*15210*/  IMAD.MOV.U32 R17, RZ, RZ, R14 ;  /* 0x000000ffff117224 */ /* 0x000fe200078e000e */
[----:B------:R-:W-:Y:S06]  /*15220*/  BRA `(.L_x_1066) ;  /* 0xffffffe400a47947 */ /* 0x000fec000383ffff */
.L_x_1012:
[----:B------:R-:W-:Y:S01]  /*15230*/  BSSY B0, `(.L_x_1067) ;  /* 0x0000007000007945 */ /* 0x000fe20003800000 */
[----:B------:R-:W-:Y:S02]  /*15240*/  IMAD.MOV.U32 R13, RZ, RZ, R8 ;  /* 0x000000ffff0d7224 */ /* 0x000fe400078e0008 */
[----:B------:R-:W-:Y:S02]  /*15250*/  IMAD.MOV.U32 R11, RZ, RZ, 0x1f ;  /* 0x0000001fff0b7424 */ /* 0x000fe400078e00ff */
[----:B------:R-:W-:-:S07]  /*15260*/  IMAD.MOV.U32 R15, RZ, RZ, -0x1 ;  /* 0xffffffffff0f7424 */ /* 0x000fce00078e00ff */
[----:B01234-:R-:W-:Y:S05]  /*15270*/  WARPSYNC.COLLECTIVE R15, `(.L_x_1068) ;  /* 0x000000000f087348 */ /* 0x01ffea0003c00000 */
[----:B------:R0:W0:Y:S02]  /*15280*/  SHFL.IDX P6, R14, R13, R12, R11 ;  /* 0x0000000c0d0e7389 */ /* 0x00002400000c000b */
[----:B01234-:R-:W-:Y:S01]  /*15290*/  ENDCOLLECTIVE ;  /* 0x000000000000791b */ /* 0x01ffe20003800000 */
.L_x_1068:
[----:B------:R-:W-:Y:S05]  /*152a0*/  BSYNC B0 ;  /* 0x0000000000007941 */ /* 0x000fea0003800000 */
.L_x_1067:
[----:B------:R-:W-:Y:S05]  /*152b0*/  BRA `(.L_x_1011) ;  /* 0xffffffe4009c7947 */ /* 0x000fea000383ffff */
.L_x_1016:
[----:B0-----:R0:W1:Y:S02]  /*152c0*/  SYNCS.PHASECHK.TRANS64.TRYWAIT P0, [R9+URZ+0x2d820], R0 ;  /* 0x02d82000090075a7 */ /* 0x001064000800017f */
[----:B-1----:R-:W-:Y:S05]  /*152d0*/  @!P0 NANOSLEEP.SYNCS 0x989680 ;  /* 0x009896800000895d */ /* 0x002fea0003900000 */
[----:B------:R-:W1:Y:S02]  /*152e0*/  @!P0 SYNCS.PHASECHK.TRANS64 P0, [R9+URZ+0x2d820], R0 ;  /* 0x02d82000090085a7 */ /* 0x000e64000800007f */
[----:B-1----:R-:W-:Y:S05]  /*152f0*/  @!P0 BRA `(.L_x_1016) ;  /* 0xfffffffc00f08947 */ /* 0x002fea000383ffff */
[----:B------:R-:W-:Y:S05]  /*15300*/  BRA `(.L_x_1069) ;  /* 0xffffffec00007947 */ /* 0x000fea000383ffff */
.L_x_1017:
        /* <DEDUP_REMOVED lines=8> */
[----:B0--3--:R-:W-:Y:S05]  /*15390*/  WARPSYNC.COLLECTIVE R15, `(.L_x_1071) ;  /* 0x000000000f087348 */ /* 0x009fea0003c00000 */
[----:B------:R1:W2:Y:S02]  /*153a0*/  SHFL.IDX P6, R14, R13, R12, R11 ;  /* 0x0000000c0d0e7389 */ /* 0x0002a400000c000b */
[----:B0123--:R-:W-:Y:S01]  /*153b0*/  ENDCOLLECTIVE ;  /* 0x000000000000791b */ /* 0x00ffe20003800000 */
.L_x_1071:
[----:B------:R-:W-:Y:S05]  /*153c0*/  BSYNC B0 ;  /* 0x0000000000007941 */ /* 0x000fea0003800000 */
.L_x_1070:
[----:B------:R-:W-:Y:S05]  /*153d0*/  BRA `(.L_x_1072) ;  /* 0xffffffe800e87947 */ /* 0x000fea000383ffff */
.L_x_1020:
[----:B------:R-:W-:Y:S01]  /*153e0*/  BSSY B1, `(.L_x_1073) ;  /* 0x0000006000017945 */ /* 0x000fe20003800000 */
[----:B------:R-:W-:-:S07]  /*153f0*/  IMAD.MOV.U32 R15, RZ, RZ, -0x1 ;  /* 0xffffffffff0f7424 */ /* 0x000fce00078e00ff */
[----:B0--3--:R-:W-:Y:S05]  /*15400*/  WARPSYNC.COLLECTIVE R15, `(.L_x_1074) ;  /* 0x000000000f0c7348 */ /* 0x009fea0003c00000 */
[----:B------:R-:W-:Y:S02]  /*15410*/  ELECT P6, UR62, PT ;  /* 0x00000000003e782f */ /* 0x000fe400038c0000 */
[----:B------:R-:W-:Y:S01]  /*15420*/  MOV R14, UR62 ;  /* 0x0000003e000e7c02 */ /* 0x000fe20008000f00 */
[----:B0--3--:R-:W-:Y:S10]  /*15430*/  ENDCOLLECTIVE ;  /* 0x000000000000791b */ /* 0x009ff40003800000 */
.L_x_1074:
[----:B------:R-:W-:Y:S05]  /*15440*/  BSYNC B1 ;  /* 0x0000000000017941 */ /* 0x000fea0003800000 */
.L_x_1073:
[----:B------:R-:W-:Y:S05]  /*15450*/  BRA `(.L_x_1075) ;  /* 0xffffffe800e07947 */ /* 0x000fea000383ffff */
.L_x_1022:
[----:B0-----:R0:W1:Y:S02]  /*15460*/  SYNCS.PHASECHK.TRANS64.TRYWAIT P0, [R7+URZ], R2 ;  /* 0x00000002070075a7 */ /* 0x001064000800017f */
[----:B-1----:R-:W-:Y:S05]  /*15470*/  @!P0 NANOSLEEP.SYNCS 0x989680 ;  /* 0x009896800000895d */ /* 0x002fea0003900000 */
[----:B------:R-:W1:Y:S02]  /*15480*/  @!P0 SYNCS.PHASECHK.TRANS64 P0, [R7+URZ], R2 ;  /* 0x00000002070085a7 */ /* 0x000e64000800007f */
[----:B-1----:R-:W-:Y:S05]  /*15490*/  @!P0 BRA `(.L_x_1022) ;  /* 0xfffffffc00f08947 */ /* 0x002fea000383ffff */
[----:B------:R-:W-:Y:S05]  /*154a0*/  BRA `(.L_x_1076) ;  /* 0xffffffec00147947 */ /* 0x000fea000383ffff */
.L_x_1023:
[----:B-1----:R1:W2:Y:S02]  /*154b0*/  SYNCS.PHASECHK.TRANS64.TRYWAIT P0, [R3+URZ], R0 ;  /* 0x00000000030075a7 */ /* 0x0022a4000800017f */
[----:B--2---:R-:W-:Y:S05]  /*154c0*/  @!P0 NANOSLEEP.SYNCS 0x989680 ;  /* 0x009896800000895d */ /* 0x004fea0003900000 */
[----:B------:R-:W2:Y:S02]  /*154d0*/  @!P0 SYNCS.PHASECHK.TRANS64 P0, [R3+URZ], R0 ;  /* 0x00000000030085a7 */ /* 0x000ea4000800007f */
[----:B--2---:R-:W-:Y:S05]  /*154e0*/  @!P0 BRA `(.L_x_1023) ;  /* 0xfffffffc00f08947 */ /* 0x004fea000383ffff */
[----:B------:R-:W-:Y:S05]  /*154f0*/  BRA `(.L_x_1077) ;  /* 0xffffffec00087947 */ /* 0x000fea000383ffff */
.L_x_1025:
[----:B-1----:R1:W2:Y:S02]  /*15500*/  SYNCS.PHASECHK.TRANS64.TRYWAIT P0, [R5+URZ], R2 ;  /* 0x00000002050075a7 */ /* 0x0022a4000800017f */
[----:B--2---:R-:W-:Y:S05]  /*15510*/  @!P0 NANOSLEEP.SYNCS 0x989680 ;  /* 0x009896800000895d */ /* 0x004fea0003900000 */
[----:B------:R-:W2:Y:S02]  /*15520*/  @!P0 SYNCS.PHASECHK.TRANS64 P0, [R5+URZ], R2 ;  /* 0x00000002050085a7 */ /* 0x000ea4000800007f */
[----:B--2---:R-:W-:Y:S05]  /*15530*/  @!P0 BRA `(.L_x_1025) ;  /* 0xfffffffc00f08947 */ /* 0x004fea000383ffff */
[----:B------:R-:W-:Y:S05]  /*15540*/  BRA `(.L_x_1078) ;  /* 0xffffffec000c7947 */ /* 0x000fea000383ffff */
.L_x_1079:
        /* <DEDUP_REMOVED lines=11> */
.L_x_2211:


//--------------------- .text._ZN7cutlass13device_kernelIN5flash11enable_sm90INS1_16FlashAttnFwdSm90INS1_25CollectiveMainloopFwdSm90ILi2EN4cute5tupleIJNS5_1CILi1EEES8_S8_EEENS6_IJNS7_ILi192EEENS7_ILi128EEENS7_ILi96EEEEEELi96ENS_10bfloat16_tEfNS_4arch4Sm90ELb0ELb1ELb0ELb1ELb0ELb1ELb0ELb0ELb1ELb0ELb0ELb0EEENS1_21CollectiveEpilogueFwdINS6_IJSA_SC_SB_EEES9_SE_SG_Li384ELb1ELb0ELb0ELb0EEENS1_36VarlenDynamicPersistentTileSchedulerILi192ELi128ELi384ELi32ELb0ELb0ELb1ELb1ELb0ELb1EEEEEEEEEvNT_6ParamsE --------------------------
	.section	.text._ZN7cutlass13device_kernelIN5flash11enable_sm90INS1_16FlashAttnFwdSm90INS1_25CollectiveMainloopFwdSm90ILi2EN4cute5tupleIJNS5_1CILi1EEES8_S8_EEENS6_IJNS7_ILi192EEENS7_ILi128EEENS7_ILi96EEEEEELi96ENS_10bfloat16_tEfNS_4arch4Sm90ELb0ELb1ELb0ELb1ELb0ELb1ELb0ELb0ELb1ELb0ELb0ELb0EEENS1_21CollectiveEpilogueFwdINS6_IJSA_SC_SB_EEES9_SE_SG_Li384ELb1ELb0ELb0ELb0EEENS1_36VarlenDynamicPersistentTileSchedulerILi192ELi128ELi384ELi32ELb0ELb0ELb1ELb1ELb0ELb1EEEEEEEEEvNT_6ParamsE,"ax",@progbits
	.align	128
.text._ZN7cutlass13device_kernelIN5flash11enable_sm90INS1_16FlashAttnFwdSm90INS1_25CollectiveMainloopFwdSm90ILi2EN4cute5tupleIJNS5_1CILi1EEES8_S8_EEENS6_IJNS7_ILi192EEENS7_ILi128EEENS7_ILi96EEEEEELi96ENS_10bfloat16_tEfNS_4arch4Sm90ELb0ELb1ELb0ELb1ELb0ELb1ELb0ELb0ELb1ELb0ELb0ELb0EEENS1_21CollectiveEpilogueFwdINS6_IJSA_SC_SB_EEES9_SE_SG_Li384ELb1ELb0ELb0ELb0EEENS1_36VarlenDynamicPersistentTileSchedulerILi192ELi128ELi384ELi32ELb0ELb0ELb1ELb1ELb0ELb1EEEEEEEEEvNT_6ParamsE:
        .type           _ZN7cutlass13device_kernelIN5flash11enable_sm90INS1_16FlashAttnFwdSm90INS1_25CollectiveMainloopFwdSm90ILi2EN4cute5tupleIJNS5_1CILi1EEES8_S8_EEENS6_IJNS7_ILi192EEENS7_ILi128EEENS7_ILi96EEEEEELi96ENS_10bfloat16_tEfNS_4arch4Sm90ELb0ELb1ELb0ELb1ELb0ELb1ELb0ELb0ELb1ELb0ELb0ELb0EEENS1_21CollectiveEpilogueFwdINS6_IJSA_SC_SB_EEES9_SE_SG_Li384ELb1ELb0ELb0ELb0EEENS1_36VarlenDynamicPersistentTileSchedulerILi192ELi128ELi384ELi32ELb0ELb0ELb1ELb1ELb0ELb1EEEEEEEEEvNT_6ParamsE,@function
        .size           _ZN7cutlass13device_kernelIN5flash11enable_sm90INS1_16FlashAttnFwdSm90INS1_25CollectiveMainloopFwdSm90ILi2EN4cute5tupleIJNS5_1CILi1EEES8_S8_EEENS6_IJNS7_ILi192EEENS7_ILi128EEENS7_ILi96EEEEEELi96ENS_10bfloat16_tEfNS_4arch4Sm90ELb0ELb1ELb0ELb1ELb0ELb1ELb0ELb0ELb1ELb0ELb0ELb0EEENS1_21CollectiveEpilogueFwdINS6_IJSA_SC_SB_EEES9_SE_SG_Li384ELb1ELb0ELb0ELb0EEENS1_36VarlenDynamicPersistentTileSchedulerILi192ELi128ELi384ELi32ELb0ELb0ELb1ELb1ELb0ELb1EEEEEEEEEvNT_6ParamsE,(.L_x_2212 - _ZN7cutlass13device_kernelIN5flash11enable_sm90INS1_16FlashAttnFwdSm90INS1_25CollectiveMainloopFwdSm90ILi2EN4cute5tupleIJNS5_1CILi1EEES8_S8_EEENS6_IJNS7_ILi192EEENS7_ILi128EEENS7_ILi96EEEEEELi96ENS_10bfloat16_tEfNS_4arch4Sm90ELb0ELb1ELb0ELb1ELb0ELb1ELb0ELb0ELb1ELb0ELb0ELb0EEENS1_21CollectiveEpilogueFwdINS6_IJSA_SC_SB_EEES9_SE_SG_Li384ELb1ELb0ELb0ELb0EEENS1_36VarlenDynamicPersistentTileSchedulerILi192ELi128ELi384ELi32ELb0ELb0ELb1ELb1ELb0ELb1EEEEEEEEEvNT_6ParamsE)
        .other          _ZN7cutlass13device_kernelIN5flash11enable_sm90INS1_16FlashAttnFwdSm90INS1_25CollectiveMainloopFwdSm90ILi2EN4cute5tupleIJNS5_1CILi1EEES8_S8_EEENS6_IJNS7_ILi192EEENS7_ILi128EEENS7_ILi96EEEEEELi96ENS_10bfloat16_tEfNS_4arch4Sm90ELb0ELb1ELb0ELb1ELb0ELb1ELb0ELb0ELb1ELb0ELb0ELb0EEENS1_21CollectiveEpilogueFwdINS6_IJSA_SC_SB_EEES9_SE_SG_Li384ELb1ELb0ELb0ELb0EEENS1_36VarlenDynamicPersistentTileSchedulerILi192ELi128ELi384ELi32ELb0ELb0ELb1ELb1ELb0ELb1EEEEEEEEEvNT_6ParamsE,@"STO_CUDA_ENTRY STV_DEFAULT"
_ZN7cutlass13device_kernelIN5flash11enable_sm90INS1_16FlashAttnFwdSm90INS1_25CollectiveMainloopFwdSm90ILi2EN4cute5tupleIJNS5_1CILi1EEES8_S8_EEENS6_IJNS7_ILi192EEENS7_ILi128EEENS7_ILi96EEEEEELi96ENS_10bfloat16_tEfNS_4arch4Sm90ELb0ELb1ELb0ELb1ELb0ELb1ELb0ELb0ELb1ELb0ELb0ELb0EEENS1_21CollectiveEpilogueFwdINS6_IJSA_SC_SB_EEES9_SE_SG_Li384ELb1ELb0ELb0ELb0EEENS1_36VarlenDynamicPersistentTileSchedulerILi192ELi128ELi384ELi32ELb0ELb0ELb1ELb1ELb0ELb1EEEEEEEEEvNT_6ParamsE:
        /* <DEDUP_REMOVED lines=26> */
.L_x_1081:
[----:B------:R-:W-:Y:S05]  /*01a0*/  BSYNC B0 ;  /* 0x0000000000007941 */ /* 0x000fea0003800000 */
.L_x_1080:
        /* <DEDUP_REMOVED lines=40> */
.L_x_1082:
        /* <DEDUP_REMOVED lines=22> */
.L_x_1083:
        /* <DEDUP_REMOVED lines=18> */
.L_x_1084:
        /* <DEDUP_REMOVED lines=22> */
.L_x_1085:
        /* <DEDUP_REMOVED lines=22> */
.L_x_1086:
[----:B--2---:R-:W-:Y:S01]  /*0970*/  ISETP.NE.AND P0, PT, R2, RZ, PT ;  /* 0x000000ff0200720c */ /* 0x004fe20003f05270 */
[----:B------:R-:W-:Y:S01]  /*0980*/  IMAD.MOV.U32 R2, RZ, RZ, 0x1 ;  /* 0x00000001ff027424 */ /* 0x000fe200078e00ff */
[----:B------:R-:W-:Y:S01]  /*0990*/  NOP ;  /* 0x0000000000007918 */ /* 0x000fe20000000000 */
[----:B------:R-:W-:Y:S01]  /*09a0*/  ULDC.64 UR38, c[0x0][0x208] ;  /* 0x0000820000267ab9 */ /* 0x000fe20000000a00 */
[----:B------:R-:W-:Y:S02]  /*09b0*/  BSSY B7, `(.L_x_1087) ;  /* 0x0001fa0000077945 */ /* 0x000fe40003800000 */
[----:B------:R-:W-:-:S05]  /*09c0*/  SEL R2, R2, 0x2, !P0 ;  /* 0x0000000202027807 */ /* 0x000fca0004000000 */
[----:B------:R2:W-:Y:S01]  /*09d0*/  STL [R1+0xc], R2 ;  /* 0x00000c0201007387 */ /* 0x0005e20000100800 */
[----:B01-34-:R-:W-:Y:S06]  /*09e0*/  BAR.SYNC.DEFER_BLOCKING 0x0 ;  /* 0x0000000000007b1d */ /* 0x01bfec0000010000 */
[----:B------:R-:W-:Y:S05]  /*09f0*/  @!P0 BRA `(.L_x_1088) ;  /* 0x0000019800948947 */ /* 0x000fea0003800000 */
.L_x_1089:
[----:B------:R-:W-:-:S08]  /*0a00*/  NOP ;  /* 0x0000000000007918 */ /* 0x000fd00000000000 */
[----:B------:R-:W0:Y:S02]  /*0a10*/  USETMAXREG.TRY_ALLOC.CTAPOOL UP0, 0xa0 ;  /* 0x000000a0000079c8 */ /* 0x000e240008000600 */
[----:B0-----:R-:W-:-:S13]  /*0a20*/  PLOP3.LUT P0, PT, PT, PT, UP0, 0x80, 0x0 ;  /* 0x000000000000781c */ /* 0x001fda0003f0f008 */
[----:B------:R-:W-:Y:S05]  /*0a30*/  @!P0 BRA `(.L_x_1089) ;  /* 0xfffffffc00f08947 */ /* 0x000fea000383ffff */
[----:B------:R-:W3:Y:S01]  /*0a40*/  LDL.LU R0, [R1] ;  /* 0x0000000001007983 */ /* 0x000ee20000300800 */
[----:B--2---:R-:W0:Y:S01]  /*0a50*/  S2R R2, SR_TID.X ;  /* 0x0000000000027919 */ /* 0x004e220000002100 */
        /* <DEDUP_REMOVED lines=12> */
[----:B---3--:R-:W-:-:S04]  /*0b20*/  LOP3.LUT R0, R0, 0xdfffffff, RZ, 0xc0, !PT ;  /* 0xdfffffff00007812 */ /* 0x008fc800078ec0ff */
[----:B------:R-:W-:-:S05]  /*0b30*/  @P0 LOP3.LUT R0, R0, 0x20000000, RZ, 0xfc, !PT ;  /* 0x2000000000000812 */ /* 0x000fca00078efcff */
[----:B------:R1:W-:Y:S01]  /*0b40*/  STL [R1], R0 ;  /* 0x0000000001007387 */ /* 0x0003e20000100800 */
[----:B0-----:R-:W-:-:S13]  /*0b50*/  ISETP.GE.AND P0, PT, R15, UR4, PT ;  /* 0x000000040f007c0c */ /* 0x001fda000bf06270 */
[----:B-1----:R-:W-:Y:S05]  /*0b60*/  @P0 BRA `(.L_x_1090) ;  /* 0x000001f800100947 */ /* 0x002fea0003800000 */
[----:B------:R-:W2:Y:S01]  /*0b70*/  LDL.LU R12, [R1+0xc] ;  /* 0x00000c00010c7983 */ /* 0x000ea20000300800 */
[----:B------:R-:W0:Y:S02]  /*0b80*/  S2R R0, SR_TID.X ;  /* 0x0000000000007919 */ /* 0x000e240000002100 */
[----:B0-----:R-:W-:-:S05]  /*0b90*/  VIADD R0, R0, 0xffffff80 ;  /* 0xffffff8000007836 */ /* 0x001fca0000000000 */
[----:B------:R-:W-:-:S04]  /*0ba0*/  SHF.R.S32.HI R3, RZ, 0x1f, R0 ;  /* 0x0000001fff037819 */ /* 0x000fc80000011400 */
[----:B------:R-:W-:-:S04]  /*0bb0*/  LEA.HI R4, R3, R0, RZ, 0x4 ;  /* 0x0000000003047211 */ /* 0x000fc800078f20ff */
[----:B------:R-:W-:Y:S02]  /*0bc0*/  LOP3.LUT R5, R4, 0xfffffff0, RZ, 0xc0, !PT ;  /* 0xfffffff004057812 */ /* 0x000fe400078ec0ff */
[----:B------:R-:W-:-:S03]  /*0bd0*/  LEA.HI R6, R3, R0, RZ, 0x2 ;  /* 0x0000000003067211 */ /* 0x000fc600078f10ff */
[C---:B------:R-:W-:Y:S01]  /*0be0*/  IMAD.IADD R5, R0.reuse, 0x1, -R5 ;  /* 0x0000000100057824 */ /* 0x040fe200078e0a05 */
[CC--:B------:R-:W-:Y:S02]  /*0bf0*/  LEA.HI R7, R3.reuse, R0.reuse, RZ, 0x5 ;  /* 0x0000000003077211 */ /* 0x0c0fe400078f28ff */
[-C--:B------:R-:W-:Y:S02]  /*0c00*/  LEA.HI R10, R0, R0.reuse, RZ, 0x1 ;  /* 0x00000000000a7211 */ /* 0x080fe400078f08ff */
[----:B------:R-:W-:Y:S02]  /*0c10*/  LEA.HI R3, R3, R0, RZ, 0x7 ;  /* 0x0000000003037211 */ /* 0x000fe400078f38ff */
[--C-:B------:R-:W-:Y:S02]  /*0c20*/  SHF.R.S32.HI R8, RZ, 0x2, R6.reuse ;  /* 0x00000002ff087819 */ /* 0x100fe40000011406 */
[----:B------:R-:W-:Y:S02]  /*0c30*/  SHF.R.S32.HI R17, RZ, 0x1f, R6 ;  /* 0x0000001fff117819 */ /* 0x000fe40000011406 */
[----:B------:R-:W-:-:S02]  /*0c40*/  SHF.R.S32.HI R6, RZ, 0x1f, R5 ;  /* 0x0000001fff067819 */ /* 0x000fc40000011405 */
[----:B------:R-:W-:Y:S02]  /*0c50*/  LOP3.LUT R11, R10, 0xfffffffe, RZ, 0xc0, !PT ;  /* 0xfffffffe0a0b7812 */ /* 0x000fe400078ec0ff */
[----:B------:R-:W-:Y:S02]  /*0c60*/  LOP3.LUT R9, R3, 0xffffff80, RZ, 0xc0, !PT ;  /* 0xffffff8003097812 */ /* 0x000fe400078ec0ff */
[----:B------:R-:W-:Y:S02]  /*0c70*/  SHF.R.S32.HI R3, RZ, 0x4, R4 ;  /* 0x00000004ff037819 */ /* 0x000fe40000011404 */
[----:B------:R-:W-:Y:S01]  /*0c80*/  LEA.HI R6, R6, R5, RZ, 0x3 ;  /* 0x0000000506067211 */ /* 0x000fe200078f18ff */
[----:B------:R-:W-:Y:S01]  /*0c90*/  IMAD.IADD R11, R0, 0x1, -R11 ;  /* 0x00000001000b7824 */ /* 0x000fe200078e0a0b */
[----:B------:R-:W-:Y:S01]  /*0ca0*/  LEA.HI R4, R4, R3, RZ, 0x1 ;  /* 0x0000000304047211 */ /* 0x000fe200078f08ff */
[----:B------:R-:W-:Y:S01]  /*0cb0*/  IMAD.IADD R9, R0, 0x1, -R9 ;  /* 0x0000000100097824 */ /* 0x000fe200078e0a09 */
[----:B------:R-:W-:-:S02]  /*0cc0*/  LOP3.LUT R0, R6, 0xfffffff8, RZ, 0xc0, !PT ;  /* 0xfffffff806007812 */ /* 0x000fc400078ec0ff */
[----:B------:R-:W-:-:S03]  /*0cd0*/  LOP3.LUT R4, R4, 0x1ffffffe, RZ, 0xc0, !PT ;  /* 0x1ffffffe04047812 */ /* 0x000fc600078ec0ff */
[----:B------:R-:W-:Y:S02]  /*0ce0*/  IMAD.IADD R0, R5, 0x1, -R0 ;  /* 0x0000000105007824 */ /* 0x000fe400078e0a00 */
[----:B------:R-:W-:Y:S02]  /*0cf0*/  IMAD.IADD R4, R3, 0x1, -R4 ;  /* 0x0000000103047824 */ /* 0x000fe400078e0a04 */
[----:B------:R-:W-:Y:S01]  /*0d00*/  IMAD.SHL.U32 R5, R0, 0x40, RZ ;  /* 0x0000004000057824 */ /* 0x000fe200078e00ff */
[----:B------:R-:W-:Y:S02]  /*0d10*/  LEA.HI R17, R17, R8, RZ, 0x2 ;  /* 0x0000000811117211 */ /* 0x000fe400078f10ff */
[----:B------:R-:W-:Y:S01]  /*0d20*/  SHF.R.S32.HI R23, RZ, 0x1, R10 ;  /* 0x00000001ff177819 */ /* 0x000fe2000001140a */
[----:B------:R-:W-:Y:S01]  /*0d30*/  IMAD.SHL.U32 R4, R4, 0x8, RZ ;  /* 0x0000000804047824 */ /* 0x000fe200078e00ff */
[----:B------:R-:W-:Y:S01]  /*0d40*/  LOP3.LUT R5, R5, 0x1c0, RZ, 0xc0, !PT ;  /* 0x000001c005057812 */ /* 0x000fe200078ec0ff */
[----:B------:R-:W-:Y:S01]  /*0d50*/  IMAD.SHL.U32 R6, R6, 0x40, RZ ;  /* 0x0000004006067824 */ /* 0x000fe200078e00ff */
[----:B------:R-:W-:-:S02]  /*0d60*/  LOP3.LUT R17, R17, 0xfffffffc, RZ, 0xc0, !PT ;  /* 0xfffffffc11117812 */ /* 0x000fc400078ec0ff */
[----:B------:R-:W-:Y:S02]  /*0d70*/  LEA.HI R10, R10, R23, RZ, 0x1 ;  /* 0x000000170a0a7211 */ /* 0x000fe400078f08ff */
[----:B------:R-:W-:Y:S01]  /*0d80*/  R2P PR, R0, 0x6 ;  /* 0x0000000600007804 */ /* 0x000fe20000000000 */
[----:B------:R-:W-:Y:S01]  /*0d90*/  VIADD R0, R2, 0xc400 ;  /* 0x0000c40002007836 */ /* 0x000fe20000000000 */
[----:B------:R-:W-:Y:S01]  /*0da0*/  LOP3.LUT R4, R5, 0x8, R4, 0xf8, !PT ;  /* 0x0000000805047812 */ /* 0x000fe200078ef804 */
[----:B------:R-:W-:Y:S01]  /*0db0*/  STL [R1+0x34], R13 ;  /* 0x0000340d01007387 */ /* 0x000fe20000100800 */
[----:B------:R-:W-:Y:S01]  /*0dc0*/  SHF.R.S32.HI R7, RZ, 0x5, R7 ;  /* 0x00000005ff077819 */ /* 0x000fe20000011407 */
[----:B------:R-:W-:Y:S01]  /*0dd0*/  IMAD.IADD R17, R8, 0x1, -R17 ;  /* 0x0000000108117824 */ /* 0x000fe200078e0a11 */
[----:B------:R-:W-:Y:S01]  /*0de0*/  LOP3.LUT R10, R10, 0x7fffffe, RZ, 0xc0, !PT ;  /* 0x07fffffe0a0a7812 */ /* 0x000fe200078ec0ff */
[----:B------:R-:W-:Y:S01]  /*0df0*/  STL [R1+0x38], R14 ;  /* 0x0000380e01007387 */ /* 0x000fe20000100800 */
[----:B------:R-:W-:-:S02]  /*0e00*/  LOP3.LUT R6, R6, 0x7ffffe00, RZ, 0xc0, !PT ;  /* 0x7ffffe0006067812 */ /* 0x000fc400078ec0ff */
[----:B------:R-:W-:Y:S01]  /*0e10*/  SHF.R.U32.HI R5, RZ, 0x3, R5 ;  /* 0x00000003ff057819 */ /* 0x000fe20000011605 */
[----:B------:R-:W-:Y:S01]  /*0e20*/  STL [R1+0x3c], R15 ;  /* 0x00003c0f01007387 */ /* 0x000fe20000100800 */
[----:B------:R-:W-:Y:S02]  /*0e30*/  IMAD.IADD R10, R23, 0x1, -R10 ;  /* 0x00000001170a7824 */ /* 0x000fe400078e0a0a */
[----:B------:R-:W-:Y:S01]  /*0e40*/  LOP3.LUT R5, R4, R5, RZ, 0x3c, !PT ;  /* 0x0000000504057212 */ /* 0x000fe200078e3cff */
[----:B------:R-:W-:Y:S01]  /*0e50*/  STL [R1+0x50], RZ ;  /* 0x000050ff01007387 */ /* 0x000fe20000100800 */
[----:B------:R-:W-:-:S03]  /*0e60*/  IMAD R6, R7, 0x400, R6 ;  /* 0x0000040007067824 */ /* 0x000fc600078e0206 */
[----:B------:R0:W-:Y:S01]  /*0e70*/  STL [R1+0x58], R0 ;  /* 0x0000580001007387 */ /* 0x0001e20000100800 */
[----:B------:R-:W-:Y:S02]  /*0e80*/  IMAD R10, R3, 0x8, R10 ;  /* 0x00000008030a7824 */ /* 0x000fe400078e020a */
[----:B------:R-:W-:Y:S02]  /*0e90*/  IMAD.IADD R5, R6, 0x1, R5 ;  /* 0x0000000106057824 */ /* 0x000fe400078e0205 */
[----:B------:R-:W-:Y:S02]  /*0ea0*/  IMAD.SHL.U32 R19, R11, 0x8, RZ ;  /* 0x000000080b137824 */ /* 0x000fe400078e00ff */
[----:B0-----:R-:W-:Y:S02]  /*0eb0*/  IMAD.SHL.U32 R0, R17, 0x40, RZ ;  /* 0x0000004011007824 */ /* 0x001fe400078e00ff */
[----:B------:R-:W-:-:S03]  /*0ec0*/  IMAD R137, R5, 0x2, R2 ;  /* 0x0000000205897824 */ /* 0x000fc600078e0202 */
[----:B------:R-:W-:-:S04]  /*0ed0*/  LOP3.LUT R3, R0, 0xc0, RZ, 0xc0, !PT ;  /* 0x000000c000037812 */ /* 0x000fc800078ec0ff */
[----:B------:R-:W-:Y:S02]  /*0ee0*/  LOP3.LUT R0, R3, 0x8, R19, 0xf8, !PT ;  /* 0x0000000803007812 */ /* 0x000fe400078ef813 */
[----:B------:R-:W-:Y:S01]  /*0ef0*/  SHF.R.U32.HI R5, RZ, 0x3, R3 ;  /* 0x00000003ff057819 */ /* 0x000fe20000011603 */
[----:B------:R-:W-:Y:S01]  /*0f00*/  VIADD R139, R137, 0x21800 ;  /* 0x00021800898b7836 */ /* 0x000fe20000000000 */
[----:B------:R-:W-:Y:S01]  /*0f10*/  SHF.R.S32.HI R4, RZ, 0x1f, R23 ;  /* 0x0000001fff047819 */ /* 0x000fe20000011417 */
[----:B------:R-:W-:Y:S01]  /*0f20*/  VIADD R4, R19, 0x10 ;  /* 0x0000001013047836 */ /* 0x000fe20000000000 */
[----:B------:R-:W-:Y:S01]  /*0f30*/  LOP3.LUT R0, R0, R5, RZ, 0x3c, !PT ;  /* 0x0000000500007212 */ /* 0x000fe200078e3cff */
[----:B------:R-:W-:Y:S01]  /*0f40*/  STL [R1+0x8], RZ ;  /* 0x000008ff01007387 */ /* 0x000fe20000100800 */
[----:B------:R-:W-:-:S03]  /*0f50*/  IMAD.SHL.U32 R4, R10, 0x20, RZ ;  /* 0x000000200a047824 */ /* 0x000fc600078e00ff */
[----:B------:R0:W-:Y:S01]  /*0f60*/  STL [R1+0x18], R3 ;  /* 0x0000180301007387 */ /* 0x0001e20000100800 */
[----:B------:R-:W-:-:S03]  /*0f70*/  IMAD.IADD R0, R4, 0x1, R0 ;  /* 0x0000000104007824 */ /* 0x000fc600078e0200 */
[----:B------:R-:W-:Y:S01]  /*0f80*/  STL [R1+0x1c], R5 ;  /* 0x00001c0501007387 */ /* 0x000fe20000100800 */
[----:B0-----:R-:W-:Y:S02]  /*0f90*/  VIADD R3, R137, 0x21820 ;  /* 0x0002182089037836 */ /* 0x001fe40000000000 */
[----:B------:R-:W-:Y:S01]  /*0fa0*/  @P1 VIADD R3, R139, 0xffffffe0 ;  /* 0xffffffe08b031836 */ /* 0x000fe20000000000 */
[----:B------:R-:W-:Y:S04]  /*0fb0*/  STL [R1+0x20], R4 ;  /* 0x0000200401007387 */ /* 0x000fe80000100800 */
[----:B------:R-:W-:Y:S04]  /*0fc0*/  STL [R1+0x28], R3 ;  /* 0x0000280301007387 */ /* 0x000fe80000100800 */
[----:B------:R0:W-:Y:S02]  /*0fd0*/  STL [R1+0x44], R0 ;  /* 0x0000440001007387 */ /* 0x0001e40000100800 */
[----:B0-----:R-:W-:-:S05]  /*0fe0*/  VIADD R0, R3, 0x6000 ;  /* 0x0000600003007836 */ /* 0x001fca0000000000 */
[----:B------:R0:W-:Y:S01]  /*0ff0*/  STL [R1+0x2c], R0 ;  /* 0x00002c0001007387 */ /* 0x0001e20000100800 */
[----:B------:R-:W-:Y:S01]  /*1000*/  SHF.R.S32.HI R8, RZ, 0x1f, R9 ;  /* 0x0000001fff087819 */ /* 0x000fe20000011409 */
[----:B------:R-:W-:-:S03]  /*1010*/  IMAD.MOV.U32 R138, RZ, RZ, 0x40 ;  /* 0x00000040ff8a7424 */ /* 0x000fc600078e00ff */
[----:B------:R-:W-:Y:S02]  /*1020*/  LEA.HI R8, R8, R9, RZ, 0x2 ;  /* 0x0000000908087211 */ /* 0x000fe400078f10ff */
[----:B------:R-:W-:Y:S02]  /*1030*/  SEL R138, R138, 0xffffffc0, !P2 ;  /* 0xffffffc08a8a7807 */ /* 0x000fe40005000000 */
[----:B------:R-:W-:Y:S01]  /*1040*/  LOP3.LUT R8, R8, 0x7ffffffc, RZ, 0xc0, !PT ;  /* 0x7ffffffc08087812 */ /* 0x000fe200078ec0ff */
[----:B------:R-:W-:Y:S02]  /*1050*/  IMAD.MOV.U32 R18, RZ, RZ, RZ ;  /* 0x000000ffff127224 */ /* 0x000fe400078e00ff */
[----:B------:R-:W-:Y:S02]  /*1060*/  IMAD.IADD R139, R139, 0x1, R138 ;  /* 0x000000018b8b7824 */ /* 0x000fe400078e028a */
[----:B------:R-:W-:Y:S02]  /*1070*/  IMAD.IADD R136, R9, 0x1, -R8 ;  /* 0x0000000109887824 */ /* 0x000fe400078e0a08 */
[----:B------:R-:W-:-:S02]  /*1080*/  IMAD.MOV.U32 R22, RZ, RZ, RZ ;  /* 0x000000ffff167224 */ /* 0x000fc400078e00ff */
[----:B------:R-:W-:Y:S02]  /*1090*/  IMAD.MOV.U32 R17, RZ, RZ, RZ ;  /* 0x000000ffff117224 */ /* 0x000fe400078e00ff */
[----:B------:R-:W-:Y:S02]  /*10a0*/  IMAD.SHL.U32 R16, R11, 0x4, RZ ;  /* 0x000000040b107824 */ /* 0x000fe400078e00ff */
[----:B------:R-:W-:Y:S02]  /*10b0*/  VIADD R5, R19, 0x20 ;  /* 0x0000002013057836 */ /* 0x000fe40000000000 */
[----:B------:R-:W-:Y:S01]  /*10c0*/  IMAD.IADD R138, R138, 0x1, R3 ;  /* 0x000000018a8a7824 */ /* 0x000fe200078e0203 */
[----:B0-2---:R-:W-:-:S07]  /*10d0*/  LOP3.LUT R157, R12, 0x1, RZ, 0xfc, !PT ;  /* 0x000000010c9d7812 */ /* 0x005fce00078efcff */
.L_x_1299:
[----:B0-2--5:R-:W2:Y:S01]  /*10e0*/  LDL R30, [R1+0x3c] ;  /* 0x00003c00011e7983 */ /* 0x025ea20000100800 */
[----:B------:R-:W-:Y:S05]  /*10f0*/  YIELD ;  /* 0x0000000000007946 */ /* 0x000fea0003800000 */
[----:B------:R-:W-:Y:S01]  /*1100*/  ULDC.64 UR4, c[0x0][0xa28] ;  /* 0x00028a0000047ab9 */ /* 0x000fe20000000a00 */
[----:B-1-3--:R-:W2:Y:S01]  /*1110*/  LDC.64 R6, c[0x0][0xa08] ;  /* 0x00028200ff067b82 */ /* 0x00aea20000000a00 */
[----:B------:R-:W-:Y:S01]  /*1120*/  ISETP.NE.U32.AND P1, PT, RZ, UR4, PT ;  /* 0x00000004ff007c0c */ /* 0x000fe2000bf25070 */
[----:B------:R-:W-:Y:S02]  /*1130*/  IMAD.MOV.U32 R0, RZ, RZ, RZ ;  /* 0x000000ffff007224 */ /* 0x000fe400078e00ff */
[----:B------:R-:W-:Y:S01]  /*1140*/  IMAD.MOV.U32 R72, RZ, RZ, RZ ;  /* 0x000000ffff487224 */ /* 0x000fe200078e00ff */
[----:B------:R-:W-:Y:S01]  /*1150*/  ISETP.NE.AND.EX P1, PT, RZ, UR5, PT, P1 ;  /* 0x00000005ff007c0c */ /* 0x000fe2000bf25310 */
[----:B------:R-:W-:-:S02]  /*1160*/  ULDC.64 UR4, c[0x0][0xa18] ;  /* 0x0002860000047ab9 */ /* 0x000fc40000000a00 */
[----:B------:R-:W-:-:S04]  /*1170*/  ISETP.NE.U32.AND P2, PT, RZ, UR4, PT ;  /* 0x00000004ff007c0c */ /* 0x000fc8000bf45070 */
[----:B------:R-:W-:Y:S01]  /*1180*/  ISETP.NE.AND.EX P2, PT, RZ, UR5, PT, P2 ;  /* 0x00000005ff007c0c */ /* 0x000fe2000bf45320 */
[----:B------:R-:W-:Y:S02]  /*1190*/  ULDC.64 UR4, c[0x0][0xa08] ;  /* 0x0002820000047ab9 */ /* 0x000fe40000000a00 */
[----:B------:R-:W-:-:S03]  /*11a0*/  ISETP.NE.U32.AND P0, PT, RZ, UR4, PT ;  /* 0x00000004ff007c0c */ /* 0x000fc6000bf05070 */
[----:B------:R-:W0:Y:S08]  /*11b0*/  @P1 LDC.64 R4, c[0x0][0xa28] ;  /* 0x00028a00ff041b82 */ /* 0x000e300000000a00 */
[----:B------:R-:W1:Y:S01]  /*11c0*/  @P2 LDC.64 R8, c[0x0][0xa18] ;  /* 0x00028600ff082b82 */ /* 0x000e620000000a00 */
[----:B------:R-:W-:Y:S01]  /*11d0*/  ULDC UR4, c[0x0][0x288] ;  /* 0x0000a20000047ab9 */ /* 0x000fe20000000800 */
[----:B------:R-:W-:Y:S01]  /*11e0*/  ISETP.NE.AND.EX P0, PT, RZ, UR5, PT, P0 ;  /* 0x00000005ff007c0c */ /* 0x000fe2000bf05300 */
[----:B------:R-:W-:Y:S01]  /*11f0*/  IMAD.U32 R3, RZ, RZ, UR4 ;  /* 0x00000004ff037e24 */ /* 0x000fe2000f8e00ff */
[----:B------:R-:W-:Y:S01]  /*1200*/  ULDC.64 UR4, c[0x0][0x3f8] ;  /* 0x0000fe0000047ab9 */ /* 0x000fe20000000a00 */
[----:B--2---:R-:W-:-:S04]  /*1210*/  IMAD.WIDE R10, R30, 0x4, R6 ;  /* 0x000000041e0a7825 */ /* 0x004fc800078e0206 */
[----:B-1----:R-:W-:-:S06]  /*1220*/  @P2 IMAD.WIDE R6, R30, 0x4, R8 ;  /* 0x000000041e062825 */ /* 0x002fcc00078e0208 */
[----:B------:R1:W5:Y:S01]  /*1230*/  @P0 LDG.E R72, desc[UR38][R10.64] ;  /* 0x000000260a480981 */ /* 0x000362000c1e1900 */
[----:B0-----:R-:W-:-:S03]  /*1240*/  @P1 IMAD.WIDE R4, R30, 0x4, R4 ;  /* 0x000000041e041825 */ /* 0x001fc600078e0204 */
[----:B------:R-:W2:Y:S04]  /*1250*/  @P2 LDG.E R3, desc[UR38][R6.64] ;  /* 0x0000002606032981 */ /* 0x000ea8000c1e1900 */
        /* <DEDUP_REMOVED lines=9> */
[----:B------:R-:W-:Y:S01]  /*12f0*/  IMAD.U32 R27, RZ, RZ, UR4 ;  /* 0x00000004ff1b7e24 */ /* 0x000fe2000f8e00ff */
[----:B--2---:R1:W-:Y:S01]  /*1300*/  STL [R1+0x40], R3 ;  /* 0x0000400301007387 */ /* 0x0043e20000100800 */
[----:B------:R-:W-:Y:S01]  /*1310*/  IMAD.MOV.U32 R14, RZ, RZ, R3 ;  /* 0x000000ffff0e7224 */ /* 0x000fe200078e0003 */
[----:B------:R-:W-:Y:S06]  /*1320*/  @P2 BRA `(.L_x_1091) ;  /* 0x0000000000282947 */ /* 0x000fec0003800000 */
[----:B------:R-:W-:Y:S02]  /*1330*/  ULDC.64 UR4, c[0x0][0xa00] ;  /* 0x0002800000047ab9 */ /* 0x000fe40000000a00 */
[----:B------:R-:W-:-:S04]  /*1340*/  ISETP.NE.U32.AND P1, PT, RZ, UR4, PT ;  /* 0x00000004ff007c0c */ /* 0x000fc8000bf25070 */
[----:B------:R-:W-:-:S13]  /*1350*/  ISETP.NE.AND.EX P1, PT, RZ, UR5, PT, P1 ;  /* 0x00000005ff007c0c */ /* 0x000fda000bf25310 */
[----:B------:R-:W-:Y:S05]  /*1360*/  @!P1 BRA `(.L_x_1091) ;  /* 0x0000000000189947 */ /* 0x000fea0003800000 */
[----:B-1----:R-:W0:Y:S02]  /*1370*/  LDC.64 R4, c[0x0][0xa00] ;  /* 0x00028000ff047b82 */ /* 0x002e240000000a00 */
[----:B0-----:R-:W-:-:S05]  /*1380*/  IMAD.WIDE R4, R30, 0x4, R4 ;  /* 0x000000041e047825 */ /* 0x001fca00078e0204 */
[----:B------:R-:W2:Y:S04]  /*1390*/  LDG.E R3, desc[UR38][R4.64] ;  /* 0x0000002604037981 */ /* 0x000ea8000c1e1900 */
[----:B------:R-:W2:Y:S02]  /*13a0*/  LDG.E R6, desc[UR38][R4.64+0x4] ;  /* 0x0000042604067981 */ /* 0x000ea4000c1e1900 */
[----:B--2---:R-:W-:-:S05]  /*13b0*/  IMAD.IADD R14, R6, 0x1, -R3 ;  /* 0x00000001060e7824 */ /* 0x004fca00078e0a03 */
[----:B------:R0:W-:Y:S02]  /*13c0*/  STL [R1+0x40], R14 ;  /* 0x0000400e01007387 */ /* 0x0001e40000100800 */
.L_x_1091:
[----:B------:R-:W2:Y:S01]  /*13d0*/  LDL R13, [R1+0x34] ;  /* 0x00003400010d7983 */ /* 0x000ea20000100800 */
[----:B------:R-:W-:-:S03]  /*13e0*/  ULDC.64 UR4, c[0x0][0xa20] ;  /* 0x0002880000047ab9 */ /* 0x000fc60000000a00 */
[----:B------:R-:W3:Y:S01]  /*13f0*/  LDL R29, [R1+0x38] ;  /* 0x00003800011d7983 */ /* 0x000ee20000100800 */
[----:B------:R-:W-:-:S04]  /*1400*/  ISETP.NE.U32.AND P1, PT, RZ, UR4, PT ;  /* 0x00000004ff007c0c */ /* 0x000fc8000bf25070 */
[----:B------:R-:W-:Y:S01]  /*1410*/  ISETP.NE.AND.EX P1, PT, RZ, UR5, PT, P1 ;  /* 0x00000005ff007c0c */ /* 0x000fe2000bf25310 */
[----:B--2---:R2:W-:Y:S04]  /*1420*/  STL [R1+0x54], R13 ;  /* 0x0000540d01007387 */ /* 0x0045e80000100800 */
[----:B---3--:R2:W-:Y:S04]  /*1430*/  STL [R1+0x48], R29 ;  /* 0x0000481d01007387 */ /* 0x0085e80000100800 */
[----:B------:R2:W-:Y:S04]  /*1440*/  STL [R1+0x4c], R30 ;  /* 0x00004c1e01007387 */ /* 0x0005e80000100800 */
[----:B------:R-:W-:Y:S05]  /*1450*/  @!P1 BRA `(.L_x_1092) ;  /* 0x0000000000109947 */ /* 0x000fea0003800000 */
[----:B-1----:R-:W1:Y:S02]  /*1460*/  LDC.64 R4, c[0x0][0xa20] ;  /* 0x00028800ff047b82 */ /* 0x002e640000000a00 */
[----:B-1----:R-:W-:-:S05]  /*1470*/  IMAD.WIDE R4, R30, 0x4, R4 ;  /* 0x000000041e047825 */ /* 0x002fca00078e0204 */
[----:B------:R3:W5:Y:S01]  /*1480*/  LDG.E R27, desc[UR38][R4.64] ;  /* 0x00000026041b7981 */ /* 0x000762000c1e1900 */
[----:B------:R-:W-:Y:S05]  /*1490*/  BRA `(.L_x_1093) ;  /* 0x0000000000107947 */ /* 0x000fea0003800000 */
.L_x_1092:
[----:B------:R-:W-:Y:S05]  /*14a0*/  @!P0 BRA `(.L_x_1093) ;  /* 0x00000000000c8947 */ /* 0x000fea0003800000 */
[----:B-1----:R-:W3:Y:S04]  /*14b0*/  LDG.E R4, desc[UR38][R10.64] ;  /* 0x000000260a047981 */ /* 0x002ee8000c1e1900 */
[----:B------:R-:W3:Y:S02]  /*14c0*/  LDG.E R27, desc[UR38][R10.64+0x4] ;  /* 0x000004260a1b7981 */ /* 0x000ee4000c1e1900 */
[----:B---3--:R-:W-:-:S07]  /*14d0*/  IMAD.IADD R27, R27, 0x1, -R4 ;  /* 0x000000011b1b7824 */ /* 0x008fce00078e0a04 */
.L_x_1093:
[----:B------:R-:W-:Y:S01]  /*14e0*/  ULDC.64 UR4, c[0x0][0xa10] ;  /* 0x0002840000047ab9 */ /* 0x000fe20000000a00 */
[----:B-1----:R-:W1:Y:S01]  /*14f0*/  LDC.64 R10, c[0x0][0x9e0] ;  /* 0x00027800ff0a7b82 */ /* 0x002e620000000a00 */
[----:B------:R-:W-:-:S04]  /*1500*/  ISETP.NE.U32.AND P0, PT, RZ, UR4, PT ;  /* 0x00000004ff007c0c */ /* 0x000fc8000bf05070 */
[----:B------:R-:W-:Y:S01]  /*1510*/  ISETP.NE.AND.EX P0, PT, RZ, UR5, PT, P0 ;  /* 0x00000005ff007c0c */ /* 0x000fe2000bf05300 */
[----:B------:R-:W-:Y:S02]  /*1520*/  ULDC.64 UR4, c[0x0][0xa30] ;  /* 0x00028c0000047ab9 */ /* 0x000fe40000000a00 */
[----:B------:R-:W-:-:S04]  /*1530*/  ISETP.NE.U32.AND P1, PT, RZ, UR4, PT ;  /* 0x00000004ff007c0c */ /* 0x000fc8000bf25070 */
[----:B------:R-:W-:-:S06]  /*1540*/  ISETP.NE.AND.EX P1, PT, RZ, UR5, PT, P1 ;  /* 0x00000005ff007c0c */ /* 0x000fcc000bf25310 */
[----:B---3--:R-:W3:Y:S08]  /*1550*/  @P0 LDC.64 R4, c[0x0][0xa10] ;  /* 0x00028400ff040b82 */ /* 0x008ef00000000a00 */
[----:B------:R-:W4:Y:S01]  /*1560*/  @P1 LDC.64 R6, c[0x0][0xa30] ;  /* 0x00028c00ff061b82 */ /* 0x000f220000000a00 */
[----:B---3--:R-:W-:-:S05]  /*1570*/  @P0 IMAD.WIDE R4, R30, 0x4, R4 ;  /* 0x000000041e040825 */ /* 0x008fca00078e0204 */
[----:B------:R-:W3:Y:S04]  /*1580*/  @P0 LDG.E R3, desc[UR38][R4.64] ;  /* 0x0000002604030981 */ /* 0x000ee8000c1e1900 */
[----:B------:R-:W3:Y:S01]  /*1590*/  @P0 LDG.E R8, desc[UR38][R4.64+0x4] ;  /* 0x0000042604080981 */ /* 0x000ee2000c1e1900 */
[----:B-----5:R-:W-:Y:S02]  /*15a0*/  IMAD.IADD R9, R27, 0x1, -R0 ;  /* 0x000000011b097824 */ /* 0x020fe400078e0a00 */
[----:B------:R-:W-:Y:S02]  /*15b0*/  IMAD.MOV.U32 R105, RZ, RZ, R27 ;  /* 0x000000ffff697224 */ /* 0x000fe400078e001b */
[----:B----4-:R-:W-:-:S05]  /*15c0*/  @P1 IMAD.WIDE R6, R30, 0x4, R6 ;  /* 0x000000041e061825 */ /* 0x010fca00078e0206 */
[----:B------:R4:W5:Y:S01]  /*15d0*/  @P1 LDG.E R105, desc[UR38][R6.64] ;  /* 0x0000002606691981 */ /* 0x000962000c1e1900 */
[----:B-1----:R-:W-:Y:S01]  /*15e0*/  ISETP.GE.AND P1, PT, R11, 0x1, PT ;  /* 0x000000010b00780c */ /* 0x002fe20003f26270 */
[----:B------:R-:W-:-:S04]  /*15f0*/  IMAD.MOV.U32 R108, RZ, RZ, 0xc0 ;  /* 0x000000c0ff6c7424 */ /* 0x000fc800078e00ff */
[----:B------:R-:W-:Y:S02]  /*1600*/  IMAD R108, R13, R108, 0xc0 ;  /* 0x000000c00d6c7424 */ /* 0x000fe400078e026c */
[----:B---3--:R-:W-:-:S04]  /*1610*/  @P0 IMAD.IADD R24, R8, 0x1, -R3 ;  /* 0x0000000108180824 */ /* 0x008fc800078e0a03 */
[----:B------:R-:W-:-:S04]  /*1620*/  IMAD.IADD R12, R9, 0x1, R24 ;  /* 0x00000001090c7824 */ /* 0x000fc800078e0218 */
[C---:B------:R-:W-:Y:S01]  /*1630*/  VIADD R0, R12.reuse, 0x7f ;  /* 0x0000007f0c007836 */ /* 0x040fe20000000000 */
[----:B------:R4:W-:Y:S01]  /*1640*/  STL [R1+0x30], R12 ;  /* 0x0000300c01007387 */ /* 0x0009e20000100800 */
[----:B------:R-:W-:-:S03]  /*1650*/  IADD3 R108, R12, R108, -R14 ;  /* 0x0000006c0c6c7210 */ /* 0x000fc60007ffe80e */
[----:B------:R-:W-:-:S04]  /*1660*/  SHF.R.S32.HI R3, RZ, 0x1f, R0 ;  /* 0x0000001fff037819 */ /* 0x000fc80000011400 */
[----:B------:R-:W-:Y:S01]  /*1670*/  LEA.HI R3, R3, R0, RZ, 0x7 ;  /* 0x0000000003037211 */ /* 0x000fe200078f38ff */
[----:B------:R-:W-:-:S03]  /*1680*/  IMAD.IADD R0, R108, 0x1, R10 ;  /* 0x000000016c007824 */ /* 0x000fc600078e020a */
[----:B------:R-:W-:Y:S01]  /*1690*/  SHF.R.S32.HI R111, RZ, 0x7, R3 ;  /* 0x00000007ff6f7819 */ /* 0x000fe20000011403 */
[----:B----4-:R-:W-:Y:S06]  /*16a0*/  @!P1 BRA `(.L_x_1094) ;  /* 0x0000000000489947 */ /* 0x010fec0003800000 */
[C---:B------:R-:W-:Y:S01]  /*16b0*/  ISETP.GT.AND P0, PT, R108.reuse, RZ, PT ;  /* 0x000000ff6c00720c */ /* 0x040fe20003f04270 */
[----:B------:R-:W-:Y:S01]  /*16c0*/  BSSY B0, `(.L_x_1095) ;  /* 0x000000e000007945 */ /* 0x000fe20003800000 */
[----:B------:R-:W-:-:S11]  /*16d0*/  VIADD R3, R108, 0xffffffff ;  /* 0xffffffff6c037836 */ /* 0x000fd60000000000 */
[----:B------:R-:W-:Y:S05]  /*16e0*/  @P0 BRA `(.L_x_1096) ;  /* 0x00000000001c0947 */ /* 0x000fea0003800000 */
[----:B------:R-:W-:Y:S01]  /*16f0*/  ISETP.NE.AND P0, PT, R11, 0x1, PT ;  /* 0x000000010b00780c */ /* 0x000fe20003f05270 */
[----:B------:R-:W-:-:S12]  /*1700*/  IMAD.MOV R3, RZ, RZ, -R108 ;  /* 0x000000ffff037224 */ /* 0x000fd800078e0a6c */
[----:B------:R-:W1:Y:S02]  /*1710*/  @P0 LDC.64 R4, c[0x0][0x9e8] ;  /* 0x00027a00ff040b82 */ /* 0x000e640000000a00 */
[----:B-1----:R-:W-:-:S05]  /*1720*/  @P0 IMAD.HI.U32 R4, R3, R4, RZ ;  /* 0x0000000403040227 */ /* 0x002fca00078e00ff */
[----:B------:R-:W-:-:S04]  /*1730*/  @P0 SHF.R.U32.HI R3, RZ, R5, R4 ;  /* 0x00000005ff030219 */ /* 0x000fc80000011604 */
[----:B------:R-:W-:Y:S01]  /*1740*/  LOP3.LUT R3, RZ, R3, RZ, 0x33, !PT ;  /* 0x00000003ff037212 */ /* 0x000fe200078e33ff */
[----:B------:R-:W-:Y:S06]  /*1750*/  BRA `(.L_x_1097) ;  /* 0x0000000000107947 */ /* 0x000fec0003800000 */
.L_x_1096:
[----:B------:R-:W-:-:S13]  /*1760*/  ISETP.NE.AND P0, PT, R11, 0x1, PT ;  /* 0x000000010b00780c */ /* 0x000fda0003f05270 */
[----:B------:R-:W1:Y:S02]  /*1770*/  @P0 LDC.64 R4, c[0x0][0x9e8] ;  /* 0x00027a00ff040b82 */ /* 0x000e640000000a00 */
[----:B-1----:R-:W-:-:S05]  /*1780*/  @P0 IMAD.HI.U32 R4, R3, R4, RZ ;  /* 0x0000000403040227 */ /* 0x002fca00078e00ff */
[----:B------:R-:W-:-:S07]  /*1790*/  @P0 SHF.R.U32.HI R3, RZ, R5, R4 ;  /* 0x00000005ff030219 */ /* 0x000fce0000011604 */
.L_x_1097:
[----:B------:R-:W-:Y:S05]  /*17a0*/  BSYNC B0 ;  /* 0x0000000000007941 */ /* 0x000fea0003800000 */
.L_x_1095:
[----:B------:R-:W-:-:S05]  /*17b0*/  IMAD R3, R3, R11, R11 ;  /* 0x0000000b03037224 */ /* 0x000fca00078e020b */
[----:B------:R-:W-:-:S07]  /*17c0*/  VIMNMX R0, R0, R3, PT ;  /* 0x0000000300007248 */ /* 0x000fce0003fe0100 */
.L_x_1094:
[----:B------:R-:W-:Y:S01]  /*17d0*/  IMAD R106, R13, 0xc0, -R14 ;  /* 0x000000c00d6a7824 */ /* 0x000fe200078e0a0e */
[----:B------:R-:W-:-:S03]  /*17e0*/  ULDC UR4, c[0x0][0x9dc] ;  /* 0x0002770000047ab9 */ /* 0x000fc60000000800 */
[----:B------:R-:W-:-:S04]  /*17f0*/  IMAD.IADD R106, R12, 0x1, R106 ;  /* 0x000000010c6a7824 */ /* 0x000fc800078e026a */
[----:B------:R-:W-:Y:S01]  /*1800*/  VIADD R3, R106, -UR4 ;  /* 0x800000046a037c36 */ /* 0x000fe20008000000 */
[----:B------:R-:W-:Y:S06]  /*1810*/  @!P1 BRA `(.L_x_1098) ;  /* 0x0000000000489947 */ /* 0x000fec0003800000 */
[----:B------:R-:W-:Y:S01]  /*1820*/  ISETP.GT.AND P0, PT, R106, -0x1, PT ;  /* 0xffffffff6a00780c */ /* 0x000fe20003f04270 */
[----:B------:R-:W-:-:S12]  /*1830*/  BSSY B0, `(.L_x_1099) ;  /* 0x000000e000007945 */ /* 0x000fd80003800000 */
[----:B------:R-:W-:Y:S05]  /*1840*/  @P0 BRA `(.L_x_1100) ;  /* 0x00000000001c0947 */ /* 0x000fea0003800000 */
[----:B------:R-:W-:Y:S02]  /*1850*/  ISETP.NE.AND P0, PT, R11, 0x1, PT ;  /* 0x000000010b00780c */ /* 0x000fe40003f05270 */
[----:B------:R-:W-:-:S11]  /*1860*/  LOP3.LUT R5, RZ, R106, RZ, 0x33, !PT ;  /* 0x0000006aff057212 */ /* 0x000fd600078e33ff */
[----:B------:R-:W1:Y:S02]  /*1870*/  @P0 LDC.64 R6, c[0x0][0x9e8] ;  /* 0x00027a00ff060b82 */ /* 0x000e640000000a00 */
[----:B-1----:R-:W-:-:S05]  /*1880*/  @P0 IMAD.HI.U32 R4, R5, R6, RZ ;  /* 0x0000000605040227 */ /* 0x002fca00078e00ff */
[----:B------:R-:W-:-:S04]  /*1890*/  @P0 SHF.R.U32.HI R5, RZ, R7, R4 ;  /* 0x00000007ff050219 */ /* 0x000fc80000011604 */
[----:B------:R-:W-:Y:S01]  /*18a0*/  LOP3.LUT R4, RZ, R5, RZ, 0x33, !PT ;  /* 0x00000005ff047212 */ /* 0x000fe200078e33ff */
[----:B------:R-:W-:Y:S06]  /*18b0*/  BRA `(.L_x_1101) ;  /* 0x0000000000147947 */ /* 0x000fec0003800000 */
.L_x_1100:
[----:B------:R-:W-:Y:S01]  /*18c0*/  ISETP.NE.AND P0, PT, R11, 0x1, PT ;  /* 0x000000010b00780c */ /* 0x000fe20003f05270 */
[----:B------:R-:W-:-:S12]  /*18d0*/  IMAD.MOV.U32 R4, RZ, RZ, R106 ;  /* 0x000000ffff047224 */ /* 0x000fd800078e006a */
[----:B------:R-:W1:Y:S02]  /*18e0*/  @P0 LDC.64 R6, c[0x0][0x9e8] ;  /* 0x00027a00ff060b82 */ /* 0x000e640000000a00 */
[----:B-1----:R-:W-:-:S05]  /*18f0*/  @P0 IMAD.HI.U32 R6, R106, R6, RZ ;  /* 0x000000066a060227 */ /* 0x002fca00078e00ff */
[----:B------:R-:W-:-:S07]  /*1900*/  @P0 SHF.R.U32.HI R4, RZ, R7, R6 ;  /* 0x00000007ff040219 */ /* 0x000fce0000011606 */
.L_x_1101:
[----:B------:R-:W-:Y:S05]  /*1910*/  BSYNC B0 ;  /* 0x0000000000007941 */ /* 0x000fea0003800000 */
.L_x_1099:
[----:B------:R-:W-:-:S05]  /*1920*/  IMAD R4, R4, R11, RZ ;  /* 0x0000000b04047224 */ /* 0x000fca00078e02ff */
[----:B------:R-:W-:-:S07]  /*1930*/  VIMNMX R3, R3, R4, !PT ;  /* 0x0000000403037248 */ /* 0x000fce0007fe0100 */
.L_x_1098:
[----:B------:R-:W-:Y:S01]  /*1940*/  VIADD R0, R0, 0x7f ;  /* 0x0000007f00007836 */ /* 0x000fe20000000000 */
[----:B------:R-:W-:-:S04]  /*1950*/  SHF.R.S32.HI R4, RZ, 0x1f, R3 ;  /* 0x0000001fff047819 */ /* 0x000fc80000011403 */
[----:B------:R-:W-:Y:S02]  /*1960*/  SHF.R.S32.HI R5, RZ, 0x1f, R0 ;  /* 0x0000001fff057819 */ /* 0x000fe40000011400 */
[----:B------:R-:W-:Y:S02]  /*1970*/  LEA.HI R4, R4, R3, RZ, 0x7 ;  /* 0x0000000304047211 */ /* 0x000fe400078f38ff */
[----:B------:R-:W-:Y:S02]  /*1980*/  LEA.HI R5, R5, R0, RZ, 0x7 ;  /* 0x0000000005057211 */ /* 0x000fe400078f38ff */
[----:B------:R-:W-:Y:S02]  /*1990*/  SHF.R.S32.HI R4, RZ, 0x7, R4 ;  /* 0x00000007ff047819 */ /* 0x000fe40000011404 */
[----:B------:R-:W-:Y:S02]  /*19a0*/  SHF.R.S32.HI R0, RZ, 0x7, R5 ;  /* 0x00000007ff007819 */ /* 0x000fe40000011405 */
[----:B------:R-:W-:-:S02]  /*19b0*/  VIMNMX R4, RZ, R4, !PT ;  /* 0x00000004ff047248 */ /* 0x000fc40007fe0100 */
[----:B------:R-:W-:-:S03]  /*19c0*/  VIMNMX R0, R111, R0, PT ;  /* 0x000000006f007248 */ /* 0x000fc60003fe0100 */
[--C-:B------:R-:W-:Y:S02]  /*19d0*/  IMAD R4, R4, 0x80, -R9.reuse ;  /* 0x0000008004047824 */ /* 0x100fe400078e0a09 */
[----:B------:R-:W-:-:S03]  /*19e0*/  IMAD R3, R0, 0x80, -R9 ;  /* 0x0000008000037824 */ /* 0x000fc600078e0a09 */
[----:B------:R-:W-:Y:S02]  /*19f0*/  VIMNMX R4, RZ, R4, !PT ;  /* 0x00000004ff047248 */ /* 0x000fe40007fe0100 */
[----:B------:R-:W-:Y:S02]  /*1a00*/  VIMNMX R3, R3, R24, PT ;  /* 0x0000001803037248 */ /* 0x000fe40003fe0100 */
[----:B------:R-:W-:Y:S02]  /*1a10*/  SHF.R.U32.HI R76, RZ, 0x7, R4 ;  /* 0x00000007ff4c7819 */ /* 0x000fe40000011604 */
[----:B------:R-:W-:-:S03]  /*1a20*/  ISETP.GT.AND P0, PT, R3, R4, PT ;  /* 0x000000040300720c */ /* 0x000fc60003f04270 */
[----:B------:R-:W-:-:S10]  /*1a30*/  IMAD.MOV.U32 R25, RZ, RZ, R76 ;  /* 0x000000ffff197224 */ /* 0x000fd400078e004c */
[----:B------:R-:W-:-:S05]  /*1a40*/  @P0 VIADD R0, R3, 0x7f ;  /* 0x0000007f03000836 */ /* 0x000fca0000000000 */
[----:B------:R-:W-:-:S04]  /*1a50*/  @P0 SHF.R.S32.HI R3, RZ, 0x1f, R0 ;  /* 0x0000001fff030819 */ /* 0x000fc80000011400 */
[----:B------:R-:W-:-:S04]  /*1a60*/  @P0 LEA.HI R3, R3, R0, RZ, 0x7 ;  /* 0x0000000003030211 */ /* 0x000fc800078f38ff */
[----:B------:R-:W-:Y:S02]  /*1a70*/  @P0 SHF.R.S32.HI R25, RZ, 0x7, R3 ;  /* 0x00000007ff190819 */ /* 0x000fe40000011403 */
[----:B------:R-:W-:Y:S02]  /*1a80*/  PLOP3.LUT P0, PT, PT, PT, PT, 0x80, 0x0 ;  /* 0x000000000000781c */ /* 0x000fe40003f0f070 */
[----:B------:R-:W-:-:S13]  /*1a90*/  ISETP.GT.AND P1, PT, R25, R76, PT ;  /* 0x0000004c1900720c */ /* 0x000fda0003f24270 */
[----:B------:R-:W-:Y:S05]  /*1aa0*/  @!P1 BRA `(.L_x_1102) ;  /* 0x0000005400449947 */ /* 0x000fea0003800000 */
        /* <DEDUP_REMOVED lines=8> */
[----:B0-----:R0:W1:Y:S01]  /*1b30*/  LDC.64 R14, c[0x4][R0] ;  /* 0x01000000000e7b82 */ /* 0x0010620000000a00 */
        /* <DEDUP_REMOVED lines=8> */
[----:B0-2---:R-:W-:-:S07]  /*1bc0*/  IMAD.MOV.U32 R13, RZ, RZ, RZ ;  /* 0x000000ffff0d7224 */ /* 0x005fce00078e00ff */
[----:B------:R-:W-:-:S07]  /*1bd0*/  LEPC R20, `(.L_x_1104) ;  /* 0x000000001014794e */ /* 0x000fce0000000000 */
[----:B-1---5:R-:W-:Y:S05]  /*1be0*/  CALL.ABS.NOINC R14 ;  /* 0x000000000e007343 */ /* 0x022fea0003c00000 */
.L_x_1104:
[----:B------:R-:W-:Y:S05]  /*1bf0*/  BSYNC B6 ;  /* 0x0000000000067941 */ /* 0x000fea0003800000 */
.L_x_1103:
        /* <DEDUP_REMOVED lines=20> */
.L_x_1106:
[----:B------:R-:W-:Y:S05]  /*1d40*/  BSYNC B6 ;  /* 0x0000000000067941 */ /* 0x000fea0003800000 */
.L_x_1105:
[----:B------:R-:W-:Y:S01]  /*1d50*/  ULDC.64 UR4, c[0x0][0x9f8] ;  /* 0x00027e0000047ab9 */ /* 0x000fe20000000a00 */
[----:B------:R-:W-:Y:S01]  /*1d60*/  IMAD.MOV.U32 R3, RZ, RZ, R30 ;  /* 0x000000ffff037224 */ /* 0x000fe200078e001e */
[----:B------:R-:W-:Y:S01]  /*1d70*/  ISETP.NE.U32.AND P0, PT, RZ, UR4, PT ;  /* 0x00000004ff007c0c */ /* 0x000fe2000bf05070 */
[----:B------:R-:W3:Y:S01]  /*1d80*/  LDL.LU R38, [R1] ;  /* 0x0000000001267983 */ /* 0x000ee20000300800 */
[----:B------:R-:W1:Y:S01]  /*1d90*/  LDC R0, c[0x0][0x428] ;  /* 0x00010a00ff007b82 */ /* 0x000e620000000800 */
[----:B------:R-:W4:Y:S01]  /*1da0*/  S2R R20, SR_TID.X ;  /* 0x0000000000147919 */ /* 0x000f220000002100 */
[----:B------:R-:W-:-:S06]  /*1db0*/  ISETP.NE.AND.EX P0, PT, RZ, UR5, PT, P0 ;  /* 0x00000005ff007c0c */ /* 0x000fcc000bf05300 */
[----:B------:R-:W0:Y:S01]  /*1dc0*/  LDC.64 R6, c[0x0][0x2f0] ;  /* 0x0000bc00ff067b82 */ /* 0x000e220000000a00 */
[----:B------:R-:W-:Y:S01]  /*1dd0*/  IMAD.IADD R72, R72, 0x1, R27 ;  /* 0x0000000148487824 */ /* 0x000fe200078e021b */
[----:B------:R-:W-:Y:S01]  /*1de0*/  ULDC.64 UR6, c[0x0][0xa08] ;  /* 0x0002820000067ab9 */ /* 0x000fe20000000a00 */
[----:B------:R-:W-:Y:S01]  /*1df0*/  IMAD.MOV.U32 R15, RZ, RZ, R29 ;  /* 0x000000ffff0f7224 */ /* 0x000fe200078e001d */
[----:B------:R-:W-:Y:S01]  /*1e00*/  ULDC.64 UR4, c[0x0][0x2f8] ;  /* 0x0000be0000047ab9 */ /* 0x000fe20000000a00 */
[----:B------:R-:W-:Y:S01]  /*1e10*/  SHF.R.S32.HI R32, RZ, 0x1f, R23 ;  /* 0x0000001fff207819 */ /* 0x000fe20000011417 */
[C---:B------:R-:W-:Y:S01]  /*1e20*/  VIADD R37, R19.reuse, 0x10 ;  /* 0x0000001013257836 */ /* 0x040fe20000000000 */
[----:B------:R-:W3:Y:S01]  /*1e30*/  LDL R36, [R1+0x18] ;  /* 0x0000180001247983 */ /* 0x000ee20000100800 */
[C---:B------:R-:W-:Y:S01]  /*1e40*/  VIADD R103, R19.reuse, 0x30 ;  /* 0x0000003013677836 */ /* 0x040fe20000000000 */
[----:B------:R-:W2:Y:S01]  /*1e50*/  @P0 LDC.64 R4, c[0x0][0x9f8] ;  /* 0x00027e00ff040b82 */ /* 0x000ea20000000a00 */
[----:B------:R-:W-:Y:S01]  /*1e60*/  VIADD R31, R19, 0x20 ;  /* 0x00000020131f7836 */ /* 0x000fe20000000000 */
[----:B------:R-:W3:Y:S06]  /*1e70*/  LDL R35, [R1+0x1c] ;  /* 0x00001c0001237983 */ /* 0x000eec0000100800 */
[----:B------:R-:W3:Y:S01]  /*1e80*/  LDC R104, c[0x0][0x3d4] ;  /* 0x0000f500ff687b82 */ /* 0x000ee20000000800 */
[----:B--2---:R-:W-:-:S05]  /*1e90*/  @P0 IMAD.WIDE R4, R30, 0x4, R4 ;  /* 0x000000041e040825 */ /* 0x004fca00078e0204 */
[----:B------:R2:W3:Y:S01]  /*1ea0*/  @P0 LDG.E R3, desc[UR38][R4.64] ;  /* 0x0000002604030981 */ /* 0x0004e2000c1e1900 */
[----:B-1----:R-:W-:Y:S02]  /*1eb0*/  ISETP.NE.AND P0, PT, R0, 0x1, PT ;  /* 0x000000010000780c */ /* 0x002fe40003f05270 */
[----:B------:R-:W-:Y:S02]  /*1ec0*/  SHF.R.S32.HI R13, RZ, 0x1f, R72 ;  /* 0x0000001fff0d7819 */ /* 0x000fe40000011448 */
[----:B----4-:R-:W-:-:S03]  /*1ed0*/  SHF.R.U32.HI R34, RZ, 0x7, R20 ;  /* 0x00000007ff227819 */ /* 0x010fc60000011614 */
[-C--:B0-----:R-:W-:Y:S02]  /*1ee0*/  IMAD R8, R13, R6.reuse, RZ ;  /* 0x000000060d087224 */ /* 0x081fe400078e02ff */
[----:B--2---:R-:W-:-:S04]  /*1ef0*/  IMAD.WIDE.U32 R4, R72, R6, RZ ;  /* 0x0000000648047225 */ /* 0x004fc800078e00ff */
[----:B------:R-:W0:Y:S08]  /*1f00*/  @P0 LDC R0, c[0x0][0x42c] ;  /* 0x00010b00ff000b82 */ /* 0x000e300000000800 */
[----:B------:R-:W1:Y:S01]  /*1f10*/  @P0 LDC R9, c[0x0][0x430] ;  /* 0x00010c00ff090b82 */ /* 0x000e620000000800 */
[----:B0-----:R-:W-:-:S05]  /*1f20*/  @P0 IMAD.HI.U32 R0, R29, R0, RZ ;  /* 0x000000001d000227 */ /* 0x001fca00078e00ff */
[----:B-1----:R-:W-:Y:S01]  /*1f30*/  @P0 SHF.R.U32.HI R15, RZ, R9, R0 ;  /* 0x00000009ff0f0219 */ /* 0x002fe20000011600 */
[----:B------:R-:W-:Y:S01]  /*1f40*/  VIADD R0, R20, 0xffffff80 ;  /* 0xffffff8014007836 */ /* 0x000fe20000000000 */
[----:B------:R-:W-:Y:S01]  /*1f50*/  ISETP.NE.U32.AND P0, PT, RZ, UR6, PT ;  /* 0x00000006ff007c0c */ /* 0x000fe2000bf05070 */
[----:B------:R-:W-:Y:S01]  /*1f60*/  IMAD R9, R72, R7, R8 ;  /* 0x0000000748097224 */ /* 0x000fe200078e0208 */
[----:B------:R-:W-:Y:S02]  /*1f70*/  SHF.R.S32.HI R10, RZ, 0x1f, R15 ;  /* 0x0000001fff0a7819 */ /* 0x000fe4000001140f */
[----:B------:R-:W-:Y:S01]  /*1f80*/  SHF.R.S32.HI R11, RZ, 0x1f, R0 ;  /* 0x0000001fff0b7819 */ /* 0x000fe20000011400 */
[----:B------:R-:W-:Y:S01]  /*1f90*/  IMAD.IADD R5, R5, 0x1, R9 ;  /* 0x0000000105057824 */ /* 0x000fe200078e0209 */
[----:B------:R-:W-:Y:S01]  /*1fa0*/  ISETP.NE.AND.EX P0, PT, RZ, UR7, PT, P0 ;  /* 0x00000007ff007c0c */ /* 0x000fe2000bf05300 */
[----:B------:R-:W-:Y:S01]  /*1fb0*/  IMAD R8, R10, UR4, RZ ;  /* 0x000000040a087c24 */ /* 0x000fe2000f8e02ff */
[----:B------:R-:W-:Y:S01]  /*1fc0*/  LEA.HI R11, R11, R0, RZ, 0x2 ;  /* 0x000000000b0b7211 */ /* 0x000fe200078f10ff */
[----:B------:R-:W-:Y:S01]  /*1fd0*/  IMAD.WIDE.U32 R4, R15, UR4, R4 ;  /* 0x000000040f047c25 */ /* 0x000fe2000f8e0004 */
[----:B------:R-:W-:-:S02]  /*1fe0*/  ISETP.NE.AND P6, PT, R34, 0x1, PT ;  /* 0x000000012200780c */ /* 0x000fc40003fc5270 */
[--C-:B------:R-:W-:Y:S01]  /*1ff0*/  SHF.R.S32.HI R21, RZ, 0x2, R11.reuse ;  /* 0x00000002ff157819 */ /* 0x100fe2000001140b */
[----:B------:R-:W-:Y:S01]  /*2000*/  IMAD R9, R15, UR5, R8 ;  /* 0x000000050f097c24 */ /* 0x000fe2000f8e0208 */
[----:B------:R-:W-:Y:S01]  /*2010*/  ULDC.64 UR4, c[0x0][0x300] ;  /* 0x0000c00000047ab9 */ /* 0x000fe20000000a00 */
[----:B------:R-:W-:Y:S02]  /*2020*/  SHF.R.S32.HI R8, RZ, 0x1f, R11 ;  /* 0x0000001fff087819 */ /* 0x000fe4000001140b */
[----:B------:R-:W-:Y:S02]  /*2030*/  IMAD.IADD R5, R5, 0x1, R9 ;  /* 0x0000000105057824 */ /* 0x000fe400078e0209 */
[----:B------:R-:W-:-:S04]  /*2040*/  LEA.HI R8, R8, R21, RZ, 0x2 ;  /* 0x0000001508087211 */ /* 0x000fc800078f10ff */
[----:B------:R-:W-:-:S05]  /*2050*/  LOP3.LUT R8, R8, 0xfffffffc, RZ, 0xc0, !PT ;  /* 0xfffffffc08087812 */ /* 0x000fca00078ec0ff */
[----:B------:R-:W-:Y:S01]  /*2060*/  IMAD.IADD R21, R21, 0x1, -R8 ;  /* 0x0000000115157824 */ /* 0x000fe200078e0a08 */
[----:B---3--:R-:W-:Y:S02]  /*2070*/  LOP3.LUT R38, R38, 0xfffffffd, RZ, 0xc0, !PT ;  /* 0xfffffffd26267812 */ /* 0x008fe400078ec0ff */
[----:B------:R-:W-:Y:S02]  /*2080*/  SHF.R.S32.HI R0, RZ, 0x1f, R3 ;  /* 0x0000001fff007819 */ /* 0x000fe40000011403 */
[----:B------:R-:W-:Y:S02]  /*2090*/  SEL R63, R3, RZ, !P0 ;  /* 0x000000ff033f7207 */ /* 0x000fe40004000000 */
[----:B------:R-:W-:-:S05]  /*20a0*/  SEL R30, R0, RZ, !P0 ;  /* 0x000000ff001e7207 */ /* 0x000fca0004000000 */
[----:B------:R-:W-:Y:S02]  /*20b0*/  IMAD R0, R30, UR4, RZ ;  /* 0x000000041e007c24 */ /* 0x000fe4000f8e02ff */
[----:B------:R-:W-:-:S04]  /*20c0*/  IMAD.WIDE.U32 R60, R63, UR4, R4 ;  /* 0x000000043f3c7c25 */ /* 0x000fc8000f8e0004 */
[----:B------:R-:W-:Y:S01]  /*20d0*/  IMAD R3, R63, UR5, R0 ;  /* 0x000000053f037c24 */ /* 0x000fe2000f8e0200 */
[----:B------:R-:W-:Y:S05]  /*20e0*/  @!P6 WARPSYNC.ALL ;  /* 0x000000000000e948 */ /* 0x000fea0003800000 */
[----:B------:R-:W-:Y:S01]  /*20f0*/  ULDC.64 UR4, c[0x0][0x320] ;  /* 0x0000c80000047ab9 */ /* 0x000fe20000000a00 */
[--C-:B------:R-:W-:Y:S01]  /*2100*/  SHF.R.S32.HI R5, RZ, 0x1f, R19.reuse ;  /* 0x0000001fff057819 */ /* 0x100fe20000011413 */
[----:B------:R-:W-:Y:S01]  /*2110*/  IMAD R0, R10, UR4, RZ ;  /* 0x000000040a007c24 */ /* 0x000fe2000f8e02ff */
[----:B------:R-:W-:Y:S01]  /*2120*/  ULDC.64 UR6, c[0x0][0x328] ;  /* 0x0000ca0000067ab9 */ /* 0x000fe20000000a00 */
[----:B------:R-:W-:Y:S01]  /*2130*/  IMAD.MOV.U32 R4, RZ, RZ, R19 ;  /* 0x000000ffff047224 */ /* 0x000fe200078e0013 */
[----:B------:R-:W0:Y:S01]  /*2140*/  LDC.64 R10, c[0x0][0x3e8] ;  /* 0x0000fa00ff0a7b82 */ /* 0x000e220000000a00 */
[----:B------:R-:W-:-:S02]  /*2150*/  IMAD R27, R15, UR5, R0 ;  /* 0x000000050f1b7c24 */ /* 0x000fc4000f8e0200 */
[----:B------:R-:W-:Y:S01]  /*2160*/  IMAD.WIDE.U32 R14, R15, UR4, R4 ;  /* 0x000000040f0e7c25 */ /* 0x000fe2000f8e0004 */
[----:B------:R-:W-:-:S03]  /*2170*/  ULDC UR4, c[0x0][0x2e4] ;  /* 0x0000b90000047ab9 */ /* 0x000fc60000000800 */
[-C--:B------:R-:W-:Y:S01]  /*2180*/  IMAD R0, R32, R6.reuse, RZ ;  /* 0x0000000620007224 */ /* 0x080fe200078e02ff */
[----:B------:R-:W-:Y:S02]  /*2190*/  ISETP.GE.AND P0, PT, R19, UR4, PT ;  /* 0x0000000413007c0c */ /* 0x000fe4000bf06270 */
[----:B------:R-:W-:Y:S01]  /*21a0*/  ISETP.GE.AND P1, PT, R37, UR4, PT ;  /* 0x0000000425007c0c */ /* 0x000fe2000bf26270 */
[----:B------:R-:W-:Y:S02]  /*21b0*/  IMAD R83, R23, R7, R0 ;  /* 0x0000000717537224 */ /* 0x000fe400078e0200 */
[----:B------:R-:W-:Y:S01]  /*21c0*/  IMAD.IADD R0, R61, 0x1, R3 ;  /* 0x000000013d007824 */ /* 0x000fe200078e0203 */
[----:B------:R-:W-:Y:S02]  /*21d0*/  SEL R3, RZ, 0x1, P0 ;  /* 0x00000001ff037807 */ /* 0x000fe40000000000 */
[----:B------:R-:W-:Y:S02]  /*21e0*/  LOP3.LUT P0, RZ, R21, 0x2, RZ, 0xc0, !PT ;  /* 0x0000000215ff7812 */ /* 0x000fe4000780c0ff */
[----:B------:R-:W-:Y:S01]  /*21f0*/  SEL R12, RZ, 0xffffffff, P1 ;  /* 0xffffffffff0c7807 */ /* 0x000fe20000800000 */
[----:B------:R-:W-:-:S04]  /*2200*/  IMAD.WIDE.U32 R8, R23, R6, R4 ;  /* 0x0000000617087225 */ /* 0x000fc800078e0004 */
[----:B------:R-:W-:Y:S01]  /*2210*/  IMAD.SHL.U32 R12, R12, 0x2, RZ ;  /* 0x000000020c0c7824 */ /* 0x000fe200078e00ff */
[----:B------:R-:W-:-:S04]  /*2220*/  IADD3 R84, P1, R60, R8, RZ ;  /* 0x000000083c547210 */ /* 0x000fc80007f3e0ff */
[----:B------:R-:W-:Y:S01]  /*2230*/  LOP3.LUT R3, R12, 0x2, R3, 0xe2, !PT ;  /* 0x000000020c037812 */ /* 0x000fe200078ee203 */
[----:B0-----:R-:W-:Y:S01]  /*2240*/  IMAD R12, R32, R10, RZ ;  /* 0x0000000a200c7224 */ /* 0x001fe200078e02ff */
[----:B------:R-:W-:Y:S02]  /*2250*/  IADD3.X R83, R0, R9, R83, P1, !PT ;  /* 0x0000000900537210 */ /* 0x000fe40000ffe453 */
[----:B------:R-:W-:Y:S01]  /*2260*/  @P0 LOP3.LUT R38, R38, 0x2, RZ, 0xfc, !PT ;  /* 0x0000000226260812 */ /* 0x000fe200078efcff */
[----:B------:R-:W-:Y:S01]  /*2270*/  IMAD.IADD R15, R15, 0x1, R27 ;  /* 0x000000010f0f7824 */ /* 0x000fe200078e021b */
[----:B------:R-:W-:Y:S01]  /*2280*/  ISETP.GE.AND P0, PT, R31, UR4, PT ;  /* 0x000000041f007c0c */ /* 0x000fe2000bf06270 */
[----:B------:R-:W0:Y:S01]  /*2290*/  LDC.64 R8, c[0x0][0x3d8] ;  /* 0x0000f600ff087b82 */ /* 0x000e220000000a00 */
[----:B------:R-:W-:Y:S01]  /*22a0*/  ISETP.GE.AND P1, PT, R103, UR4, PT ;  /* 0x0000000467007c0c */ /* 0x000fe2000bf26270 */
[----:B------:R-:W-:Y:S01]  /*22b0*/  IMAD R27, R23, R11, R12 ;  /* 0x0000000b171b7224 */ /* 0x000fe200078e020c */
[----:B------:R-:W-:-:S02]  /*22c0*/  SEL R12, RZ, 0x4, P0 ;  /* 0x00000004ff0c7807 */ /* 0x000fc40000000000 */
[----:B------:R-:W-:-:S04]  /*22d0*/  SEL R20, RZ, 0x8, P1 ;  /* 0x00000008ff147807 */ /* 0x000fc80000800000 */
[----:B------:R-:W-:Y:S01]  /*22e0*/  LOP3.LUT R3, R20, R3, R12, 0xfe, !PT ;  /* 0x0000000314037212 */ /* 0x000fe200078efe0c */
[----:B------:R-:W-:Y:S02]  /*22f0*/  IMAD R20, R30, UR6, RZ ;  /* 0x000000061e147c24 */ /* 0x000fe4000f8e02ff */
[----:B------:R-:W2:Y:S01]  /*2300*/  LDL R30, [R1+0x20] ;  /* 0x00002000011e7983 */ /* 0x000ea20000100800 */
[----:B------:R-:W-:-:S05]  /*2310*/  VIADD R102, R19, 0x40 ;  /* 0x0000004013667836 */ /* 0x000fca0000000000 */
[----:B------:R-:W-:Y:S01]  /*2320*/  ISETP.GE.AND P0, PT, R102, UR4, PT ;  /* 0x0000000466007c0c */ /* 0x000fe2000bf06270 */
[----:B------:R-:W-:-:S03]  /*2330*/  IMAD R33, R63, UR7, R20 ;  /* 0x000000073f217c24 */ /* 0x000fc6000f8e0214 */
[----:B------:R-:W-:Y:S02]  /*2340*/  SEL R12, RZ, 0x10, P0 ;  /* 0x00000010ff0c7807 */ /* 0x000fe40000000000 */
[-C--:B------:R-:W-:Y:S01]  /*2350*/  ISETP.GE.AND P0, PT, R19, R104.reuse, PT ;  /* 0x000000681300720c */ /* 0x080fe20003f06270 */
[----:B------:R-:W-:Y:S01]  /*2360*/  IMAD.WIDE.U32 R62, R63, UR6, R14 ;  /* 0x000000063f3e7c25 */ /* 0x000fe2000f8e000e */
[--C-:B------:R-:W-:Y:S02]  /*2370*/  SHF.R.S32.HI R29, RZ, 0x1f, R16.reuse ;  /* 0x0000001fff1d7819 */ /* 0x100fe40000011410 */
[-C--:B------:R-:W-:Y:S01]  /*2380*/  ISETP.GE.AND P1, PT, R37, R104.reuse, PT ;  /* 0x000000682500720c */ /* 0x080fe20003f26270 */
[----:B------:R-:W-:Y:S01]  /*2390*/  IMAD.MOV.U32 R28, RZ, RZ, R16 ;  /* 0x000000ffff1c7224 */ /* 0x000fe200078e0010 */
[----:B------:R-:W-:Y:S01]  /*23a0*/  ISETP.GE.AND P2, PT, R31, R104, PT ;  /* 0x000000681f00720c */ /* 0x000fe20003f46270 */
[----:B------:R-:W-:Y:S01]  /*23b0*/  IMAD.WIDE.U32 R64, R23, R10, R4 ;  /* 0x0000000a17407225 */ /* 0x000fe200078e0004 */
[----:B------:R-:W-:-:S03]  /*23c0*/  LOP3.LUT R12, R3, R12, RZ, 0xfc, !PT ;  /* 0x0000000c030c7212 */ /* 0x000fc600078efcff */
[-C--:B0-----:R-:W-:Y:S02]  /*23d0*/  IMAD R14, R32, R8.reuse, RZ ;  /* 0x00000008200e7224 */ /* 0x081fe400078e02ff */
[CC--:B------:R-:W-:Y:S01]  /*23e0*/  IMAD.WIDE.U32 R68, R23.reuse, R8.reuse, R4 ;  /* 0x0000000817447225 */ /* 0x0c0fe200078e0004 */
[C---:B------:R-:W-:Y:S02]  /*23f0*/  SEL R4, R104.reuse, RZ, P0 ;  /* 0x000000ff68047207 */ /* 0x040fe40000000000 */
[C---:B------:R-:W-:Y:S01]  /*2400*/  SEL R3, R104.reuse, RZ, P1 ;  /* 0x000000ff68037207 */ /* 0x040fe20000800000 */
[C---:B------:R-:W-:Y:S01]  /*2410*/  IMAD R15, R23.reuse, R9, R14 ;  /* 0x00000009170f7224 */ /* 0x040fe200078e020e */
[----:B------:R-:W-:Y:S01]  /*2420*/  SEL R5, R104, RZ, P2 ;  /* 0x000000ff68057207 */ /* 0x000fe20001000000 */
[----:B------:R-:W-:-:S04]  /*2430*/  IMAD.WIDE.U32 R70, R23, R8, R28 ;  /* 0x0000000817467225 */ /* 0x000fc800078e001c */
[----:B------:R-:W-:-:S04]  /*2440*/  IMAD.WIDE.U32 R66, R23, R10, R28 ;  /* 0x0000000a17427225 */ /* 0x000fc800078e001c */
[----:B------:R-:W-:Y:S02]  /*2450*/  IMAD.IADD R4, R19, 0x1, R4 ;  /* 0x0000000113047824 */ /* 0x000fe400078e0204 */
[----:B------:R-:W-:Y:S02]  /*2460*/  IMAD.IADD R69, R69, 0x1, R15 ;  /* 0x0000000145457824 */ /* 0x000fe400078e020f */
[----:B------:R-:W-:Y:S02]  /*2470*/  IMAD.IADD R71, R15, 0x1, R71 ;  /* 0x000000010f477824 */ /* 0x000fe400078e0247 */
[----:B------:R-:W-:Y:S02]  /*2480*/  IMAD.IADD R65, R65, 0x1, R27 ;  /* 0x0000000141417824 */ /* 0x000fe400078e021b */
[----:B------:R-:W-:Y:S02]  /*2490*/  IMAD.IADD R67, R27, 0x1, R67 ;  /* 0x000000011b437824 */ /* 0x000fe400078e0243 */
[----:B------:R-:W-:-:S02]  /*24a0*/  IMAD.IADD R15, R37, 0x1, R3 ;  /* 0x00000001250f7824 */ /* 0x000fc400078e0203 */
[----:B------:R-:W-:Y:S01]  /*24b0*/  IMAD.IADD R27, R31, 0x1, R5 ;  /* 0x000000011f1b7824 */ /* 0x000fe200078e0205 */
[----:B------:R-:W-:Y:S02]  /*24c0*/  SHF.R.S32.HI R5, RZ, 0x1f, R4 ;  /* 0x0000001fff057819 */ /* 0x000fe40000011404 */
[----:B------:R-:W-:Y:S02]  /*24d0*/  SHF.R.S32.HI R20, RZ, 0x1f, R15 ;  /* 0x0000001fff147819 */ /* 0x000fe4000001140f */
[CC--:B------:R-:W-:Y:S02]  /*24e0*/  LEA.HI R14, R5.reuse, R4.reuse, RZ, 0x5 ;  /* 0x00000004050e7211 */ /* 0x0c0fe400078f28ff */
[----:B------:R-:W-:Y:S02]  /*24f0*/  LEA.HI R3, R5, R4, RZ, 0x3 ;  /* 0x0000000405037211 */ /* 0x000fe400078f18ff */
[CC--:B------:R-:W-:Y:S02]  /*2500*/  LEA.HI R4, R20.reuse, R15.reuse, RZ, 0x3 ;  /* 0x0000000f14047211 */ /* 0x0c0fe400078f18ff */
[----:B------:R-:W-:Y:S01]  /*2510*/  LEA.HI R20, R20, R15, RZ, 0x5 ;  /* 0x0000000f14147211 */ /* 0x000fe200078f28ff */
[----:B------:R-:W-:Y:S01]  /*2520*/  IMAD.SHL.U32 R15, R14, 0x80, RZ ;  /* 0x000000800e0f7824 */ /* 0x000fe200078e00ff */
[----:B------:R-:W-:-:S02]  /*2530*/  LOP3.LUT R38, R38, 0xfffffffe, RZ, 0xc0, !PT ;  /* 0xfffffffe26267812 */ /* 0x000fc400078ec0ff */
[----:B------:R-:W-:Y:S02]  /*2540*/  LOP3.LUT R14, R36, 0x18, R3, 0xf8, !PT ;  /* 0x00000018240e7812 */ /* 0x000fe400078ef803 */
[----:B------:R-:W-:Y:S02]  /*2550*/  @P2 LOP3.LUT R38, R38, 0x1, RZ, 0xfc, !PT ;  /* 0x0000000126262812 */ /* 0x000fe400078efcff */
[----:B-----5:R-:W-:Y:S02]  /*2560*/  SHF.R.S32.HI R31, RZ, 0x1f, R105 ;  /* 0x0000001fff1f7819 */ /* 0x020fe40000011469 */
[----:B------:R-:W-:Y:S02]  /*2570*/  LOP3.LUT R15, R15, 0xfffff000, RZ, 0xc0, !PT ;  /* 0xfffff0000f0f7812 */ /* 0x000fe400078ec0ff */
[----:B------:R-:W-:Y:S01]  /*2580*/  LOP3.LUT R14, R14, R35, RZ, 0x3c, !PT ;  /* 0x000000230e0e7212 */ /* 0x000fe200078e3cff */
[----:B------:R0:W-:Y:S01]  /*2590*/  STL [R1], R38 ;  /* 0x0000002601007387 */ /* 0x0001e20000100800 */
[----:B------:R-:W-:Y:S01]  /*25a0*/  SHF.R.S32.HI R28, RZ, 0x1f, R27 ;  /* 0x0000001fff1c7819 */ /* 0x000fe2000001141b */
[----:B------:R-:W-:Y:S01]  /*25b0*/  VIADD R101, R19, 0x50 ;  /* 0x0000005013657836 */ /* 0x000fe20000000000 */
[----:B------:R-:W-:-:S02]  /*25c0*/  IADD3 R72, P2, R23, R72, RZ ;  /* 0x0000004817487210 */ /* 0x000fc40007f5e0ff */
[CC--:B------:R-:W-:Y:S02]  /*25d0*/  LEA.HI R5, R28.reuse, R27.reuse, RZ, 0x3 ;  /* 0x0000001b1c057211 */ /* 0x0c0fe400078f18ff */
[----:B------:R-:W-:Y:S01]  /*25e0*/  LEA.HI R28, R28, R27, RZ, 0x5 ;  /* 0x0000001b1c1c7211 */ /* 0x000fe200078f28ff */
[----:B------:R-:W-:Y:S01]  /*25f0*/  IMAD.SHL.U32 R27, R20, 0x80, RZ ;  /* 0x00000080141b7824 */ /* 0x000fe200078e00ff */
[----:B------:R-:W-:Y:S01]  /*2600*/  LOP3.LUT R20, R36, 0x18, R4, 0xf8, !PT ;  /* 0x0000001824147812 */ /* 0x000fe200078ef804 */
[----:B------:R-:W-:Y:S01]  /*2610*/  IMAD.X R73, R32, 0x1, R13, P2 ;  /* 0x0000000120497824 */ /* 0x000fe200010e060d */
[----:B------:R-:W-:Y:S01]  /*2620*/  ISETP.GE.AND P2, PT, R101, UR4, PT ;  /* 0x0000000465007c0c */ /* 0x000fe2000bf46270 */
[----:B------:R-:W-:Y:S01]  /*2630*/  IMAD.SHL.U32 R29, R28, 0x80, RZ ;  /* 0x000000801c1d7824 */ /* 0x000fe200078e00ff */
[----:B------:R-:W-:Y:S02]  /*2640*/  SHF.L.U64.HI R93, R8, 0x7, R9 ;  /* 0x00000007085d7819 */ /* 0x000fe40000010209 */
[----:B------:R-:W-:-:S02]  /*2650*/  LOP3.LUT R27, R27, 0xfffff000, RZ, 0xc0, !PT ;  /* 0xfffff0001b1b7812 */ /* 0x000fc400078ec0ff */
[-C--:B------:R-:W-:Y:S02]  /*2660*/  LOP3.LUT R20, R20, R35.reuse, RZ, 0x3c, !PT ;  /* 0x0000002314147212 */ /* 0x080fe400078e3cff */
[----:B------:R-:W-:Y:S01]  /*2670*/  LOP3.LUT R28, R36, 0x18, R5, 0xf8, !PT ;  /* 0x00000018241c7812 */ /* 0x000fe200078ef805 */
[----:B------:R-:W-:Y:S01]  /*2680*/  IMAD.WIDE.U32 R68, R105, R8, R68 ;  /* 0x0000000869447225 */ /* 0x000fe200078e0044 */
[----:B------:R-:W-:Y:S02]  /*2690*/  LOP3.LUT R29, R29, 0xfffff000, RZ, 0xc0, !PT ;  /* 0xfffff0001d1d7812 */ /* 0x000fe400078ec0ff */
[----:B------:R-:W-:Y:S01]  /*26a0*/  LOP3.LUT R28, R28, R35, RZ, 0x3c, !PT ;  /* 0x000000231c1c7212 */ /* 0x000fe200078e3cff */
[-C--:B------:R-:W-:Y:S01]  /*26b0*/  IMAD.WIDE.U32 R64, R105, R10.reuse, R64 ;  /* 0x0000000a69407225 */ /* 0x080fe200078e0040 */
[----:B------:R-:W-:Y:S02]  /*26c0*/  LOP3.LUT R75, R3, 0xfffffff8, RZ, 0xc0, !PT ;  /* 0xfffffff8034b7812 */ /* 0x000fe400078ec0ff */
[----:B------:R-:W-:Y:S01]  /*26d0*/  LOP3.LUT R74, R4, 0xfffffff8, RZ, 0xc0, !PT ;  /* 0xfffffff8044a7812 */ /* 0x000fe200078ec0ff */
[----:B------:R-:W-:Y:S01]  /*26e0*/  IMAD.WIDE.U32 R66, R105, R10, R66 ;  /* 0x0000000a69427225 */ /* 0x000fe200078e0042 */
[----:B------:R-:W-:-:S03]  /*26f0*/  SHF.L.U64.HI R87, R6, 0x7, R7 ;  /* 0x0000000706577819 */ /* 0x000fc60000010207 */
[----:B------:R-:W-:Y:S01]  /*2700*/  IMAD.WIDE.U32 R70, R105, R8, R70 ;  /* 0x0000000869467225 */ /* 0x000fe200078e0046 */
[----:B------:R-:W-:-:S03]  /*2710*/  SHF.L.U64.HI R92, R10, 0x7, R11 ;  /* 0x000000070a5c7819 */ /* 0x000fc6000001020b */
[----:B------:R-:W-:Y:S01]  /*2720*/  IMAD.SHL.U32 R7, R10, 0x80, RZ ;  /* 0x000000800a077824 */ /* 0x000fe200078e00ff */
[----:B------:R-:W-:Y:S01]  /*2730*/  SHF.R.S32.HI R96, RZ, 0x1f, R75 ;  /* 0x0000001fff607819 */ /* 0x000fe2000001144b */
[----:B------:R-:W-:Y:S01]  /*2740*/  IMAD.SHL.U32 R6, R6, 0x80, RZ ;  /* 0x0000008006067824 */ /* 0x000fe200078e00ff */
[----:B------:R-:W-:Y:S01]  /*2750*/  SHF.R.S32.HI R95, RZ, 0x1f, R74 ;  /* 0x0000001fff5f7819 */ /* 0x000fe2000001144a */
[----:B------:R-:W-:Y:S02]  /*2760*/  VIADD R109, R34, 0x8 ;  /* 0x00000008226d7836 */ /* 0x000fe40000000000 */
[----:B------:R-:W-:Y:S02]  /*2770*/  IMAD.SHL.U32 R107, R104, 0x2, RZ ;  /* 0x00000002686b7824 */ /* 0x000fe400078e00ff */
[----:B------:R-:W-:Y:S01]  /*2780*/  IMAD.IADD R82, R63, 0x1, R33 ;  /* 0x000000013f527824 */ /* 0x000fe200078e0221 */
[----:B--2---:R-:W-:Y:S01]  /*2790*/  IADD3 R100, R14, R15, R30 ;  /* 0x0000000f0e647210 */ /* 0x004fe20007ffe01e */
[----:B------:R-:W-:-:S04]  /*27a0*/  IMAD R14, R31, R10, RZ ;  /* 0x0000000a1f0e7224 */ /* 0x000fc800078e02ff */
[----:B------:R-:W-:Y:S02]  /*27b0*/  IMAD R15, R105, R11, R14 ;  /* 0x0000000b690f7224 */ /* 0x000fe400078e020e */
[----:B------:R-:W-:-:S04]  /*27c0*/  IMAD R14, R31, R8, RZ ;  /* 0x000000081f0e7224 */ /* 0x000fc800078e02ff */
[----:B------:R-:W-:Y:S01]  /*27d0*/  IMAD R77, R105, R9, R14 ;  /* 0x00000009694d7224 */ /* 0x000fe200078e020e */
[----:B------:R-:W-:Y:S02]  /*27e0*/  SEL R9, RZ, 0x20, P2 ;  /* 0x00000020ff097807 */ /* 0x000fe40001000000 */
[----:B------:R-:W-:Y:S02]  /*27f0*/  IADD3 R98, R20, R27, R30 ;  /* 0x0000001b14627210 */ /* 0x000fe40007ffe01e */
[C---:B------:R-:W-:Y:S02]  /*2800*/  LOP3.LUT R14, R12.reuse, R9, RZ, 0xfc, !PT ;  /* 0x000000090c0e7212 */ /* 0x040fe400078efcff */
[----:B------:R-:W-:Y:S01]  /*2810*/  LOP3.LUT R27, R5, 0xfffffff8, RZ, 0xc0, !PT ;  /* 0xfffffff8051b7812 */ /* 0x000fe200078ec0ff */
[----:B------:R-:W-:Y:S01]  /*2820*/  IMAD.IADD R79, R69, 0x1, R77 ;  /* 0x00000001454f7824 */ /* 0x000fe200078e024d */
[----:B------:R-:W-:Y:S01]  /*2830*/  LOP3.LUT R9, R12, 0x1, RZ, 0xc0, !PT ;  /* 0x000000010c097812 */ /* 0x000fe200078ec0ff */
[----:B------:R-:W-:Y:S01]  /*2840*/  IMAD.SHL.U32 R8, R8, 0x80, RZ ;  /* 0x0000008008087824 */ /* 0x000fe200078e00ff */
[C---:B------:R-:W-:Y:S01]  /*2850*/  LOP3.LUT R10, R14.reuse, 0x2, RZ, 0xc0, !PT ;  /* 0x000000020e0a7812 */ /* 0x040fe200078ec0ff */
[----:B------:R-:W-:Y:S01]  /*2860*/  IMAD.IADD R81, R65, 0x1, R15 ;  /* 0x0000000141517824 */ /* 0x000fe200078e020f */
[C---:B------:R-:W-:Y:S01]  /*2870*/  LOP3.LUT R11, R14.reuse, 0x4, RZ, 0xc0, !PT ;  /* 0x000000040e0b7812 */ /* 0x040fe200078ec0ff */
[----:B------:R-:W-:Y:S01]  /*2880*/  IMAD.IADD R78, R15, 0x1, R67 ;  /* 0x000000010f4e7824 */ /* 0x000fe200078e0243 */
[C---:B------:R-:W-:Y:S01]  /*2890*/  LOP3.LUT R12, R14.reuse, 0x8, RZ, 0xc0, !PT ;  /* 0x000000080e0c7812 */ /* 0x040fe200078ec0ff */
[----:B------:R-:W-:Y:S01]  /*28a0*/  IMAD.IADD R77, R77, 0x1, R71 ;  /* 0x000000014d4d7824 */ /* 0x000fe200078e0247 */
[----:B------:R-:W-:-:S02]  /*28b0*/  LOP3.LUT R13, R14, 0x10, RZ, 0xc0, !PT ;  /* 0x000000100e0d7812 */ /* 0x000fc400078ec0ff */
[----:B------:R-:W-:Y:S02]  /*28c0*/  IADD3 R97, R28, R29, R30 ;  /* 0x0000001d1c617210 */ /* 0x000fe40007ffe01e */
[----:B------:R-:W-:Y:S02]  /*28d0*/  SHF.R.S32.HI R94, RZ, 0x1f, R27 ;  /* 0x0000001fff5e7819 */ /* 0x000fe4000001141b */
[----:B------:R-:W-:Y:S01]  /*28e0*/  LOP3.LUT R14, R14, 0x20, RZ, 0xc0, !PT ;  /* 0x000000200e0e7812 */ /* 0x000fe200078ec0ff */
[----:B0-----:R-:W-:Y:S06]  /*28f0*/  @!P6 BAR.SYNC.DEFER_BLOCKING 0x9, 0x100 ;  /* 0x024400000000eb1d */ /* 0x001fec0000010000 */
.L_x_1162:
[----:B-1-3--:R-:W2:Y:S01]  /*2900*/  LDL R28, [R1+0x44] ;  /* 0x00004400011c7983 */ /* 0x00aea20000100800 */
[----:B0-----:R-:W0:Y:S01]  /*2910*/  LDC.64 R88, c[0x0][0x2d8] ;  /* 0x0000b600ff587b82 */ /* 0x001e220000000a00 */
[----:B------:R-:W-:Y:S01]  /*2920*/  VIADD R31, R25, 0xffffffff ;  /* 0xffffffff191f7836 */ /* 0x000fe20000000000 */
[----:B------:R-:W-:Y:S01]  /*2930*/  LOP3.LUT P4, RZ, R21, 0x2, RZ, 0xc0, !PT ;  /* 0x0000000215ff7812 */ /* 0x000fe2000788c0ff */
[----:B------:R-:W-:Y:S05]  /*2940*/  YIELD ;  /* 0x0000000000007946 */ /* 0x000fea0003800000 */
[----:B------:R-:W1:Y:S01]  /*2950*/  LDC R99, c[0x0][0x3d4] ;  /* 0x0000f500ff637b82 */ /* 0x000e620000000800 */
[----:B------:R-:W-:Y:S01]  /*2960*/  SHF.R.S32.HI R30, RZ, 0x1f, R31 ;  /* 0x0000001fff1e7819 */ /* 0x000fe2000001141f */
[-C--:B------:R-:W-:Y:S01]  /*2970*/  IMAD R15, R87, R31.reuse, RZ ;  /* 0x0000001f570f7224 */ /* 0x080fe200078e02ff */
[----:B------:R-:W-:Y:S01]  /*2980*/  BSSY B0, `(.L_x_1107) ;  /* 0x0000412000007945 */ /* 0x000fe20003800000 */
[----:B------:R-:W-:-:S04]  /*2990*/  IMAD.WIDE.U32 R56, R6, R31, RZ ;  /* 0x0000001f06387225 */ /* 0x000fc800078e00ff */
[----:B------:R-:W-:Y:S01]  /*29a0*/  IMAD R15, R30, R6, R15 ;  /* 0x000000061e0f7224 */ /* 0x000fe200078e020f */
[----:B------:R-:W-:-:S03]  /*29b0*/  IADD3 R20, P2, R84, R56, RZ ;  /* 0x0000003854147210 */ /* 0x000fc60007f5e0ff */
[----:B------:R-:W-:-:S04]  /*29c0*/  IMAD.IADD R91, R57, 0x1, R15 ;  /* 0x00000001395b7824 */ /* 0x000fc800078e020f */
[----:B------:R-:W-:Y:S01]  /*29d0*/  IMAD.X R25, R91, 0x1, R83, P2 ;  /* 0x000000015b197824 */ /* 0x000fe200010e0653 */
[C---:B0-----:R-:W-:Y:S02]  /*29e0*/  LEA R32, P3, R20.reuse, R88, 0x1 ;  /* 0x0000005814207211 */ /* 0x041fe400078608ff */
[----:B------:R-:W-:Y:S02]  /*29f0*/  ISETP.GT.AND P2, PT, R31, R76, PT ;  /* 0x0000004c1f00720c */ /* 0x000fe40003f44270 */
[----:B------:R-:W-:Y:S01]  /*2a00*/  LEA.HI.X R33, R20, R89, R25, 0x1, P3 ;  /* 0x0000005914217211 */ /* 0x000fe200018f0c19 */
[----:B------:R-:W-:Y:S01]  /*2a10*/  IMAD.MOV.U32 R25, RZ, RZ, R31 ;  /* 0x000000ffff197224 */ /* 0x000fe200078e001f */
[----:B-1----:R-:W-:Y:S01]  /*2a20*/  ISETP.GE.AND P3, PT, R99, 0x1, PT ;  /* 0x000000016300780c */ /* 0x002fe20003f66270 */
[----:B--2---:R-:W-:-:S04]  /*2a30*/  IMAD R15, R18, 0x3000, R28 ;  /* 0x00003000120f7824 */ /* 0x004fc800078e021c */
[C---:B------:R-:W-:Y:S02]  /*2a40*/  VIADD R29, R15.reuse, 0x10 ;  /* 0x000000100f1d7836 */ /* 0x040fe40000000000 */
[C---:B------:R-:W-:Y:S02]  /*2a50*/  @P4 VIADD R29, R15.reuse, 0xfffffff0 ;  /* 0xfffffff00f1d4836 */ /* 0x040fe40000000000 */
[--C-:B------:R-:W-:Y:S02]  /*2a60*/  IMAD R80, R15, 0x2, R26.reuse ;  /* 0x000000020f507824 */ /* 0x100fe400078e021a */
[----:B------:R-:W-:Y:S02]  /*2a70*/  IMAD R20, R29, 0x2, R26 ;  /* 0x000000021d147824 */ /* 0x000fe400078e021a */
[----:B------:R-:W-:Y:S05]  /*2a80*/  @!P3 BRA `(.L_x_1108) ;  /* 0x0000003c0084b947 */ /* 0x000fea0003800000 */
[----:B------:R-:W-:Y:S01]  /*2a90*/  ULDC.U8 UR4, c[0x0][0x3f0] ;  /* 0x0000fc0000047ab9 */ /* 0x000fe20000000000 */
[-C--:B------:R-:W-:Y:S01]  /*2aa0*/  IMAD R15, R93, R31.reuse, RZ ;  /* 0x0000001f5d0f7224 */ /* 0x080fe200078e02ff */
[----:B------:R-:W-:Y:S01]  /*2ab0*/  ISETP.NE.AND P3, PT, RZ, UR4, PT ;  /* 0x00000004ff007c0c */ /* 0x000fe2000bf65270 */
[----:B------:R-:W-:Y:S02]  /*2ac0*/  IMAD R28, R92, R31, RZ ;  /* 0x0000001f5c1c7224 */ /* 0x000fe400078e02ff */
        /* <DEDUP_REMOVED lines=69> */
.L_x_1111:
[----:B------:R-:W-:Y:S05]  /*2f20*/  BSYNC B1 ;  /* 0x0000000000017941 */ /* 0x000fea0003800000 */
.L_x_1110:
[----:B-----5:R-:W-:Y:S01]  /*2f30*/  IMAD.MOV.U32 R15, RZ, RZ, R34 ;  /* 0x000000ffff0f7224 */ /* 0x020fe200078e0022 */
[----:B------:R-:W-:Y:S01]  /*2f40*/  ISETP.NE.AND P3, PT, R157, 0x3, PT ;  /* 0x000000039d00780c */ /* 0x000fe20003f65270 */
[----:B0-----:R-:W-:Y:S02]  /*2f50*/  IMAD.MOV.U32 R28, RZ, RZ, R35 ;  /* 0x000000ffff1c7224 */ /* 0x001fe400078e0023 */
        /* <DEDUP_REMOVED lines=45> */
[----:B------:R-:W-:Y:S01]  /*3230*/  PRMT R91, R91, 0x5410, R30 ;  /* 0x000054105b5b7816 */ /* 0x000fe2000000001e */
[----:B------:R-:W-:Y:S06]  /*3240*/  @!P3 BRA `(.L_x_1112) ;  /* 0x000000000004b947 */ /* 0x000fec0003800000 */
[----:B------:R-:W-:Y:S01]  /*3250*/  BPT.TRAP 0x1 ;  /* 0x000000040000795c */ /* 0x000fe20000300000 */
.L_x_1112:
[----:B------:R-:W2:Y:S01]  /*3260*/  LDL R28, [R1+0x8] ;  /* 0x00000800011c7983 */ /* 0x000ea20000100800 */
[----:B------:R-:W-:Y:S01]  /*3270*/  IMAD R15, R18, 0x8, R2 ;  /* 0x00000008120f7824 */ /* 0x000fe200078e0202 */
[----:B------:R-:W-:Y:S01]  /*3280*/  BSSY B1, `(.L_x_1113) ;  /* 0x0000004000017945 */ /* 0x000fe20003800000 */
[----:B--2---:R-:W-:-:S04]  /*3290*/  SHF.L.U32 R86, R28, 0x1f, RZ ;  /* 0x0000001f1c567819 */ /* 0x004fc800000006ff */
[----:B------:R-:W0:Y:S02]  /*32a0*/  SYNCS.PHASECHK.TRANS64.TRYWAIT P5, [R15+URZ+0x2d890], R86 ;  /* 0x02d890560f0075a7 */ /* 0x000e2400080a017f */
[----:B0-----:R-:W-:Y:S05]  /*32b0*/  @!P5 BRA `(.L_x_1114) ;  /* 0x000001d00044d947 */ /* 0x001fea0003800000 */
.L_x_1420:
[----:B------:R-:W-:Y:S05]  /*32c0*/  BSYNC B1 ;  /* 0x0000000000017941 */ /* 0x000fea0003800000 */
.L_x_1113:
        /* <DEDUP_REMOVED lines=12> */
[----:B--2---:R-:W-:Y:S02]  /*3390*/  LOP3.LUT R88, R29, 0xffff0000, RZ, 0xc0, !PT ;  /* 0xffff00001d587812 */ /* 0x004fe400078ec0ff */
[C---:B------:R-:W-:Y:S01]  /*33a0*/  LOP3.LUT R54, R52.reuse, 0xffff0000, RZ, 0xc0, !PT ;  /* 0xffff000034367812 */ /* 0x040fe200078ec0ff */
[----:B------:R-:W-:Y:S01]  /*33b0*/  IMAD.U32 R52, R52, 0x10000, RZ ;  /* 0x0001000034347824 */ /* 0x000fe200078e00ff */
[C---:B------:R-:W-:Y:S01]  /*33c0*/  LOP3.LUT R55, R53.reuse, 0xffff0000, RZ, 0xc0, !PT ;  /* 0xffff000035377812 */ /* 0x040fe200078ec0ff */
[----:B------:R-:W-:Y:S01]  /*33d0*/  IMAD.U32 R53, R53, 0x10000, RZ ;  /* 0x0001000035357824 */ /* 0x000fe200078e00ff */
[----:B------:R-:W-:Y:S01]  /*33e0*/  SHF.R.U32.HI R58, RZ, 0x10, R59 ;  /* 0x00000010ff3a7819 */ /* 0x000fe2000001163b */
[----:B------:R-:W-:-:S02]  /*33f0*/  IMAD.U32 R59, R29, 0x10000, RZ ;  /* 0x000100001d3b7824 */ /* 0x000fc400078e00ff */
[CC--:B------:R-:W-:Y:S01]  /*3400*/  FMUL.FTZ R122, R88.reuse, R54.reuse ;  /* 0x00000036587a7220 */ /* 0x0c0fe20000410000 */
[-C--:B------:R-:W-:Y:S01]  /*3410*/  FMUL.FTZ R121, R88, R55.reuse ;  /* 0x0000003758797220 */ /* 0x080fe20000410000 */
[----:B------:R-:W-:Y:S02]  /*3420*/  SHF.R.U32.HI R88, RZ, 0x10, R89 ;  /* 0x00000010ff587819 */ /* 0x000fe40000011659 */
[C---:B------:R-:W-:Y:S01]  /*3430*/  FFMA.FTZ R29, R59.reuse, R55, -R122 ;  /* 0x000000373b1d7223 */ /* 0x040fe2000001087a */
[----:B------:R-:W-:Y:S01]  /*3440*/  FFMA.FTZ R54, R59, R54, R121 ;  /* 0x000000363b367223 */ /* 0x000fe20000010079 */
[----:B------:R-:W-:Y:S01]  /*3450*/  PRMT R121, R91, 0x5432, R88 ;  /* 0x000054325b797816 */ /* 0x000fe20000000058 */
[----:B------:R-:W-:Y:S01]  /*3460*/  IMAD.U32 R55, R30, 0x10000, RZ ;  /* 0x000100001e377824 */ /* 0x000fe200078e00ff */
[----:B------:R-:W-:Y:S01]  /*3470*/  PRMT R122, R90, 0x5432, R58 ;  /* 0x000054325a7a7816 */ /* 0x000fe2000000003a */
[----:B------:R-:W-:Y:S01]  /*3480*/  IMAD.U32 R59, R28, 0x10000, RZ ;  /* 0x000100001c3b7824 */ /* 0x000fe200078e00ff */
[----:B------:R-:W-:Y:S01]  /*3490*/  LOP3.LUT R89, R30, 0xffff0000, RZ, 0xc0, !PT ;  /* 0xffff00001e597812 */ /* 0x000fe200078ec0ff */
[----:B------:R-:W-:Y:S01]  /*34a0*/  IMAD.U32 R88, R121, 0x10000, RZ ;  /* 0x0001000079587824 */ /* 0x000fe200078e00ff */
[----:B------:R-:W-:Y:S01]  /*34b0*/  LOP3.LUT R30, R31, 0xffff0000, RZ, 0xc0, !PT ;  /* 0xffff00001f1e7812 */ /* 0x000fe200078ec0ff */
[C---:B------:R-:W-:Y:S01]  /*34c0*/  IMAD.U32 R128, R122.reuse, 0x10000, RZ ;  /* 0x000100007a807824 */ /* 0x040fe200078e00ff */
[----:B------:R-:W-:Y:S01]  /*34d0*/  LOP3.LUT R121, R121, 0xffff0000, RZ, 0xc0, !PT ;  /* 0xffff000079797812 */ /* 0x000fe200078ec0ff */
[C---:B------:R-:W-:Y:S01]  /*34e0*/  FMUL.FTZ R130, R89.reuse, R88 ;  /* 0x0000005859827220 */ /* 0x040fe20000410000 */
[----:B------:R-:W-:Y:S01]  /*34f0*/  LOP3.LUT R122, R122, 0xffff0000, RZ, 0xc0, !PT ;  /* 0xffff00007a7a7812 */ /* 0x000fe200078ec0ff */
[-C--:B------:R-:W-:Y:S01]  /*3500*/  FMUL.FTZ R58, R89, R128.reuse ;  /* 0x00000080593a7220 */ /* 0x080fe20000410000 */
[----:B------:R-:W-:Y:S01]  /*3510*/  LOP3.LUT R28, R28, 0xffff0000, RZ, 0xc0, !PT ;  /* 0xffff00001c1c7812 */ /* 0x000fe200078ec0ff */
[----:B------:R-:W-:Y:S01]  /*3520*/  FFMA.FTZ R89, R55, R128, -R130 ;  /* 0x0000008037597223 */ /* 0x000fe20000010882 */
[----:B------:R-:W-:-:S02]  /*3530*/  IMAD.U32 R31, R31, 0x10000, RZ ;  /* 0x000100001f1f7824 */ /* 0x000fc400078e00ff */
        /* <DEDUP_REMOVED lines=9> */
[----:B------:R-:W-:Y:S02]  /*35d0*/  F2FP.BF16.F32.PACK_AB R58, R58, R89 ;  /* 0x000000593a3a723e */ /* 0x000fe400000010ff */
[----:B------:R-:W-:-:S02]  /*35e0*/  F2FP.BF16.F32.PACK_AB R29, R54, R29 ;  /* 0x0000001d361d723e */ /* 0x000fc400000010ff */
[----:B------:R-:W-:Y:S01]  /*35f0*/  F2FP.BF16.F32.PACK_AB R28, R55, R30 ;  /* 0x0000001e371c723e */ /* 0x000fe200000010ff */
[----:B------:R-:W-:Y:S01]  /*3600*/  IMAD.MOV.U32 R30, RZ, RZ, R58 ;  /* 0x000000ffff1e7224 */ /* 0x000fe200078e003a */
[----:B------:R-:W-:-:S07]  /*3610*/  F2FP.BF16.F32.PACK_AB R31, R31, R88 ;  /* 0x000000581f1f723e */ /* 0x000fce00000010ff */
.L_x_1119:
[----:B------:R-:W-:Y:S05]  /*3620*/  BSYNC B2 ;  /* 0x0000000000027941 */ /* 0x000fea0003800000 */
.L_x_1118:
[----:B--2---:R1:W-:Y:S02]  /*3630*/  STG.E.128 desc[UR38][R32.64], R28 ;  /* 0x0000001c20007986 */ /* 0x0043e4000c101d26 */
.L_x_1117:
[----:B------:R-:W-:Y:S05]  /*3640*/  BSYNC B1 ;  /* 0x0000000000017941 */ /* 0x000fea0003800000 */
.L_x_1116:
        /* <DEDUP_REMOVED lines=14> */
[----:B------:R-:W-:Y:S01]  /*3730*/  PRMT R129, R129, 0x5410, R54 ;  /* 0x0000541081817816 */ /* 0x000fe20000000036 */
[----:B------:R-:W-:Y:S01]  /*3740*/  IMAD.U32 R54, R29, 0x10000, RZ ;  /* 0x000100001d367824 */ /* 0x000fe200078e00ff */
[----:B------:R-:W-:Y:S01]  /*3750*/  PRMT R131, R131, 0x5410, R52 ;  /* 0x0000541083837816 */ /* 0x000fe20000000034 */
[----:B------:R-:W-:Y:S01]  /*3760*/  IMAD.U32 R52, R132, 0x10000, RZ ;  /* 0x0001000084347824 */ /* 0x000fe200078e00ff */
[----:B------:R-:W-:Y:S01]  /*3770*/  LOP3.LUT R51, R30, 0xffff0000, RZ, 0xc0, !PT ;  /* 0xffff00001e337812 */ /* 0x000fe200078ec0ff */
[----:B------:R-:W-:Y:S01]  /*3780*/  IMAD.U32 R55, R129, 0x10000, RZ ;  /* 0x0001000081377824 */ /* 0x000fe200078e00ff */
[----:B------:R-:W-:-:S02]  /*3790*/  PRMT R127, R127, 0x5410, R58 ;  /* 0x000054107f7f7816 */ /* 0x000fc4000000003a */
[----:B------:R-:W-:Y:S01]  /*37a0*/  LOP3.LUT R53, R29, 0xffff0000, RZ, 0xc0, !PT ;  /* 0xffff00001d357812 */ /* 0x000fe200078ec0ff */
[----:B------:R-:W-:Y:S01]  /*37b0*/  FMUL.FTZ R89, R51, R52 ;  /* 0x0000003433597220 */ /* 0x000fe20000410000 */
[----:B------:R-:W-:Y:S01]  /*37c0*/  LOP3.LUT R57, R131, 0xffff0000, RZ, 0xc0, !PT ;  /* 0xffff000083397812 */ /* 0x000fe200078ec0ff */
[----:B------:R-:W-:Y:S01]  /*37d0*/  IMAD.U32 R29, R28, 0x10000, RZ ;  /* 0x000100001c1d7824 */ /* 0x000fe200078e00ff */
[----:B------:R-:W-:Y:S01]  /*37e0*/  LOP3.LUT R56, R127, 0xffff0000, RZ, 0xc0, !PT ;  /* 0xffff00007f387812 */ /* 0x000fe200078ec0ff */
[----:B------:R-:W-:Y:S01]  /*37f0*/  FMUL.FTZ R51, R51, R55 ;  /* 0x0000003733337220 */ /* 0x000fe20000410000 */
[----:B------:R-:W-:Y:S01]  /*3800*/  LOP3.LUT R30, R31, 0xffff0000, RZ, 0xc0, !PT ;  /* 0xffff00001f1e7812 */ /* 0x000fe200078ec0ff */
[----:B------:R-:W-:Y:S01]  /*3810*/  FMUL.FTZ R59, R53, R57 ;  /* 0x00000039353b7220 */ /* 0x000fe20000410000 */
[----:B------:R-:W-:Y:S01]  /*3820*/  LOP3.LUT R132, R132, 0xffff0000, RZ, 0xc0, !PT ;  /* 0xffff000084847812 */ /* 0x000fe200078ec0ff */
[----:B------:R-:W-:Y:S01]  /*3830*/  IMAD.U32 R131, R131, 0x10000, RZ ;  /* 0x0001000083837824 */ /* 0x000fe200078e00ff */
[----:B------:R-:W-:Y:S01]  /*3840*/  LOP3.LUT R129, R129, 0xffff0000, RZ, 0xc0, !PT ;  /* 0xffff000081817812 */ /* 0x000fe200078ec0ff */
[----:B------:R-:W-:Y:S01]  /*3850*/  FMUL.FTZ R58, R53, R56 ;  /* 0x00000038353a7220 */ /* 0x000fe20000410000 */
[----:B------:R-:W-:Y:S01]  /*3860*/  LOP3.LUT R28, R28, 0xffff0000, RZ, 0xc0, !PT ;  /* 0xffff00001c1c7812 */ /* 0x000fe200078ec0ff */
[----:B------:R-:W-:Y:S01]  /*3870*/  FFMA.FTZ R55, R50, R55, -R89 ;  /* 0x0000003732377223 */ /* 0x000fe20000010859 */
[----:B------:R-:W-:-:S02]  /*3880*/  IMAD.U32 R127, R127, 0x10000, RZ ;  /* 0x000100007f7f7824 */ /* 0x000fc400078e00ff */
[----:B------:R-:W-:Y:S01]  /*3890*/  FFMA.FTZ R50, R50, R52, R51 ;  /* 0x0000003432327223 */ /* 0x000fe20000010033 */
[C---:B------:R-:W-:Y:S01]  /*38a0*/  FMUL.FTZ R52, R30.reuse, R132 ;  /* 0x000000841e347220 */ /* 0x040fe20000410000 */
[----:B------:R-:W-:Y:S01]  /*38b0*/  FMUL.FTZ R51, R30, R129 ;  /* 0x000000811e337220 */ /* 0x000fe20000410000 */
[----:B------:R-:W-:Y:S01]  /*38c0*/  FFMA.FTZ R53, R54, R56, -R59 ;  /* 0x0000003836357223 */ /* 0x000fe2000001083b */
[----:B------:R-:W-:Y:S01]  /*38d0*/  FMUL.FTZ R30, R28, R131 ;  /* 0x000000831c1e7220 */ /* 0x000fe20000410000 */
[----:B------:R-:W-:Y:S01]  /*38e0*/  FFMA.FTZ R54, R54, R57, R58 ;  /* 0x0000003936367223 */ /* 0x000fe2000001003a */
[-C--:B------:R-:W-:Y:S01]  /*38f0*/  FMUL.FTZ R28, R28, R127.reuse ;  /* 0x0000007f1c1c7220 */ /* 0x080fe20000410000 */
[----:B------:R-:W-:Y:S02]  /*3900*/  IMAD.U32 R31, R31, 0x10000, RZ ;  /* 0x000100001f1f7824 */ /* 0x000fe400078e00ff */
[C---:B------:R-:W-:Y:S01]  /*3910*/  FFMA.FTZ R30, R29.reuse, R127, -R30 ;  /* 0x0000007f1d1e7223 */ /* 0x040fe2000001081e */
[----:B------:R-:W-:Y:S01]  /*3920*/  F2FP.BF16.F32.PACK_AB R50, R50, R55 ;  /* 0x000000373232723e */ /* 0x000fe200000010ff */
[----:B------:R-:W-:Y:S01]  /*3930*/  FFMA.FTZ R29, R29, R131, R28 ;  /* 0x000000831d1d7223 */ /* 0x000fe2000001001c */
[C---:B------:R-:W-:Y:S01]  /*3940*/  FFMA.FTZ R52, R31.reuse, R129, -R52 ;  /* 0x000000811f347223 */ /* 0x040fe20000010834 */
[----:B------:R-:W-:Y:S01]  /*3950*/  FFMA.FTZ R51, R31, R132, R51 ;  /* 0x000000841f337223 */ /* 0x000fe20000010033 */
[----:B------:R-:W-:-:S02]  /*3960*/  F2FP.BF16.F32.PACK_AB R53, R54, R53 ;  /* 0x000000353635723e */ /* 0x000fc400000010ff */
[----:B------:R-:W-:Y:S01]  /*3970*/  F2FP.BF16.F32.PACK_AB R28, R29, R30 ;  /* 0x0000001e1d1c723e */ /* 0x000fe200000010ff */
[----:B------:R-:W-:Y:S01]  /*3980*/  IMAD.MOV.U32 R30, RZ, RZ, R50 ;  /* 0x000000ffff1e7224 */ /* 0x000fe200078e0032 */
[----:B------:R-:W-:Y:S01]  /*3990*/  F2FP.BF16.F32.PACK_AB R31, R51, R52 ;  /* 0x00000034331f723e */ /* 0x000fe200000010ff */
[----:B------:R-:W-:-:S07]  /*39a0*/  IMAD.MOV.U32 R29, RZ, RZ, R53 ;  /* 0x000000ffff1d7224 */ /* 0x000fce00078e0035 */
.L_x_1123:
[----:B------:R-:W-:Y:S05]  /*39b0*/  BSYNC B2 ;  /* 0x0000000000027941 */ /* 0x000fea0003800000 */
.L_x_1122:
[----:B--2---:R2:W-:Y:S02]  /*39c0*/  STG.E.128 desc[UR38][R32.64+0x20], R28 ;  /* 0x0000201c20007986 */ /* 0x0045e4000c101d26 */
.L_x_1121:
[----:B------:R-:W-:Y:S05]  /*39d0*/  BSYNC B1 ;  /* 0x0000000000017941 */ /* 0x000fea0003800000 */
.L_x_1120:
        /* <DEDUP_REMOVED lines=8> */
[----:B------:R-:W-:Y:S02]  /*3a60*/  SHF.R.U64 R51, R48, 0x10, R49 ;  /* 0x0000001030337819 */ /* 0x000fe40000001231 */
[----:B------:R-:W-:Y:S01]  /*3a70*/  SHF.R.U64 R53, R46, 0x10, R47 ;  /* 0x000000102e357819 */ /* 0x000fe2000000122f */
[----:B--2---:R-:W-:Y:S01]  /*3a80*/  IMAD.U32 R46, R30, 0x10000, RZ ;  /* 0x000100001e2e7824 */ /* 0x004fe200078e00ff */
[----:B------:R-:W-:Y:S01]  /*3a90*/  SHF.R.U32.HI R48, RZ, 0x10, R49 ;  /* 0x00000010ff307819 */ /* 0x000fe20000011631 */
[----:B------:R-:W-:Y:S01]  /*3aa0*/  IMAD.U32 R49, R29, 0x10000, RZ ;  /* 0x000100001d317824 */ /* 0x000fe200078e00ff */
[----:B------:R-:W-:Y:S02]  /*3ab0*/  SHF.R.U32.HI R50, RZ, 0x10, R47 ;  /* 0x00000010ff327819 */ /* 0x000fe4000001162f */
        /* <DEDUP_REMOVED lines=9> */
[C---:B------:R-:W-:Y:S01]  /*3b50*/  FMUL.FTZ R57, R47.reuse, R53 ;  /* 0x000000352f397220 */ /* 0x040fe20000410000 */
[----:B------:R-:W-:Y:S01]  /*3b60*/  LOP3.LUT R50, R126, 0xffff0000, RZ, 0xc0, !PT ;  /* 0xffff00007e327812 */ /* 0x000fe200078ec0ff */
[----:B------:R-:W-:Y:S01]  /*3b70*/  FMUL.FTZ R47, R47, R51 ;  /* 0x000000332f2f7220 */ /* 0x000fe20000410000 */
[----:B------:R-:W-:Y:S01]  /*3b80*/  LOP3.LUT R30, R31, 0xffff0000, RZ, 0xc0, !PT ;  /* 0xffff00001f1e7812 */ /* 0x000fe200078ec0ff */
[C---:B------:R-:W-:Y:S01]  /*3b90*/  FMUL.FTZ R54, R48.reuse, R52 ;  /* 0x0000003430367220 */ /* 0x040fe20000410000 */
[----:B------:R-:W-:Y:S01]  /*3ba0*/  LOP3.LUT R123, R123, 0xffff0000, RZ, 0xc0, !PT ;  /* 0xffff00007b7b7812 */ /* 0x000fe200078ec0ff */
[----:B------:R-:W-:Y:S01]  /*3bb0*/  FMUL.FTZ R55, R48, R50 ;  /* 0x0000003230377220 */ /* 0x000fe20000410000 */
[----:B------:R-:W-:Y:S01]  /*3bc0*/  LOP3.LUT R125, R125, 0xffff0000, RZ, 0xc0, !PT ;  /* 0xffff00007d7d7812 */ /* 0x000fe200078ec0ff */
[----:B------:R-:W-:Y:S01]  /*3bd0*/  IMAD.U32 R124, R124, 0x10000, RZ ;  /* 0x000100007c7c7824 */ /* 0x000fe200078e00ff */
[----:B------:R-:W-:Y:S01]  /*3be0*/  LOP3.LUT R48, R28, 0xffff0000, RZ, 0xc0, !PT ;  /* 0xffff00001c307812 */ /* 0x000fe200078ec0ff */
[----:B------:R-:W-:-:S02]  /*3bf0*/  IMAD.U32 R126, R126, 0x10000, RZ ;  /* 0x000100007e7e7824 */ /* 0x000fc400078e00ff */
[C---:B------:R-:W-:Y:S01]  /*3c00*/  FFMA.FTZ R55, R49.reuse, R52, R55 ;  /* 0x0000003431377223 */ /* 0x040fe20000010037 */
[----:B------:R-:W-:Y:S02]  /*3c10*/  IMAD.U32 R29, R28, 0x10000, RZ ;  /* 0x000100001c1d7824 */ /* 0x000fe400078e00ff */
[----:B------:R-:W-:Y:S01]  /*3c20*/  FFMA.FTZ R28, R49, R50, -R54 ;  /* 0x00000032311c7223 */ /* 0x000fe20000010836 */
[C---:B------:R-:W-:Y:S01]  /*3c30*/  FFMA.FTZ R57, R46.reuse, R51, -R57 ;  /* 0x000000332e397223 */ /* 0x040fe20000010839 */
[----:B------:R-:W-:Y:S01]  /*3c40*/  FFMA.FTZ R46, R46, R53, R47 ;  /* 0x000000352e2e7223 */ /* 0x000fe2000001002f */
[C---:B------:R-:W-:Y:S01]  /*3c50*/  FMUL.FTZ R50, R30.reuse, R123 ;  /* 0x0000007b1e327220 */ /* 0x040fe20000410000 */
[----:B------:R-:W-:Y:S01]  /*3c60*/  FMUL.FTZ R52, R30, R125 ;  /* 0x0000007d1e347220 */ /* 0x000fe20000410000 */
[----:B------:R-:W-:Y:S02]  /*3c70*/  IMAD.U32 R31, R31, 0x10000, RZ ;  /* 0x000100001f1f7824 */ /* 0x000fe400078e00ff */
[C---:B------:R-:W-:Y:S01]  /*3c80*/  FMUL.FTZ R30, R48.reuse, R124 ;  /* 0x0000007c301e7220 */ /* 0x040fe20000410000 */
[-C--:B------:R-:W-:Y:S01]  /*3c90*/  FMUL.FTZ R47, R48, R126.reuse ;  /* 0x0000007e302f7220 */ /* 0x080fe20000410000 */
[----:B------:R-:W-:Y:S01]  /*3ca0*/  F2FP.BF16.F32.PACK_AB R46, R46, R57 ;  /* 0x000000392e2e723e */ /* 0x000fe200000010ff */
[----:B------:R-:W-:Y:S01]  /*3cb0*/  FFMA.FTZ R50, R31, R125, -R50 ;  /* 0x0000007d1f327223 */ /* 0x000fe20000010832 */
[C---:B------:R-:W-:Y:S01]  /*3cc0*/  FFMA.FTZ R30, R29.reuse, R126, -R30 ;  /* 0x0000007e1d1e7223 */ /* 0x040fe2000001081e */
[----:B------:R-:W-:Y:S01]  /*3cd0*/  FFMA.FTZ R47, R29, R124, R47 ;  /* 0x0000007c1d2f7223 */ /* 0x000fe2000001002f */
[----:B------:R-:W-:Y:S01]  /*3ce0*/  FFMA.FTZ R31, R31, R123, R52 ;  /* 0x0000007b1f1f7223 */ /* 0x000fe20000010034 */
[----:B------:R-:W-:-:S03]  /*3cf0*/  F2FP.BF16.F32.PACK_AB R29, R55, R28 ;  /* 0x0000001c371d723e */ /* 0x000fc600000010ff */
[----:B------:R-:W-:Y:S01]  /*3d00*/  F2FP.BF16.F32.PACK_AB R28, R47, R30 ;  /* 0x0000001e2f1c723e */ /* 0x000fe200000010ff */
[----:B------:R-:W-:Y:S01]  /*3d10*/  IMAD.MOV.U32 R30, RZ, RZ, R46 ;  /* 0x000000ffff1e7224 */ /* 0x000fe200078e002e */
[----:B------:R-:W-:-:S07]  /*3d20*/  F2FP.BF16.F32.PACK_AB R31, R31, R50 ;  /* 0x000000321f1f723e */ /* 0x000fce00000010ff */
.L_x_1127:
[----:B------:R-:W-:Y:S05]  /*3d30*/  BSYNC B2 ;  /* 0x0000000000027941 */ /* 0x000fea0003800000 */
.L_x_1126:
[----:B--2---:R3:W-:Y:S02]  /*3d40*/  STG.E.128 desc[UR38][R32.64+0x40], R28 ;  /* 0x0000401c20007986 */ /* 0x0047e4000c101d26 */
.L_x_1125:
[----:B------:R-:W-:Y:S05]  /*3d50*/  BSYNC B1 ;  /* 0x0000000000017941 */ /* 0x000fea0003800000 */
.L_x_1124:
        /* <DEDUP_REMOVED lines=9> */
[----:B------:R-:W-:Y:S02]  /*3df0*/  SHF.R.U64 R46, R42, 0x10, R43 ;  /* 0x000000102a2e7819 */ /* 0x000fe4000000122b */
[----:B------:R-:W-:Y:S02]  /*3e00*/  SHF.R.U32.HI R47, RZ, 0x10, R45 ;  /* 0x00000010ff2f7819 */ /* 0x000fe4000001162d */
[----:B------:R-:W-:Y:S02]  /*3e10*/  PRMT R119, R119, 0x5410, R44 ;  /* 0x0000541077777816 */ /* 0x000fe4000000002c */
[----:B------:R-:W-:Y:S02]  /*3e20*/  PRMT R117, R117, 0x5410, R46 ;  /* 0x0000541075757816 */ /* 0x000fe4000000002e */
[----:B------:R-:W-:Y:S01]  /*3e30*/  SHF.R.U32.HI R49, RZ, 0x10, R43 ;  /* 0x00000010ff317819 */ /* 0x000fe2000001162b */
[----:B--2---:R-:W-:Y:S01]  /*3e40*/  IMAD.U32 R43, R30, 0x10000, RZ ;  /* 0x000100001e2b7824 */ /* 0x004fe200078e00ff */
[----:B------:R-:W-:-:S02]  /*3e50*/  PRMT R120, R120, 0x5410, R47 ;  /* 0x0000541078787816 */ /* 0x000fc4000000002f */
[----:B------:R-:W-:Y:S02]  /*3e60*/  LOP3.LUT R44, R29, 0xffff0000, RZ, 0xc0, !PT ;  /* 0xffff00001d2c7812 */ /* 0x000fe400078ec0ff */
[----:B------:R-:W-:Y:S01]  /*3e70*/  LOP3.LUT R47, R119, 0xffff0000, RZ, 0xc0, !PT ;  /* 0xffff0000772f7812 */ /* 0x000fe200078ec0ff */
[----:B------:R-:W-:Y:S01]  /*3e80*/  IMAD.U32 R50, R120, 0x10000, RZ ;  /* 0x0001000078327824 */ /* 0x000fe200078e00ff */
[----:B------:R-:W-:Y:S01]  /*3e90*/  LOP3.LUT R46, R117, 0xffff0000, RZ, 0xc0, !PT ;  /* 0xffff0000752e7812 */ /* 0x000fe200078ec0ff */
[----:B------:R-:W-:Y:S01]  /*3ea0*/  IMAD.U32 R119, R119, 0x10000, RZ ;  /* 0x0001000077777824 */ /* 0x000fe200078e00ff */
[----:B------:R-:W-:Y:S01]  /*3eb0*/  PRMT R118, R118, 0x5410, R49 ;  /* 0x0000541076767816 */ /* 0x000fe20000000031 */
[----:B------:R-:W-:Y:S01]  /*3ec0*/  FMUL.FTZ R52, R44, R47 ;  /* 0x0000002f2c347220 */ /* 0x000fe20000410000 */
[----:B------:R-:W-:Y:S01]  /*3ed0*/  LOP3.LUT R45, R30, 0xffff0000, RZ, 0xc0, !PT ;  /* 0xffff00001e2d7812 */ /* 0x000fe200078ec0ff */
[C---:B------:R-:W-:Y:S01]  /*3ee0*/  IMAD.U32 R30, R31.reuse, 0x10000, RZ ;  /* 0x000100001f1e7824 */ /* 0x040fe200078e00ff */
[----:B------:R-:W-:Y:S01]  /*3ef0*/  LOP3.LUT R42, R31, 0xffff0000, RZ, 0xc0, !PT ;  /* 0xffff00001f2a7812 */ /* 0x000fe200078ec0ff */
[----:B------:R-:W-:-:S02]  /*3f00*/  IMAD.U32 R31, R29, 0x10000, RZ ;  /* 0x000100001d1f7824 */ /* 0x000fc400078e00ff */
[----:B------:R-:W-:Y:S01]  /*3f10*/  FMUL.FTZ R44, R44, R46 ;  /* 0x0000002e2c2c7220 */ /* 0x000fe20000410000 */
[----:B------:R-:W-:Y:S02]  /*3f20*/  IMAD.U32 R48, R118, 0x10000, RZ ;  /* 0x0001000076307824 */ /* 0x000fe400078e00ff */
[----:B------:R-:W-:Y:S01]  /*3f30*/  FMUL.FTZ R54, R45, R50 ;  /* 0x000000322d367220 */ /* 0x000fe20000410000 */
[C---:B------:R-:W-:Y:S01]  /*3f40*/  FFMA.FTZ R52, R31.reuse, R46, -R52 ;  /* 0x0000002e1f347223 */ /* 0x040fe20000010834 */
[----:B------:R-:W-:Y:S01]  /*3f50*/  FFMA.FTZ R47, R31, R47, R44 ;  /* 0x0000002f1f2f7223 */ /* 0x000fe2000001002c */
[-C--:B------:R-:W-:Y:S01]  /*3f60*/  FMUL.FTZ R44, R45, R48.reuse ;  /* 0x000000302d2c7220 */ /* 0x080fe20000410000 */
[----:B------:R-:W-:Y:S01]  /*3f70*/  IMAD.U32 R29, R28, 0x10000, RZ ;  /* 0x000100001c1d7824 */ /* 0x000fe200078e00ff */
[----:B------:R-:W-:Y:S01]  /*3f80*/  LOP3.LUT R45, R120, 0xffff0000, RZ, 0xc0, !PT ;  /* 0xffff0000782d7812 */ /* 0x000fe200078ec0ff */
[----:B------:R-:W-:Y:S01]  /*3f90*/  FFMA.FTZ R54, R43, R48, -R54 ;  /* 0x000000302b367223 */ /* 0x000fe20000010836 */
[----:B------:R-:W-:Y:S01]  /*3fa0*/  LOP3.LUT R31, R118, 0xffff0000, RZ, 0xc0, !PT ;  /* 0xffff0000761f7812 */ /* 0x000fe200078ec0ff */
[----:B------:R-:W-:Y:S01]  /*3fb0*/  IMAD.U32 R117, R117, 0x10000, RZ ;  /* 0x0001000075757824 */ /* 0x000fe200078e00ff */
[----:B------:R-:W-:Y:S01]  /*3fc0*/  LOP3.LUT R28, R28, 0xffff0000, RZ, 0xc0, !PT ;  /* 0xffff00001c1c7812 */ /* 0x000fe200078ec0ff */
[----:B------:R-:W-:Y:S01]  /*3fd0*/  FFMA.FTZ R43, R43, R50, R44 ;  /* 0x000000322b2b7223 */ /* 0x000fe2000001002c */
[C---:B------:R-:W-:Y:S01]  /*3fe0*/  FMUL.FTZ R49, R42.reuse, R45 ;  /* 0x0000002d2a317220 */ /* 0x040fe20000410000 */
[----:B------:R-:W-:Y:S01]  /*3ff0*/  FMUL.FTZ R44, R42, R31 ;  /* 0x0000001f2a2c7220 */ /* 0x000fe20000410000 */
[----:B------:R-:W-:Y:S01]  /*4000*/  F2FP.BF16.F32.PACK_AB R47, R47, R52 ;  /* 0x000000342f2f723e */ /* 0x000fe200000010ff */
        /* <DEDUP_REMOVED lines=8> */
[----:B------:R-:W-:Y:S01]  /*4090*/  F2FP.BF16.F32.PACK_AB R28, R29, R42 ;  /* 0x0000002a1d1c723e */ /* 0x000fe200000010ff */
[----:B------:R-:W-:-:S07]  /*40a0*/  IMAD.MOV.U32 R29, RZ, RZ, R47 ;  /* 0x000000ffff1d7224 */ /* 0x000fce00078e002f */
.L_x_1131:
[----:B------:R-:W-:Y:S05]  /*40b0*/  BSYNC B2 ;  /* 0x0000000000027941 */ /* 0x000fea0003800000 */
.L_x_1130:
[----:B--2---:R4:W-:Y:S02]  /*40c0*/  STG.E.128 desc[UR38][R32.64+0x60], R28 ;  /* 0x0000601c20007986 */ /* 0x0049e4000c101d26 */
.L_x_1129:
[----:B------:R-:W-:Y:S05]  /*40d0*/  BSYNC B1 ;  /* 0x0000000000017941 */ /* 0x000fea0003800000 */
.L_x_1128:
        /* <DEDUP_REMOVED lines=8> */
[----:B------:R-:W-:Y:S01]  /*4160*/  SHF.R.U64 R42, R40, 0x10, R41 ;  /* 0x00000010282a7819 */ /* 0x000fe20000001229 */
[----:B--2---:R-:W-:Y:S01]  /*4170*/  IMAD.U32 R40, R31, 0x10000, RZ ;  /* 0x000100001f287824 */ /* 0x004fe200078e00ff */
[----:B------:R-:W-:Y:S01]  /*4180*/  SHF.R.U64 R44, R38, 0x10, R39 ;  /* 0x00000010262c7819 */ /* 0x000fe20000001227 */
[----:B------:R-:W-:Y:S01]  /*4190*/  IMAD.U32 R38, R30, 0x10000, RZ ;  /* 0x000100001e267824 */ /* 0x000fe200078e00ff */
[----:B------:R-:W-:Y:S02]  /*41a0*/  SHF.R.U32.HI R43, RZ, 0x10, R41 ;  /* 0x00000010ff2b7819 */ /* 0x000fe40000011629 */
[----:B------:R-:W-:Y:S02]  /*41b0*/  SHF.R.U32.HI R45, RZ, 0x10, R39 ;  /* 0x00000010ff2d7819 */ /* 0x000fe40000011627 */
[----:B------:R-:W-:Y:S02]  /*41c0*/  PRMT R115, R115, 0x5410, R42 ;  /* 0x0000541073737816 */ /* 0x000fe4000000002a */
[----:B------:R-:W-:-:S02]  /*41d0*/  PRMT R113, R113, 0x5410, R44 ;  /* 0x0000541071717816 */ /* 0x000fc4000000002c */
[----:B------:R-:W-:Y:S02]  /*41e0*/  PRMT R116, R116, 0x5410, R43 ;  /* 0x0000541074747816 */ /* 0x000fe4000000002b */
[----:B------:R-:W-:Y:S02]  /*41f0*/  LOP3.LUT R41, R31, 0xffff0000, RZ, 0xc0, !PT ;  /* 0xffff00001f297812 */ /* 0x000fe400078ec0ff */
[----:B------:R-:W-:Y:S01]  /*4200*/  PRMT R114, R114, 0x5410, R45 ;  /* 0x0000541072727816 */ /* 0x000fe2000000002d */
[----:B------:R-:W-:Y:S01]  /*4210*/  IMAD.U32 R45, R116, 0x10000, RZ ;  /* 0x00010000742d7824 */ /* 0x000fe200078e00ff */
[----:B------:R-:W-:Y:S02]  /*4220*/  LOP3.LUT R31, R29, 0xffff0000, RZ, 0xc0, !PT ;  /* 0xffff00001d1f7812 */ /* 0x000fe400078ec0ff */
[----:B------:R-:W-:Y:S01]  /*4230*/  LOP3.LUT R44, R115, 0xffff0000, RZ, 0xc0, !PT ;  /* 0xffff0000732c7812 */ /* 0x000fe200078ec0ff */
[----:B------:R-:W-:Y:S01]  /*4240*/  IMAD.U32 R43, R114, 0x10000, RZ ;  /* 0x00010000722b7824 */ /* 0x000fe200078e00ff */
[----:B------:R-:W-:Y:S01]  /*4250*/  LOP3.LUT R42, R113, 0xffff0000, RZ, 0xc0, !PT ;  /* 0xffff0000712a7812 */ /* 0x000fe200078ec0ff */
[----:B------:R-:W-:Y:S01]  /*4260*/  IMAD.U32 R115, R115, 0x10000, RZ ;  /* 0x0001000073737824 */ /* 0x000fe200078e00ff */
[----:B------:R-:W-:Y:S01]  /*4270*/  LOP3.LUT R39, R30, 0xffff0000, RZ, 0xc0, !PT ;  /* 0xffff00001e277812 */ /* 0x000fe200078ec0ff */
[----:B------:R-:W-:-:S02]  /*4280*/  IMAD.U32 R30, R29, 0x10000, RZ ;  /* 0x000100001d1e7824 */ /* 0x000fc400078e00ff */
[C---:B------:R-:W-:Y:S01]  /*4290*/  FMUL.FTZ R47, R31.reuse, R44 ;  /* 0x0000002c1f2f7220 */ /* 0x040fe20000410000 */
[C---:B------:R-:W-:Y:S02]  /*42a0*/  IMAD.U32 R29, R28.reuse, 0x10000, RZ ;  /* 0x000100001c1d7824 */ /* 0x040fe400078e00ff */
[-C--:B------:R-:W-:Y:S01]  /*42b0*/  FMUL.FTZ R31, R31, R42.reuse ;  /* 0x0000002a1f1f7220 */ /* 0x080fe20000410000 */
[----:B------:R-:W-:Y:S01]  /*42c0*/  LOP3.LUT R28, R28, 0xffff0000, RZ, 0xc0, !PT ;  /* 0xffff00001c1c7812 */ /* 0x000fe200078ec0ff */
[C---:B------:R-:W-:Y:S01]  /*42d0*/  FMUL.FTZ R49, R39.reuse, R45 ;  /* 0x0000002d27317220 */ /* 0x040fe20000410000 */
[----:B------:R-:W-:Y:S01]  /*42e0*/  LOP3.LUT R116, R116, 0xffff0000, RZ, 0xc0, !PT ;  /* 0xffff000074747812 */ /* 0x000fe200078ec0ff */
[-C--:B------:R-:W-:Y:S01]  /*42f0*/  FMUL.FTZ R39, R39, R43.reuse ;  /* 0x0000002b27277220 */ /* 0x080fe20000410000 */
[----:B------:R-:W-:Y:S01]  /*4300*/  LOP3.LUT R114, R114, 0xffff0000, RZ, 0xc0, !PT ;  /* 0xffff000072727812 */ /* 0x000fe200078ec0ff */
[----:B------:R-:W-:Y:S02]  /*4310*/  IMAD.U32 R113, R113, 0x10000, RZ ;  /* 0x0001000071717824 */ /* 0x000fe400078e00ff */
[C---:B------:R-:W-:Y:S01]  /*4320*/  FFMA.FTZ R47, R30.reuse, R42, -R47 ;  /* 0x0000002a1e2f7223 */ /* 0x040fe2000001082f */
[----:B------:R-:W-:Y:S01]  /*4330*/  FFMA.FTZ R44, R30, R44, R31 ;  /* 0x0000002c1e2c7223 */ /* 0x000fe2000001001f */
[----:B------:R-:W-:Y:S01]  /*4340*/  FFMA.FTZ R49, R38, R43, -R49 ;  /* 0x0000002b26317223 */ /* 0x000fe20000010831 */
[----:B------:R-:W-:Y:S01]  /*4350*/  FMUL.FTZ R30, R28, R115 ;  /* 0x000000731c1e7220 */ /* 0x000fe20000410000 */
[----:B------:R-:W-:Y:S01]  /*4360*/  FFMA.FTZ R38, R38, R45, R39 ;  /* 0x0000002d26267223 */ /* 0x000fe20000010027 */
[C---:B------:R-:W-:Y:S01]  /*4370*/  FMUL.FTZ R31, R41.reuse, R116 ;  /* 0x00000074291f7220 */ /* 0x040fe20000410000 */
[-C--:B------:R-:W-:Y:S01]  /*4380*/  FMUL.FTZ R28, R28, R113.reuse ;  /* 0x000000711c1c7220 */ /* 0x080fe20000410000 */
[-C--:B------:R-:W-:Y:S01]  /*4390*/  FMUL.FTZ R41, R41, R114.reuse ;  /* 0x0000007229297220 */ /* 0x080fe20000410000 */
[C---:B------:R-:W-:Y:S01]  /*43a0*/  FFMA.FTZ R30, R29.reuse, R113, -R30 ;  /* 0x000000711d1e7223 */ /* 0x040fe2000001081e */
[C---:B------:R-:W-:Y:S01]  /*43b0*/  FFMA.FTZ R31, R40.reuse, R114, -R31 ;  /* 0x00000072281f7223 */ /* 0x040fe2000001081f */
[----:B------:R-:W-:Y:S01]  /*43c0*/  FFMA.FTZ R29, R29, R115, R28 ;  /* 0x000000731d1d7223 */ /* 0x000fe2000001001c */
[----:B------:R-:W-:Y:S01]  /*43d0*/  FFMA.FTZ R40, R40, R116, R41 ;  /* 0x0000007428287223 */ /* 0x000fe20000010029 */
[----:B------:R-:W-:-:S02]  /*43e0*/  F2FP.BF16.F32.PACK_AB R44, R44, R47 ;  /* 0x0000002f2c2c723e */ /* 0x000fc400000010ff */
[----:B------:R-:W-:Y:S02]  /*43f0*/  F2FP.BF16.F32.PACK_AB R38, R38, R49 ;  /* 0x000000312626723e */ /* 0x000fe400000010ff */
[----:B------:R-:W-:Y:S01]  /*4400*/  F2FP.BF16.F32.PACK_AB R28, R29, R30 ;  /* 0x0000001e1d1c723e */ /* 0x000fe200000010ff */
[----:B------:R-:W-:Y:S01]  /*4410*/  IMAD.MOV.U32 R29, RZ, RZ, R44 ;  /* 0x000000ffff1d7224 */ /* 0x000fe200078e002c */
[----:B------:R-:W-:Y:S01]  /*4420*/  F2FP.BF16.F32.PACK_AB R31, R40, R31 ;  /* 0x0000001f281f723e */ /* 0x000fe200000010ff */
[----:B------:R-:W-:-:S07]  /*4430*/  IMAD.MOV.U32 R30, RZ, RZ, R38 ;  /* 0x000000ffff1e7224 */ /* 0x000fce00078e0026 */
.L_x_1135:
[----:B------:R-:W-:Y:S05]  /*4440*/  BSYNC B2 ;  /* 0x0000000000027941 */ /* 0x000fea0003800000 */
.L_x_1134:
[----:B--2---:R1:W-:Y:S02]  /*4450*/  STG.E.128 desc[UR38][R32.64+0x80], R28 ;  /* 0x0000801c20007986 */ /* 0x0043e4000c101d26 */
.L_x_1133:
[----:B------:R-:W-:Y:S05]  /*4460*/  BSYNC B1 ;  /* 0x0000000000017941 */ /* 0x000fea0003800000 */
.L_x_1132:
        /* <DEDUP_REMOVED lines=11> */
[----:B------:R-:W-:Y:S02]  /*4520*/  PRMT R112, R112, 0x5410, R39 ;  /* 0x0000541070707816 */ /* 0x000fe40000000027 */
[----:B------:R-:W-:Y:S02]  /*4530*/  PRMT R90, R90, 0x5410, R43 ;  /* 0x000054105a5a7816 */ /* 0x000fe4000000002b */
[----:B------:R-:W-:Y:S01]  /*4540*/  SHF.R.U64 R38, R34, 0x10, R35 ;  /* 0x0000001022267819 */ /* 0x000fe20000001223 */
[C---:B------:R-:W-:Y:S01]  /*4550*/  IMAD.U32 R34, R30.reuse, 0x10000, RZ ;  /* 0x000100001e227824 */ /* 0x040fe200078e00ff */
[----:B------:R-:W-:Y:S01]  /*4560*/  LOP3.LUT R35, R30, 0xffff0000, RZ, 0xc0, !PT ;  /* 0xffff00001e237812 */ /* 0x000fe200078ec0ff */
[----:B------:R-:W-:Y:S01]  /*4570*/  IMAD.U32 R39, R90, 0x10000, RZ ;  /* 0x000100005a277824 */ /* 0x000fe200078e00ff */
[----:B------:R-:W-:Y:S01]  /*4580*/  PRMT R110, R110, 0x5410, R41 ;  /* 0x000054106e6e7816 */ /* 0x000fe20000000029 */
[----:B------:R-:W-:Y:S01]  /*4590*/  IMAD.U32 R41, R112, 0x10000, RZ ;  /* 0x0001000070297824 */ /* 0x000fe200078e00ff */
[----:B------:R-:W-:Y:S01]  /*45a0*/  PRMT R91, R91, 0x5410, R38 ;  /* 0x000054105b5b7816 */ /* 0x000fe20000000026 */
[----:B------:R-:W-:Y:S01]  /*45b0*/  IMAD.U32 R30, R29, 0x10000, RZ ;  /* 0x000100001d1e7824 */ /* 0x000fe200078e00ff */
[----:B------:R-:W-:Y:S01]  /*45c0*/  LOP3.LUT R37, R31, 0xffff0000, RZ, 0xc0, !PT ;  /* 0xffff00001f257812 */ /* 0x000fe200078ec0ff */
[----:B------:R-:W-:Y:S01]  /*45d0*/  FMUL.FTZ R45, R35, R41 ;  /* 0x00000029232d7220 */ /* 0x000fe20000410000 */
[----:B------:R-:W-:Y:S01]  /*45e0*/  LOP3.LUT R31, R29, 0xffff0000, RZ, 0xc0, !PT ;  /* 0xffff00001d1f7812 */ /* 0x000fe200078ec0ff */
[-C--:B------:R-:W-:Y:S01]  /*45f0*/  FMUL.FTZ R35, R35, R39.reuse ;  /* 0x0000002723237220 */ /* 0x080fe20000410000 */
[----:B------:R-:W-:Y:S01]  /*4600*/  LOP3.LUT R40, R110, 0xffff0000, RZ, 0xc0, !PT ;  /* 0xffff00006e287812 */ /* 0x000fe200078ec0ff */
[----:B------:R-:W-:Y:S01]  /*4610*/  FFMA.FTZ R45, R34, R39, -R45 ;  /* 0x00000027222d7223 */ /* 0x000fe2000001082d */
[----:B------:R-:W-:Y:S01]  /*4620*/  LOP3.LUT R38, R91, 0xffff0000, RZ, 0xc0, !PT ;  /* 0xffff00005b267812 */ /* 0x000fe200078ec0ff */
[----:B------:R-:W-:Y:S01]  /*4630*/  IMAD.U32 R29, R28, 0x10000, RZ ;  /* 0x000100001c1d7824 */ /* 0x000fe200078e00ff */
[----:B------:R-:W-:Y:S01]  /*4640*/  LOP3.LUT R112, R112, 0xffff0000, RZ, 0xc0, !PT ;  /* 0xffff000070707812 */ /* 0x000fe200078ec0ff */
[C---:B------:R-:W-:Y:S01]  /*4650*/  FMUL.FTZ R43, R31.reuse, R40 ;  /* 0x000000281f2b7220 */ /* 0x040fe20000410000 */
[----:B------:R-:W-:Y:S01]  /*4660*/  LOP3.LUT R90, R90, 0xffff0000, RZ, 0xc0, !PT ;  /* 0xffff00005a5a7812 */ /* 0x000fe200078ec0ff */
[----:B------:R-:W-:Y:S01]  /*4670*/  FFMA.FTZ R34, R34, R41, R35 ;  /* 0x0000002922227223 */ /* 0x000fe20000010023 */
[----:B------:R-:W-:Y:S01]  /*4680*/  FMUL.FTZ R31, R31, R38 ;  /* 0x000000261f1f7220 */ /* 0x000fe20000410000 */
[----:B------:R-:W-:Y:S01]  /*4690*/  LOP3.LUT R28, R28, 0xffff0000, RZ, 0xc0, !PT ;  /* 0xffff00001c1c7812 */ /* 0x000fe200078ec0ff */
[----:B------:R-:W-:Y:S01]  /*46a0*/  FMUL.FTZ R35, R37, R112 ;  /* 0x0000007025237220 */ /* 0x000fe20000410000 */
[----:B------:R-:W-:-:S02]  /*46b0*/  IMAD.U32 R110, R110, 0x10000, RZ ;  /* 0x000100006e6e7824 */ /* 0x000fc400078e00ff */
[----:B------:R-:W-:Y:S01]  /*46c0*/  FMUL.FTZ R37, R37, R90 ;  /* 0x0000005a25257220 */ /* 0x000fe20000410000 */
[----:B------:R-:W-:Y:S02]  /*46d0*/  IMAD.U32 R91, R91, 0x10000, RZ ;  /* 0x000100005b5b7824 */ /* 0x000fe400078e00ff */
[C---:B------:R-:W-:Y:S01]  /*46e0*/  FFMA.FTZ R43, R30.reuse, R38, -R43 ;  /* 0x000000261e2b7223 */ /* 0x040fe2000001082b */
[----:B------:R-:W-:Y:S01]  /*46f0*/  FFMA.FTZ R40, R30, R40, R31 ;  /* 0x000000281e287223 */ /* 0x000fe2000001001f */
[----:B------:R-:W-:Y:S01]  /*4700*/  FFMA.FTZ R35, R36, R90, -R35 ;  /* 0x0000005a24237223 */ /* 0x000fe20000010823 */
[C---:B------:R-:W-:Y:S01]  /*4710*/  FMUL.FTZ R30, R28.reuse, R110 ;  /* 0x0000006e1c1e7220 */ /* 0x040fe20000410000 */
[----:B------:R-:W-:Y:S01]  /*4720*/  FMUL.FTZ R31, R28, R91 ;  /* 0x0000005b1c1f7220 */ /* 0x000fe20000410000 */
[----:B------:R-:W-:Y:S01]  /*4730*/  FFMA.FTZ R36, R36, R112, R37 ;  /* 0x0000007024247223 */ /* 0x000fe20000010025 */
[----:B------:R-:W-:Y:S01]  /*4740*/  F2FP.BF16.F32.PACK_AB R34, R34, R45 ;  /* 0x0000002d2222723e */ /* 0x000fe200000010ff */
[C---:B------:R-:W-:Y:S01]  /*4750*/  FFMA.FTZ R30, R29.reuse, R91, -R30 ;  /* 0x0000005b1d1e7223 */ /* 0x040fe2000001081e */
[----:B------:R-:W-:Y:S01]  /*4760*/  FFMA.FTZ R31, R29, R110, R31 ;  /* 0x0000006e1d1f7223 */ /* 0x000fe2000001001f */
[----:B------:R-:W-:-:S02]  /*4770*/  F2FP.BF16.F32.PACK_AB R29, R40, R43 ;  /* 0x0000002b281d723e */ /* 0x000fc400000010ff */
[----:B------:R-:W-:Y:S02]  /*4780*/  F2FP.BF16.F32.PACK_AB R35, R36, R35 ;  /* 0x000000232423723e */ /* 0x000fe400000010ff */
[----:B------:R-:W-:Y:S01]  /*4790*/  F2FP.BF16.F32.PACK_AB R28, R31, R30 ;  /* 0x0000001e1f1c723e */ /* 0x000fe200000010ff */
[----:B------:R-:W-:Y:S02]  /*47a0*/  IMAD.MOV.U32 R30, RZ, RZ, R34 ;  /* 0x000000ffff1e7224 */ /* 0x000fe400078e0022 */
[----:B------:R-:W-:-:S07]  /*47b0*/  IMAD.MOV.U32 R31, RZ, RZ, R35 ;  /* 0x000000ffff1f7224 */ /* 0x000fce00078e0023 */
.L_x_1137:
[----:B------:R-:W-:Y:S05]  /*47c0*/  BSYNC B1 ;  /* 0x0000000000017941 */ /* 0x000fea0003800000 */
.L_x_1136:
[----:B--2---:R1:W-:Y:S01]  /*47d0*/  STG.E.128 desc[UR38][R32.64+0xa0], R28 ;  /* 0x0000a01c20007986 */ /* 0x0043e2000c101d26 */
[----:B------:R-:W-:Y:S05]  /*47e0*/  BRA `(.L_x_1115) ;  /* 0x0000002000ac7947 */ /* 0x000fea0003800000 */
.L_x_1109:
        /* <DEDUP_REMOVED lines=18> */
[----:B------:R-:W-:Y:S02]  /*4910*/  CS2R R36, SRZ ;  /* 0x0000000000247805 */ /* 0x000fe4000001ff00 */
[----:B------:R-:W-:Y:S01]  /*4920*/  CS2R R50, SRZ ;  /* 0x0000000000327805 */ /* 0x000fe2000001ff00 */
[----:B------:R-:W-:Y:S01]  /*4930*/  IMAD.X R29, R15, 0x1, R79, P3 ;  /* 0x000000010f1d7824 */ /* 0x000fe200018e064f */
[----:B------:R-:W-:Y:S02]  /*4940*/  IADD3 R15, P3, R64, R52, RZ ;  /* 0x00000034400f7210 */ /* 0x000fe40007f7e0ff */
[----:B------:R-:W-:-:S03]  /*4950*/  CS2R R48, SRZ ;  /* 0x0000000000307805 */ /* 0x000fc6000001ff00 */
        /* <DEDUP_REMOVED lines=9> */
[----:B------:R-:W-:Y:S02]  /*49f0*/  CS2R R32, SRZ ;  /* 0x0000000000207805 */ /* 0x000fe4000001ff00 */
[----:B------:R-:W-:Y:S02]  /*4a00*/  CS2R R46, SRZ ;  /* 0x00000000002e7805 */ /* 0x000fe4000001ff00 */
[----:B------:R-:W-:-:S05]  /*4a10*/  CS2R R44, SRZ ;  /* 0x00000000002c7805 */ /* 0x000fca000001ff00 */
[----:B------:R0:W5:Y:S04]  /*4a20*/  @!P3 LDG.E.128 R36, desc[UR38][R52.64] ;  /* 0x000000263424b981 */ /* 0x000168000c1e1d00 */
[----:B------:R0:W5:Y:S01]  /*4a30*/  @!P3 LDG.E.128 R48, desc[UR38][R54.64] ;  /* 0x000000263630b981 */ /* 0x000162000c1e1d00 */
[----:B------:R-:W-:Y:S01]  /*4a40*/  ISETP.GE.AND P3, PT, R58, R99, PT ;  /* 0x000000633a00720c */ /* 0x000fe20003f66270 */
[----:B------:R-:W-:Y:S01]  /*4a50*/  VIADD R58, R19, 0x20 ;  /* 0x00000020133a7836 */ /* 0x000fe20000000000 */
[----:B------:R-:W-:Y:S02]  /*4a60*/  CS2R R30, SRZ ;  /* 0x00000000001e7805 */ /* 0x000fe4000001ff00 */
[----:B------:R-:W-:Y:S02]  /*4a70*/  CS2R R28, SRZ ;  /* 0x00000000001c7805 */ /* 0x000fe4000001ff00 */
[----:B------:R-:W-:-:S02]  /*4a80*/  CS2R R42, SRZ ;  /* 0x00000000002a7805 */ /* 0x000fc4000001ff00 */
[----:B------:R-:W-:-:S05]  /*4a90*/  CS2R R40, SRZ ;  /* 0x0000000000287805 */ /* 0x000fca000001ff00 */
[----:B------:R0:W5:Y:S04]  /*4aa0*/  @!P3 LDG.E.128 R32, desc[UR38][R52.64+0x20] ;  /* 0x000020263420b981 */ /* 0x000168000c1e1d00 */
[----:B------:R0:W5:Y:S01]  /*4ab0*/  @!P3 LDG.E.128 R44, desc[UR38][R54.64+0x20] ;  /* 0x00002026362cb981 */ /* 0x000162000c1e1d00 */
[----:B------:R-:W-:-:S13]  /*4ac0*/  ISETP.GE.AND P3, PT, R58, R99, PT ;  /* 0x000000633a00720c */ /* 0x000fda0003f66270 */
[----:B------:R0:W5:Y:S04]  /*4ad0*/  @!P3 LDG.E.128 R28, desc[UR38][R52.64+0x40] ;  /* 0x00004026341cb981 */ /* 0x000168000c1e1d00 */
[----:B------:R0:W5:Y:S02]  /*4ae0*/  @!P3 LDG.E.128 R40, desc[UR38][R54.64+0x40] ;  /* 0x000040263628b981 */ /* 0x000164000c1e1d00 */
.L_x_1139:
[----:B------:R-:W-:Y:S05]  /*4af0*/  BSYNC B1 ;  /* 0x0000000000017941 */ /* 0x000fea0003800000 */
.L_x_1138:
        /* <DEDUP_REMOVED lines=51> */
.L_x_1140:
[----:B------:R-:W2:Y:S01]  /*4e30*/  LDL R52, [R1+0x8] ;  /* 0x0000080001347983 */ /* 0x000ea20000100800 */
[----:B------:R-:W-:Y:S01]  /*4e40*/  IMAD R15, R18, 0x8, R2 ;  /* 0x00000008120f7824 */ /* 0x000fe200078e0202 */
[----:B------:R-:W-:Y:S01]  /*4e50*/  BSSY B1, `(.L_x_1141) ;  /* 0x0000004000017945 */ /* 0x000fe20003800000 */
[----:B--2---:R-:W-:-:S04]  /*4e60*/  SHF.L.U32 R86, R52, 0x1f, RZ ;  /* 0x0000001f34567819 */ /* 0x004fc800000006ff */
[----:B------:R-:W0:Y:S02]  /*4e70*/  SYNCS.PHASECHK.TRANS64.TRYWAIT P5, [R15+URZ+0x2d890], R86 ;  /* 0x02d890560f0075a7 */ /* 0x000e2400080a017f */
[----:B0-----:R-:W-:Y:S05]  /*4e80*/  @!P5 BRA `(.L_x_1142) ;  /* 0x000001b40064d947 */ /* 0x001fea0003800000 */
.L_x_1421:
[----:B------:R-:W-:Y:S05]  /*4e90*/  BSYNC B1 ;  /* 0x0000000000017941 */ /* 0x000fea0003800000 */
.L_x_1141:
[----:B------:R-:W-:Y:S05]  /*4ea0*/  @P4 BRA `(.L_x_1115) ;  /* 0x0000001800fc4947 */ /* 0x000fea0003800000 */
[----:B------:R-:W1:Y:S01]  /*4eb0*/  LDC R110, c[0x0][0x2e4] ;  /* 0x0000b900ff6e7b82 */ /* 0x000e620000000800 */
[----:B------:R-:W-:Y:S01]  /*4ec0*/  ISETP.NE.AND P4, PT, R9, RZ, PT ;  /* 0x000000ff0900720c */ /* 0x000fe20003f85270 */
[----:B------:R-:W-:Y:S01]  /*4ed0*/  ULDC.64 UR4, c[0x0][0x2f0] ;  /* 0x0000bc0000047ab9 */ /* 0x000fe20000000a00 */
[----:B------:R-:W-:Y:S01]  /*4ee0*/  SHF.R.S32.HI R52, RZ, 0x1f, R23 ;  /* 0x0000001fff347819 */ /* 0x000fe20000011417 */
[----:B------:R-:W-:Y:S01]  /*4ef0*/  IMAD.MOV.U32 R90, RZ, RZ, R56 ;  /* 0x000000ffff5a7224 */ /* 0x000fe200078e0038 */
[----:B------:R-:W-:Y:S03]  /*4f00*/  BSSY B1, `(.L_x_1143) ;  /* 0x0000089000017945 */ /* 0x000fe60003800000 */
        /* <DEDUP_REMOVED lines=9> */
[----:B------:R-:W-:Y:S01]  /*4fa0*/  SEL R52, R107, R113, !P0 ;  /* 0x000000716b347207 */ /* 0x000fe20004000000 */
[----:B------:R-:W-:Y:S01]  /*4fb0*/  BSSY B2, `(.L_x_1145) ;  /* 0x0000071000027945 */ /* 0x000fe20003800000 */
[----:B------:R-:W-:-:S02]  /*4fc0*/  ISETP.GE.AND P4, PT, R19, R99, PT ;  /* 0x000000631300720c */ /* 0x000fc40003f86270 */
[----:B------:R-:W-:-:S04]  /*4fd0*/  SHF.R.S32.HI R53, RZ, 0x1f, R52 ;  /* 0x0000001fff357819 */ /* 0x000fc80000011434 */
[----:B------:R-:W-:-:S04]  /*4fe0*/  LEA.HI R53, R53, R52, RZ, 0x4 ;  /* 0x0000003435357211 */ /* 0x000fc800078f20ff */
[----:B------:R-:W-:-:S04]  /*4ff0*/  SHF.R.S32.HI R52, RZ, 0x4, R53 ;  /* 0x00000004ff347819 */ /* 0x000fc80000011435 */
[----:B------:R-:W-:-:S04]  /*5000*/  LEA.HI.SX32 R52, R3, R52, 0x1d ;  /* 0x0000003403347211 */ /* 0x000fc800078feaff */
[----:B------:R-:W-:Y:S01]  /*5010*/  SHF.R.S32.HI R53, RZ, 0x1f, R52 ;  /* 0x0000001fff357819 */ /* 0x000fe20000011434 */
[----:B------:R-:W-:-:S03]  /*5020*/  IMAD.SHL.U32 R121, R52, 0x8, RZ ;  /* 0x0000000834797824 */ /* 0x000fc600078e00ff */
[----:B------:R-:W-:-:S05]  /*5030*/  LEA.HI R52, R53, R52, RZ, 0x2 ;  /* 0x0000003435347211 */ /* 0x000fca00078f10ff */
[----:B------:R-:W-:-:S05]  /*5040*/  IMAD.SHL.U32 R52, R52, 0x400, RZ ;  /* 0x0000040034347824 */ /* 0x000fca00078e00ff */
[----:B------:R-:W-:Y:S02]  /*5050*/  LOP3.LUT R52, R52, 0x7ffff000, RZ, 0xc0, !PT ;  /* 0x7ffff00034347812 */ /* 0x000fe400078ec0ff */
[----:B--2---:R-:W-:-:S04]  /*5060*/  LOP3.LUT R53, R58, 0x18, R121, 0xf8, !PT ;  /* 0x000000183a357812 */ /* 0x004fc800078ef879 */
[----:B---3--:R-:W-:Y:S01]  /*5070*/  LOP3.LUT R53, R53, R55, RZ, 0x3c, !PT ;  /* 0x0000003735357212 */ /* 0x008fe200078e3cff */
[----:B------:R-:W-:-:S03]  /*5080*/  IMAD R55, R18, 0x3000, R100 ;  /* 0x0000300012377824 */ /* 0x000fc600078e0264 */
[----:B----4-:R-:W-:Y:S01]  /*5090*/  IADD3 R53, R53, R52, R54 ;  /* 0x0000003435357210 */ /* 0x010fe20007ffe036 */
[----:B------:R-:W-:-:S04]  /*50a0*/  IMAD R52, R55, 0x2, R2 ;  /* 0x0000000237347824 */ /* 0x000fc800078e0202 */
[----:B------:R-:W-:-:S04]  /*50b0*/  IMAD R53, R18, 0x3000, R53 ;  /* 0x0000300012357824 */ /* 0x000fc800078e0235 */
[----:B------:R-:W-:Y:S02]  /*50c0*/  IMAD R56, R53, 0x2, R2 ;  /* 0x0000000235387824 */ /* 0x000fe400078e0202 */
[----:B------:R-:W1:Y:S04]  /*50d0*/  LDS.128 R52, [R52+0x15400] ;  /* 0x0154000034347984 */ /* 0x000e680000000c00 */
[----:B------:R-:W2:Y:S01]  /*50e0*/  LDS.128 R56, [R56+0x15400] ;  /* 0x0154000038387984 */ /* 0x000ea20000000c00 */
[----:B------:R-:W-:Y:S05]  /*50f0*/  @P4 BRA `(.L_x_1146) ;  /* 0x0000000400704947 */ /* 0x000fea0003800000 */
[----:B------:R-:W-:Y:S01]  /*5100*/  SHF.R.U64 R122, R36, 0x10, R37 ;  /* 0x00000010247a7819 */ /* 0x000fe20000001225 */
[----:B--2---:R-:W-:Y:S01]  /*5110*/  IMAD.U32 R133, R57, 0x10000, RZ ;  /* 0x0001000039857824 */ /* 0x004fe200078e00ff */
[----:B------:R-:W-:Y:S02]  /*5120*/  SHF.R.U32.HI R124, RZ, 0x10, R49 ;  /* 0x00000010ff7c7819 */ /* 0x000fe40000011631 */
[----:B------:R-:W-:Y:S02]  /*5130*/  SHF.R.U32.HI R123, RZ, 0x10, R37 ;  /* 0x00000010ff7b7819 */ /* 0x000fe40000011625 */
[--C-:B------:R-:W-:Y:S02]  /*5140*/  SHF.R.U64 R36, R38, 0x10, R39.reuse ;  /* 0x0000001026247819 */ /* 0x100fe40000001227 */
[----:B------:R-:W-:Y:S02]  /*5150*/  SHF.R.U32.HI R38, RZ, 0x10, R39 ;  /* 0x00000010ff267819 */ /* 0x000fe40000011627 */
[----:B------:R-:W-:-:S02]  /*5160*/  SHF.R.U64 R39, R48, 0x10, R49 ;  /* 0x0000001030277819 */ /* 0x000fc40000001231 */
[----:B------:R-:W-:Y:S02]  /*5170*/  PRMT R48, R117, 0x5432, R124 ;  /* 0x0000543275307816 */ /* 0x000fe4000000007c */
[----:B------:R-:W-:Y:S01]  /*5180*/  PRMT R49, R125, 0x5410, R123 ;  /* 0x000054107d317816 */ /* 0x000fe2000000007b */
[----:B-1----:R-:W-:Y:S01]  /*5190*/  IMAD.U32 R123, R53, 0x10000, RZ ;  /* 0x00010000357b7824 */ /* 0x002fe200078e00ff */
[--C-:B------:R-:W-:Y:S01]  /*51a0*/  SHF.R.U64 R37, R50, 0x10, R51.reuse ;  /* 0x0000001032257819 */ /* 0x100fe20000001233 */
[----:B------:R-:W-:Y:S01]  /*51b0*/  IMAD.U32 R50, R48, 0x10000, RZ ;  /* 0x0001000030327824 */ /* 0x000fe200078e00ff */
[----:B------:R-:W-:Y:S01]  /*51c0*/  SHF.R.U32.HI R51, RZ, 0x10, R51 ;  /* 0x00000010ff337819 */ /* 0x000fe20000011633 */
[----:B------:R-:W-:Y:S01]  /*51d0*/  IMAD.U32 R124, R49, 0x10000, RZ ;  /* 0x00010000317c7824 */ /* 0x000fe200078e00ff */
[----:B------:R-:W-:Y:S01]  /*51e0*/  PRMT R39, R143, 0x5410, R39 ;  /* 0x000054108f277816 */ /* 0x000fe20000000027 */
[C---:B------:R-:W-:Y:S01]  /*51f0*/  FMUL.FTZ R126, R133.reuse, R50 ;  /* 0x00000032857e7220 */ /* 0x040fe20000410000 */
[----:B------:R-:W-:Y:S01]  /*5200*/  PRMT R37, R142, 0x5410, R37 ;  /* 0x000054108e257816 */ /* 0x000fe20000000025 */
[-C--:B------:R-:W-:Y:S01]  /*5210*/  FMUL.FTZ R133, R133, R124.reuse ;  /* 0x0000007c85857220 */ /* 0x080fe20000410000 */
[----:B------:R-:W-:Y:S01]  /*5220*/  PRMT R36, R114, 0x5432, R36 ;  /* 0x0000543272247816 */ /* 0x000fe20000000024 */
[----:B------:R-:W-:Y:S01]  /*5230*/  FFMA.FTZ R125, R123, R124, -R126 ;  /* 0x0000007c7b7d7223 */ /* 0x000fe2000001087e */
[----:B------:R-:W-:Y:S01]  /*5240*/  LOP3.LUT R124, R57, 0xffff0000, RZ, 0xc0, !PT ;  /* 0xffff0000397c7812 */ /* 0x000fe200078ec0ff */
[----:B------:R-:W-:Y:S01]  /*5250*/  FFMA.FTZ R123, R123, R50, R133 ;  /* 0x000000327b7b7223 */ /* 0x000fe20000010085 */
[----:B------:R-:W-:Y:S01]  /*5260*/  LOP3.LUT R133, R49, 0xffff0000, RZ, 0xc0, !PT ;  /* 0xffff000031857812 */ /* 0x000fe200078ec0ff */
[----:B------:R-:W-:Y:S01]  /*5270*/  IMAD.U32 R57, R59, 0x10000, RZ ;  /* 0x000100003b397824 */ /* 0x000fe200078e00ff */
[----:B------:R-:W-:-:S02]  /*5280*/  LOP3.LUT R49, R48, 0xffff0000, RZ, 0xc0, !PT ;  /* 0xffff000030317812 */ /* 0x000fc400078ec0ff */
[----:B------:R-:W-:-:S03]  /*5290*/  LOP3.LUT R48, R53, 0xffff0000, RZ, 0xc0, !PT ;  /* 0xffff000035307812 */ /* 0x000fc600078ec0ff */
[C---:B------:R-:W-:Y:S01]  /*52a0*/  FMUL.FTZ R53, R124.reuse, R49 ;  /* 0x000000317c357220 */ /* 0x040fe20000410000 */
[----:B------:R-:W-:-:S03]  /*52b0*/  FMUL.FTZ R124, R124, R133 ;  /* 0x000000857c7c7220 */ /* 0x000fc60000410000 */
[C---:B------:R-:W-:Y:S01]  /*52c0*/  FFMA.FTZ R50, R48.reuse, R133, -R53 ;  /* 0x0000008530327223 */ /* 0x040fe20000010835 */
[----:B------:R-:W-:Y:S01]  /*52d0*/  FFMA.FTZ R48, R48, R49, R124 ;  /* 0x0000003130307223 */ /* 0x000fe2000001007c */
[----:B------:R-:W-:Y:S02]  /*52e0*/  PRMT R49, R115, 0x5432, R38 ;  /* 0x0000543273317816 */ /* 0x000fe40000000026 */
[----:B------:R-:W-:Y:S01]  /*52f0*/  PRMT R38, R128, 0x5410, R51 ;  /* 0x0000541080267816 */ /* 0x000fe20000000033 */
[----:B------:R-:W-:Y:S01]  /*5300*/  IMAD.U32 R51, R55, 0x10000, RZ ;  /* 0x0001000037337824 */ /* 0x000fe200078e00ff */
[----:B------:R-:W-:Y:S01]  /*5310*/  PRMT R53, R116, 0x5432, R122 ;  /* 0x0000543274357816 */ /* 0x000fe2000000007a */
[C---:B------:R-:W-:Y:S01]  /*5320*/  IMAD.U32 R122, R49.reuse, 0x10000, RZ ;  /* 0x00010000317a7824 */ /* 0x040fe200078e00ff */
[----:B------:R-:W-:Y:S01]  /*5330*/  LOP3.LUT R49, R49, 0xffff0000, RZ, 0xc0, !PT ;  /* 0xffff000031317812 */ /* 0x000fe200078ec0ff */
[----:B------:R-:W-:Y:S01]  /*5340*/  IMAD.U32 R124, R38, 0x10000, RZ ;  /* 0x00010000267c7824 */ /* 0x000fe200078e00ff */
[----:B------:R-:W-:-:S03]  /*5350*/  F2FP.BF16.F32.PACK_AB R48, R48, R123 ;  /* 0x0000007b3030723e */ /* 0x000fc600000010ff */
[C---:B------:R-:W-:Y:S01]  /*5360*/  FMUL.FTZ R126, R57.reuse, R124 ;  /* 0x0000007c397e7220 */ /* 0x040fe20000410000 */
[----:B------:R-:W-:-:S03]  /*5370*/  FMUL.FTZ R57, R57, R122 ;  /* 0x0000007a39397220 */ /* 0x000fc60000410000 */
[C---:B------:R-:W-:Y:S01]  /*5380*/  FFMA.FTZ R122, R51.reuse, R122, -R126 ;  /* 0x0000007a337a7223 */ /* 0x040fe2000001087e */
[----:B------:R-:W-:Y:S01]  /*5390*/  FFMA.FTZ R51, R51, R124, R57 ;  /* 0x0000007c33337223 */ /* 0x000fe20000010039 */
[----:B------:R-:W-:Y:S01]  /*53a0*/  LOP3.LUT R57, R38, 0xffff0000, RZ, 0xc0, !PT ;  /* 0xffff000026397812 */ /* 0x000fe200078ec0ff */
[----:B------:R-:W-:Y:S01]  /*53b0*/  IMAD.U32 R126, R53, 0x10000, RZ ;  /* 0x00010000357e7824 */ /* 0x000fe200078e00ff */
[----:B------:R-:W-:Y:S02]  /*53c0*/  LOP3.LUT R124, R59, 0xffff0000, RZ, 0xc0, !PT ;  /* 0xffff00003b7c7812 */ /* 0x000fe400078ec0ff */
[----:B------:R-:W-:-:S03]  /*53d0*/  LOP3.LUT R38, R55, 0xffff0000, RZ, 0xc0, !PT ;  /* 0xffff000037267812 */ /* 0x000fc600078ec0ff */
[C---:B------:R-:W-:Y:S01]  /*53e0*/  FMUL.FTZ R55, R124.reuse, R57 ;  /* 0x000000397c377220 */ /* 0x040fe20000410000 */
[----:B------:R-:W-:-:S03]  /*53f0*/  FMUL.FTZ R124, R124, R49 ;  /* 0x000000317c7c7220 */ /* 0x000fc60000410000 */
[C---:B------:R-:W-:Y:S01]  /*5400*/  FFMA.FTZ R49, R38.reuse, R49, -R55 ;  /* 0x0000003126317223 */ /* 0x040fe20000010837 */
[----:B------:R-:W-:Y:S01]  /*5410*/  FFMA.FTZ R38, R38, R57, R124 ;  /* 0x0000003926267223 */ /* 0x000fe2000001007c */
[C---:B------:R-:W-:Y:S01]  /*5420*/  IMAD.U32 R57, R56.reuse, 0x10000, RZ ;  /* 0x0001000038397824 */ /* 0x040fe200078e00ff */
[----:B------:R-:W-:Y:S01]  /*5430*/  LOP3.LUT R56, R56, 0xffff0000, RZ, 0xc0, !PT ;  /* 0xffff000038387812 */ /* 0x000fe200078ec0ff */
[----:B------:R-:W-:Y:S01]  /*5440*/  IMAD.U32 R124, R39, 0x10000, RZ ;  /* 0x00010000277c7824 */ /* 0x000fe200078e00ff */
[----:B------:R-:W-:Y:S01]  /*5450*/  F2FP.BF16.F32.PACK_AB R49, R49, R122 ;  /* 0x0000007a3131723e */ /* 0x000fe200000010ff */
[C---:B------:R-:W-:Y:S01]  /*5460*/  IMAD.U32 R55, R52.reuse, 0x10000, RZ ;  /* 0x0001000034377824 */ /* 0x040fe200078e00ff */
[----:B------:R-:W-:Y:S01]  /*5470*/  LOP3.LUT R52, R52, 0xffff0000, RZ, 0xc0, !PT ;  /* 0xffff000034347812 */ /* 0x000fe200078ec0ff */
        /* <DEDUP_REMOVED lines=8> */
[C---:B------:R-:W-:Y:S02]  /*5500*/  FMUL.FTZ R53, R56.reuse, R55 ;  /* 0x0000003738357220 */ /* 0x040fe40000410000 */
[-C--:B------:R-:W-:Y:S02]  /*5510*/  FMUL.FTZ R56, R56, R39.reuse ;  /* 0x0000002738387220 */ /* 0x080fe40000410000 */
[----:B------:R-:W-:Y:S01]  /*5520*/  FFMA.FTZ R39, R52, R39, -R53 ;  /* 0x0000002734277223 */ /* 0x000fe20000010835 */
[----:B------:R-:W-:Y:S02]  /*5530*/  IMAD.U32 R53, R54, 0x10000, RZ ;  /* 0x0001000036357824 */ /* 0x000fe400078e00ff */
[----:B------:R-:W-:Y:S01]  /*5540*/  FFMA.FTZ R52, R52, R55, R56 ;  /* 0x0000003734347223 */ /* 0x000fe20000010038 */
[C---:B------:R-:W-:Y:S01]  /*5550*/  IMAD.U32 R55, R58.reuse, 0x10000, RZ ;  /* 0x000100003a377824 */ /* 0x040fe200078e00ff */
[----:B------:R-:W-:Y:S01]  /*5560*/  LOP3.LUT R58, R58, 0xffff0000, RZ, 0xc0, !PT ;  /* 0xffff00003a3a7812 */ /* 0x000fe200078ec0ff */
[C---:B------:R-:W-:Y:S01]  /*5570*/  IMAD.U32 R56, R37.reuse, 0x10000, RZ ;  /* 0x0001000025387824 */ /* 0x040fe200078e00ff */
[----:B------:R-:W-:-:S02]  /*5580*/  LOP3.LUT R37, R37, 0xffff0000, RZ, 0xc0, !PT ;  /* 0xffff000025257812 */ /* 0x000fc400078ec0ff */
[----:B------:R-:W-:Y:S01]  /*5590*/  LOP3.LUT R54, R54, 0xffff0000, RZ, 0xc0, !PT ;  /* 0xffff000036367812 */ /* 0x000fe200078ec0ff */
[C---:B------:R-:W-:Y:S01]  /*55a0*/  FMUL.FTZ R126, R55.reuse, R56 ;  /* 0x00000038377e7220 */ /* 0x040fe20000410000 */
[----:B------:R-:W-:Y:S01]  /*55b0*/  FMUL.FTZ R55, R55, R124 ;  /* 0x0000007c37377220 */ /* 0x000fe20000410000 */
[----:B------:R-:W-:Y:S01]  /*55c0*/  FMUL.FTZ R59, R58, R37 ;  /* 0x000000253a3b7220 */ /* 0x000fe20000410000 */
[----:B------:R-:W-:Y:S01]  /*55d0*/  F2FP.BF16.F32.PACK_AB R128, R39, R128 ;  /* 0x000000802780723e */ /* 0x000fe200000010ff */
[C---:B------:R-:W-:Y:S01]  /*55e0*/  FFMA.FTZ R126, R53.reuse, R124, -R126 ;  /* 0x0000007c357e7223 */ /* 0x040fe2000001087e */
[----:B------:R-:W-:Y:S01]  /*55f0*/  FFMA.FTZ R55, R53, R56, R55 ;  /* 0x0000003835377223 */ /* 0x000fe20000010037 */
[----:B------:R-:W-:Y:S02]  /*5600*/  LOP3.LUT R53, R36, 0xffff0000, RZ, 0xc0, !PT ;  /* 0xffff000024357812 */ /* 0x000fe400078ec0ff */
[----:B------:R-:W-:Y:S01]  /*5610*/  F2FP.BF16.F32.PACK_AB R56, R52, R57 ;  /* 0x000000393438723e */ /* 0x000fe200000010ff */
[----:B------:R-:W-:-:S02]  /*5620*/  IMAD.MOV.U32 R52, RZ, RZ, R128 ;  /* 0x000000ffff347224 */ /* 0x000fc400078e0080 */
[-C--:B------:R-:W-:Y:S01]  /*5630*/  FMUL.FTZ R58, R58, R53.reuse ;  /* 0x000000353a3a7220 */ /* 0x080fe20000410000 */
[----:B------:R-:W-:Y:S01]  /*5640*/  FFMA.FTZ R59, R54, R53, -R59 ;  /* 0x00000035363b7223 */ /* 0x000fe2000001083b */
[----:B------:R-:W-:Y:S01]  /*5650*/  F2FP.BF16.F32.PACK_AB R53, R50, R125 ;  /* 0x0000007d3235723e */ /* 0x000fe200000010ff */
[----:B------:R-:W-:Y:S02]  /*5660*/  IMAD.MOV.U32 R57, RZ, RZ, R48 ;  /* 0x000000ffff397224 */ /* 0x000fe400078e0030 */
[----:B------:R-:W-:Y:S01]  /*5670*/  FFMA.FTZ R58, R54, R37, R58 ;  /* 0x00000025363a7223 */ /* 0x000fe2000001003a */
[----:B------:R-:W-:Y:S01]  /*5680*/  F2FP.BF16.F32.PACK_AB R54, R59, R126 ;  /* 0x0000007e3b36723e */ /* 0x000fe200000010ff */
[----:B------:R-:W-:-:S03]  /*5690*/  IMAD.MOV.U32 R59, RZ, RZ, R38 ;  /* 0x000000ffff3b7224 */ /* 0x000fc600078e0026 */
[----:B------:R-:W-:Y:S01]  /*56a0*/  F2FP.BF16.F32.PACK_AB R58, R58, R55 ;  /* 0x000000373a3a723e */ /* 0x000fe200000010ff */
[----:B------:R-:W-:-:S07]  /*56b0*/  IMAD.MOV.U32 R55, RZ, RZ, R49 ;  /* 0x000000ffff377224 */ /* 0x000fce00078e0031 */
.L_x_1146:
[----:B------:R-:W-:Y:S05]  /*56c0*/  BSYNC B2 ;  /* 0x0000000000027941 */ /* 0x000fea0003800000 */
.L_x_1145:
[----:B------:R-:W-:-:S04]  /*56d0*/  IADD3 R38, P4, P5, R60, R90, R75 ;  /* 0x0000005a3c267210 */ /* 0x000fc80007d9e04b */
[----:B------:R-:W-:Y:S02]  /*56e0*/  IADD3.X R39, R0, R112, R96, P4, P5 ;  /* 0x0000007000277210 */ /* 0x000fe400027ea460 */
        /* <DEDUP_REMOVED lines=10> */
.L_x_1144:
[----:B------:R-:W-:Y:S05]  /*5790*/  BSYNC B1 ;  /* 0x0000000000017941 */ /* 0x000fea0003800000 */
.L_x_1143:
[----:B------:R-:W-:Y:S01]  /*57a0*/  ISETP.NE.AND P4, PT, R10, RZ, PT ;  /* 0x000000ff0a00720c */ /* 0x000fe20003f85270 */
[----:B------:R-:W-:-:S12]  /*57b0*/  BSSY B1, `(.L_x_1147) ;  /* 0x0000086000017945 */ /* 0x000fd80003800000 */
[----:B------:R-:W-:Y:S05]  /*57c0*/  @!P4 BRA `(.L_x_1148) ;  /* 0x000000080010c947 */ /* 0x000fea0003800000 */
[----:B------:R-:W2:Y:S04]  /*57d0*/  LDL R48, [R1+0x18] ;  /* 0x0000180001307983 */ /* 0x000ea80000100800 */
[----:B-1----:R-:W3:Y:S04]  /*57e0*/  LDL R39, [R1+0x1c] ;  /* 0x00001c0001277983 */ /* 0x002ee80000100800 */
[----:B------:R-:W4:Y:S01]  /*57f0*/  LDL R38, [R1+0x20] ;  /* 0x0000200001267983 */ /* 0x000f220000100800 */
[----:B------:R-:W-:Y:S01]  /*5800*/  SEL R36, R107, R113, !P1 ;  /* 0x000000716b247207 */ /* 0x000fe20004800000 */
[----:B------:R-:W-:Y:S01]  /*5810*/  VIADD R54, R19, 0x10 ;  /* 0x0000001013367836 */ /* 0x000fe20000000000 */
[----:B------:R-:W-:Y:S01]  /*5820*/  IADD3 R52, P4, P5, R60, R90, R74 ;  /* 0x0000005a3c347210 */ /* 0x000fe20007d9e04a */
[----:B------:R-:W-:Y:S01]  /*5830*/  BSSY B2, `(.L_x_1149) ;  /* 0x0000073000027945 */ /* 0x000fe20003800000 */
[----:B------:R-:W-:-:S02]  /*5840*/  SHF.R.S32.HI R37, RZ, 0x1f, R36 ;  /* 0x0000001fff257819 */ /* 0x000fc40000011424 */
[----:B------:R-:W-:Y:S02]  /*5850*/  IADD3.X R53, R0, R112, R95, P4, P5 ;  /* 0x0000007000357210 */ /* 0x000fe400027ea45f */
[----:B------:R-:W-:Y:S02]  /*5860*/  LEA.HI R37, R37, R36, RZ, 0x4 ;  /* 0x0000002425257211 */ /* 0x000fe400078f20ff */
[----:B------:R-:W-:Y:S02]  /*5870*/  ISETP.GE.AND P4, PT, R54, R99, PT ;  /* 0x000000633600720c */ /* 0x000fe40003f86270 */
        /* <DEDUP_REMOVED lines=8> */
[----:B---3--:R-:W-:-:S04]  /*5900*/  LOP3.LUT R36, R36, R39, RZ, 0x3c, !PT ;  /* 0x0000002724247212 */ /* 0x008fc800078e3cff */
[----:B----4-:R-:W-:Y:S01]  /*5910*/  IADD3 R39, R36, R37, R38 ;  /* 0x0000002524277210 */ /* 0x010fe20007ffe026 */
[----:B------:R-:W-:-:S04]  /*5920*/  IMAD R37, R18, 0x3000, R98 ;  /* 0x0000300012257824 */ /* 0x000fc800078e0262 */
[----:B------:R-:W-:Y:S02]  /*5930*/  IMAD R39, R18, 0x3000, R39 ;  /* 0x0000300012277824 */ /* 0x000fe400078e0227 */
[--C-:B------:R-:W-:Y:S02]  /*5940*/  IMAD R37, R37, 0x2, R2.reuse ;  /* 0x0000000225257824 */ /* 0x100fe400078e0202 */
[----:B------:R-:W-:-:S04]  /*5950*/  IMAD R48, R39, 0x2, R2 ;  /* 0x0000000227307824 */ /* 0x000fc800078e0202 */
[----:B------:R-:W1:Y:S04]  /*5960*/  LDS.128 R36, [R37+0x15400] ;  /* 0x0154000025247984 */ /* 0x000e680000000c00 */
[----:B------:R-:W2:Y:S01]  /*5970*/  LDS.128 R48, [R48+0x15400] ;  /* 0x0154000030307984 */ /* 0x000ea20000000c00 */
[----:B------:R-:W-:Y:S05]  /*5980*/  @P4 BRA `(.L_x_1150) ;  /* 0x0000000400744947 */ /* 0x000fea0003800000 */
[----:B------:R-:W-:Y:S01]  /*5990*/  SHF.R.U32.HI R57, RZ, 0x10, R45 ;  /* 0x00000010ff397819 */ /* 0x000fe2000001162d */
[----:B--2---:R-:W-:Y:S01]  /*59a0*/  IMAD.U32 R59, R49, 0x10000, RZ ;  /* 0x00010000313b7824 */ /* 0x004fe200078e00ff */
[----:B------:R-:W-:Y:S02]  /*59b0*/  SHF.R.U32.HI R54, RZ, 0x10, R33 ;  /* 0x00000010ff367819 */ /* 0x000fe40000011621 */
[----:B------:R-:W-:Y:S02]  /*59c0*/  PRMT R140, R140, 0x5410, R57 ;  /* 0x000054108c8c7816 */ /* 0x000fe40000000039 */
[----:B------:R-:W-:Y:S02]  /*59d0*/  PRMT R141, R141, 0x5410, R54 ;  /* 0x000054108d8d7816 */ /* 0x000fe40000000036 */
[----:B------:R-:W-:Y:S01]  /*59e0*/  SHF.R.U64 R44, R44, 0x10, R45 ;  /* 0x000000102c2c7819 */ /* 0x000fe2000000122d */
[----:B------:R-:W-:Y:S01]  /*59f0*/  IMAD.U32 R54, R140, 0x10000, RZ ;  /* 0x000100008c367824 */ /* 0x000fe200078e00ff */
[--C-:B------:R-:W-:Y:S01]  /*5a00*/  SHF.R.U64 R57, R34, 0x10, R35.reuse ;  /* 0x0000001022397819 */ /* 0x100fe20000001223 */
[----:B------:R-:W-:Y:S01]  /*5a10*/  IMAD.U32 R56, R141, 0x10000, RZ ;  /* 0x000100008d387824 */ /* 0x000fe200078e00ff */
[----:B------:R-:W-:Y:S01]  /*5a20*/  SHF.R.U32.HI R34, RZ, 0x10, R35 ;  /* 0x00000010ff227819 */ /* 0x000fe20000011623 */
[----:B-1----:R-:W-:-:S02]  /*5a30*/  IMAD.U32 R45, R37, 0x10000, RZ ;  /* 0x00010000252d7824 */ /* 0x002fc400078e00ff */
[C---:B------:R-:W-:Y:S01]  /*5a40*/  FMUL.FTZ R58, R59.reuse, R54 ;  /* 0x000000363b3a7220 */ /* 0x040fe20000410000 */
[-C--:B------:R-:W-:Y:S01]  /*5a50*/  FMUL.FTZ R59, R59, R56.reuse ;  /* 0x000000383b3b7220 */ /* 0x080fe20000410000 */
[----:B------:R-:W-:Y:S02]  /*5a60*/  SHF.R.U64 R33, R32, 0x10, R33 ;  /* 0x0000001020217819 */ /* 0x000fe40000001221 */
[C---:B------:R-:W-:Y:S01]  /*5a70*/  FFMA.FTZ R35, R45.reuse, R56, -R58 ;  /* 0x000000382d237223 */ /* 0x040fe2000001083a */
[----:B------:R-:W-:Y:S01]  /*5a80*/  FFMA.FTZ R45, R45, R54, R59 ;  /* 0x000000362d2d7223 */ /* 0x000fe2000001003b */
[----:B------:R-:W-:Y:S01]  /*5a90*/  SHF.R.U64 R32, R46, 0x10, R47 ;  /* 0x000000102e207819 */ /* 0x000fe2000000122f */
[----:B------:R-:W-:Y:S01]  /*5aa0*/  IMAD.U32 R56, R39, 0x10000, RZ ;  /* 0x0001000027387824 */ /* 0x000fe200078e00ff */
[----:B------:R-:W-:Y:S02]  /*5ab0*/  LOP3.LUT R59, R49, 0xffff0000, RZ, 0xc0, !PT ;  /* 0xffff0000313b7812 */ /* 0x000fe400078ec0ff */
[----:B------:R-:W-:-:S02]  /*5ac0*/  LOP3.LUT R140, R140, 0xffff0000, RZ, 0xc0, !PT ;  /* 0xffff00008c8c7812 */ /* 0x000fc400078ec0ff */
[----:B------:R-:W-:Y:S02]  /*5ad0*/  LOP3.LUT R46, R141, 0xffff0000, RZ, 0xc0, !PT ;  /* 0xffff00008d2e7812 */ /* 0x000fe400078ec0ff */
[----:B------:R-:W-:Y:S01]  /*5ae0*/  SHF.R.U32.HI R47, RZ, 0x10, R47 ;  /* 0x00000010ff2f7819 */ /* 0x000fe2000001162f */
[----:B------:R-:W-:Y:S01]  /*5af0*/  FMUL.FTZ R54, R59, R140 ;  /* 0x0000008c3b367220 */ /* 0x000fe20000410000 */
[----:B------:R-:W-:Y:S01]  /*5b00*/  LOP3.LUT R49, R37, 0xffff0000, RZ, 0xc0, !PT ;  /* 0xffff000025317812 */ /* 0x000fe200078ec0ff */
[-C--:B------:R-:W-:Y:S01]  /*5b10*/  FMUL.FTZ R59, R59, R46.reuse ;  /* 0x0000002e3b3b7220 */ /* 0x080fe20000410000 */
[----:B------:R-:W-:Y:S01]  /*5b20*/  PRMT R135, R135, 0x5410, R34 ;  /* 0x0000541087877816 */ /* 0x000fe20000000022 */
[----:B------:R-:W-:Y:S01]  /*5b30*/  IMAD.U32 R37, R36, 0x10000, RZ ;  /* 0x0001000024257824 */ /* 0x000fe200078e00ff */
[----:B------:R-:W-:Y:S01]  /*5b40*/  PRMT R134, R134, 0x5410, R47 ;  /* 0x0000541086867816 */ /* 0x000fe2000000002f */
[C---:B------:R-:W-:Y:S01]  /*5b50*/  FFMA.FTZ R46, R49.reuse, R46, -R54 ;  /* 0x0000002e312e7223 */ /* 0x040fe20000010836 */
[----:B------:R-:W-:Y:S01]  /*5b60*/  FFMA.FTZ R34, R49, R140, R59 ;  /* 0x0000008c31227223 */ /* 0x000fe2000001003b */
[----:B------:R-:W-:Y:S01]  /*5b70*/  IMAD.U32 R54, R51, 0x10000, RZ ;  /* 0x0001000033367824 */ /* 0x000fe200078e00ff */
[----:B------:R-:W-:Y:S01]  /*5b80*/  PRMT R131, R131, 0x5410, R44 ;  /* 0x0000541083837816 */ /* 0x000fe2000000002c */
[----:B------:R-:W-:Y:S01]  /*5b90*/  IMAD.U32 R49, R134, 0x10000, RZ ;  /* 0x0001000086317824 */ /* 0x000fe200078e00ff */
[----:B------:R-:W-:Y:S01]  /*5ba0*/  PRMT R132, R132, 0x5410, R33 ;  /* 0x0000541084847816 */ /* 0x000fe20000000021 */
[C---:B------:R-:W-:Y:S01]  /*5bb0*/  IMAD.U32 R59, R135.reuse, 0x10000, RZ ;  /* 0x00010000873b7824 */ /* 0x040fe200078e00ff */
[----:B------:R-:W-:Y:S01]  /*5bc0*/  LOP3.LUT R135, R135, 0xffff0000, RZ, 0xc0, !PT ;  /* 0xffff000087877812 */ /* 0x000fe200078ec0ff */
[----:B------:R-:W-:Y:S01]  /*5bd0*/  FMUL.FTZ R121, R54, R49 ;  /* 0x0000003136797220 */ /* 0x000fe20000410000 */
[----:B------:R-:W-:-:S02]  /*5be0*/  IMAD.U32 R47, R48, 0x10000, RZ ;  /* 0x00010000302f7824 */ /* 0x000fc400078e00ff */
[-C--:B------:R-:W-:Y:S01]  /*5bf0*/  FMUL.FTZ R58, R54, R59.reuse ;  /* 0x0000003b363a7220 */ /* 0x080fe20000410000 */
[----:B------:R-:W-:Y:S02]  /*5c00*/  IMAD.U32 R44, R131, 0x10000, RZ ;  /* 0x00010000832c7824 */ /* 0x000fe400078e00ff */
[----:B------:R-:W-:Y:S01]  /*5c10*/  FFMA.FTZ R54, R56, R59, -R121 ;  /* 0x0000003b38367223 */ /* 0x000fe20000010879 */
[----:B------:R-:W-:Y:S01]  /*5c20*/  LOP3.LUT R59, R134, 0xffff0000, RZ, 0xc0, !PT ;  /* 0xffff0000863b7812 */ /* 0x000fe200078ec0ff */
[----:B------:R-:W-:Y:S01]  /*5c30*/  FFMA.FTZ R49, R56, R49, R58 ;  /* 0x0000003138317223 */ /* 0x000fe2000001003a */
[----:B------:R-:W-:Y:S01]  /*5c40*/  LOP3.LUT R58, R51, 0xffff0000, RZ, 0xc0, !PT ;  /* 0xffff0000333a7812 */ /* 0x000fe200078ec0ff */
[----:B------:R-:W-:Y:S01]  /*5c50*/  FMUL.FTZ R122, R47, R44 ;  /* 0x0000002c2f7a7220 */ /* 0x000fe20000410000 */
[----:B------:R-:W-:Y:S01]  /*5c60*/  LOP3.LUT R56, R39, 0xffff0000, RZ, 0xc0, !PT ;  /* 0xffff000027387812 */ /* 0x000fe200078ec0ff */
[----:B------:R-:W-:Y:S01]  /*5c70*/  IMAD.U32 R51, R50, 0x10000, RZ ;  /* 0x0001000032337824 */ /* 0x000fe200078e00ff */
[----:B------:R-:W-:Y:S01]  /*5c80*/  PRMT R130, R130, 0x5410, R57 ;  /* 0x0000541082827816 */ /* 0x000fe20000000039 */
[C---:B------:R-:W-:Y:S01]  /*5c90*/  FMUL.FTZ R121, R58.reuse, R59 ;  /* 0x0000003b3a797220 */ /* 0x040fe20000410000 */
[----:B------:R-:W-:Y:S01]  /*5ca0*/  FMUL.FTZ R58, R58, R135 ;  /* 0x000000873a3a7220 */ /* 0x000fe20000410000 */
[----:B------:R-:W-:Y:S01]  /*5cb0*/  LOP3.LUT R48, R48, 0xffff0000, RZ, 0xc0, !PT ;  /* 0xffff000030307812 */ /* 0x000fe200078ec0ff */
[----:B------:R-:W-:-:S02]  /*5cc0*/  IMAD.U32 R39, R38, 0x10000, RZ ;  /* 0x0001000026277824 */ /* 0x000fc400078e00ff */
[C---:B------:R-:W-:Y:S01]  /*5cd0*/  FFMA.FTZ R33, R56.reuse, R135, -R121 ;  /* 0x0000008738217223 */ /* 0x040fe20000010879 */
[----:B------:R-:W-:Y:S01]  /*5ce0*/  FFMA.FTZ R56, R56, R59, R58 ;  /* 0x0000003b38387223 */ /* 0x000fe2000001003a */
[----:B------:R-:W-:Y:S01]  /*5cf0*/  IMAD.U32 R58, R132, 0x10000, RZ ;  /* 0x00010000843a7824 */ /* 0x000fe200078e00ff */
[----:B------:R-:W-:Y:S02]  /*5d00*/  LOP3.LUT R57, R131, 0xffff0000, RZ, 0xc0, !PT ;  /* 0xffff000083397812 */ /* 0x000fe400078ec0ff */
[----:B------:R-:W-:Y:S01]  /*5d10*/  LOP3.LUT R36, R36, 0xffff0000, RZ, 0xc0, !PT ;  /* 0xffff000024247812 */ /* 0x000fe200078ec0ff */
[-C--:B------:R-:W-:Y:S01]  /*5d20*/  FMUL.FTZ R47, R47, R58.reuse ;  /* 0x0000003a2f2f7220 */ /* 0x080fe20000410000 */
[----:B------:R-:W-:Y:S01]  /*5d30*/  LOP3.LUT R59, R132, 0xffff0000, RZ, 0xc0, !PT ;  /* 0xffff0000843b7812 */ /* 0x000fe200078ec0ff */
[C---:B------:R-:W-:Y:S01]  /*5d40*/  FMUL.FTZ R121, R48.reuse, R57 ;  /* 0x0000003930797220 */ /* 0x040fe20000410000 */
[----:B------:R-:W-:Y:S01]  /*5d50*/  PRMT R129, R129, 0x5410, R32 ;  /* 0x0000541081817816 */ /* 0x000fe20000000020 */
[C---:B------:R-:W-:Y:S01]  /*5d60*/  FFMA.FTZ R58, R37.reuse, R58, -R122 ;  /* 0x0000003a253a7223 */ /* 0x040fe2000001087a */
[----:B------:R-:W-:Y:S01]  /*5d70*/  FFMA.FTZ R37, R37, R44, R47 ;  /* 0x0000002c25257223 */ /* 0x000fe2000001002f */
[-C--:B------:R-:W-:Y:S01]  /*5d80*/  FMUL.FTZ R123, R48, R59.reuse ;  /* 0x0000003b307b7220 */ /* 0x080fe20000410000 */
[----:B------:R-:W-:Y:S01]  /*5d90*/  FFMA.FTZ R47, R36, R59, -R121 ;  /* 0x0000003b242f7223 */ /* 0x000fe20000010879 */
[----:B------:R-:W-:Y:S01]  /*5da0*/  LOP3.LUT R50, R50, 0xffff0000, RZ, 0xc0, !PT ;  /* 0xffff000032327812 */ /* 0x000fe200078ec0ff */
[C---:B------:R-:W-:Y:S01]  /*5db0*/  IMAD.U32 R44, R129.reuse, 0x10000, RZ ;  /* 0x00010000812c7824 */ /* 0x040fe200078e00ff */
[----:B------:R-:W-:Y:S01]  /*5dc0*/  LOP3.LUT R59, R129, 0xffff0000, RZ, 0xc0, !PT ;  /* 0xffff0000813b7812 */ /* 0x000fe200078ec0ff */
[C---:B------:R-:W-:Y:S01]  /*5dd0*/  IMAD.U32 R32, R130.reuse, 0x10000, RZ ;  /* 0x0001000082207824 */ /* 0x040fe200078e00ff */
[----:B------:R-:W-:Y:S01]  /*5de0*/  LOP3.LUT R121, R130, 0xffff0000, RZ, 0xc0, !PT ;  /* 0xffff000082797812 */ /* 0x000fe200078ec0ff */
[----:B------:R-:W-:Y:S01]  /*5df0*/  FFMA.FTZ R36, R36, R57, R123 ;  /* 0x0000003924247223 */ /* 0x000fe2000001007b */
[----:B------:R-:W-:Y:S01]  /*5e00*/  LOP3.LUT R38, R38, 0xffff0000, RZ, 0xc0, !PT ;  /* 0xffff000026267812 */ /* 0x000fe200078ec0ff */
[C---:B------:R-:W-:Y:S01]  /*5e10*/  FMUL.FTZ R48, R51.reuse, R44 ;  /* 0x0000002c33307220 */ /* 0x040fe20000410000 */
        /* <DEDUP_REMOVED lines=19> */
[----:B------:R-:W-:-:S07]  /*5f50*/  IMAD.MOV.U32 R51, RZ, RZ, R56 ;  /* 0x000000ffff337224 */ /* 0x000fce00078e0038 */
.L_x_1150:
[----:B------:R-:W-:Y:S05]  /*5f60*/  BSYNC B2 ;  /* 0x0000000000027941 */ /* 0x000fea0003800000 */
.L_x_1149:
        /* <DEDUP_REMOVED lines=10> */
.L_x_1148:
[----:B------:R-:W-:Y:S05]  /*6010*/  BSYNC B1 ;  /* 0x0000000000017941 */ /* 0x000fea0003800000 */
.L_x_1147:
[----:B------:R-:W-:-:S13]  /*6020*/  ISETP.NE.AND P4, PT, R11, RZ, PT ;  /* 0x000000ff0b00720c */ /* 0x000fda0003f85270 */
[----:B------:R-:W-:Y:S05]  /*6030*/  @!P4 BRA `(.L_x_1115) ;  /* 0x000000080098c947 */ /* 0x000fea0003800000 */
[----:B-1-3--:R-:W2:Y:S04]  /*6040*/  LDL R36, [R1+0x18] ;  /* 0x0000180001247983 */ /* 0x00aea80000100800 */
[----:B------:R-:W3:Y:S04]  /*6050*/  LDL R35, [R1+0x1c] ;  /* 0x00001c0001237983 */ /* 0x000ee80000100800 */
[----:B------:R-:W4:Y:S01]  /*6060*/  LDL R34, [R1+0x20] ;  /* 0x0000200001227983 */ /* 0x000f220000100800 */
[----:B------:R-:W-:Y:S01]  /*6070*/  VIADD R46, R19, 0x20 ;  /* 0x00000020132e7836 */ /* 0x000fe20000000000 */
[----:B------:R-:W-:Y:S01]  /*6080*/  IADD3 R32, P4, P5, R60, R90, R27 ;  /* 0x0000005a3c207210 */ /* 0x000fe20007d9e01b */
[----:B------:R-:W-:Y:S03]  /*6090*/  BSSY B1, `(.L_x_1151) ;  /* 0x0000076000017945 */ /* 0x000fe60003800000 */
[----:B------:R-:W-:-:S02]  /*60a0*/  ISETP.GE.AND P6, PT, R46, R104, PT ;  /* 0x000000682e00720c */ /* 0x000fc40003fc6270 */
[----:B------:R-:W-:Y:S02]  /*60b0*/  IADD3.X R33, R0, R112, R94, P4, P5 ;  /* 0x0000007000217210 */ /* 0x000fe400027ea45e */
[C---:B------:R-:W-:Y:S02]  /*60c0*/  LEA R44, P4, R32.reuse, R88, 0x1 ;  /* 0x00000058202c7211 */ /* 0x040fe400078808ff */
[----:B------:R-:W-:Y:S02]  /*60d0*/  SEL R113, R107, R113, !P6 ;  /* 0x000000716b717207 */ /* 0x000fe40007000000 */
[----:B------:R-:W-:Y:S02]  /*60e0*/  LEA.HI.X R45, R32, R89, R33, 0x1, P4 ;  /* 0x00000059202d7211 */ /* 0x000fe400020f0c21 */
[----:B------:R-:W-:Y:S02]  /*60f0*/  SHF.R.S32.HI R32, RZ, 0x1f, R113 ;  /* 0x0000001fff207819 */ /* 0x000fe40000011471 */
[----:B------:R-:W-:-:S02]  /*6100*/  ISETP.GE.AND P4, PT, R46, R99, PT ;  /* 0x000000632e00720c */ /* 0x000fc40003f86270 */
        /* <DEDUP_REMOVED lines=23> */
[----:B------:R-:W-:Y:S01]  /*6280*/  SHF.R.U32.HI R50, RZ, 0x10, R31 ;  /* 0x00000010ff327819 */ /* 0x000fe2000001161f */
[----:B------:R-:W-:Y:S01]  /*6290*/  IMAD.U32 R52, R127, 0x10000, RZ ;  /* 0x000100007f347824 */ /* 0x000fe200078e00ff */
[----:B------:R-:W-:Y:S01]  /*62a0*/  SHF.R.U64 R49, R40, 0x10, R41 ;  /* 0x0000001028317819 */ /* 0x000fe20000001229 */
[----:B-1----:R-:W-:Y:S01]  /*62b0*/  IMAD.U32 R41, R33, 0x10000, RZ ;  /* 0x0001000021297824 */ /* 0x002fe200078e00ff */
[----:B------:R-:W-:-:S02]  /*62c0*/  SHF.R.U64 R51, R42, 0x10, R43 ;  /* 0x000000102a337819 */ /* 0x000fc4000000122b */
[----:B------:R-:W-:Y:S01]  /*62d0*/  SHF.R.U32.HI R46, RZ, 0x10, R43 ;  /* 0x00000010ff2e7819 */ /* 0x000fe2000001162b */
[----:B------:R-:W-:Y:S01]  /*62e0*/  IMAD.U32 R43, R39, 0x10000, RZ ;  /* 0x00010000272b7824 */ /* 0x000fe200078e00ff */
[----:B------:R-:W-:Y:S02]  /*62f0*/  LOP3.LUT R40, R33, 0xffff0000, RZ, 0xc0, !PT ;  /* 0xffff000021287812 */ /* 0x000fe400078ec0ff */
[----:B------:R-:W-:Y:S01]  /*6300*/  LOP3.LUT R42, R37, 0xffff0000, RZ, 0xc0, !PT ;  /* 0xffff0000252a7812 */ /* 0x000fe200078ec0ff */
[C---:B------:R-:W-:Y:S01]  /*6310*/  IMAD.U32 R37, R35.reuse, 0x10000, RZ ;  /* 0x0001000023257824 */ /* 0x040fe200078e00ff */
[----:B------:R-:W-:Y:S02]  /*6320*/  LOP3.LUT R33, R35, 0xffff0000, RZ, 0xc0, !PT ;  /* 0xffff000023217812 */ /* 0x000fe400078ec0ff */
[----:B------:R-:W-:Y:S01]  /*6330*/  LOP3.LUT R35, R39, 0xffff0000, RZ, 0xc0, !PT ;  /* 0xffff000027237812 */ /* 0x000fe200078ec0ff */
[----:B------:R-:W-:Y:S01]  /*6340*/  IMAD.U32 R39, R117, 0x10000, RZ ;  /* 0x0001000075277824 */ /* 0x000fe200078e00ff */
[----:B------:R-:W-:Y:S01]  /*6350*/  PRMT R115, R115, 0x5410, R50 ;  /* 0x0000541073737816 */ /* 0x000fe20000000032 */
[CC--:B------:R-:W-:Y:S01]  /*6360*/  FMUL.FTZ R50, R48.reuse, R52.reuse ;  /* 0x0000003430327220 */ /* 0x0c0fe20000410000 */
[----:B------:R-:W-:Y:S01]  /*6370*/  PRMT R119, R119, 0x5410, R46 ;  /* 0x0000541077777816 */ /* 0x000fe2000000002e */
[-C--:B------:R-:W-:Y:S01]  /*6380*/  FMUL.FTZ R48, R48, R39.reuse ;  /* 0x0000002730307220 */ /* 0x080fe20000410000 */
[----:B------:R-:W-:Y:S01]  /*6390*/  LOP3.LUT R127, R127, 0xffff0000, RZ, 0xc0, !PT ;  /* 0xffff00007f7f7812 */ /* 0x000fe200078ec0ff */
[----:B------:R-:W-:Y:S01]  /*63a0*/  FFMA.FTZ R39, R41, R39, -R50 ;  /* 0x0000002729277223 */ /* 0x000fe20000010832 */
[----:B------:R-:W-:Y:S01]  /*63b0*/  LOP3.LUT R117, R117, 0xffff0000, RZ, 0xc0, !PT ;  /* 0xffff000075757812 */ /* 0x000fe200078ec0ff */
[----:B------:R-:W-:Y:S01]  /*63c0*/  IMAD.U32 R50, R119, 0x10000, RZ ;  /* 0x0001000077327824 */ /* 0x000fe200078e00ff */
[----:B------:R-:W-:Y:S01]  /*63d0*/  PRMT R120, R120, 0x5410, R49 ;  /* 0x0000541078787816 */ /* 0x000fe20000000031 */
[----:B------:R-:W-:Y:S01]  /*63e0*/  FMUL.FTZ R49, R42, R127 ;  /* 0x0000007f2a317220 */ /* 0x000fe20000410000 */
[----:B------:R-:W-:Y:S01]  /*63f0*/  IMAD.U32 R46, R115, 0x10000, RZ ;  /* 0x00010000732e7824 */ /* 0x000fe200078e00ff */
[----:B------:R-:W-:Y:S01]  /*6400*/  SHF.R.U64 R55, R28, 0x10, R29 ;  /* 0x000000101c377819 */ /* 0x000fe2000000121d */
[----:B------:R-:W-:Y:S01]  /*6410*/  FFMA.FTZ R41, R41, R52, R48 ;  /* 0x0000003429297223 */ /* 0x000fe20000010030 */
[----:B------:R-:W-:Y:S01]  /*6420*/  PRMT R118, R118, 0x5410, R51 ;  /* 0x0000541076767816 */ /* 0x000fe20000000033 */
[-C--:B------:R-:W-:Y:S01]  /*6430*/  FMUL.FTZ R51, R42, R117.reuse ;  /* 0x000000752a337220 */ /* 0x080fe20000410000 */
[----:B------:R-:W-:Y:S01]  /*6440*/  FFMA.FTZ R42, R40, R117, -R49 ;  /* 0x00000075282a7223 */ /* 0x000fe20000010831 */
[----:B------:R-:W-:Y:S01]  /*6450*/  FMUL.FTZ R48, R43, R50 ;  /* 0x000000322b307220 */ /* 0x000fe20000410000 */
[----:B------:R-:W-:Y:S01]  /*6460*/  LOP3.LUT R52, R119, 0xffff0000, RZ, 0xc0, !PT ;  /* 0xffff000077347812 */ /* 0x000fe200078ec0ff */
[-C--:B------:R-:W-:Y:S01]  /*6470*/  FMUL.FTZ R49, R43, R46.reuse ;  /* 0x0000002e2b317220 */ /* 0x080fe20000410000 */
[----:B------:R-:W-:Y:S01]  /*6480*/  PRMT R116, R116, 0x5410, R55 ;  /* 0x0000541074747816 */ /* 0x000fe20000000037 */
[----:B------:R-:W-:Y:S01]  /*6490*/  FFMA.FTZ R43, R37, R46, -R48 ;  /* 0x0000002e252b7223 */ /* 0x000fe20000010830 */
[----:B------:R-:W-:Y:S01]  /*64a0*/  LOP3.LUT R48, R115, 0xffff0000, RZ, 0xc0, !PT ;  /* 0xffff000073307812 */ /* 0x000fe200078ec0ff */
[----:B------:R-:W-:Y:S01]  /*64b0*/  FFMA.FTZ R37, R37, R50, R49 ;  /* 0x0000003225257223 */ /* 0x000fe20000010031 */
[----:B------:R-:W-:Y:S01]  /*64c0*/  FMUL.FTZ R50, R35, R52 ;  /* 0x0000003423327220 */ /* 0x000fe20000410000 */
[----:B------:R-:W-:Y:S01]  /*64d0*/  SHF.R.U64 R53, R30, 0x10, R31 ;  /* 0x000000101e357819 */ /* 0x000fe2000000121f */
[----:B------:R-:W-:-:S02]  /*64e0*/  IMAD.U32 R29, R36, 0x10000, RZ ;  /* 0x00010000241d7824 */ /* 0x000fc400078e00ff */
[----:B------:R-:W-:Y:S01]  /*64f0*/  FFMA.FTZ R40, R40, R127, R51 ;  /* 0x0000007f28287223 */ /* 0x000fe20000010033 */
[----:B------:R-:W-:Y:S01]  /*6500*/  IMAD.U32 R46, R116, 0x10000, RZ ;  /* 0x00010000742e7824 */ /* 0x000fe200078e00ff */
[----:B------:R-:W-:Y:S01]  /*6510*/  LOP3.LUT R36, R36, 0xffff0000, RZ, 0xc0, !PT ;  /* 0xffff000024247812 */ /* 0x000fe200078ec0ff */
[C---:B------:R-:W-:Y:S01]  /*6520*/  IMAD.U32 R49, R120.reuse, 0x10000, RZ ;  /* 0x0001000078317824 */ /* 0x040fe200078e00ff */
[----:B------:R-:W-:Y:S01]  /*6530*/  LOP3.LUT R51, R120, 0xffff0000, RZ, 0xc0, !PT ;  /* 0xffff000078337812 */ /* 0x000fe200078ec0ff */
[-C--:B------:R-:W-:Y:S01]  /*6540*/  FMUL.FTZ R54, R35, R48.reuse ;  /* 0x0000003023367220 */ /* 0x080fe20000410000 */
[----:B------:R-:W-:Y:S01]  /*6550*/  FFMA.FTZ R50, R33, R48, -R50 ;  /* 0x0000003021327223 */ /* 0x000fe20000010832 */
[----:B------:R-:W-:Y:S01]  /*6560*/  IMAD.U32 R28, R32, 0x10000, RZ ;  /* 0x00010000201c7824 */ /* 0x000fe200078e00ff */
[----:B------:R-:W-:Y:S01]  /*6570*/  PRMT R114, R114, 0x5410, R53 ;  /* 0x0000541072727816 */ /* 0x000fe20000000035 */
[C---:B------:R-:W-:Y:S01]  /*6580*/  FMUL.FTZ R48, R29.reuse, R46 ;  /* 0x0000002e1d307220 */ /* 0x040fe20000410000 */
[----:B------:R-:W-:Y:S01]  /*6590*/  LOP3.LUT R35, R116, 0xffff0000, RZ, 0xc0, !PT ;  /* 0xffff000074237812 */ /* 0x000fe200078ec0ff */
[----:B------:R-:W-:Y:S01]  /*65a0*/  FMUL.FTZ R53, R29, R49 ;  /* 0x000000311d357220 */ /* 0x000fe20000410000 */
[----:B------:R-:W-:Y:S01]  /*65b0*/  LOP3.LUT R32, R32, 0xffff0000, RZ, 0xc0, !PT ;  /* 0xffff000020207812 */ /* 0x000fe200078ec0ff */
[----:B------:R-:W-:Y:S01]  /*65c0*/  FMUL.FTZ R29, R36, R51 ;  /* 0x00000033241d7220 */ /* 0x000fe20000410000 */
[----:B------:R-:W-:Y:S01]  /*65d0*/  FFMA.FTZ R48, R28, R49, R48 ;  /* 0x000000311c307223 */ /* 0x000fe20000010030 */
[----:B------:R-:W-:Y:S01]  /*65e0*/  FMUL.FTZ R49, R36, R35 ;  /* 0x0000002324317220 */ /* 0x000fe20000410000 */
[----:B------:R-:W-:-:S02]  /*65f0*/  IMAD.U32 R31, R38, 0x10000, RZ ;  /* 0x00010000261f7824 */ /* 0x000fc400078e00ff */
[----:B------:R-:W-:Y:S01]  /*6600*/  FFMA.FTZ R54, R33, R52, R54 ;  /* 0x0000003421367223 */ /* 0x000fe20000010036 */
[----:B------:R-:W-:Y:S01]  /*6610*/  FFMA.FTZ R53, R28, R46, -R53 ;  /* 0x0000002e1c357223 */ /* 0x000fe20000010835 */
[----:B------:R-:W-:Y:S01]  /*6620*/  FFMA.FTZ R36, R32, R35, -R29 ;  /* 0x0000002320247223 */ /* 0x000fe2000001081d */
[----:B------:R-:W-:Y:S01]  /*6630*/  LOP3.LUT R38, R38, 0xffff0000, RZ, 0xc0, !PT ;  /* 0xffff000026267812 */ /* 0x000fe200078ec0ff */
[C---:B------:R-:W-:Y:S01]  /*6640*/  IMAD.U32 R33, R118.reuse, 0x10000, RZ ;  /* 0x0001000076217824 */ /* 0x040fe200078e00ff */
[----:B------:R-:W-:Y:S01]  /*6650*/  LOP3.LUT R35, R118, 0xffff0000, RZ, 0xc0, !PT ;  /* 0xffff000076237812 */ /* 0x000fe200078ec0ff */
[C---:B------:R-:W-:Y:S01]  /*6660*/  IMAD.U32 R28, R114.reuse, 0x10000, RZ ;  /* 0x00010000721c7824 */ /* 0x040fe200078e00ff */
[----:B------:R-:W-:Y:S01]  /*6670*/  LOP3.LUT R29, R114, 0xffff0000, RZ, 0xc0, !PT ;  /* 0xffff0000721d7812 */ /* 0x000fe200078ec0ff */
[----:B------:R-:W-:Y:S01]  /*6680*/  FFMA.FTZ R49, R32, R51, R49 ;  /* 0x0000003320317223 */ /* 0x000fe20000010031 */
[C---:B------:R-:W-:Y:S02]  /*6690*/  IMAD.U32 R30, R34.reuse, 0x10000, RZ ;  /* 0x00010000221e7824 */ /* 0x040fe400078e00ff */
[C---:B------:R-:W-:Y:S01]  /*66a0*/  FMUL.FTZ R51, R31.reuse, R33 ;  /* 0x000000211f337220 */ /* 0x040fe20000410000 */
[-C--:B------:R-:W-:Y:S01]  /*66b0*/  FMUL.FTZ R32, R31, R28.reuse ;  /* 0x0000001c1f207220 */ /* 0x080fe20000410000 */
[----:B------:R-:W-:Y:S01]  /*66c0*/  LOP3.LUT R34, R34, 0xffff0000, RZ, 0xc0, !PT ;  /* 0xffff000022227812 */ /* 0x000fe200078ec0ff */
[C---:B------:R-:W-:Y:S01]  /*66d0*/  FMUL.FTZ R31, R38.reuse, R35 ;  /* 0x00000023261f7220 */ /* 0x040fe20000410000 */
[----:B------:R-:W-:Y:S01]  /*66e0*/  FMUL.FTZ R38, R38, R29 ;  /* 0x0000001d26267220 */ /* 0x000fe20000410000 */
[C---:B------:R-:W-:Y:S01]  /*66f0*/  FFMA.FTZ R32, R30.reuse, R33, R32 ;  /* 0x000000211e207223 */ /* 0x040fe20000010020 */
[----:B------:R-:W-:Y:S01]  /*6700*/  FFMA.FTZ R51, R30, R28, -R51 ;  /* 0x0000001c1e337223 */ /* 0x000fe20000010833 */
[----:B------:R-:W-:Y:S01]  /*6710*/  F2FP.BF16.F32.PACK_AB R36, R36, R53 ;  /* 0x000000352424723e */ /* 0x000fe200000010ff */
[C---:B------:R-:W-:Y:S01]  /*6720*/  FFMA.FTZ R35, R34.reuse, R35, R38 ;  /* 0x0000002322237223 */ /* 0x040fe20000010026 */
[----:B------:R-:W-:Y:S01]  /*6730*/  FFMA.FTZ R28, R34, R29, -R31 ;  /* 0x0000001d221c7223 */ /* 0x000fe2000001081f */
        /* <DEDUP_REMOVED lines=9> */
[----:B------:R-:W-:-:S02]  /*67d0*/  IMAD.MOV.U32 R37, RZ, RZ, R40 ;  /* 0x000000ffff257224 */ /* 0x000fc400078e0028 */
[----:B------:R-:W-:-:S07]  /*67e0*/  IMAD.MOV.U32 R35, RZ, RZ, R43 ;  /* 0x000000ffff237224 */ /* 0x000fce00078e002b */
.L_x_1152:
[----:B------:R-:W-:Y:S05]  /*67f0*/  BSYNC B1 ;  /* 0x0000000000017941 */ /* 0x000fea0003800000 */
.L_x_1151:
        /* <DEDUP_REMOVED lines=10> */
.L_x_1108:
[----:B------:R-:W-:-:S13]  /*68a0*/  ISETP.NE.AND P3, PT, R157, 0x3, PT ;  /* 0x000000039d00780c */ /* 0x000fda0003f65270 */
[----:B------:R-:W-:Y:S05]  /*68b0*/  @!P3 BRA `(.L_x_1153) ;  /* 0x000000000004b947 */ /* 0x000fea0003800000 */
[----:B------:R-:W-:Y:S01]  /*68c0*/  BPT.TRAP 0x1 ;  /* 0x000000040000795c */ /* 0x000fe20000300000 */
.L_x_1153:
[----:B------:R-:W2:Y:S01]  /*68d0*/  LDL R28, [R1+0x8] ;  /* 0x00000800011c7983 */ /* 0x000ea20000100800 */
[----:B------:R-:W-:Y:S01]  /*68e0*/  IMAD R15, R18, 0x8, R2 ;  /* 0x00000008120f7824 */ /* 0x000fe200078e0202 */
[----:B------:R-:W-:Y:S01]  /*68f0*/  BSSY B1, `(.L_x_1154) ;  /* 0x0000006000017945 */ /* 0x000fe20003800000 */
[----:B------:R-:W-:-:S05]  /*6900*/  IMAD R85, R25, -0x80, R24 ;  /* 0xffffff8019557824 */ /* 0x000fca00078e0218 */
[----:B------:R-:W-:Y:S02]  /*6910*/  VIMNMX R85, R85, 0x80, PT ;  /* 0x0000008055557848 */ /* 0x000fe40003fe0100 */
[----:B--2---:R-:W-:-:S04]  /*6920*/  SHF.L.U32 R86, R28, 0x1f, RZ ;  /* 0x0000001f1c567819 */ /* 0x004fc800000006ff */
[----:B------:R-:W0:Y:S02]  /*6930*/  SYNCS.PHASECHK.TRANS64.TRYWAIT P4, [R15+URZ+0x2d890], R86 ;  /* 0x02d890560f0075a7 */ /* 0x000e24000808017f */
[----:B0-----:R-:W-:Y:S05]  /*6940*/  @!P4 BRA `(.L_x_1155) ;  /* 0x0000019800c8c947 */ /* 0x001fea0003800000 */
.L_x_1422:
[----:B------:R-:W-:Y:S05]  /*6950*/  BSYNC B1 ;  /* 0x0000000000017941 */ /* 0x000fea0003800000 */
.L_x_1154:
        /* <DEDUP_REMOVED lines=20> */
.L_x_1115:
[----:B------:R-:W-:Y:S05]  /*6aa0*/  BSYNC B0 ;  /* 0x0000000000007941 */ /* 0x000fea0003800000 */
.L_x_1107:
        /* <DEDUP_REMOVED lines=17> */
.L_x_1157:
[----:B------:R-:W-:Y:S05]  /*6bc0*/  BSYNC B0 ;  /* 0x0000000000007941 */ /* 0x000fea0003800000 */
.L_x_1156:
[----:B------:R-:W2:Y:S01]  /*6bd0*/  SYNCS.PHASECHK.TRANS64.TRYWAIT P3, [R15+URZ+0x2d8b0], R86 ;  /* 0x02d8b0560f0075a7 */ /* 0x000ea2000806017f */
[----:B------:R-:W-:Y:S04]  /*6be0*/  BSSY B0, `(.L_x_1158) ;  /* 0x0000002000007945 */ /* 0x000fe80003800000 */
[----:B--2---:R-:W-:Y:S05]  /*6bf0*/  @!P3 BRA `(.L_x_1159) ;  /* 0x000001980030b947 */ /* 0x004fea0003800000 */
.L_x_1423:
[----:B------:R-:W-:Y:S05]  /*6c00*/  BSYNC B0 ;  /* 0x0000000000007941 */ /* 0x000fea0003800000 */
.L_x_1158:
[----:B------:R-:W-:Y:S01]  /*6c10*/  ISETP.GE.AND P3, PT, R23, R85, PT ;  /* 0x000000551700720c */ /* 0x000fe20003f66270 */
[----:B------:R-:W-:-:S12]  /*6c20*/  BSSY B0, `(.L_x_1160) ;  /* 0x0000022000007945 */ /* 0x000fd80003800000 */
[----:B------:R-:W-:Y:S05]  /*6c30*/  @P3 BRA `(.L_x_1161) ;  /* 0x0000000000803947 */ /* 0x000fea0003800000 */
        /* <DEDUP_REMOVED lines=9> */
[C---:B------:R-:W-:Y:S01]  /*6cd0*/  LEA R32, P3, R28.reuse, UR4, 0x1 ;  /* 0x000000041c207c11 */ /* 0x040fe2000f8608ff */
[----:B------:R-:W-:Y:S01]  /*6ce0*/  ULDC UR4, c[0x0][0x2e4] ;  /* 0x0000b90000047ab9 */ /* 0x000fe20000000800 */
[C---:B------:R-:W-:Y:S02]  /*6cf0*/  VIADD R34, R19.reuse, 0x20 ;  /* 0x0000002013227836 */ /* 0x040fe40000000000 */
[----:B------:R-:W-:Y:S02]  /*6d00*/  LEA.HI.X R33, R28, UR5, R29, 0x1, P3 ;  /* 0x000000051c217c11 */ /* 0x000fe400098f0c1d */
[----:B------:R-:W-:-:S13]  /*6d10*/  ISETP.GE.AND P3, PT, R19, UR4, PT ;  /* 0x0000000413007c0c */ /* 0x000fda000bf66270 */
[----:B------:R-:W1:Y:S04]  /*6d20*/  @!P3 LDS.128 R28, [R80] ;  /* 0x00000000501cb984 */ /* 0x000e680000000c00 */
[----:B-1----:R-:W-:Y:S01]  /*6d30*/  @!P3 STG.E.128 desc[UR38][R32.64], R28 ;  /* 0x0000001c2000b986 */ /* 0x002fe2000c101d26 */
[----:B------:R-:W-:Y:S01]  /*6d40*/  ISETP.GE.AND P3, PT, R34, UR4, PT ;  /* 0x0000000422007c0c */ /* 0x000fe2000bf66270 */
[----:B------:R-:W-:-:S12]  /*6d50*/  VIADD R34, R19, 0x10 ;  /* 0x0000001013227836 */ /* 0x000fd80000000000 */
[----:B------:R-:W1:Y:S04]  /*6d60*/  @!P3 LDS.128 R28, [R80+0x2000] ;  /* 0x00200000501cb984 */ /* 0x000e680000000c00 */
[----:B-1----:R-:W-:Y:S01]  /*6d70*/  @!P3 STG.E.128 desc[UR38][R32.64+0x40], R28 ;  /* 0x0000401c2000b986 */ /* 0x002fe2000c101d26 */
[----:B------:R-:W-:-:S13]  /*6d80*/  ISETP.GE.AND P3, PT, R102, UR4, PT ;  /* 0x0000000466007c0c */ /* 0x000fda000bf66270 */
[----:B------:R-:W1:Y:S04]  /*6d90*/  @!P3 LDS.128 R28, [R80+0x4000] ;  /* 0x00400000501cb984 */ /* 0x000e680000000c00 */
[----:B-1----:R-:W-:Y:S01]  /*6da0*/  @!P3 STG.E.128 desc[UR38][R32.64+0x80], R28 ;  /* 0x0000801c2000b986 */ /* 0x002fe2000c101d26 */
[----:B------:R-:W-:-:S13]  /*6db0*/  ISETP.GE.AND P3, PT, R34, UR4, PT ;  /* 0x0000000422007c0c */ /* 0x000fda000bf66270 */
        /* <DEDUP_REMOVED lines=8> */
.L_x_1161:
[----:B------:R-:W-:Y:S05]  /*6e40*/  BSYNC B0 ;  /* 0x0000000000007941 */ /* 0x000fea0003800000 */
.L_x_1160:
[----:B------:R-:W4:Y:S01]  /*6e50*/  LDL.LU R20, [R1+0x8] ;  /* 0x0000080001147983 */ /* 0x000f220000300800 */
[----:B0-2---:R-:W-:Y:S02]  /*6e60*/  @!P4 VIADD R15, R15, 0x2d8c0 ;  /* 0x0002d8c00f0fc836 */ /* 0x005fe40000000000 */
[----:B------:R-:W-:Y:S01]  /*6e70*/  VIADD R18, R18, 0x1 ;  /* 0x0000000112127836 */ /* 0x000fe20000000000 */
[----:B------:R-:W-:Y:S01]  /*6e80*/  @!PT LDS RZ, [RZ] ;  /* 0x00000000fffff984 */ /* 0x000fe20000000800 */
[----:B------:R-:W-:Y:S01]  /*6e90*/  @!PT LDS RZ, [RZ] ;  /* 0x00000000fffff984 */ /* 0x000fe20000000800 */
[----:B------:R-:W-:Y:S01]  /*6ea0*/  @!PT LDS RZ, [RZ] ;  /* 0x00000000fffff984 */ /* 0x000fe20000000800 */
[----:B------:R-:W-:Y:S01]  /*6eb0*/  @!PT LDS RZ, [RZ] ;  /* 0x00000000fffff984 */ /* 0x000fe20000000800 */
[----:B------:R0:W-:Y:S06]  /*6ec0*/  MEMBAR.ALL.CTA ;  /* 0x0000000000007992 */ /* 0x0001ec0000008000 */
[----:B0-----:R-:W0:Y:S01]  /*6ed0*/  FENCE.VIEW.ASYNC.S ;  /* 0x00000000000073c6 */ /* 0x001e220000000000 */
[----:B------:R-:W-:Y:S01]  /*6ee0*/  @!P4 PRMT R15, RZ, 0x654, R15 ;  /* 0x00000654ff0fc816 */ /* 0x000fe2000000000f */
[----:B0-----:R0:W-:Y:S01]  /*6ef0*/  BAR.SYNC.DEFER_BLOCKING R109, 0x80 ;  /* 0x0002006d0000751d */ /* 0x0011e20000010000 */
[----:B------:R-:W-:-:S04]  /*6f00*/  ISETP.NE.AND P3, PT, R18, 0x2, PT ;  /* 0x000000021200780c */ /* 0x000fc80003f65270 */
[----:B------:R-:W-:Y:S01]  /*6f10*/  SEL R18, R18, RZ, P3 ;  /* 0x000000ff12127207 */ /* 0x000fe20001800000 */
[----:B------:R2:W-:Y:S02]  /*6f20*/  @!P4 SYNCS.ARRIVE.TRANS64.RED.A1T0 RZ, [R15+URZ], RZ ;  /* 0x000000ff0fffc9a7 */ /* 0x0005e4000810043f */
[----:B--2---:R-:W-:-:S04]  /*6f30*/  SEL R15, RZ, 0x1, P3 ;  /* 0x00000001ff0f7807 */ /* 0x004fc80001800000 */
[----:B----4-:R-:W-:-:S05]  /*6f40*/  LOP3.LUT R20, R20, R15, RZ, 0x3c, !PT ;  /* 0x0000000f14147212 */ /* 0x010fca00078e3cff */
[----:B------:R0:W-:Y:S01]  /*6f50*/  STL [R1+0x8], R20 ;  /* 0x0000081401007387 */ /* 0x0001e20000100800 */
[----:B------:R-:W-:Y:S05]  /*6f60*/  @P2 BRA `(.L_x_1162) ;  /* 0xffffffb800642947 */ /* 0x000fea000383ffff */
[----:B0-----:R-:W0:Y:S01]  /*6f70*/  S2R R20, SR_TID.X ;  /* 0x0000000000147919 */ /* 0x001e220000002100 */
[----:B------:R-:W-:Y:S02]  /*6f80*/  PLOP3.LUT P0, PT, PT, PT, PT, 0x8, 0x0 ;  /* 0x000000000000781c */ /* 0x000fe40003f0e170 */
[----:B0-----:R-:W-:-:S04]  /*6f90*/  SHF.R.U32.HI R20, RZ, 0x7, R20 ;  /* 0x00000007ff147819 */ /* 0x001fc80000011614 */
[----:B------:R-:W-:-:S13]  /*6fa0*/  ISETP.NE.AND P5, PT, R20, 0x1, PT ;  /* 0x000000011400780c */ /* 0x000fda0003fa5270 */
[----:B------:R-:W-:Y:S06]  /*6fb0*/  @!P5 BAR.ARV 0x9, 0x100 ;  /* 0x024400000000db1d */ /* 0x000fec0000002000 */
.L_x_1102:
[----:B------:R-:W4:Y:S02]  /*6fc0*/  LDC.64 R4, c[0x0][0x9e0] ;  /* 0x00027800ff047b82 */ /* 0x000f240000000a00 */
[----:B----4-:R-:W-:Y:S01]  /*6fd0*/  ISETP.GE.AND P1, PT, R5, 0x1, PT ;  /* 0x000000010500780c */ /* 0x010fe20003f26270 */
[----:B------:R-:W-:-:S12]  /*6fe0*/  @P0 BRA `(.L_x_1163) ;  /* 0x00000000000c0947 */ /* 0x000fd80003800000 */
[----:B------:R-:W4:Y:S01]  /*6ff0*/  FENCE.VIEW.ASYNC.G ;  /* 0x00000000000073c6 */ /* 0x000f220000000100 */
[----:B------:R-:W-:Y:S05]  /*7000*/  WARPSYNC.ALL ;  /* 0x0000000000007948 */ /* 0x000fea0003800000 */
[----:B----4-:R-:W-:Y:S06]  /*7010*/  BAR.ARV 0xc, 0x1a0 ;  /* 0x0306800000007b1d */ /* 0x010fec0000002000 */
.L_x_1163:
[----:B------:R-:W-:Y:S01]  /*7020*/  IMAD.IADD R0, R108, 0x1, R4 ;  /* 0x000000016c007824 */ /* 0x000fe200078e0204 */
[----:B------:R-:W-:Y:S06]  /*7030*/  @!P1 BRA `(.L_x_1164) ;  /* 0x0000000000489947 */ /* 0x000fec0003800000 */
[C---:B------:R-:W-:Y:S01]  /*7040*/  ISETP.GT.AND P0, PT, R108.reuse, RZ, PT ;  /* 0x000000ff6c00720c */ /* 0x040fe20003f04270 */
[----:B------:R-:W-:Y:S01]  /*7050*/  BSSY B0, `(.L_x_1165) ;  /* 0x000000e000007945 */ /* 0x000fe20003800000 */
[----:B------:R-:W-:-:S11]  /*7060*/  VIADD R3, R108, 0xffffffff ;  /* 0xffffffff6c037836 */ /* 0x000fd60000000000 */
[----:B------:R-:W-:Y:S05]  /*7070*/  @P0 BRA `(.L_x_1166) ;  /* 0x00000000001c0947 */ /* 0x000fea0003800000 */
[----:B------:R-:W-:Y:S01]  /*7080*/  ISETP.NE.AND P0, PT, R5, 0x1, PT ;  /* 0x000000010500780c */ /* 0x000fe20003f05270 */
[----:B------:R-:W-:-:S12]  /*7090*/  IMAD.MOV R3, RZ, RZ, -R108 ;  /* 0x000000ffff037224 */ /* 0x000fd800078e0a6c */
[----:B------:R-:W4:Y:S02]  /*70a0*/  @P0 LDC.64 R6, c[0x0][0x9e8] ;  /* 0x00027a00ff060b82 */ /* 0x000f240000000a00 */
[----:B----4-:R-:W-:-:S05]  /*70b0*/  @P0 IMAD.HI.U32 R4, R3, R6, RZ ;  /* 0x0000000603040227 */ /* 0x010fca00078e00ff */
[----:B------:R-:W-:-:S04]  /*70c0*/  @P0 SHF.R.U32.HI R3, RZ, R7, R4 ;  /* 0x00000007ff030219 */ /* 0x000fc80000011604 */
[----:B------:R-:W-:Y:S01]  /*70d0*/  LOP3.LUT R3, RZ, R3, RZ, 0x33, !PT ;  /* 0x00000003ff037212 */ /* 0x000fe200078e33ff */
[----:B------:R-:W-:Y:S06]  /*70e0*/  BRA `(.L_x_1167) ;  /* 0x0000000000107947 */ /* 0x000fec0003800000 */
.L_x_1166:
[----:B------:R-:W-:-:S13]  /*70f0*/  ISETP.NE.AND P0, PT, R5, 0x1, PT ;  /* 0x000000010500780c */ /* 0x000fda0003f05270 */
[----:B------:R-:W4:Y:S02]  /*7100*/  @P0 LDC.64 R6, c[0x0][0x9e8] ;  /* 0x00027a00ff060b82 */ /* 0x000f240000000a00 */
[----:B----4-:R-:W-:-:S05]  /*7110*/  @P0 IMAD.HI.U32 R4, R3, R6, RZ ;  /* 0x0000000603040227 */ /* 0x010fca00078e00ff */
[----:B------:R-:W-:-:S07]  /*7120*/  @P0 SHF.R.U32.HI R3, RZ, R7, R4 ;  /* 0x00000007ff030219 */ /* 0x000fce0000011604 */
.L_x_1167:
[----:B------:R-:W-:Y:S05]  /*7130*/  BSYNC B0 ;  /* 0x0000000000007941 */ /* 0x000fea0003800000 */
.L_x_1165:
[----:B------:R-:W-:-:S05]  /*7140*/  IMAD R3, R3, R5, R5 ;  /* 0x0000000503037224 */ /* 0x000fca00078e0205 */
[----:B------:R-:W-:-:S07]  /*7150*/  VIMNMX R0, R0, R3, PT ;  /* 0x0000000300007248 */ /* 0x000fce0003fe0100 */
.L_x_1164:
[----:B------:R-:W-:Y:S01]  /*7160*/  VIADD R0, R0, 0x7f ;  /* 0x0000007f00007836 */ /* 0x000fe20000000000 */
[----:B------:R-:W-:-:S04]  /*7170*/  ULDC UR4, c[0x0][0x9dc] ;  /* 0x0002770000047ab9 */ /* 0x000fc80000000800 */
[----:B------:R-:W-:-:S04]  /*7180*/  SHF.R.S32.HI R3, RZ, 0x1f, R0 ;  /* 0x0000001fff037819 */ /* 0x000fc80000011400 */
[----:B------:R-:W-:Y:S01]  /*7190*/  LEA.HI R3, R3, R0, RZ, 0x7 ;  /* 0x0000000003037211 */ /* 0x000fe200078f38ff */
[----:B------:R-:W-:-:S03]  /*71a0*/  VIADD R0, R106, -UR4 ;  /* 0x800000046a007c36 */ /* 0x000fc60008000000 */
        /* <DEDUP_REMOVED lines=8> */
[----:B------:R-:W4:Y:S02]  /*7230*/  @P0 LDC.64 R6, c[0x0][0x9e8] ;  /* 0x00027a00ff060b82 */ /* 0x000f240000000a00 */
[----:B----4-:R-:W-:-:S05]  /*7240*/  @P0 IMAD.HI.U32 R4, R3, R6, RZ ;  /* 0x0000000603040227 */ /* 0x010fca00078e00ff */
[----:B------:R-:W-:-:S04]  /*7250*/  @P0 SHF.R.U32.HI R3, RZ, R7, R4 ;  /* 0x00000007ff030219 */ /* 0x000fc80000011604 */
[----:B------:R-:W-:Y:S01]  /*7260*/  LOP3.LUT R106, RZ, R3, RZ, 0x33, !PT ;  /* 0x00000003ff6a7212 */ /* 0x000fe200078e33ff */
[----:B------:R-:W-:Y:S06]  /*7270*/  BRA `(.L_x_1171) ;  /* 0x0000000000107947 */ /* 0x000fec0003800000 */
.L_x_1170:
[----:B------:R-:W-:-:S13]  /*7280*/  ISETP.NE.AND P0, PT, R5, 0x1, PT ;  /* 0x000000010500780c */ /* 0x000fda0003f05270 */
[----:B------:R-:W4:Y:S02]  /*7290*/  @P0 LDC.64 R6, c[0x0][0x9e8] ;  /* 0x00027a00ff060b82 */ /* 0x000f240000000a00 */
[----:B----4-:R-:W-:-:S05]  /*72a0*/  @P0 IMAD.HI.U32 R6, R106, R6, RZ ;  /* 0x000000066a060227 */ /* 0x010fca00078e00ff */
[----:B------:R-:W-:-:S07]  /*72b0*/  @P0 SHF.R.U32.HI R106, RZ, R7, R6 ;  /* 0x00000007ff6a0219 */ /* 0x000fce0000011606 */
.L_x_1171:
[----:B------:R-:W-:Y:S05]  /*72c0*/  BSYNC B0 ;  /* 0x0000000000007941 */ /* 0x000fea0003800000 */
.L_x_1169:
[----:B------:R-:W-:-:S05]  /*72d0*/  IMAD R3, R106, R5, RZ ;  /* 0x000000056a037224 */ /* 0x000fca00078e02ff */
[----:B------:R-:W-:-:S07]  /*72e0*/  VIMNMX R0, R0, R3, !PT ;  /* 0x0000000300007248 */ /* 0x000fce0007fe0100 */
.L_x_1168:
[----:B------:R-:W-:Y:S01]  /*72f0*/  SHF.R.S32.HI R3, RZ, 0x1f, R0 ;  /* 0x0000001fff037819 */ /* 0x000fe20000011400 */
[----:B------:R-:W-:Y:S01]  /*7300*/  IMAD.MOV.U32 R36, RZ, RZ, RZ ;  /* 0x000000ffff247224 */ /* 0x000fe200078e00ff */
[----:B------:R-:W-:Y:S01]  /*7310*/  PLOP3.LUT P0, PT, PT, PT, PT, 0x80, 0x0 ;  /* 0x000000000000781c */ /* 0x000fe20003f0f070 */
[----:B------:R-:W-:Y:S01]  /*7320*/  IMAD.MOV.U32 R21, RZ, RZ, RZ ;  /* 0x000000ffff157224 */ /* 0x000fe200078e00ff */
[----:B------:R-:W-:Y:S02]  /*7330*/  LEA.HI R3, R3, R0, RZ, 0x7 ;  /* 0x0000000003037211 */ /* 0x000fe400078f38ff */
[----:B------:R-:W-:Y:S02]  /*7340*/  CS2R R134, SRZ ;  /* 0x0000000000867805 */ /* 0x000fe4000001ff00 */
[----:B------:R-:W-:Y:S02]  /*7350*/  CS2R R132, SRZ ;  /* 0x0000000000847805 */ /* 0x000fe4000001ff00 */
[----:B------:R-:W-:-:S02]  /*7360*/  CS2R R130, SRZ ;  /* 0x0000000000827805 */ /* 0x000fc4000001ff00 */
[----:B------:R-:W-:Y:S02]  /*7370*/  SHF.R.S32.HI R3, RZ, 0x7, R3 ;  /* 0x00000007ff037819 */ /* 0x000fe40000011403 */
[----:B------:R-:W-:Y:S02]  /*7380*/  CS2R R128, SRZ ;  /* 0x0000000000807805 */ /* 0x000fe4000001ff00 */
[----:B------:R-:W-:Y:S02]  /*7390*/  CS2R R126, SRZ ;  /* 0x00000000007e7805 */ /* 0x000fe4000001ff00 */
[----:B------:R-:W-:Y:S02]  /*73a0*/  CS2R R124, SRZ ;  /* 0x00000000007c7805 */ /* 0x000fe4000001ff00 */
[----:B------:R-:W-:Y:S02]  /*73b0*/  VIMNMX R4, RZ, R3, !PT ;  /* 0x00000003ff047248 */ /* 0x000fe40007fe0100 */
[----:B------:R-:W-:-:S02]  /*73c0*/  CS2R R122, SRZ ;  /* 0x00000000007a7805 */ /* 0x000fc4000001ff00 */
[----:B------:R-:W-:Y:S02]  /*73d0*/  CS2R R120, SRZ ;  /* 0x0000000000787805 */ /* 0x000fe4000001ff00 */
[----:B------:R-:W-:Y:S02]  /*73e0*/  CS2R R118, SRZ ;  /* 0x0000000000767805 */ /* 0x000fe4000001ff00 */
[----:B------:R-:W-:Y:S01]  /*73f0*/  ISETP.GT.AND P1, PT, R88, R4, PT ;  /* 0x000000045800720c */ /* 0x000fe20003f24270 */
[----:B------:R4:W-:Y:S01]  /*7400*/  STL [R1+0x38], R4 ;  /* 0x0000380401007387 */ /* 0x0009e20000100800 */
[----:B------:R-:W-:Y:S02]  /*7410*/  CS2R R116, SRZ ;  /* 0x0000000000747805 */ /* 0x000fe4000001ff00 */
[----:B------:R-:W-:Y:S02]  /*7420*/  CS2R R114, SRZ ;  /* 0x0000000000727805 */ /* 0x000fe4000001ff00 */
[----:B------:R-:W-:-:S02]  /*7430*/  CS2R R112, SRZ ;  /* 0x0000000000707805 */ /* 0x000fc4000001ff00 */
[----:B------:R-:W-:Y:S01]  /*7440*/  CS2R R110, SRZ ;  /* 0x00000000006e7805 */ /* 0x000fe2000001ff00 */
[----:B-1----:R-:W-:Y:S01]  /*7450*/  IMAD.MOV.U32 R109, RZ, RZ, RZ ;  /* 0x000000ffff6d7224 */ /* 0x002fe200078e00ff */
[----:B------:R-:W-:Y:S02]  /*7460*/  CS2R R26, SRZ ;  /* 0x00000000001a7805 */ /* 0x000fe4000001ff00 */
[----:B------:R-:W-:Y:S01]  /*7470*/  CS2R R106, SRZ ;  /* 0x00000000006a7805 */ /* 0x000fe2000001ff00 */
[----:B------:R-:W-:Y:S01]  /*7480*/  IMAD.MOV.U32 R104, RZ, RZ, RZ ;  /* 0x000000ffff687224 */ /* 0x000fe200078e00ff */
[----:B------:R-:W-:Y:S02]  /*7490*/  CS2R R102, SRZ ;  /* 0x0000000000667805 */ /* 0x000fe4000001ff00 */
[----:B------:R-:W-:Y:S02]  /*74a0*/  CS2R R100, SRZ ;  /* 0x0000000000647805 */ /* 0x000fe4000001ff00 */
[----:B------:R-:W-:-:S02]  /*74b0*/  CS2R R98, SRZ ;  /* 0x0000000000627805 */ /* 0x000fc4000001ff00 */
[----:B------:R-:W-:Y:S01]  /*74c0*/  CS2R R96, SRZ ;  /* 0x0000000000607805 */ /* 0x000fe2000001ff00 */
[----:B------:R-:W-:Y:S01]  /*74d0*/  IMAD.MOV.U32 R34, RZ, RZ, RZ ;  /* 0x000000ffff227224 */ /* 0x000fe200078e00ff */
[----:B------:R-:W-:Y:S01]  /*74e0*/  CS2R R6, SRZ ;  /* 0x0000000000067805 */ /* 0x000fe2000001ff00 */
[----:B------:R-:W-:Y:S01]  /*74f0*/  IMAD.MOV.U32 R93, RZ, RZ, RZ ;  /* 0x000000ffff5d7224 */ /* 0x000fe200078e00ff */
[----:B------:R-:W-:Y:S01]  /*7500*/  CS2R R90, SRZ ;  /* 0x00000000005a7805 */ /* 0x000fe2000001ff00 */
[----:B--23--:R-:W-:Y:S02]  /*7510*/  IMAD.MOV.U32 R30, RZ, RZ, RZ ;  /* 0x000000ffff1e7224 */ /* 0x00cfe400078e00ff */
[----:B------:R-:W-:Y:S01]  /*7520*/  IMAD.MOV.U32 R3, RZ, RZ, RZ ;  /* 0x000000ffff037224 */ /* 0x000fe200078e00ff */
[----:B----4-:R-:W-:Y:S06]  /*7530*/  @!P1 BRA `(.L_x_1172) ;  /* 0x0000011400509947 */ /* 0x010fec0003800000 */
[----:B------:R-:W1:Y:S01]  /*7540*/  S2R R4, SR_TID.X ;  /* 0x0000000000047919 */ /* 0x000e620000002100 */
[----:B------:R-:W-:Y:S01]  /*7550*/  UMOV UR4, 0xffffffff ;  /* 0xffffffff00047882 */ /* 0x000fe20000000000 */
[----:B-1----:R-:W-:-:S05]  /*7560*/  VIADD R46, R4, 0xffffff80 ;  /* 0xffffff80042e7836 */ /* 0x002fca0000000000 */
[----:B------:R-:W-:-:S04]  /*7570*/  SHF.R.S32.HI R59, RZ, 0x1f, R46 ;  /* 0x0000001fff3b7819 */ /* 0x000fc8000001142e */
[----:B------:R-:W-:-:S04]  /*7580*/  LEA.HI R47, R59, R46, RZ, 0x7 ;  /* 0x0000002e3b2f7211 */ /* 0x000fc800078f38ff */
[----:B------:R-:W-:Y:S01]  /*7590*/  SHF.R.S32.HI R44, RZ, 0x7, R47 ;  /* 0x00000007ff2c7819 */ /* 0x000fe2000001142f */
[----:B------:R-:W-:Y:S06]  /*75a0*/  BRA.DIV UR4, `(.L_x_1173) ;  /* 0x0000018e04d87947 */ /* 0x000fec000b800000 */
[----:B------:R-:W1:Y:S04]  /*75b0*/  SHFL.IDX PT, R0, R44, RZ, 0x1f ;  /* 0x00001fff2c007589 */ /* 0x000e6800000e0000 */
[----:B-1----:R1:W-:Y:S02]  /*75c0*/  STL [R1+0xc], R0 ;  /* 0x00000c0001007387 */ /* 0x0023e40000100800 */
.L_x_1426:
[----:B------:R-:W1:Y:S01]  /*75d0*/  LDL R3, [R1+0xc] ;  /* 0x00000c0001037983 */ /* 0x000e620000100800 */
[----:B------:R-:W-:Y:S01]  /*75e0*/  VIADD R4, R2, 0x21800 ;  /* 0x0002180002047836 */ /* 0x000fe20000000000 */
[----:B------:R-:W-:Y:S04]  /*75f0*/  BSSY B6, `(.L_x_1174) ;  /* 0x000001e000067945 */ /* 0x000fe80003800000 */
[----:B------:R-:W-:Y:S01]  /*7600*/  LOP3.LUT P0, RZ, R4, 0x3ff, RZ, 0xc0, !PT ;  /* 0x000003ff04ff7812 */ /* 0x000fe2000780c0ff */
[----:B-1----:R-:W-:-:S05]  /*7610*/  IMAD.HI R0, R3, 0x55555556, RZ ;  /* 0x5555555603007827 */ /* 0x002fca00078e02ff */
[----:B------:R-:W-:-:S05]  /*7620*/  LEA.HI R0, R0, R0, RZ, 0x1 ;  /* 0x0000000000007211 */ /* 0x000fca00078f08ff */
[----:B------:R-:W-:-:S04]  /*7630*/  IMAD R3, R0, -0x3, R3 ;  /* 0xfffffffd00037824 */ /* 0x000fc800078e0203 */
[C---:B------:R-:W-:Y:S02]  /*7640*/  IMAD R0, R3.reuse, 0x1000, R2 ;  /* 0x0000100003007824 */ /* 0x040fe400078e0202 */
[----:B------:R-:W-:Y:S02]  /*7650*/  IMAD R3, R3, 0x2000, R4 ;  /* 0x0000200003037824 */ /* 0x000fe400078e0204 */
[----:B------:R-:W-:-:S03]  /*7660*/  VIADD R0, R0, 0xc400 ;  /* 0x0000c40000007836 */ /* 0x000fc60000000000 */
[----:B------:R-:W-:Y:S02]  /*7670*/  SHF.R.U32.HI R3, RZ, 0x4, R3 ;  /* 0x00000004ff037819 */ /* 0x000fe40000011603 */
[----:B------:R-:W-:Y:S02]  /*7680*/  SHF.R.U32.HI R0, RZ, 0x4, R0 ;  /* 0x00000004ff007819 */ /* 0x000fe40000011600 */
[----:B------:R-:W-:Y:S02]  /*7690*/  LOP3.LUT R3, R3, 0x3fff, RZ, 0xc0, !PT ;  /* 0x00003fff03037812 */ /* 0x000fe400078ec0ff */
[----:B------:R-:W-:-:S03]  /*76a0*/  LOP3.LUT R45, R0, 0x3fff, RZ, 0xc0, !PT ;  /* 0x00003fff002d7812 */ /* 0x000fc600078ec0ff */
[----:B------:R1:W-:Y:S01]  /*76b0*/  STL [R1+0x14], R3 ;  /* 0x0000140301007387 */ /* 0x0003e20000100800 */
[----:B------:R-:W-:Y:S05]  /*76c0*/  @!P0 BRA `(.L_x_1175) ;  /* 0x0000000000408947 */ /* 0x000fea0003800000 */
[----:B------:R-:W-:Y:S01]  /*76d0*/  MOV R0, 0x0 ;  /* 0x0000000000007802 */ /* 0x000fe20000000f00 */
[----:B------:R-:W-:Y:S01]  /*76e0*/  ULDC.64 UR4, c[0x4][0xa8] ;  /* 0x01002a0000047ab9 */ /* 0x000fe20000000a00 */
[----:B------:R-:W-:Y:S01]  /*76f0*/  ULDC.64 UR6, c[0x4][0xb0] ;  /* 0x01002c0000067ab9 */ /* 0x000fe20000000a00 */
[----:B------:R-:W-:Y:S01]  /*7700*/  IMAD.U32 R4, RZ, RZ, UR4 ;  /* 0x00000004ff047e24 */ /* 0x000fe2000f8e00ff */
[----:B0-2---:R0:W2:Y:S01]  /*7710*/  LDC.64 R14, c[0x4][R0] ;  /* 0x01000000000e7b82 */ /* 0x0050a20000000a00 */
        /* <DEDUP_REMOVED lines=10> */
[----:B-12--5:R-:W-:Y:S05]  /*77c0*/  CALL.ABS.NOINC R14 ;  /* 0x000000000e007343 */ /* 0x026fea0003c00000 */
.L_x_1175:
[----:B------:R-:W-:Y:S05]  /*77d0*/  BSYNC B6 ;  /* 0x0000000000067941 */ /* 0x000fea0003800000 */
.L_x_1174:
[----:B------:R-:W-:Y:S02]  /*77e0*/  ULDC UR4, c[0x0][0x3d4] ;  /* 0x0000f50000047ab9 */ /* 0x000fe40000000800 */
[----:B------:R-:W-:-:S13]  /*77f0*/  ISETP.LT.AND P0, PT, RZ, UR4, PT ;  /* 0x00000004ff007c0c */ /* 0x000fda000bf01270 */
[----:B------:R-:W-:Y:S05]  /*7800*/  @P0 BRA `(.L_x_1176) ;  /* 0x0000000000400947 */ /* 0x000fea0003800000 */
[----:B------:R-:W3:Y:S02]  /*7810*/  LDL R20, [R1+0x50] ;  /* 0x0000500001147983 */ /* 0x000ee40000100800 */
[----:B---3--:R-:W-:-:S04]  /*7820*/  LEA.HI R0, R20, R20, RZ, 0x1 ;  /* 0x0000001414007211 */ /* 0x008fc800078f08ff */
[----:B------:R-:W-:-:S05]  /*7830*/  LOP3.LUT R0, R0, 0xfffffffe, RZ, 0xc0, !PT ;  /* 0xfffffffe00007812 */ /* 0x000fca00078ec0ff */
[----:B------:R-:W-:-:S05]  /*7840*/  IMAD.IADD R0, R20, 0x1, -R0 ;  /* 0x0000000114007824 */ /* 0x000fca00078e0a00 */
[----:B-1----:R-:W-:-:S04]  /*7850*/  SHF.L.U32 R3, R0, 0x1f, RZ ;  /* 0x0000001f00037819 */ /* 0x002fc800000006ff */
[----:B------:R1:W3:Y:S03]  /*7860*/  SYNCS.PHASECHK.TRANS64.TRYWAIT P0, [R2+URZ+0x2d800], R3 ;  /* 0x02d80003020075a7 */ /* 0x0002e6000800017f */
[----:B---3--:R-:W-:Y:S05]  /*7870*/  @!P0 NANOSLEEP.SYNCS 0x989680 ;  /* 0x009896800000895d */ /* 0x008fea0003900000 */
[----:B------:R-:W3:Y:S01]  /*7880*/  @!P0 SYNCS.PHASECHK.TRANS64 P0, [R2+URZ+0x2d800], R3 ;  /* 0x02d80003020085a7 */ /* 0x000ee2000800007f */
[----:B------:R-:W-:Y:S04]  /*7890*/  BSSY B0, `(.L_x_1177) ;  /* 0x0000006000007945 */ /* 0x000fe80003800000 */
[----:B---3--:R-:W-:Y:S05]  /*78a0*/  @P0 BRA `(.L_x_1178) ;  /* 0x0000000000100947 */ /* 0x008fea0003800000 */
.L_x_1179:
[----:B---3--:R3:W4:Y:S02]  /*78b0*/  SYNCS.PHASECHK.TRANS64.TRYWAIT P0, [R2+URZ+0x2d800], R3 ;  /* 0x02d80003020075a7 */ /* 0x008724000800017f */
[----:B----4-:R-:W-:Y:S05]  /*78c0*/  @!P0 NANOSLEEP.SYNCS 0x989680 ;  /* 0x009896800000895d */ /* 0x010fea0003900000 */
[----:B------:R-:W4:Y:S02]  /*78d0*/  @!P0 SYNCS.PHASECHK.TRANS64 P0, [R2+URZ+0x2d800], R3 ;  /* 0x02d80003020085a7 */ /* 0x000f24000800007f */
[----:B----4-:R-:W-:Y:S05]  /*78e0*/  @!P0 BRA `(.L_x_1179) ;  /* 0xfffffffc00f08947 */ /* 0x010fea000383ffff */
.L_x_1178:
[----:B------:R-:W-:Y:S05]  /*78f0*/  BSYNC B0 ;  /* 0x0000000000007941 */ /* 0x000fea0003800000 */
.L_x_1177:
[----:B------:R-:W-:Y:S05]  /*7900*/  BRA `(.L_x_1180) ;  /* 0x0000004000647947 */ /* 0x000fea0003800000 */
.L_x_1176:
[----:B-1----:R-:W3:Y:S01]  /*7910*/  LDL R3, [R1+0x58] ;  /* 0x0000580001037983 */ /* 0x002ee20000100800 */
[----:B-----5:R-:W-:Y:S01]  /*7920*/  SHF.R.S32.HI R0, RZ, 0x1f, R105 ;  /* 0x0000001fff007819 */ /* 0x020fe20000011469 */
[----:B------:R-:W-:Y:S01]  /*7930*/  ULDC.64 UR4, c[0x0][0x3d8] ;  /* 0x0000f60000047ab9 */ /* 0x000fe20000000a00 */
[----:B------:R-:W-:Y:S01]  /*7940*/  ULDC.64 UR6, c[0x0][0x3e8] ;  /* 0x0000fa0000067ab9 */ /* 0x000fe20000000a00 */
[----:B------:R-:W-:Y:S01]  /*7950*/  IMAD.WIDE.U32 R48, R105, UR4, RZ ;  /* 0x0000000469307c25 */ /* 0x000fe2000f8e00ff */
[----:B------:R-:W-:Y:S02]  /*7960*/  SHF.R.S32.HI R61, RZ, 0x1f, R16 ;  /* 0x0000001fff3d7819 */ /* 0x000fe40000011410 */
[----:B------:R-:W-:Y:S01]  /*7970*/  SHF.R.S32.HI R62, RZ, 0x1f, R19 ;  /* 0x0000001fff3e7819 */ /* 0x000fe20000011413 */
[C---:B------:R-:W-:Y:S02]  /*7980*/  IMAD R4, R0.reuse, UR4, RZ ;  /* 0x0000000400047c24 */ /* 0x040fe4000f8e02ff */
[----:B------:R-:W-:-:S02]  /*7990*/  IMAD R0, R0, UR6, RZ ;  /* 0x0000000600007c24 */ /* 0x000fc4000f8e02ff */
[C---:B------:R-:W-:Y:S02]  /*79a0*/  IMAD R57, R105.reuse, UR5, R4 ;  /* 0x0000000569397c24 */ /* 0x040fe4000f8e0204 */
[C---:B------:R-:W-:Y:S02]  /*79b0*/  IMAD R55, R105.reuse, UR7, R0 ;  /* 0x0000000769377c24 */ /* 0x040fe4000f8e0200 */
[----:B------:R-:W-:-:S04]  /*79c0*/  IMAD.WIDE.U32 R50, R105, UR6, RZ ;  /* 0x0000000669327c25 */ /* 0x000fc8000f8e00ff */
[----:B------:R-:W-:Y:S02]  /*79d0*/  IMAD.IADD R57, R57, 0x1, R49 ;  /* 0x0000000139397824 */ /* 0x000fe400078e0231 */
[----:B------:R-:W-:Y:S01]  /*79e0*/  IMAD.IADD R55, R55, 0x1, R51 ;  /* 0x0000000137377824 */ /* 0x000fe200078e0233 */
[----:B---3--:R-:W-:-:S13]  /*79f0*/  LOP3.LUT P0, RZ, R3, 0x1bf, RZ, 0xc0, !PT ;  /* 0x000001bf03ff7812 */ /* 0x008fda000780c0ff */
[----:B------:R-:W-:Y:S05]  /*7a00*/  @!P0 BRA `(.L_x_1181) ;  /* 0x0000000000408947 */ /* 0x000fea0003800000 */
[----:B------:R-:W-:Y:S01]  /*7a10*/  MOV R0, 0x0 ;  /* 0x0000000000007802 */ /* 0x000fe20000000f00 */
[----:B------:R-:W-:Y:S01]  /*7a20*/  ULDC.64 UR4, c[0x4][0xa8] ;  /* 0x01002a0000047ab9 */ /* 0x000fe20000000a00 */
[----:B------:R-:W-:Y:S01]  /*7a30*/  ULDC.64 UR6, c[0x4][0xb0] ;  /* 0x01002c0000067ab9 */ /* 0x000fe20000000a00 */
[----:B------:R-:W-:Y:S01]  /*7a40*/  IMAD.U32 R4, RZ, RZ, UR4 ;  /* 0x00000004ff047e24 */ /* 0x000fe2000f8e00ff */
[----:B0-2---:R0:W1:Y:S01]  /*7a50*/  LDC.64 R14, c[0x4][R0] ;  /* 0x01000000000e7b82 */ /* 0x0050620000000a00 */
        /* <DEDUP_REMOVED lines=11> */
.L_x_1181:
[----:B------:R-:W3:Y:S01]  /*7b10*/  LDL R56, [R1+0x34] ;  /* 0x0000340001387983 */ /* 0x000ee20000100800 */
[----:B------:R-:W1:Y:S01]  /*7b20*/  LDC.64 R12, c[0x0][0x3d8] ;  /* 0x0000f600ff0c7b82 */ /* 0x000e620000000a00 */
[----:B------:R-:W-:Y:S02]  /*7b30*/  ULDC.U8 UR4, c[0x0][0x3f0] ;  /* 0x0000fc0000047ab9 */ /* 0x000fe40000000000 */
[----:B------:R-:W4:Y:S05]  /*7b40*/  LDL R20, [R1+0x40] ;  /* 0x0000400001147983 */ /* 0x000f2a0000100800 */
[----:B------:R-:W5:Y:S01]  /*7b50*/  LDC.64 R10, c[0x0][0x3e8] ;  /* 0x0000fa00ff0a7b82 */ /* 0x000f620000000a00 */
[----:B------:R-:W-:Y:S01]  /*7b60*/  ISETP.NE.AND P0, PT, RZ, UR4, PT ;  /* 0x00000004ff007c0c */ /* 0x000fe2000bf05270 */
[----:B------:R-:W-:Y:S01]  /*7b70*/  BSSY B0, `(.L_x_1182) ;  /* 0x00003ea000007945 */ /* 0x000fe20003800000 */
[----:B---3--:R-:W-:Y:S01]  /*7b80*/  SHF.R.S32.HI R3, RZ, 0x1f, R56 ;  /* 0x0000001fff037819 */ /* 0x008fe20000011438 */
[----:B-1----:R-:W-:-:S04]  /*7b90*/  IMAD.WIDE.U32 R52, R56, R12, RZ ;  /* 0x0000000c38347225 */ /* 0x002fc800078e00ff */
[C---:B------:R-:W-:Y:S02]  /*7ba0*/  IMAD R4, R3.reuse, R12, RZ ;  /* 0x0000000c03047224 */ /* 0x040fe400078e02ff */
[-C--:B-----5:R-:W-:Y:S02]  /*7bb0*/  IMAD R6, R3, R10.reuse, RZ ;  /* 0x0000000a03067224 */ /* 0x0a0fe400078e02ff */
[C---:B----4-:R-:W-:Y:S02]  /*7bc0*/  IMAD R0, R56.reuse, -0xc0, R20 ;  /* 0xffffff4038007824 */ /* 0x050fe400078e0214 */
[----:B0-2---:R-:W-:-:S04]  /*7bd0*/  IMAD.WIDE.U32 R14, R56, R10, RZ ;  /* 0x0000000a380e7225 */ /* 0x005fc800078e00ff */
[C---:B------:R-:W-:Y:S02]  /*7be0*/  IMAD R3, R56.reuse, R13, R4 ;  /* 0x0000000d38037224 */ /* 0x040fe400078e0204 */
[----:B------:R-:W-:Y:S01]  /*7bf0*/  IMAD R5, R56, R11, R6 ;  /* 0x0000000b38057224 */ /* 0x000fe200078e0206 */
[----:B------:R-:W-:Y:S01]  /*7c00*/  VIMNMX R4, R0, 0xc0, PT ;  /* 0x000000c000047848 */ /* 0x000fe20003fe0100 */
[----:B------:R-:W-:Y:S02]  /*7c10*/  IMAD.IADD R60, R53, 0x1, R3 ;  /* 0x00000001353c7824 */ /* 0x000fe400078e0203 */
[----:B------:R-:W-:Y:S01]  /*7c20*/  IMAD.IADD R0, R15, 0x1, R5 ;  /* 0x000000010f007824 */ /* 0x000fe200078e0205 */
[----:B------:R-:W-:Y:S06]  /*7c30*/  @!P0 BRA `(.L_x_1183) ;  /* 0x0000001c008c8947 */ /* 0x000fec0003800000 */
[----:B------:R-:W0:Y:S01]  /*7c40*/  LDC R54, c[0x0][0x428] ;  /* 0x00010a00ff367b82 */ /* 0x000e220000000800 */
        /* <DEDUP_REMOVED lines=15> */
[----:B------:R-:W-:Y:S01]  /*7d40*/  SHF.R.S32.HI R58, RZ, 0x1f, R23 ;  /* 0x0000001fff3a7819 */ /* 0x000fe20000011417 */
[----:B------:R-:W-:Y:S01]  /*7d50*/  IMAD.MOV.U32 R4, RZ, RZ, R16 ;  /* 0x000000ffff047224 */ /* 0x000fe200078e0010 */
[----:B------:R-:W-:Y:S01]  /*7d60*/  ULDC UR4, c[0x0][0x3d4] ;  /* 0x0000f50000047ab9 */ /* 0x000fe20000000800 */
[----:B------:R-:W-:Y:S01]  /*7d70*/  IMAD.MOV.U32 R5, RZ, RZ, R61 ;  /* 0x000000ffff057224 */ /* 0x000fe200078e003d */
[----:B------:R-:W-:Y:S01]  /*7d80*/  ISETP.GE.AND P4, PT, R16, UR4, PT ;  /* 0x0000000410007c0c */ /* 0x000fe2000bf86270 */
[CC--:B------:R-:W-:Y:S01]  /*7d90*/  IMAD R20, R58.reuse, R12.reuse, RZ ;  /* 0x0000000c3a147224 */ /* 0x0c0fe200078e02ff */
[----:B------:R-:W-:Y:S01]  /*7da0*/  ULDC.64 UR6, c[0x0][0x3c8] ;  /* 0x0000f20000067ab9 */ /* 0x000fe20000000a00 */
[----:B------:R-:W-:Y:S01]  /*7db0*/  IMAD.WIDE.U32 R6, R23, R12, R4 ;  /* 0x0000000c17067225 */ /* 0x000fe200078e0004 */
[----:B------:R-:W-:Y:S01]  /*7dc0*/  ULDC.64 UR8, c[0x0][0x3e0] ;  /* 0x0000f80000087ab9 */ /* 0x000fe20000000a00 */
[----:B------:R-:W-:Y:S02]  /*7dd0*/  CS2R R40, SRZ ;  /* 0x0000000000287805 */ /* 0x000fe4000001ff00 */
[----:B------:R-:W-:Y:S01]  /*7de0*/  CS2R R42, SRZ ;  /* 0x00000000002a7805 */ /* 0x000fe2000001ff00 */
[----:B------:R-:W-:-:S02]  /*7df0*/  IMAD R24, R58, R10, RZ ;  /* 0x0000000a3a187224 */ /* 0x000fc400078e02ff */
[----:B------:R-:W-:Y:S01]  /*7e00*/  IMAD.WIDE.U32 R8, R23, R10, R4 ;  /* 0x0000000a17087225 */ /* 0x000fe200078e0004 */
[----:B------:R-:W-:-:S03]  /*7e10*/  IADD3 R4, P1, R6, R48, RZ ;  /* 0x0000003006047210 */ /* 0x000fc60007f3e0ff */
[C---:B------:R-:W-:Y:S01]  /*7e20*/  IMAD R20, R23.reuse, R13, R20 ;  /* 0x0000000d17147224 */ /* 0x040fe200078e0214 */
[----:B------:R-:W-:Y:S01]  /*7e30*/  IADD3 R6, P2, R8, R50, RZ ;  /* 0x0000003208067210 */ /* 0x000fe20007f5e0ff */
[----:B------:R-:W-:Y:S02]  /*7e40*/  IMAD R24, R23, R11, R24 ;  /* 0x0000000b17187224 */ /* 0x000fe400078e0218 */
[C---:B------:R-:W-:Y:S01]  /*7e50*/  VIADD R3, R16.reuse, 0x8 ;  /* 0x0000000810037836 */ /* 0x040fe20000000000 */
[----:B------:R-:W-:Y:S01]  /*7e60*/  IADD3.X R5, R57, R20, R7, P1, !PT ;  /* 0x0000001439057210 */ /* 0x000fe20000ffe407 */
[----:B------:R-:W-:Y:S01]  /*7e70*/  VIADD R8, R16, 0x10 ;  /* 0x0000001010087836 */ /* 0x000fe20000000000 */
[----:B------:R-:W-:Y:S02]  /*7e80*/  IADD3.X R7, R55, R24, R9, P2, !PT ;  /* 0x0000001837077210 */ /* 0x000fe400017fe409 */
[----:B------:R-:W-:Y:S01]  /*7e90*/  ISETP.GE.AND P1, PT, R3, UR4, PT ;  /* 0x0000000403007c0c */ /* 0x000fe2000bf26270 */
[----:B------:R-:W-:Y:S01]  /*7ea0*/  IMAD.WIDE.U32 R52, R52, 0xc0, R4 ;  /* 0x000000c034347825 */ /* 0x000fe200078e0004 */
[----:B------:R-:W-:-:S03]  /*7eb0*/  ISETP.GE.AND P3, PT, R8, UR4, PT ;  /* 0x0000000408007c0c */ /* 0x000fc6000bf66270 */
[----:B------:R-:W-:Y:S01]  /*7ec0*/  IMAD R5, R60, 0xc0, RZ ;  /* 0x000000c03c057824 */ /* 0x000fe200078e02ff */
[----:B------:R-:W-:Y:S01]  /*7ed0*/  LEA R4, P2, R52, UR6, 0x1 ;  /* 0x0000000634047c11 */ /* 0x000fe2000f8408ff */
[----:B------:R-:W-:-:S04]  /*7ee0*/  IMAD.WIDE.U32 R14, R14, 0xc0, R6 ;  /* 0x000000c00e0e7825 */ /* 0x000fc800078e0006 */
[----:B------:R-:W-:Y:S01]  /*7ef0*/  IMAD R3, R0, 0xc0, RZ ;  /* 0x000000c000037824 */ /* 0x000fe200078e02ff */
[----:B------:R-:W-:Y:S01]  /*7f00*/  LEA R6, P5, R14, UR8, 0x1 ;  /* 0x000000080e067c11 */ /* 0x000fe2000f8a08ff */
[----:B------:R-:W-:Y:S02]  /*7f10*/  IMAD.IADD R5, R53, 0x1, R5 ;  /* 0x0000000135057824 */ /* 0x000fe400078e0205 */
[----:B------:R-:W-:Y:S02]  /*7f20*/  VIADD R0, R16, 0x18 ;  /* 0x0000001810007836 */ /* 0x000fe40000000000 */
[----:B------:R-:W-:Y:S01]  /*7f30*/  IMAD.IADD R3, R15, 0x1, R3 ;  /* 0x000000010f037824 */ /* 0x000fe200078e0203 */
[----:B------:R-:W-:Y:S01]  /*7f40*/  LEA.HI.X R5, R52, UR7, R5, 0x1, P2 ;  /* 0x0000000734057c11 */ /* 0x000fe200090f0c05 */
[----:B------:R-:W-:Y:S01]  /*7f50*/  VIADD R8, R16, 0x20 ;  /* 0x0000002010087836 */ /* 0x000fe20000000000 */
[----:B------:R-:W-:Y:S01]  /*7f60*/  ISETP.GE.AND P2, PT, R0, UR4, PT ;  /* 0x0000000400007c0c */ /* 0x000fe2000bf46270 */
[----:B------:R-:W-:Y:S01]  /*7f70*/  VIADD R0, R16, 0x28 ;  /* 0x0000002810007836 */ /* 0x000fe20000000000 */
[----:B------:R-:W-:Y:S01]  /*7f80*/  LEA.HI.X R7, R14, UR9, R3, 0x1, P5 ;  /* 0x000000090e077c11 */ /* 0x000fe2000a8f0c03 */
[----:B------:R1:W5:Y:S01]  /*7f90*/  @!P4 LDG.E.64 R40, desc[UR38][R4.64] ;  /* 0x000000260428c981 */ /* 0x000362000c1e1b00 */
[----:B------:R-:W-:-:S03]  /*7fa0*/  ISETP.GE.AND P5, PT, R8, UR4, PT ;  /* 0x0000000408007c0c */ /* 0x000fc6000bfa6270 */
[----:B------:R1:W5:Y:S01]  /*7fb0*/  @!P4 LDG.E.64 R42, desc[UR38][R6.64] ;  /* 0x00000026062ac981 */ /* 0x000362000c1e1b00 */
        /* <DEDUP_REMOVED lines=21> */
.L_x_1185:
[----:B------:R-:W-:Y:S05]  /*8110*/  BSYNC B1 ;  /* 0x0000000000017941 */ /* 0x000fea0003800000 */
.L_x_1184:
[----:B------:R-:W2:Y:S01]  /*8120*/  LDL R52, [R1+0x50] ;  /* 0x0000500001347983 */ /* 0x000ea20000100800 */
[----:B0-----:R-:W-:Y:S01]  /*8130*/  ISETP.NE.AND P1, PT, R54, 0x1, PT ;  /* 0x000000013600780c */ /* 0x001fe20003f25270 */
[----:B------:R-:W-:Y:S01]  /*8140*/  IMAD R3, R56, 0xc0, R23 ;  /* 0x000000c038037824 */ /* 0x000fe200078e0217 */
[----:B------:R-:W-:Y:S01]  /*8150*/  ULDC.64 UR4, c[0x0][0x3c8] ;  /* 0x0000f20000047ab9 */ /* 0x000fe20000000a00 */
[----:B-1---5:R-:W-:Y:S01]  /*8160*/  IMAD.MOV.U32 R4, RZ, RZ, R43 ;  /* 0x000000ffff047224 */ /* 0x022fe200078e002b */
[----:B------:R-:W-:-:S09]  /*8170*/  ULDC.64 UR6, c[0x0][0x3e0] ;  /* 0x0000f80000067ab9 */ /* 0x000fd20000000a00 */
[----:B------:R-:W0:Y:S08]  /*8180*/  @P1 LDC R0, c[0x0][0x42c] ;  /* 0x00010b00ff001b82 */ /* 0x000e300000000800 */
[----:B------:R-:W1:Y:S01]  /*8190*/  @P1 LDC R5, c[0x0][0x430] ;  /* 0x00010c00ff051b82 */ /* 0x000e620000000800 */
[----:B------:R-:W-:Y:S02]  /*81a0*/  IMAD.MOV.U32 R6, RZ, RZ, R38 ;  /* 0x000000ffff067224 */ /* 0x000fe400078e0026 */
[----:B------:R-:W-:-:S02]  /*81b0*/  IMAD.MOV.U32 R7, RZ, RZ, R39 ;  /* 0x000000ffff077224 */ /* 0x000fc400078e0027 */
[----:B0-----:R-:W-:-:S05]  /*81c0*/  @P1 IMAD.HI.U32 R0, R3, R0, RZ ;  /* 0x0000000003001227 */ /* 0x001fca00078e00ff */
[----:B-1----:R-:W-:Y:S01]  /*81d0*/  @P1 SHF.R.U32.HI R3, RZ, R5, R0 ;  /* 0x00000005ff031219 */ /* 0x002fe20000011600 */
[----:B------:R-:W-:-:S03]  /*81e0*/  IMAD.MOV.U32 R0, RZ, RZ, R42 ;  /* 0x000000ffff007224 */ /* 0x000fc600078e002a */
[----:B------:R-:W-:Y:S01]  /*81f0*/  SHF.R.S32.HI R5, RZ, 0x1f, R3 ;  /* 0x0000001fff057819 */ /* 0x000fe20000011403 */
[----:B------:R-:W-:Y:S01]  /*8200*/  IMAD.MOV.U32 R56, RZ, RZ, R48 ;  /* 0x000000ffff387224 */ /* 0x000fe200078e0030 */
[----:B------:R-:W-:Y:S01]  /*8210*/  PRMT R62, R0, 0x7610, R62 ;  /* 0x00007610003e7816 */ /* 0x000fe2000000003e */
[----:B------:R-:W-:Y:S01]  /*8220*/  IMAD.MOV.U32 R54, RZ, RZ, R50 ;  /* 0x000000ffff367224 */ /* 0x000fe200078e0032 */
[----:B------:R-:W-:Y:S01]  /*8230*/  PRMT R48, R48, 0x5410, R4 ;  /* 0x0000541030307816 */ /* 0x000fe20000000004 */
[C---:B------:R-:W-:Y:S02]  /*8240*/  IMAD R0, R5.reuse, R12, RZ ;  /* 0x0000000c05007224 */ /* 0x040fe400078e02ff */
[-C--:B------:R-:W-:Y:S01]  /*8250*/  IMAD R4, R5, R10.reuse, RZ ;  /* 0x0000000a05047224 */ /* 0x080fe200078e02ff */
[----:B------:R-:W-:Y:S01]  /*8260*/  PRMT R60, R6, 0x7610, R60 ;  /* 0x00007610063c7816 */ /* 0x000fe2000000003c */
[----:B------:R-:W-:Y:S01]  /*8270*/  IMAD.WIDE.U32 R14, R3, R10, R54 ;  /* 0x0000000a030e7225 */ /* 0x000fe200078e0036 */
[----:B------:R-:W-:-:S03]  /*8280*/  PRMT R58, R7, 0x7610, R58 ;  /* 0x00007610073a7816 */ /* 0x000fc6000000003a */
[----:B------:R-:W-:-:S04]  /*8290*/  IMAD.WIDE.U32 R6, R3, R12, R56 ;  /* 0x0000000c03067225 */ /* 0x000fc800078e0038 */
[C---:B------:R-:W-:Y:S02]  /*82a0*/  IMAD R13, R3.reuse, R13, R0 ;  /* 0x0000000d030d7224 */ /* 0x040fe400078e0200 */
[----:B------:R-:W-:Y:S01]  /*82b0*/  IMAD R3, R3, R11, R4 ;  /* 0x0000000b03037224 */ /* 0x000fe200078e0204 */
[----:B------:R-:W-:Y:S01]  /*82c0*/  LEA R4, P1, R6, UR4, 0x1 ;  /* 0x0000000406047c11 */ /* 0x000fe2000f8208ff */
[----:B------:R-:W-:Y:S01]  /*82d0*/  IMAD.IADD R13, R7, 0x1, R13 ;  /* 0x00000001070d7824 */ /* 0x000fe200078e020d */
[----:B------:R-:W-:Y:S01]  /*82e0*/  LEA R0, P2, R14, UR6, 0x1 ;  /* 0x000000060e007c11 */ /* 0x000fe2000f8408ff */
[----:B------:R-:W-:Y:S01]  /*82f0*/  IMAD.IADD R3, R15, 0x1, R3 ;  /* 0x000000010f037824 */ /* 0x000fe200078e0203 */
[----:B------:R-:W-:Y:S01]  /*8300*/  UMOV UR4, 0xffffffff ;  /* 0xffffffff00047882 */ /* 0x000fe20000000000 */
[----:B------:R-:W-:Y:S02]  /*8310*/  IMAD.MOV.U32 R5, RZ, RZ, R32 ;  /* 0x000000ffff057224 */ /* 0x000fe400078e0020 */
[----:B------:R-:W-:Y:S01]  /*8320*/  IMAD.MOV.U32 R10, RZ, RZ, R33 ;  /* 0x000000ffff0a7224 */ /* 0x000fe200078e0021 */
[----:B------:R-:W-:-:S02]  /*8330*/  LEA.HI.X R13, R6, UR5, R13, 0x1, P1 ;  /* 0x00000005060d7c11 */ /* 0x000fc400088f0c0d */
[----:B------:R-:W-:Y:S02]  /*8340*/  LEA.HI.X R3, R14, UR7, R3, 0x1, P2 ;  /* 0x000000070e037c11 */ /* 0x000fe400090f0c03 */
[----:B------:R-:W-:Y:S02]  /*8350*/  PRMT R50, R5, 0x7610, R50 ;  /* 0x0000761005327816 */ /* 0x000fe40000000032 */
[----:B------:R-:W-:Y:S02]  /*8360*/  PRMT R51, R10, 0x7610, R51 ;  /* 0x000076100a337816 */ /* 0x000fe40000000033 */
[----:B--2---:R-:W-:Y:S01]  /*8370*/  LEA.HI R5, R52, R52, RZ, 0x1 ;  /* 0x0000003434057211 */ /* 0x004fe200078f08ff */
[----:B------:R-:W-:Y:S06]  /*8380*/  BRA.DIV UR4, `(.L_x_1186) ;  /* 0x00000182048c7947 */ /* 0x000fec000b800000 */
.L_x_1429:
[----:B------:R-:W-:Y:S01]  /*8390*/  UMOV UR4, 0xffffffff ;  /* 0xffffffff00047882 */ /* 0x000fe20000000000 */
[----:B------:R-:W-:Y:S02]  /*83a0*/  LOP3.LUT R5, R5, 0xfffffffe, RZ, 0xc0, !PT ;  /* 0xfffffffe05057812 */ /* 0x000fe400078ec0ff */
[----:B------:R-:W-:Y:S05]  /*83b0*/  BRA.DIV UR4, `(.L_x_1187) ;  /* 0x0000018204a47947 */ /* 0x000fea000b800000 */
.L_x_1432:
[----:B------:R-:W-:Y:S01]  /*83c0*/  UMOV UR4, 0xffffffff ;  /* 0xffffffff00047882 */ /* 0x000fe20000000000 */
[----:B------:R-:W-:Y:S02]  /*83d0*/  IMAD.IADD R5, R52, 0x1, -R5 ;  /* 0x0000000134057824 */ /* 0x000fe400078e0a05 */
[----:B------:R-:W-:Y:S05]  /*83e0*/  BRA.DIV UR4, `(.L_x_1188) ;  /* 0x0000018204c07947 */ /* 0x000fea000b800000 */
.L_x_1435:
[----:B------:R-:W-:Y:S01]  /*83f0*/  UMOV UR4, 0xffffffff ;  /* 0xffffffff00047882 */ /* 0x000fe20000000000 */
[----:B------:R-:W-:Y:S02]  /*8400*/  SHF.L.U32 R3, R5, 0x1f, RZ ;  /* 0x0000001f05037819 */ /* 0x000fe400000006ff */
[----:B------:R-:W-:Y:S05]  /*8410*/  BRA.DIV UR4, `(.L_x_1189) ;  /* 0x0000018204dc7947 */ /* 0x000fea000b800000 */
.L_x_1438:
        /* <DEDUP_REMOVED lines=37> */
.L_x_1439:
[----:B------:R-:W-:Y:S05]  /*8670*/  BSYNC B1 ;  /* 0x0000000000017941 */ /* 0x000fea0003800000 */
.L_x_1190:
[----:B------:R-:W-:Y:S02]  /*8680*/  PRMT R12, R0, 0x7610, R12 ;  /* 0x00007610000c7816 */ /* 0x000fe4000000000c */
[----:B------:R-:W-:Y:S01]  /*8690*/  PRMT R13, R4, 0x7610, R13 ;  /* 0x00007610040d7816 */ /* 0x000fe2000000000d */
[----:B------:R-:W-:Y:S06]  /*86a0*/  @P0 BRA `(.L_x_1192) ;  /* 0x0000003000d80947 */ /* 0x000fec0003800000 */
[----:B------:R-:W2:Y:S01]  /*86b0*/  LDL R6, [R1+0x44] ;  /* 0x0000440001067983 */ /* 0x000ea20000100800 */
[----:B------:R-:W1:Y:S01]  /*86c0*/  LDC R5, c[0x0][0x3d4] ;  /* 0x0000f500ff057b82 */ /* 0x000e620000000800 */
[----:B------:R-:W-:Y:S01]  /*86d0*/  LEA.HI R59, R59, R46, RZ, 0x2 ;  /* 0x0000002e3b3b7211 */ /* 0x000fe200078f10ff */
[----:B------:R-:W-:Y:S03]  /*86e0*/  BSSY B1, `(.L_x_1193) ;  /* 0x0000043000017945 */ /* 0x000fe60003800000 */
[--C-:B0-----:R-:W-:Y:S02]  /*86f0*/  SHF.R.S32.HI R3, RZ, 0x2, R59.reuse ;  /* 0x00000002ff037819 */ /* 0x101fe4000001143b */
[----:B------:R-:W-:-:S04]  /*8700*/  SHF.R.S32.HI R0, RZ, 0x1f, R59 ;  /* 0x0000001fff007819 */ /* 0x000fc8000001143b */
[----:B------:R-:W-:-:S04]  /*8710*/  LEA.HI R0, R0, R3, RZ, 0x2 ;  /* 0x0000000300007211 */ /* 0x000fc800078f10ff */
[----:B------:R-:W-:Y:S01]  /*8720*/  LOP3.LUT R4, R0, 0xfffffffc, RZ, 0xc0, !PT ;  /* 0xfffffffc00047812 */ /* 0x000fe200078ec0ff */
[----:B------:R-:W-:-:S04]  /*8730*/  VIADD R0, R16, 0x8 ;  /* 0x0000000810007836 */ /* 0x000fc80000000000 */
[----:B------:R-:W-:Y:S02]  /*8740*/  IMAD.IADD R3, R3, 0x1, -R4 ;  /* 0x0000000103037824 */ /* 0x000fe400078e0a04 */
[C---:B------:R-:W-:Y:S01]  /*8750*/  VIADD R4, R16.reuse, 0x10 ;  /* 0x0000001010047836 */ /* 0x040fe20000000000 */
[-C--:B-1----:R-:W-:Y:S02]  /*8760*/  ISETP.GE.AND P6, PT, R16, R5.reuse, PT ;  /* 0x000000051000720c */ /* 0x082fe40003fc6270 */
[-C--:B------:R-:W-:Y:S01]  /*8770*/  ISETP.GE.AND P0, PT, R0, R5.reuse, PT ;  /* 0x000000050000720c */ /* 0x080fe20003f06270 */
[----:B------:R-:W-:Y:S01]  /*8780*/  VIADD R0, R16, 0x18 ;  /* 0x0000001810007836 */ /* 0x000fe20000000000 */
[----:B------:R-:W-:Y:S02]  /*8790*/  LOP3.LUT P1, RZ, R3, 0x2, RZ, 0xc0, !PT ;  /* 0x0000000203ff7812 */ /* 0x000fe4000782c0ff */
[-C--:B------:R-:W-:Y:S01]  /*87a0*/  ISETP.GE.AND P2, PT, R4, R5.reuse, PT ;  /* 0x000000050400720c */ /* 0x080fe20003f46270 */
[----:B------:R-:W-:Y:S01]  /*87b0*/  VIADD R4, R16, 0x20 ;  /* 0x0000002010047836 */ /* 0x000fe20000000000 */
[----:B------:R-:W-:-:S04]  /*87c0*/  ISETP.GE.AND P3, PT, R0, R5, PT ;  /* 0x000000050000720c */ /* 0x000fc80003f66270 */
[----:B------:R-:W-:Y:S01]  /*87d0*/  ISETP.GE.AND P4, PT, R4, R5, PT ;  /* 0x000000050400720c */ /* 0x000fe20003f86270 */
[----:B--2---:R-:W-:Y:S02]  /*87e0*/  IMAD R3, R6, 0x2, R2 ;  /* 0x0000000206037824 */ /* 0x004fe400078e0202 */
[----:B------:R-:W-:Y:S02]  /*87f0*/  VIADD R6, R16, 0x28 ;  /* 0x0000002810067836 */ /* 0x000fe40000000000 */
[----:B------:R-:W-:-:S03]  /*8800*/  VIADD R0, R3, 0x20 ;  /* 0x0000002003007836 */ /* 0x000fc60000000000 */
[----:B------:R-:W-:Y:S01]  /*8810*/  ISETP.GE.AND P5, PT, R6, R5, PT ;  /* 0x000000050600720c */ /* 0x000fe20003fa6270 */
[----:B------:R-:W-:-:S12]  /*8820*/  @P6 BRA `(.L_x_1194) ;  /* 0x0000000000b86947 */ /* 0x000fd80003800000 */
[----:B------:R-:W0:Y:S01]  /*8830*/  LDS.128 R4, [R3+0xc400] ;  /* 0x00c4000003047984 */ /* 0x000e220000000c00 */
[----:B------:R-:W-:Y:S02]  /*8840*/  SHF.R.U32.HI R64, RZ, 0x10, R43 ;  /* 0x00000010ff407819 */ /* 0x000fe4000001162b */
[--C-:B------:R-:W-:Y:S02]  /*8850*/  SHF.R.U32.HI R61, RZ, 0x10, R41.reuse ;  /* 0x00000010ff3d7819 */ /* 0x100fe40000011629 */
[----:B------:R-:W-:Y:S02]  /*8860*/  SHF.R.U64 R59, R40, 0x10, R41 ;  /* 0x00000010283b7819 */ /* 0x000fe40000001229 */
[----:B------:R-:W-:Y:S02]  /*8870*/  PRMT R64, R48, 0x5432, R64 ;  /* 0x0000543230407816 */ /* 0x000fe40000000040 */
[----:B------:R-:W-:Y:S02]  /*8880*/  SHF.R.U64 R63, R42, 0x10, R43 ;  /* 0x000000102a3f7819 */ /* 0x000fe4000000122b */
        /* <DEDUP_REMOVED lines=13> */
[----:B------:R-:W-:Y:S01]  /*8960*/  FMUL.FTZ R41, R43, R64 ;  /* 0x000000402b297220 */ /* 0x000fe20000410000 */
[----:B------:R-:W-:Y:S02]  /*8970*/  IMAD.U32 R6, R4, 0x10000, RZ ;  /* 0x0001000004067824 */ /* 0x000fe400078e00ff */
[C---:B------:R-:W-:Y:S01]  /*8980*/  FFMA.FTZ R67, R40.reuse, R62, -R67 ;  /* 0x0000003e28437223 */ /* 0x040fe20000010843 */
[----:B------:R-:W-:Y:S02]  /*8990*/  IMAD.U32 R7, R5, 0x10000, RZ ;  /* 0x0001000005077824 */ /* 0x000fe400078e00ff */
[----:B------:R-:W-:Y:S01]  /*89a0*/  FFMA.FTZ R66, R40, R65, R66 ;  /* 0x0000004128427223 */ /* 0x000fe20000010042 */
[----:B------:R-:W-:Y:S01]  /*89b0*/  LOP3.LUT R4, R4, 0xffff0000, RZ, 0xc0, !PT ;  /* 0xffff000004047812 */ /* 0x000fe200078ec0ff */
[-C--:B------:R-:W-:Y:S01]  /*89c0*/  FMUL.FTZ R69, R43, R61.reuse ;  /* 0x0000003d2b457220 */ /* 0x080fe20000410000 */
[----:B------:R-:W-:Y:S01]  /*89d0*/  LOP3.LUT R5, R5, 0xffff0000, RZ, 0xc0, !PT ;  /* 0xffff000005057812 */ /* 0x000fe200078ec0ff */
[----:B------:R-:W-:Y:S01]  /*89e0*/  FFMA.FTZ R65, R42, R61, -R41 ;  /* 0x0000003d2a417223 */ /* 0x000fe20000010829 */
[C---:B------:R-:W-:Y:S01]  /*89f0*/  LOP3.LUT R62, R63.reuse, 0xffff0000, RZ, 0xc0, !PT ;  /* 0xffff00003f3e7812 */ /* 0x040fe200078ec0ff */
[----:B------:R-:W-:Y:S01]  /*8a00*/  IMAD.U32 R43, R63, 0x10000, RZ ;  /* 0x000100003f2b7824 */ /* 0x000fe200078e00ff */
[C---:B------:R-:W-:Y:S01]  /*8a10*/  LOP3.LUT R40, R59.reuse, 0xffff0000, RZ, 0xc0, !PT ;  /* 0xffff00003b287812 */ /* 0x040fe200078ec0ff */
[----:B------:R-:W-:-:S02]  /*8a20*/  IMAD.U32 R41, R59, 0x10000, RZ ;  /* 0x000100003b297824 */ /* 0x000fc400078e00ff */
[----:B------:R-:W-:Y:S01]  /*8a30*/  FFMA.FTZ R68, R42, R64, R69 ;  /* 0x000000402a447223 */ /* 0x000fe20000010045 */
        /* <DEDUP_REMOVED lines=8> */
[----:B------:R-:W-:Y:S02]  /*8ac0*/  F2FP.BF16.F32.PACK_AB R6, R66, R67 ;  /* 0x000000434206723e */ /* 0x000fe400000010ff */
[----:B------:R-:W-:-:S02]  /*8ad0*/  F2FP.BF16.F32.PACK_AB R7, R68, R65 ;  /* 0x000000414407723e */ /* 0x000fc400000010ff */
[----:B------:R-:W-:Y:S02]  /*8ae0*/  F2FP.BF16.F32.PACK_AB R4, R43, R4 ;  /* 0x000000042b04723e */ /* 0x000fe400000010ff */
[----:B------:R-:W-:-:S05]  /*8af0*/  F2FP.BF16.F32.PACK_AB R5, R62, R5 ;  /* 0x000000053e05723e */ /* 0x000fca00000010ff */
[----:B------:R0:W-:Y:S02]  /*8b00*/  STS.128 [R3+0xc400], R4 ;  /* 0x00c4000403007388 */ /* 0x0001e40000000c00 */
.L_x_1194:
[----:B------:R-:W-:Y:S05]  /*8b10*/  BSYNC B1 ;  /* 0x0000000000017941 */ /* 0x000fea0003800000 */
.L_x_1193:
[----:B------:R-:W-:Y:S01]  /*8b20*/  BSSY B1, `(.L_x_1195) ;  /* 0x0000031000017945 */ /* 0x000fe20003800000 */
[----:B------:R-:W-:-:S03]  /*8b30*/  @P1 VIADD R0, R3, 0xffffffe0 ;  /* 0xffffffe003001836 */ /* 0x000fc60000000000 */
[----:B------:R-:W-:Y:S05]  /*8b40*/  @P0 BRA `(.L_x_1196) ;  /* 0x0000000000b80947 */ /* 0x000fea0003800000 */
[----:B0-----:R-:W0:Y:S01]  /*8b50*/  LDS.128 R4, [R0+0xc400] ;  /* 0x00c4000000047984 */ /* 0x001e220000000c00 */
[--C-:B------:R-:W-:Y:S02]  /*8b60*/  SHF.R.U64 R40, R36, 0x10, R37.reuse ;  /* 0x0000001024287819 */ /* 0x100fe40000001225 */
[----:B------:R-:W-:Y:S02]  /*8b70*/  SHF.R.U32.HI R41, RZ, 0x10, R37 ;  /* 0x00000010ff297819 */ /* 0x000fe40000011625 */
[--C-:B------:R-:W-:Y:S02]  /*8b80*/  SHF.R.U64 R37, R38, 0x10, R39.reuse ;  /* 0x0000001026257819 */ /* 0x100fe40000001227 */
[----:B------:R-:W-:Y:S02]  /*8b90*/  SHF.R.U32.HI R39, RZ, 0x10, R39 ;  /* 0x00000010ff277819 */ /* 0x000fe40000011627 */
[----:B------:R-:W-:Y:S02]  /*8ba0*/  PRMT R41, R70, 0x5410, R41 ;  /* 0x0000541046297816 */ /* 0x000fe40000000029 */
[----:B------:R-:W-:-:S02]  /*8bb0*/  PRMT R58, R58, 0x5410, R39 ;  /* 0x000054103a3a7816 */ /* 0x000fc40000000027 */
[----:B------:R-:W-:Y:S01]  /*8bc0*/  PRMT R60, R60, 0x5410, R37 ;  /* 0x000054103c3c7816 */ /* 0x000fe20000000025 */
[C---:B------:R-:W-:Y:S01]  /*8bd0*/  IMAD.U32 R42, R41.reuse, 0x10000, RZ ;  /* 0x00010000292a7824 */ /* 0x040fe200078e00ff */
[----:B------:R-:W-:Y:S01]  /*8be0*/  LOP3.LUT R41, R41, 0xffff0000, RZ, 0xc0, !PT ;  /* 0xffff000029297812 */ /* 0x000fe200078ec0ff */
[C---:B------:R-:W-:Y:S01]  /*8bf0*/  IMAD.U32 R43, R58.reuse, 0x10000, RZ ;  /* 0x000100003a2b7824 */ /* 0x040fe200078e00ff */
[----:B------:R-:W-:Y:S02]  /*8c00*/  LOP3.LUT R58, R58, 0xffff0000, RZ, 0xc0, !PT ;  /* 0xffff00003a3a7812 */ /* 0x000fe400078ec0ff */
[----:B------:R-:W-:Y:S02]  /*8c10*/  PRMT R40, R10, 0x5432, R40 ;  /* 0x000054320a287816 */ /* 0x000fe40000000028 */
        /* <DEDUP_REMOVED lines=8> */
[C---:B------:R-:W-:Y:S01]  /*8ca0*/  FFMA.FTZ R59, R36.reuse, R42, -R59 ;  /* 0x0000002a243b7223 */ /* 0x040fe2000001083b */
[----:B------:R-:W-:Y:S01]  /*8cb0*/  FFMA.FTZ R62, R36, R43, R62 ;  /* 0x0000002b243e7223 */ /* 0x000fe2000001003e */
[-C--:B------:R-:W-:Y:S01]  /*8cc0*/  FMUL.FTZ R43, R39, R41.reuse ;  /* 0x00000029272b7220 */ /* 0x080fe20000410000 */
[----:B------:R-:W-:Y:S01]  /*8cd0*/  FFMA.FTZ R42, R38, R41, -R37 ;  /* 0x00000029262a7223 */ /* 0x000fe20000010825 */
[C---:B------:R-:W-:Y:S01]  /*8ce0*/  IMAD.U32 R7, R5.reuse, 0x10000, RZ ;  /* 0x0001000005077824 */ /* 0x040fe200078e00ff */
[----:B------:R-:W-:Y:S01]  /*8cf0*/  LOP3.LUT R4, R4, 0xffff0000, RZ, 0xc0, !PT ;  /* 0xffff000004047812 */ /* 0x000fe200078ec0ff */
[----:B------:R-:W-:Y:S01]  /*8d00*/  IMAD.U32 R39, R60, 0x10000, RZ ;  /* 0x000100003c277824 */ /* 0x000fe200078e00ff */
[----:B------:R-:W-:Y:S01]  /*8d10*/  LOP3.LUT R5, R5, 0xffff0000, RZ, 0xc0, !PT ;  /* 0xffff000005057812 */ /* 0x000fe200078ec0ff */
[----:B------:R-:W-:Y:S01]  /*8d20*/  IMAD.U32 R37, R40, 0x10000, RZ ;  /* 0x0001000028257824 */ /* 0x000fe200078e00ff */
        /* <DEDUP_REMOVED lines=16> */
.L_x_1196:
[----:B------:R-:W-:Y:S05]  /*8e30*/  BSYNC B1 ;  /* 0x0000000000017941 */ /* 0x000fea0003800000 */
.L_x_1195:
        /* <DEDUP_REMOVED lines=19> */
[C---:B------:R-:W-:Y:S01]  /*8f70*/  FMUL.FTZ R40, R33.reuse, R36 ;  /* 0x0000002421287220 */ /* 0x040fe20000410000 */
[----:B------:R-:W-:Y:S01]  /*8f80*/  FMUL.FTZ R39, R33, R37 ;  /* 0x0000002521277220 */ /* 0x000fe20000410000 */
[C---:B------:R-:W-:Y:S01]  /*8f90*/  FMUL.FTZ R33, R35.reuse, R51 ;  /* 0x0000003323217220 */ /* 0x040fe20000410000 */
[----:B------:R-:W-:Y:S02]  /*8fa0*/  IMAD.U32 R6, R4, 0x10000, RZ ;  /* 0x0001000004067824 */ /* 0x000fe400078e00ff */
[C---:B------:R-:W-:Y:S01]  /*8fb0*/  FFMA.FTZ R41, R32.reuse, R37, R40 ;  /* 0x0000002520297223 */ /* 0x040fe20000010028 */
[----:B------:R-:W-:Y:S01]  /*8fc0*/  FMUL.FTZ R37, R35, R56 ;  /* 0x0000003823257220 */ /* 0x000fe20000410000 */
        /* <DEDUP_REMOVED lines=23> */
.L_x_1198:
[----:B------:R-:W-:Y:S05]  /*9140*/  BSYNC B1 ;  /* 0x0000000000017941 */ /* 0x000fea0003800000 */
.L_x_1197:
[----:B------:R-:W-:Y:S04]  /*9150*/  BSSY B1, `(.L_x_1199) ;  /* 0x0000030000017945 */ /* 0x000fe80003800000 */
[----:B------:R-:W-:Y:S05]  /*9160*/  @P3 BRA `(.L_x_1200) ;  /* 0x0000000000b83947 */ /* 0x000fea0003800000 */
[----:B012---:R-:W0:Y:S01]  /*9170*/  LDS.128 R4, [R0+0xf400] ;  /* 0x00f4000000047984 */ /* 0x007e220000000c00 */
        /* <DEDUP_REMOVED lines=45> */
.L_x_1200:
[----:B------:R-:W-:Y:S05]  /*9450*/  BSYNC B1 ;  /* 0x0000000000017941 */ /* 0x000fea0003800000 */
.L_x_1199:
[----:B------:R-:W-:Y:S04]  /*9460*/  BSSY B1, `(.L_x_1201) ;  /* 0x0000030000017945 */ /* 0x000fe80003800000 */
[----:B------:R-:W-:Y:S05]  /*9470*/  @P4 BRA `(.L_x_1202) ;  /* 0x0000000000b84947 */ /* 0x000fea0003800000 */
[----:B0123--:R-:W0:Y:S01]  /*9480*/  LDS.128 R4, [R3+0x12400] ;  /* 0x0124000003047984 */ /* 0x00fe220000000c00 */
[--C-:B------:R-:W-:Y:S02]  /*9490*/  SHF.R.U64 R29, R26, 0x10, R27.reuse ;  /* 0x000000101a1d7819 */ /* 0x100fe4000000121b */
[----:B------:R-:W-:Y:S02]  /*94a0*/  SHF.R.U32.HI R26, RZ, 0x10, R27 ;  /* 0x00000010ff1a7819 */ /* 0x000fe4000001161b */
[--C-:B------:R-:W-:Y:S02]  /*94b0*/  SHF.R.U32.HI R28, RZ, 0x10, R25.reuse ;  /* 0x00000010ff1c7819 */ /* 0x100fe40000011619 */
[----:B------:R-:W-:Y:S02]  /*94c0*/  PRMT R49, R49, 0x5410, R26 ;  /* 0x0000541031317816 */ /* 0x000fe4000000001a */
[----:B------:R-:W-:Y:S02]  /*94d0*/  PRMT R28, R15, 0x5410, R28 ;  /* 0x000054100f1c7816 */ /* 0x000fe4000000001c */
[----:B------:R-:W-:Y:S01]  /*94e0*/  SHF.R.U64 R27, R24, 0x10, R25 ;  /* 0x00000010181b7819 */ /* 0x000fe20000001219 */
[----:B------:R-:W-:Y:S01]  /*94f0*/  IMAD.U32 R26, R49, 0x10000, RZ ;  /* 0x00010000311a7824 */ /* 0x000fe200078e00ff */
[----:B------:R-:W-:Y:S01]  /*9500*/  PRMT R48, R48, 0x5410, R29 ;  /* 0x0000541030307816 */ /* 0x000fe2000000001d */
[C---:B------:R-:W-:Y:S01]  /*9510*/  IMAD.U32 R29, R28.reuse, 0x10000, RZ ;  /* 0x000100001c1d7824 */ /* 0x040fe200078e00ff */
[----:B------:R-:W-:-:S02]  /*9520*/  LOP3.LUT R28, R28, 0xffff0000, RZ, 0xc0, !PT ;  /* 0xffff00001c1c7812 */ /* 0x000fc400078ec0ff */
[----:B------:R-:W-:Y:S02]  /*9530*/  PRMT R27, R14, 0x5410, R27 ;  /* 0x000054100e1b7816 */ /* 0x000fe4000000001b */
[----:B------:R-:W-:Y:S02]  /*9540*/  LOP3.LUT R49, R49, 0xffff0000, RZ, 0xc0, !PT ;  /* 0xffff000031317812 */ /* 0x000fe400078ec0ff */
        /* <DEDUP_REMOVED lines=8> */
[----:B------:R-:W-:Y:S01]  /*95d0*/  FFMA.FTZ R30, R14, R29, R30 ;  /* 0x0000001d0e1e7223 */ /* 0x000fe2000001001e */
[-C--:B------:R-:W-:Y:S01]  /*95e0*/  FMUL.FTZ R29, R25, R49.reuse ;  /* 0x00000031191d7220 */ /* 0x080fe20000410000 */
[----:B------:R-:W-:Y:S01]  /*95f0*/  FFMA.FTZ R49, R24, R49, -R15 ;  /* 0x0000003118317223 */ /* 0x000fe2000001080f */
[----:B------:R-:W-:Y:S02]  /*9600*/  IMAD.U32 R7, R5, 0x10000, RZ ;  /* 0x0001000005077824 */ /* 0x000fe400078e00ff */
[----:B------:R-:W-:Y:S01]  /*9610*/  FFMA.FTZ R31, R14, R26, -R31 ;  /* 0x0000001a0e1f7223 */ /* 0x000fe2000001081f */
[----:B------:R-:W-:Y:S01]  /*9620*/  IMAD.U32 R15, R48, 0x10000, RZ ;  /* 0x00010000300f7824 */ /* 0x000fe200078e00ff */
[----:B------:R-:W-:Y:S01]  /*9630*/  LOP3.LUT R4, R4, 0xffff0000, RZ, 0xc0, !PT ;  /* 0xffff000004047812 */ /* 0x000fe200078ec0ff */
[----:B------:R-:W-:Y:S01]  /*9640*/  IMAD.U32 R25, R27, 0x10000, RZ ;  /* 0x000100001b197824 */ /* 0x000fe200078e00ff */
[----:B------:R-:W-:Y:S01]  /*9650*/  LOP3.LUT R5, R5, 0xffff0000, RZ, 0xc0, !PT ;  /* 0xffff000005057812 */ /* 0x000fe200078ec0ff */
[----:B------:R-:W-:Y:S01]  /*9660*/  FFMA.FTZ R28, R24, R28, R29 ;  /* 0x0000001c181c7223 */ /* 0x000fe2000001001d */
[----:B------:R-:W-:Y:S01]  /*9670*/  LOP3.LUT R14, R27, 0xffff0000, RZ, 0xc0, !PT ;  /* 0xffff00001b0e7812 */ /* 0x000fe200078ec0ff */
[----:B------:R-:W-:Y:S01]  /*9680*/  FMUL.FTZ R27, R4, R25 ;  /* 0x00000019041b7220 */ /* 0x000fe20000410000 */
[----:B------:R-:W-:Y:S01]  /*9690*/  LOP3.LUT R48, R48, 0xffff0000, RZ, 0xc0, !PT ;  /* 0xffff000030307812 */ /* 0x000fe200078ec0ff */
[----:B------:R-:W-:-:S02]  /*96a0*/  FMUL.FTZ R24, R4, R15 ;  /* 0x0000000f04187220 */ /* 0x000fc40000410000 */
[C---:B------:R-:W-:Y:S01]  /*96b0*/  FMUL.FTZ R26, R5.reuse, R14 ;  /* 0x0000000e051a7220 */ /* 0x040fe20000410000 */
[C---:B------:R-:W-:Y:S01]  /*96c0*/  FFMA.FTZ R4, R6.reuse, R15, -R27 ;  /* 0x0000000f06047223 */ /* 0x040fe2000001081b */
[-C--:B------:R-:W-:Y:S01]  /*96d0*/  FMUL.FTZ R29, R5, R48.reuse ;  /* 0x00000030051d7220 */ /* 0x080fe20000410000 */
[----:B------:R-:W-:Y:S01]  /*96e0*/  FFMA.FTZ R25, R6, R25, R24 ;  /* 0x0000001906197223 */ /* 0x000fe20000010018 */
[C---:B------:R-:W-:Y:S01]  /*96f0*/  FFMA.FTZ R5, R7.reuse, R48, -R26 ;  /* 0x0000003007057223 */ /* 0x040fe2000001081a */
[----:B------:R-:W-:Y:S01]  /*9700*/  F2FP.BF16.F32.PACK_AB R6, R30, R31 ;  /* 0x0000001f1e06723e */ /* 0x000fe200000010ff */
[----:B------:R-:W-:Y:S01]  /*9710*/  FFMA.FTZ R14, R7, R14, R29 ;  /* 0x0000000e070e7223 */ /* 0x000fe2000001001d */
[----:B------:R-:W-:Y:S02]  /*9720*/  F2FP.BF16.F32.PACK_AB R7, R28, R49 ;  /* 0x000000311c07723e */ /* 0x000fe400000010ff */
[----:B------:R-:W-:Y:S02]  /*9730*/  F2FP.BF16.F32.PACK_AB R4, R25, R4 ;  /* 0x000000041904723e */ /* 0x000fe400000010ff */
[----:B------:R-:W-:-:S05]  /*9740*/  F2FP.BF16.F32.PACK_AB R5, R14, R5 ;  /* 0x000000050e05723e */ /* 0x000fca00000010ff */
[----:B------:R4:W-:Y:S02]  /*9750*/  STS.128 [R3+0x12400], R4 ;  /* 0x0124000403007388 */ /* 0x0009e40000000c00 */
.L_x_1202:
[----:B------:R-:W-:Y:S05]  /*9760*/  BSYNC B1 ;  /* 0x0000000000017941 */ /* 0x000fea0003800000 */
.L_x_1201:
[----:B------:R-:W-:Y:S05]  /*9770*/  @P5 BRA `(.L_x_1192) ;  /* 0x0000002000a45947 */ /* 0x000fea0003800000 */
[----:B01234-:R-:W0:Y:S01]  /*9780*/  LDS.128 R4, [R0+0x12400] ;  /* 0x0124000000047984 */ /* 0x01fe220000000c00 */
[----:B------:R-:W-:Y:S02]  /*9790*/  SHF.R.U64 R15, R20, 0x10, R21 ;  /* 0x00000010140f7819 */ /* 0x000fe40000001215 */
[--C-:B------:R-:W-:Y:S02]  /*97a0*/  SHF.R.U64 R3, R8, 0x10, R9.reuse ;  /* 0x0000001008037819 */ /* 0x100fe40000001209 */
[----:B------:R-:W-:Y:S02]  /*97b0*/  SHF.R.U32.HI R8, RZ, 0x10, R9 ;  /* 0x00000010ff087819 */ /* 0x000fe40000011609 */
[----:B------:R-:W-:Y:S02]  /*97c0*/  SHF.R.U32.HI R20, RZ, 0x10, R21 ;  /* 0x00000010ff147819 */ /* 0x000fe40000011615 */
[----:B------:R-:W-:Y:S02]  /*97d0*/  PRMT R12, R12, 0x5410, R15 ;  /* 0x000054100c0c7816 */ /* 0x000fe4000000000f */
[----:B------:R-:W-:-:S02]  /*97e0*/  PRMT R15, R11, 0x5410, R8 ;  /* 0x000054100b0f7816 */ /* 0x000fc40000000008 */
[----:B------:R-:W-:Y:S02]  /*97f0*/  PRMT R13, R13, 0x5410, R20 ;  /* 0x000054100d0d7816 */ /* 0x000fe40000000014 */
[----:B------:R-:W-:Y:S01]  /*9800*/  PRMT R14, R10, 0x5410, R3 ;  /* 0x000054100a0e7816 */ /* 0x000fe20000000003 */
[C---:B------:R-:W-:Y:S01]  /*9810*/  IMAD.U32 R20, R15.reuse, 0x10000, RZ ;  /* 0x000100000f147824 */ /* 0x040fe200078e00ff */
[----:B------:R-:W-:Y:S01]  /*9820*/  LOP3.LUT R15, R15, 0xffff0000, RZ, 0xc0, !PT ;  /* 0xffff00000f0f7812 */ /* 0x000fe200078ec0ff */
[C---:B------:R-:W-:Y:S01]  /*9830*/  IMAD.U32 R11, R13.reuse, 0x10000, RZ ;  /* 0x000100000d0b7824 */ /* 0x040fe200078e00ff */
[----:B------:R-:W-:Y:S02]  /*9840*/  LOP3.LUT R13, R13, 0xffff0000, RZ, 0xc0, !PT ;  /* 0xffff00000d0d7812 */ /* 0x000fe400078ec0ff */
[C---:B0-----:R-:W-:Y:S01]  /*9850*/  LOP3.LUT R9, R6.reuse, 0xffff0000, RZ, 0xc0, !PT ;  /* 0xffff000006097812 */ /* 0x041fe200078ec0ff */
[C---:B------:R-:W-:Y:S01]  /*9860*/  IMAD.U32 R10, R7.reuse, 0x10000, RZ ;  /* 0x00010000070a7824 */ /* 0x040fe200078e00ff */
[----:B------:R-:W-:Y:S01]  /*9870*/  LOP3.LUT R7, R7, 0xffff0000, RZ, 0xc0, !PT ;  /* 0xffff000007077812 */ /* 0x000fe200078ec0ff */
        /* <DEDUP_REMOVED lines=31> */
.L_x_1183:
[----:B------:R-:W2:Y:S01]  /*9a70*/  LDL R5, [R1+0x34] ;  /* 0x0000340001057983 */ /* 0x000ea20000100800 */
[----:B------:R-:W0:Y:S01]  /*9a80*/  LDC R3, c[0x0][0x428] ;  /* 0x00010a00ff037b82 */ /* 0x000e220000000800 */
[----:B------:R-:W-:Y:S01]  /*9a90*/  ISETP.GE.AND P0, PT, R23, R4, PT ;  /* 0x000000041700720c */ /* 0x000fe20003f06270 */
[----:B------:R-:W-:Y:S01]  /*9aa0*/  BSSY B1, `(.L_x_1203) ;  /* 0x0000046000017945 */ /* 0x000fe20003800000 */
        /* <DEDUP_REMOVED lines=13> */
[----:B0-----:R-:W-:-:S13]  /*9b80*/  ISETP.NE.AND P1, PT, R3, 0x1, PT ;  /* 0x000000010300780c */ /* 0x001fda0003f25270 */
[----:B------:R-:W0:Y:S08]  /*9b90*/  @P1 LDC R58, c[0x0][0x42c] ;  /* 0x00010b00ff3a1b82 */ /* 0x000e300000000800 */
[----:B------:R-:W1:Y:S01]  /*9ba0*/  @P1 LDC R59, c[0x0][0x430] ;  /* 0x00010c00ff3b1b82 */ /* 0x000e620000000800 */
[----:B--2---:R-:W-:Y:S01]  /*9bb0*/  IMAD R3, R5, 0xc0, R23 ;  /* 0x000000c005037824 */ /* 0x004fe200078e0217 */
[----:B------:R-:W-:-:S03]  /*9bc0*/  CS2R R4, SRZ ;  /* 0x0000000000047805 */ /* 0x000fc6000001ff00 */
[----:B0-----:R-:W-:Y:S01]  /*9bd0*/  @P1 IMAD.HI.U32 R58, R3, R58, RZ ;  /* 0x0000003a033a1227 */ /* 0x001fe200078e00ff */
[----:B-1----:R-:W-:Y:S06]  /*9be0*/  @P0 BRA `(.L_x_1204) ;  /* 0x0000000000c40947 */ /* 0x002fec0003800000 */
[----:B------:R-:W-:Y:S01]  /*9bf0*/  IMAD.MOV.U32 R4, RZ, RZ, R19 ;  /* 0x000000ffff047224 */ /* 0x000fe200078e0013 */
[----:B------:R-:W-:Y:S01]  /*9c00*/  SHF.R.S32.HI R9, RZ, 0x1f, R23 ;  /* 0x0000001fff097819 */ /* 0x000fe20000011417 */
[----:B------:R-:W-:Y:S01]  /*9c10*/  IMAD.MOV.U32 R5, RZ, RZ, R62 ;  /* 0x000000ffff057224 */ /* 0x000fe200078e003e */
[----:B------:R-:W-:Y:S01]  /*9c20*/  ULDC.64 UR4, c[0x0][0x3c8] ;  /* 0x0000f20000047ab9 */ /* 0x000fe20000000a00 */
[----:B------:R-:W-:Y:S01]  /*9c30*/  ULDC.64 UR6, c[0x0][0x3e0] ;  /* 0x0000f80000067ab9 */ /* 0x000fe20000000a00 */
[----:B------:R-:W-:Y:S01]  /*9c40*/  VIADD R63, R19, 0x10 ;  /* 0x00000010133f7836 */ /* 0x000fe20000000000 */
[----:B------:R-:W-:Y:S01]  /*9c50*/  CS2R R32, SRZ ;  /* 0x0000000000207805 */ /* 0x000fe2000001ff00 */
[----:B------:R-:W-:Y:S01]  /*9c60*/  IMAD.WIDE.U32 R6, R23, R12, R4 ;  /* 0x0000000c17067225 */ /* 0x000fe200078e0004 */
[----:B------:R-:W-:Y:S02]  /*9c70*/  CS2R R34, SRZ ;  /* 0x0000000000227805 */ /* 0x000fe4000001ff00 */
[----:B------:R-:W-:-:S02]  /*9c80*/  CS2R R36, SRZ ;  /* 0x0000000000247805 */ /* 0x000fc4000001ff00 */
[----:B------:R-:W-:Y:S01]  /*9c90*/  CS2R R38, SRZ ;  /* 0x0000000000267805 */ /* 0x000fe2000001ff00 */
[C---:B------:R-:W-:Y:S01]  /*9ca0*/  IMAD R8, R9.reuse, R12, RZ ;  /* 0x0000000c09087224 */ /* 0x040fe200078e02ff */
[----:B------:R-:W-:Y:S01]  /*9cb0*/  IADD3 R48, P2, R6, R48, RZ ;  /* 0x0000003006307210 */ /* 0x000fe20007f5e0ff */
[-C--:B------:R-:W-:Y:S01]  /*9cc0*/  IMAD R20, R9, R10.reuse, RZ ;  /* 0x0000000a09147224 */ /* 0x080fe200078e02ff */
[----:B------:R-:W-:Y:S01]  /*9cd0*/  CS2R R40, SRZ ;  /* 0x0000000000287805 */ /* 0x000fe2000001ff00 */
[C---:B------:R-:W-:Y:S01]  /*9ce0*/  IMAD.WIDE.U32 R4, R23.reuse, R10, R4 ;  /* 0x0000000a17047225 */ /* 0x040fe200078e0004 */
[----:B------:R-:W-:Y:S02]  /*9cf0*/  CS2R R42, SRZ ;  /* 0x00000000002a7805 */ /* 0x000fe4000001ff00 */
[----:B------:R-:W-:Y:S02]  /*9d00*/  CS2R R24, SRZ ;  /* 0x0000000000187805 */ /* 0x000fe4000001ff00 */
[----:B------:R-:W-:Y:S01]  /*9d10*/  CS2R R26, SRZ ;  /* 0x00000000001a7805 */ /* 0x000fe2000001ff00 */
[C---:B------:R-:W-:Y:S01]  /*9d20*/  IMAD R6, R23.reuse, R13, R8 ;  /* 0x0000000d17067224 */ /* 0x040fe200078e0208 */
[----:B------:R-:W-:Y:S01]  /*9d30*/  IADD3 R50, P3, R4, R50, RZ ;  /* 0x0000003204327210 */ /* 0x000fe20007f7e0ff */
[----:B------:R-:W-:Y:S01]  /*9d40*/  IMAD R20, R23, R11, R20 ;  /* 0x0000000b17147224 */ /* 0x000fe200078e0214 */
[----:B------:R-:W-:Y:S01]  /*9d50*/  CS2R R28, SRZ ;  /* 0x00000000001c7805 */ /* 0x000fe2000001ff00 */
[----:B------:R-:W-:Y:S01]  /*9d60*/  VIADD R61, R19, 0x20 ;  /* 0x00000020133d7836 */ /* 0x000fe20000000000 */
[----:B------:R-:W-:Y:S01]  /*9d70*/  IADD3.X R49, R57, R7, R6, P2, !PT ;  /* 0x0000000739317210 */ /* 0x000fe200017fe406 */
[----:B------:R-:W-:Y:S01]  /*9d80*/  IMAD R7, R60, 0xc0, RZ ;  /* 0x000000c03c077824 */ /* 0x000fe200078e02ff */
[----:B------:R-:W-:Y:S01]  /*9d90*/  IADD3.X R51, R55, R5, R20, P3, !PT ;  /* 0x0000000537337210 */ /* 0x000fe20001ffe414 */
[----:B------:R-:W-:Y:S01]  /*9da0*/  IMAD R5, R0, 0xc0, RZ ;  /* 0x000000c000057824 */ /* 0x000fe200078e02ff */
[----:B------:R-:W-:Y:S01]  /*9db0*/  CS2R R30, SRZ ;  /* 0x00000000001e7805 */ /* 0x000fe2000001ff00 */
[----:B------:R-:W-:-:S04]  /*9dc0*/  IMAD.WIDE.U32 R52, R52, 0xc0, R48 ;  /* 0x000000c034347825 */ /* 0x000fc800078e0030 */
[----:B------:R-:W-:Y:S01]  /*9dd0*/  IMAD.WIDE.U32 R14, R14, 0xc0, R50 ;  /* 0x000000c00e0e7825 */ /* 0x000fe200078e0032 */
[----:B------:R-:W-:Y:S01]  /*9de0*/  LEA R8, P2, R52, UR4, 0x1 ;  /* 0x0000000434087c11 */ /* 0x000fe2000f8408ff */
[----:B------:R-:W-:Y:S02]  /*9df0*/  ULDC UR4, c[0x0][0x3d4] ;  /* 0x0000f50000047ab9 */ /* 0x000fe40000000800 */
[----:B------:R-:W-:Y:S01]  /*9e00*/  IMAD.IADD R7, R7, 0x1, R53 ;  /* 0x0000000107077824 */ /* 0x000fe200078e0235 */
[----:B------:R-:W-:Y:S01]  /*9e10*/  LEA R20, P3, R14, UR6, 0x1 ;  /* 0x000000060e147c11 */ /* 0x000fe2000f8608ff */
[----:B------:R-:W-:Y:S01]  /*9e20*/  IMAD.IADD R5, R5, 0x1, R15 ;  /* 0x0000000105057824 */ /* 0x000fe200078e020f */
[----:B------:R-:W-:Y:S02]  /*9e30*/  ISETP.GE.AND P4, PT, R61, UR4, PT ;  /* 0x000000043d007c0c */ /* 0x000fe4000bf86270 */
[----:B------:R-:W-:Y:S02]  /*9e40*/  LEA.HI.X R9, R52, UR5, R7, 0x1, P2 ;  /* 0x0000000534097c11 */ /* 0x000fe400090f0c07 */
[----:B------:R-:W-:-:S02]  /*9e50*/  CS2R R6, SRZ ;  /* 0x0000000000067805 */ /* 0x000fc4000001ff00 */
[----:B------:R-:W-:Y:S02]  /*9e60*/  LEA.HI.X R21, R14, UR7, R5, 0x1, P3 ;  /* 0x000000070e157c11 */ /* 0x000fe400098f0c05 */
[----:B------:R-:W-:Y:S02]  /*9e70*/  CS2R R4, SRZ ;  /* 0x0000000000047805 */ /* 0x000fe4000001ff00 */
[----:B------:R-:W-:Y:S02]  /*9e80*/  ISETP.GE.AND P2, PT, R19, UR4, PT ;  /* 0x0000000413007c0c */ /* 0x000fe4000bf46270 */
[----:B------:R-:W-:Y:S01]  /*9e90*/  ISETP.GE.AND P3, PT, R63, UR4, PT ;  /* 0x000000043f007c0c */ /* 0x000fe2000bf66270 */
[----:B------:R0:W5:Y:S04]  /*9ea0*/  @!P4 LDG.E.128 R40, desc[UR38][R8.64+0x40] ;  /* 0x000040260828c981 */ /* 0x000168000c1e1d00 */
[----:B------:R0:W5:Y:S06]  /*9eb0*/  @!P4 LDG.E.128 R28, desc[UR38][R20.64+0x40] ;  /* 0x00004026141cc981 */ /* 0x00016c000c1e1d00 */
[----:B------:R0:W5:Y:S04]  /*9ec0*/  @!P2 LDG.E.128 R32, desc[UR38][R8.64] ;  /* 0x000000260820a981 */ /* 0x000168000c1e1d00 */
[----:B------:R0:W5:Y:S04]  /*9ed0*/  @!P3 LDG.E.128 R36, desc[UR38][R8.64+0x20] ;  /* 0x000020260824b981 */ /* 0x000168000c1e1d00 */
[----:B------:R0:W5:Y:S04]  /*9ee0*/  @!P2 LDG.E.128 R4, desc[UR38][R20.64] ;  /* 0x000000261404a981 */ /* 0x000168000c1e1d00 */
[----:B------:R0:W5:Y:S02]  /*9ef0*/  @!P3 LDG.E.128 R24, desc[UR38][R20.64+0x20] ;  /* 0x000020261418b981 */ /* 0x000164000c1e1d00 */
.L_x_1204:
[----:B------:R-:W-:Y:S05]  /*9f00*/  BSYNC B1 ;  /* 0x0000000000017941 */ /* 0x000fea0003800000 */
.L_x_1203:
[----:B------:R-:W2:Y:S01]  /*9f10*/  LDL R49, [R1+0x50] ;  /* 0x0000500001317983 */ /* 0x000ea20000100800 */
[----:B------:R-:W-:Y:S01]  /*9f20*/  @P1 SHF.R.U32.HI R3, RZ, R59, R58 ;  /* 0x0000003bff031219 */ /* 0x000fe2000001163a */
[----:B-----5:R-:W-:Y:S01]  /*9f30*/  IMAD.MOV.U32 R0, RZ, RZ, R4 ;  /* 0x000000ffff007224 */ /* 0x020fe200078e0004 */
[----:B------:R-:W-:Y:S01]  /*9f40*/  ULDC.64 UR4, c[0x0][0x3c8] ;  /* 0x0000f20000047ab9 */ /* 0x000fe20000000a00 */
[----:B0-----:R-:W-:Y:S01]  /*9f50*/  IMAD.MOV.U32 R8, RZ, RZ, R5 ;  /* 0x000000ffff087224 */ /* 0x001fe200078e0005 */
[----:B------:R-:W-:Y:S01]  /*9f60*/  SHF.R.S32.HI R9, RZ, 0x1f, R3 ;  /* 0x0000001fff097819 */ /* 0x000fe20000011403 */
[----:B------:R-:W-:Y:S01]  /*9f70*/  IMAD.MOV.U32 R14, RZ, RZ, R6 ;  /* 0x000000ffff0e7224 */ /* 0x000fe200078e0006 */
[----:B------:R-:W-:Y:S01]  /*9f80*/  PRMT R20, R20, 0x5410, R0 ;  /* 0x0000541014147816 */ /* 0x000fe20000000000 */
[----:B------:R-:W-:Y:S01]  /*9f90*/  IMAD.MOV.U32 R15, RZ, RZ, R7 ;  /* 0x000000ffff0f7224 */ /* 0x000fe200078e0007 */
[----:B------:R-:W-:Y:S01]  /*9fa0*/  PRMT R21, R21, 0x5410, R8 ;  /* 0x0000541015157816 */ /* 0x000fe20000000008 */
[C---:B------:R-:W-:Y:S01]  /*9fb0*/  IMAD R0, R9.reuse, R12, RZ ;  /* 0x0000000c09007224 */ /* 0x040fe200078e02ff */
[----:B------:R-:W-:Y:S01]  /*9fc0*/  PRMT R48, R48, 0x5410, R14 ;  /* 0x0000541030307816 */ /* 0x000fe2000000000e */
[----:B------:R-:W-:Y:S01]  /*9fd0*/  IMAD R8, R9, R10, RZ ;  /* 0x0000000a09087224 */ /* 0x000fe200078e02ff */
[----:B------:R-:W-:Y:S01]  /*9fe0*/  PRMT R64, R15, 0x7610, R64 ;  /* 0x000076100f407816 */ /* 0x000fe20000000040 */
[----:B------:R-:W-:Y:S01]  /*9ff0*/  IMAD.WIDE.U32 R56, R3, R12, R56 ;  /* 0x0000000c03387225 */ /* 0x000fe200078e0038 */
[----:B------:R-:W-:-:S03]  /*a000*/  ULDC.64 UR6, c[0x0][0x3e0] ;  /* 0x0000f80000067ab9 */ /* 0x000fc60000000a00 */
[----:B------:R-:W-:-:S04]  /*a010*/  IMAD.WIDE.U32 R14, R3, R10, R54 ;  /* 0x0000000a030e7225 */ /* 0x000fc800078e0036 */
[C---:B------:R-:W-:Y:S01]  /*a020*/  IMAD R13, R3.reuse, R13, R0 ;  /* 0x0000000d030d7224 */ /* 0x040fe200078e0200 */
[----:B------:R-:W-:Y:S01]  /*a030*/  LEA R0, P2, R14, UR6, 0x1 ;  /* 0x000000060e007c11 */ /* 0x000fe2000f8408ff */
[----:B------:R-:W-:Y:S01]  /*a040*/  IMAD R3, R3, R11, R8 ;  /* 0x0000000b03037224 */ /* 0x000fe200078e0208 */
[C---:B------:R-:W-:Y:S01]  /*a050*/  LEA R8, P1, R56.reuse, UR4, 0x1 ;  /* 0x0000000438087c11 */ /* 0x040fe2000f8208ff */
[----:B------:R-:W-:Y:S01]  /*a060*/  IMAD.IADD R13, R57, 0x1, R13 ;  /* 0x00000001390d7824 */ /* 0x000fe200078e020d */
[----:B------:R-:W-:Y:S01]  /*a070*/  UMOV UR4, 0xffffffff ;  /* 0xffffffff00047882 */ /* 0x000fe20000000000 */
[----:B------:R-:W-:Y:S02]  /*a080*/  IMAD.IADD R3, R15, 0x1, R3 ;  /* 0x000000010f037824 */ /* 0x000fe400078e0203 */
[----:B------:R-:W-:Y:S01]  /*a090*/  IMAD.MOV.U32 R9, RZ, RZ, R24 ;  /* 0x000000ffff097224 */ /* 0x000fe200078e0018 */
[----:B------:R-:W-:Y:S01]  /*a0a0*/  LEA.HI.X R13, R56, UR5, R13, 0x1, P1 ;  /* 0x00000005380d7c11 */ /* 0x000fe200088f0c0d */
[----:B------:R-:W-:Y:S01]  /*a0b0*/  IMAD.MOV.U32 R10, RZ, RZ, R25 ;  /* 0x000000ffff0a7224 */ /* 0x000fe200078e0019 */
[----:B------:R-:W-:-:S02]  /*a0c0*/  LEA.HI.X R3, R14, UR7, R3, 0x1, P2 ;  /* 0x000000070e037c11 */ /* 0x000fc400090f0c03 */
[----:B------:R-:W-:Y:S02]  /*a0d0*/  PRMT R54, R9, 0x7610, R54 ;  /* 0x0000761009367816 */ /* 0x000fe40000000036 */
[----:B------:R-:W-:Y:S02]  /*a0e0*/  PRMT R55, R10, 0x7610, R55 ;  /* 0x000076100a377816 */ /* 0x000fe40000000037 */
[----:B--2---:R-:W-:Y:S01]  /*a0f0*/  LEA.HI R9, R49, R49, RZ, 0x1 ;  /* 0x0000003131097211 */ /* 0x004fe200078f08ff */
[----:B------:R-:W-:Y:S06]  /*a100*/  BRA.DIV UR4, `(.L_x_1205) ;  /* 0x0000016604dc7947 */ /* 0x000fec000b800000 */
.L_x_1442:
[----:B------:R-:W-:Y:S01]  /*a110*/  UMOV UR4, 0xffffffff ;  /* 0xffffffff00047882 */ /* 0x000fe20000000000 */
[----:B------:R-:W-:Y:S02]  /*a120*/  LOP3.LUT R9, R9, 0xfffffffe, RZ, 0xc0, !PT ;  /* 0xfffffffe09097812 */ /* 0x000fe400078ec0ff */
[----:B------:R-:W-:Y:S05]  /*a130*/  BRA.DIV UR4, `(.L_x_1206) ;  /* 0x0000016604f47947 */ /* 0x000fea000b800000 */
.L_x_1445:
[----:B------:R-:W-:Y:S01]  /*a140*/  UMOV UR4, 0xffffffff ;  /* 0xffffffff00047882 */ /* 0x000fe20000000000 */
[----:B------:R-:W-:Y:S02]  /*a150*/  IMAD.IADD R9, R49, 0x1, -R9 ;  /* 0x0000000131097824 */ /* 0x000fe400078e0a09 */
[----:B------:R-:W-:Y:S05]  /*a160*/  BRA.DIV UR4, `(.L_x_1207) ;  /* 0x0000016a04107947 */ /* 0x000fea000b800000 */
.L_x_1448:
[----:B------:R-:W-:Y:S01]  /*a170*/  UMOV UR4, 0xffffffff ;  /* 0xffffffff00047882 */ /* 0x000fe20000000000 */
[----:B------:R-:W-:Y:S02]  /*a180*/  SHF.L.U32 R9, R9, 0x1f, RZ ;  /* 0x0000001f09097819 */ /* 0x000fe400000006ff */
[----:B------:R-:W-:Y:S05]  /*a190*/  BRA.DIV UR4, `(.L_x_1208) ;  /* 0x0000016a042c7947 */ /* 0x000fea000b800000 */
.L_x_1451:
        /* <DEDUP_REMOVED lines=37> */
.L_x_1452:
[----:B------:R-:W-:Y:S05]  /*a3f0*/  BSYNC B1 ;  /* 0x0000000000017941 */ /* 0x000fea0003800000 */
.L_x_1209:
[----:B------:R-:W-:Y:S02]  /*a400*/  PRMT R51, R0, 0x7610, R51 ;  /* 0x0000761000337816 */ /* 0x000fe40000000033 */
[----:B------:R-:W-:Y:S01]  /*a410*/  PRMT R52, R8, 0x7610, R52 ;  /* 0x0000761008347816 */ /* 0x000fe20000000034 */
[----:B------:R-:W-:Y:S06]  /*a420*/  @P0 BRA `(.L_x_1192) ;  /* 0x0000001400780947 */ /* 0x000fec0003800000 */
[----:B------:R1:W5:Y:S01]  /*a430*/  LDL R81, [R1+0x18] ;  /* 0x0000180001517983 */ /* 0x0003620000100800 */
[----:B------:R-:W2:Y:S03]  /*a440*/  LDC R0, c[0x0][0x3d4] ;  /* 0x0000f500ff007b82 */ /* 0x000ea60000000800 */
[----:B------:R1:W5:Y:S04]  /*a450*/  LDL R80, [R1+0x58] ;  /* 0x0000580001507983 */ /* 0x0003680000100800 */
[----:B------:R1:W5:Y:S04]  /*a460*/  LDL R78, [R1+0x20] ;  /* 0x00002000014e7983 */ /* 0x0003680000100800 */
[----:B------:R1:W5:Y:S01]  /*a470*/  LDL R76, [R1+0x1c] ;  /* 0x00001c00014c7983 */ /* 0x0003620000100800 */
[C---:B------:R-:W-:Y:S01]  /*a480*/  VIADD R83, R19.reuse, 0x10 ;  /* 0x0000001013537836 */ /* 0x040fe20000000000 */
[----:B------:R-:W-:Y:S01]  /*a490*/  BSSY B1, `(.L_x_1211) ;  /* 0x0000073000017945 */ /* 0x000fe20003800000 */
[C---:B------:R-:W-:Y:S01]  /*a4a0*/  VIADD R82, R19.reuse, 0x20 ;  /* 0x0000002013527836 */ /* 0x040fe20000000000 */
[----:B--2---:R-:W-:-:S02]  /*a4b0*/  ISETP.GE.AND P0, PT, R19, R0, PT ;  /* 0x000000001300720c */ /* 0x004fc40003f06270 */
[-C--:B------:R-:W-:Y:S02]  /*a4c0*/  ISETP.GE.AND P1, PT, R83, R0.reuse, PT ;  /* 0x000000005300720c */ /* 0x080fe40003f26270 */
[----:B------:R-:W-:-:S09]  /*a4d0*/  ISETP.GE.AND P2, PT, R82, R0, PT ;  /* 0x000000005200720c */ /* 0x000fd20003f46270 */
[----:B-1----:R-:W-:Y:S05]  /*a4e0*/  @P0 BRA `(.L_x_1212) ;  /* 0x0000000400b40947 */ /* 0x002fea0003800000 */
[----:B------:R-:W-:Y:S02]  /*a4f0*/  LEA.HI R8, R46, R46, RZ, 0x1 ;  /* 0x0000002e2e087211 */ /* 0x000fe400078f08ff */
[----:B-----5:R-:W-:Y:S02]  /*a500*/  LOP3.LUT R10, R81, 0x18, R19, 0xf8, !PT ;  /* 0x00000018510a7812 */ /* 0x020fe400078ef813 */
[----:B0-----:R-:W-:Y:S02]  /*a510*/  LOP3.LUT R9, R8, 0xfffffffe, RZ, 0xc0, !PT ;  /* 0xfffffffe08097812 */ /* 0x001fe400078ec0ff */
[----:B------:R-:W-:Y:S02]  /*a520*/  LOP3.LUT R10, R10, R76, RZ, 0x3c, !PT ;  /* 0x0000004c0a0a7212 */ /* 0x000fe400078e3cff */
[----:B------:R-:W-:Y:S01]  /*a530*/  SHF.R.U64 R68, R4, 0x10, R5 ;  /* 0x0000001004447819 */ /* 0x000fe20000001205 */
[----:B------:R-:W-:Y:S01]  /*a540*/  IMAD.IADD R9, R46, 0x1, -R9 ;  /* 0x000000012e097824 */ /* 0x000fe200078e0a09 */
[----:B------:R-:W-:Y:S01]  /*a550*/  SHF.R.U64 R63, R32, 0x10, R33 ;  /* 0x00000010203f7819 */ /* 0x000fe20000001221 */
[----:B------:R-:W-:Y:S01]  /*a560*/  IMAD.IADD R10, R78, 0x1, R10 ;  /* 0x000000014e0a7824 */ /* 0x000fe200078e020a */
[----:B------:R-:W-:-:S02]  /*a570*/  SHF.R.U32.HI R70, RZ, 0x10, R5 ;  /* 0x00000010ff467819 */ /* 0x000fc40000011605 */
[----:B------:R-:W-:Y:S01]  /*a580*/  LEA.HI R8, R0, R9, RZ, 0x1d ;  /* 0x0000000900087211 */ /* 0x000fe200078fe8ff */
[----:B------:R-:W-:Y:S01]  /*a590*/  IMAD R53, R10, 0x2, R80 ;  /* 0x000000020a357824 */ /* 0x000fe200078e0250 */
[----:B------:R-:W-:Y:S02]  /*a5a0*/  PRMT R68, R20, 0x5432, R68 ;  /* 0x0000543214447816 */ /* 0x000fe40000000044 */
[----:B------:R-:W-:Y:S02]  /*a5b0*/  SHF.R.S32.HI R9, RZ, 0x1f, R8 ;  /* 0x0000001fff097819 */ /* 0x000fe40000011408 */
[--C-:B------:R-:W-:Y:S02]  /*a5c0*/  SHF.R.U64 R72, R6, 0x10, R7.reuse ;  /* 0x0000001006487819 */ /* 0x100fe40000001207 */
[----:B------:R-:W-:Y:S01]  /*a5d0*/  LEA.HI R9, R9, R8, RZ, 0x2 ;  /* 0x0000000809097211 */ /* 0x000fe200078f10ff */
[----:B------:R-:W-:Y:S01]  /*a5e0*/  IMAD.SHL.U32 R8, R8, 0x8, RZ ;  /* 0x0000000808087824 */ /* 0x000fe200078e00ff */
[----:B------:R-:W-:-:S02]  /*a5f0*/  SHF.R.U32.HI R73, RZ, 0x10, R7 ;  /* 0x00000010ff497819 */ /* 0x000fc40000011607 */
[----:B------:R-:W-:Y:S02]  /*a600*/  SHF.R.S32.HI R9, RZ, 0x2, R9 ;  /* 0x00000002ff097819 */ /* 0x000fe40000011409 */
[----:B------:R-:W-:Y:S02]  /*a610*/  LOP3.LUT R8, R81, 0x18, R8, 0xf8, !PT ;  /* 0x0000001851087812 */ /* 0x000fe400078ef808 */
[----:B------:R-:W-:Y:S01]  /*a620*/  PRMT R63, R69, 0x5410, R63 ;  /* 0x00005410453f7816 */ /* 0x000fe2000000003f */
[----:B------:R-:W-:Y:S01]  /*a630*/  IMAD R9, R9, 0x1800, R78 ;  /* 0x0000180009097824 */ /* 0x000fe200078e024e */
[----:B------:R-:W-:Y:S01]  /*a640*/  LOP3.LUT R8, R8, R76, RZ, 0x3c, !PT ;  /* 0x0000004c08087212 */ /* 0x000fe200078e3cff */
[----:B------:R-:W-:Y:S01]  /*a650*/  IMAD.U32 R69, R68, 0x10000, RZ ;  /* 0x0001000044457824 */ /* 0x000fe200078e00ff */
[----:B------:R-:W-:Y:S02]  /*a660*/  SHF.R.U32.HI R65, RZ, 0x10, R33 ;  /* 0x00000010ff417819 */ /* 0x000fe40000011621 */
[----:B------:R-:W-:Y:S01]  /*a670*/  PRMT R70, R21, 0x5432, R70 ;  /* 0x0000543215467816 */ /* 0x000fe20000000046 */
[----:B------:R-:W-:Y:S01]  /*a680*/  IMAD.IADD R13, R9, 0x1, R8 ;  /* 0x00000001090d7824 */ /* 0x000fe200078e0208 */
[----:B------:R-:W-:Y:S01]  /*a690*/  PRMT R73, R64, 0x5410, R73 ;  /* 0x0000541040497816 */ /* 0x000fe20000000049 */
[----:B------:R-:W0:Y:S01]  /*a6a0*/  LDS.128 R8, [R53] ;  /* 0x0000000035087984 */ /* 0x000e220000000c00 */
[----:B------:R-:W-:Y:S01]  /*a6b0*/  SHF.R.U32.HI R67, RZ, 0x10, R35 ;  /* 0x00000010ff437819 */ /* 0x000fe20000011623 */
[----:B------:R-:W-:Y:S01]  /*a6c0*/  IMAD R56, R13, 0x2, R2 ;  /* 0x000000020d387824 */ /* 0x000fe200078e0202 */
[----:B------:R-:W-:Y:S01]  /*a6d0*/  PRMT R65, R71, 0x5410, R65 ;  /* 0x0000541047417816 */ /* 0x000fe20000000041 */
[----:B------:R-:W-:Y:S01]  /*a6e0*/  IMAD.U32 R64, R63, 0x10000, RZ ;  /* 0x000100003f407824 */ /* 0x000fe200078e00ff */
[----:B------:R-:W-:Y:S01]  /*a6f0*/  PRMT R67, R74, 0x5410, R67 ;  /* 0x000054104a437816 */ /* 0x000fe20000000043 */
[----:B------:R-:W-:Y:S01]  /*a700*/  IMAD.U32 R71, R70, 0x10000, RZ ;  /* 0x0001000046477824 */ /* 0x000fe200078e00ff */
[----:B------:R-:W1:Y:S01]  /*a710*/  LDS.128 R12, [R56+0xc400] ;  /* 0x00c40000380c7984 */ /* 0x000e620000000c00 */
[----:B------:R-:W-:-:S02]  /*a720*/  SHF.R.U64 R66, R34, 0x10, R35 ;  /* 0x0000001022427819 */ /* 0x000fc40000001223 */
[----:B------:R-:W-:Y:S02]  /*a730*/  LOP3.LUT R68, R68, 0xffff0000, RZ, 0xc0, !PT ;  /* 0xffff000044447812 */ /* 0x000fe400078ec0ff */
[----:B------:R-:W-:Y:S02]  /*a740*/  LOP3.LUT R63, R63, 0xffff0000, RZ, 0xc0, !PT ;  /* 0xffff00003f3f7812 */ /* 0x000fe400078ec0ff */
[----:B------:R-:W-:Y:S02]  /*a750*/  PRMT R72, R48, 0x5432, R72 ;  /* 0x0000543230487816 */ /* 0x000fe40000000048 */
[----:B------:R-:W-:Y:S02]  /*a760*/  PRMT R66, R3, 0x5432, R66 ;  /* 0x0000543203427816 */ /* 0x000fe40000000042 */
[----:B------:R-:W-:Y:S01]  /*a770*/  LOP3.LUT R70, R70, 0xffff0000, RZ, 0xc0, !PT ;  /* 0xffff000046467812 */ /* 0x000fe200078ec0ff */
[C---:B0-----:R-:W-:Y:S01]  /*a780*/  IMAD.U32 R4, R8.reuse, 0x10000, RZ ;  /* 0x0001000008047824 */ /* 0x041fe200078e00ff */
[----:B------:R-:W-:Y:S01]  /*a790*/  LOP3.LUT R5, R8, 0xffff0000, RZ, 0xc0, !PT ;  /* 0xffff000008057812 */ /* 0x000fe200078ec0ff */
[C---:B------:R-:W-:Y:S01]  /*a7a0*/  IMAD.U32 R6, R9.reuse, 0x10000, RZ ;  /* 0x0001000009067824 */ /* 0x040fe200078e00ff */
[----:B------:R-:W-:Y:S01]  /*a7b0*/  LOP3.LUT R8, R9, 0xffff0000, RZ, 0xc0, !PT ;  /* 0xffff000009087812 */ /* 0x000fe200078ec0ff */
[C---:B------:R-:W-:Y:S01]  /*a7c0*/  IMAD.U32 R7, R10.reuse, 0x10000, RZ ;  /* 0x000100000a077824 */ /* 0x040fe200078e00ff */
[----:B------:R-:W-:Y:S01]  /*a7d0*/  LOP3.LUT R9, R10, 0xffff0000, RZ, 0xc0, !PT ;  /* 0xffff00000a097812 */ /* 0x000fe200078ec0ff */
[C---:B------:R-:W-:Y:S01]  /*a7e0*/  IMAD.U32 R32, R11.reuse, 0x10000, RZ ;  /* 0x000100000b207824 */ /* 0x040fe200078e00ff */
[----:B------:R-:W-:Y:S01]  /*a7f0*/  LOP3.LUT R10, R11, 0xffff0000, RZ, 0xc0, !PT ;  /* 0xffff00000b0a7812 */ /* 0x000fe200078ec0ff */
[C---:B-1----:R-:W-:Y:S01]  /*a800*/  IMAD.U32 R11, R12.reuse, 0x10000, RZ ;  /* 0x000100000c0b7824 */ /* 0x042fe200078e00ff */
[----:B------:R-:W-:Y:S01]  /*a810*/  LOP3.LUT R12, R12, 0xffff0000, RZ, 0xc0, !PT ;  /* 0xffff00000c0c7812 */ /* 0x000fe200078ec0ff */
[C---:B------:R-:W-:Y:S01]  /*a820*/  IMAD.U32 R33, R13.reuse, 0x10000, RZ ;  /* 0x000100000d217824 */ /* 0x040fe200078e00ff */
[----:B------:R-:W-:Y:S01]  /*a830*/  LOP3.LUT R13, R13, 0xffff0000, RZ, 0xc0, !PT ;  /* 0xffff00000d0d7812 */ /* 0x000fe200078ec0ff */
[C---:B------:R-:W-:Y:S01]  /*a840*/  FMUL.FTZ R75, R11.reuse, R69 ;  /* 0x000000450b4b7220 */ /* 0x040fe20000410000 */
[----:B------:R-:W-:Y:S01]  /*a850*/  FMUL.FTZ R77, R11, R64 ;  /* 0x000000400b4d7220 */ /* 0x000fe20000410000 */
[----:B------:R-:W-:-:S02]  /*a860*/  IMAD.U32 R11, R65, 0x10000, RZ ;  /* 0x00010000410b7824 */ /* 0x000fc400078e00ff */
[----:B------:R-:W-:Y:S01]  /*a870*/  FMUL.FTZ R79, R33, R71 ;  /* 0x00000047214f7220 */ /* 0x000fe20000410000 */
[C---:B------:R-:W-:Y:S01]  /*a880*/  FFMA.FTZ R75, R4.reuse, R64, -R75 ;  /* 0x00000040044b7223 */ /* 0x040fe2000001084b */
[----:B------:R-:W-:Y:S02]  /*a890*/  IMAD.U32 R35, R15, 0x10000, RZ ;  /* 0x000100000f237824 */ /* 0x000fe400078e00ff */
[----:B------:R-:W-:Y:S01]  /*a8a0*/  FFMA.FTZ R77, R4, R69, R77 ;  /* 0x00000045044d7223 */ /* 0x000fe2000001004d */
[----:B------:R-:W-:Y:S02]  /*a8b0*/  IMAD.U32 R64, R73, 0x10000, RZ ;  /* 0x0001000049407824 */ /* 0x000fe400078e00ff */
[-C--:B------:R-:W-:Y:S01]  /*a8c0*/  FMUL.FTZ R33, R33, R11.reuse ;  /* 0x0000000b21217220 */ /* 0x080fe20000410000 */
[----:B------:R-:W-:Y:S02]  /*a8d0*/  IMAD.U32 R4, R67, 0x10000, RZ ;  /* 0x0001000043047824 */ /* 0x000fe400078e00ff */
[C---:B------:R-:W-:Y:S01]  /*a8e0*/  FFMA.FTZ R79, R6.reuse, R11, -R79 ;  /* 0x0000000b064f7223 */ /* 0x040fe2000001084f */
[C---:B------:R-:W-:Y:S01]  /*a8f0*/  FMUL.FTZ R11, R35.reuse, R64 ;  /* 0x00000040230b7220 */ /* 0x040fe20000410000 */
[----:B------:R-:W-:Y:S01]  /*a900*/  FFMA.FTZ R33, R6, R71, R33 ;  /* 0x0000004706217223 */ /* 0x000fe20000010021 */
[----:B------:R-:W-:Y:S01]  /*a910*/  FMUL.FTZ R69, R35, R4 ;  /* 0x0000000423457220 */ /* 0x000fe20000410000 */
[----:B------:R-:W-:-:S02]  /*a920*/  IMAD.U32 R34, R14, 0x10000, RZ ;  /* 0x000100000e227824 */ /* 0x000fc400078e00ff */
[----:B------:R-:W-:Y:S01]  /*a930*/  FFMA.FTZ R35, R32, R4, -R11 ;  /* 0x0000000420237223 */ /* 0x000fe2000001080b */
[----:B------:R-:W-:Y:S01]  /*a940*/  FMUL.FTZ R4, R12, R68 ;  /* 0x000000440c047220 */ /* 0x000fe20000410000 */
[----:B------:R-:W-:Y:S01]  /*a950*/  FFMA.FTZ R69, R32, R64, R69 ;  /* 0x0000004020457223 */ /* 0x000fe20000010045 */
[-C--:B------:R-:W-:Y:S01]  /*a960*/  FMUL.FTZ R32, R12, R63.reuse ;  /* 0x0000003f0c207220 */ /* 0x080fe20000410000 */
[----:B------:R-:W-:Y:S01]  /*a970*/  LOP3.LUT R65, R65, 0xffff0000, RZ, 0xc0, !PT ;  /* 0xffff000041417812 */ /* 0x000fe200078ec0ff */
[----:B------:R-:W-:Y:S02]  /*a980*/  IMAD.U32 R6, R72, 0x10000, RZ ;  /* 0x0001000048067824 */ /* 0x000fe400078e00ff */
[C---:B------:R-:W-:Y:S01]  /*a990*/  FFMA.FTZ R12, R5.reuse, R63, -R4 ;  /* 0x0000003f050c7223 */ /* 0x040fe20000010804 */
[----:B------:R-:W-:Y:S02]  /*a9a0*/  IMAD.U32 R4, R66, 0x10000, RZ ;  /* 0x0001000042047824 */ /* 0x000fe400078e00ff */
[----:B------:R-:W-:Y:S01]  /*a9b0*/  FFMA.FTZ R32, R5, R68, R32 ;  /* 0x0000004405207223 */ /* 0x000fe20000010020 */
[----:B------:R-:W-:Y:S01]  /*a9c0*/  LOP3.LUT R14, R14, 0xffff0000, RZ, 0xc0, !PT ;  /* 0xffff00000e0e7812 */ /* 0x000fe200078ec0ff */
[C---:B------:R-:W-:Y:S01]  /*a9d0*/  FMUL.FTZ R11, R13.reuse, R70 ;  /* 0x000000460d0b7220 */ /* 0x040fe20000410000 */
[----:B------:R-:W-:Y:S01]  /*a9e0*/  FMUL.FTZ R68, R34, R6 ;  /* 0x0000000622447220 */ /* 0x000fe20000410000 */
[----:B------:R-:W-:Y:S01]  /*a9f0*/  LOP3.LUT R72, R72, 0xffff0000, RZ, 0xc0, !PT ;  /* 0xffff000048487812 */ /* 0x000fe200078ec0ff */
[----:B------:R-:W-:Y:S01]  /*aa00*/  FMUL.FTZ R13, R13, R65 ;  /* 0x000000410d0d7220 */ /* 0x000fe20000410000 */
[----:B------:R-:W-:Y:S01]  /*aa10*/  LOP3.LUT R15, R15, 0xffff0000, RZ, 0xc0, !PT ;  /* 0xffff00000f0f7812 */ /* 0x000fe200078ec0ff */
[-C--:B------:R-:W-:Y:S01]  /*aa20*/  FMUL.FTZ R34, R34, R4.reuse ;  /* 0x0000000422227220 */ /* 0x080fe20000410000 */
[----:B------:R-:W-:Y:S01]  /*aa30*/  LOP3.LUT R66, R66, 0xffff0000, RZ, 0xc0, !PT ;  /* 0xffff000042427812 */ /* 0x000fe200078ec0ff */
[----:B------:R-:W-:Y:S01]  /*aa40*/  FFMA.FTZ R68, R7, R4, -R68 ;  /* 0x0000000407447223 */ /* 0x000fe20000010844 */
[----:B------:R-:W-:Y:S01]  /*aa50*/  LOP3.LUT R73, R73, 0xffff0000, RZ, 0xc0, !PT ;  /* 0xffff000049497812 */ /* 0x000fe200078ec0ff */
[----:B------:R-:W-:Y:S01]  /*aa60*/  FFMA.FTZ R70, R8, R70, R13 ;  /* 0x0000004608467223 */ /* 0x000fe2000001000d */
[----:B------:R-:W-:Y:S01]  /*aa70*/  LOP3.LUT R67, R67, 0xffff0000, RZ, 0xc0, !PT ;  /* 0xffff000043437812 */ /* 0x000fe200078ec0ff */
[C---:B------:R-:W-:Y:S01]  /*aa80*/  FMUL.FTZ R4, R14.reuse, R72 ;  /* 0x000000480e047220 */ /* 0x040fe20000410000 */
[----:B------:R-:W-:Y:S01]  /*aa90*/  FFMA.FTZ R34, R7, R6, R34 ;  /* 0x0000000607227223 */ /* 0x000fe20000010022 */
[-C--:B------:R-:W-:Y:S01]  /*aaa0*/  FMUL.FTZ R5, R14, R66.reuse ;  /* 0x000000420e057220 */ /* 0x080fe20000410000 */
[C---:B------:R-:W-:Y:S01]  /*aab0*/  FMUL.FTZ R13, R15.reuse, R73 ;  /* 0x000000490f0d7220 */ /* 0x040fe20000410000 */
[----:B------:R-:W-:Y:S01]  /*aac0*/  FMUL.FTZ R6, R15, R67 ;  /* 0x000000430f067220 */ /* 0x000fe20000410000 */
[----:B------:R-:W-:Y:S01]  /*aad0*/  FFMA.FTZ R64, R8, R65, -R11 ;  /* 0x0000004108407223 */ /* 0x000fe2000001080b */
        /* <DEDUP_REMOVED lines=14> */
.L_x_1212:
[----:B------:R-:W-:Y:S05]  /*abc0*/  BSYNC B1 ;  /* 0x0000000000017941 */ /* 0x000fea0003800000 */
.L_x_1211:
[----:B------:R-:W-:Y:S04]  /*abd0*/  BSSY B1, `(.L_x_1213) ;  /* 0x0000072000017945 */ /* 0x000fe80003800000 */
[----:B------:R-:W-:Y:S05]  /*abe0*/  @P1 BRA `(.L_x_1214) ;  /* 0x0000000400c01947 */ /* 0x000fea0003800000 */
[----:B-1----:R-:W-:Y:S02]  /*abf0*/  SHF.R.S32.HI R4, RZ, 0x1f, R83 ;  /* 0x0000001fff047819 */ /* 0x002fe40000011453 */
[----:B------:R-:W-:Y:S02]  /*ac00*/  SHF.R.U64 R34, R36, 0x10, R37 ;  /* 0x0000001024227819 */ /* 0x000fe40000001225 */
[CC--:B------:R-:W-:Y:S02]  /*ac10*/  LEA.HI R5, R4.reuse, R83.reuse, RZ, 0x3 ;  /* 0x0000005304057211 */ /* 0x0c0fe400078f18ff */
[----:B------:R-:W-:Y:S02]  /*ac20*/  LEA.HI R6, R4, R83, RZ, 0x5 ;  /* 0x0000005304067211 */ /* 0x000fe400078f28ff */
[----:B------:R-:W-:Y:S02]  /*ac30*/  SHF.R.S32.HI R7, RZ, 0x3, R5 ;  /* 0x00000003ff077819 */ /* 0x000fe40000011405 */
[----:B------:R-:W-:-:S02]  /*ac40*/  SHF.R.U64 R15, R24, 0x10, R25 ;  /* 0x00000010180f7819 */ /* 0x000fc40000001219 */
[----:B------:R-:W-:Y:S02]  /*ac50*/  LEA.HI R4, R0, R7, RZ, 0x1d ;  /* 0x0000000700047211 */ /* 0x000fe400078fe8ff */
[----:B------:R-:W-:Y:S02]  /*ac60*/  SHF.R.S32.HI R7, RZ, 0x5, R6 ;  /* 0x00000005ff077819 */ /* 0x000fe40000011406 */
[----:B-----5:R-:W-:Y:S02]  /*ac70*/  LOP3.LUT R6, R81, 0x18, R5, 0xf8, !PT ;  /* 0x0000001851067812 */ /* 0x020fe400078ef805 */
[----:B------:R-:W-:Y:S01]  /*ac80*/  SHF.R.S32.HI R5, RZ, 0x1f, R4 ;  /* 0x0000001fff057819 */ /* 0x000fe20000011404 */
[----:B------:R-:W-:Y:S01]  /*ac90*/  IMAD R7, R7, 0x1800, R78 ;  /* 0x0000180007077824 */ /* 0x000fe200078e024e */
[----:B------:R-:W-:Y:S02]  /*aca0*/  LOP3.LUT R6, R6, R76, RZ, 0x3c, !PT ;  /* 0x0000004c06067212 */ /* 0x000fe400078e3cff */
[----:B------:R-:W-:Y:S01]  /*acb0*/  LEA.HI R5, R5, R4, RZ, 0x2 ;  /* 0x0000000405057211 */ /* 0x000fe200078f10ff */
[----:B------:R-:W-:Y:S01]  /*acc0*/  IMAD.SHL.U32 R4, R4, 0x8, RZ ;  /* 0x0000000804047824 */ /* 0x000fe200078e00ff */
[----:B------:R-:W-:Y:S01]  /*acd0*/  SHF.R.U32.HI R37, RZ, 0x10, R37 ;  /* 0x00000010ff257819 */ /* 0x000fe20000011625 */
[----:B------:R-:W-:Y:S01]  /*ace0*/  IMAD.IADD R6, R7, 0x1, R6 ;  /* 0x0000000107067824 */ /* 0x000fe200078e0206 */
[----:B------:R-:W-:-:S02]  /*acf0*/  SHF.R.S32.HI R5, RZ, 0x2, R5 ;  /* 0x00000002ff057819 */ /* 0x000fc40000011405 */
[----:B------:R-:W-:Y:S01]  /*ad00*/  LOP3.LUT R4, R81, 0x18, R4, 0xf8, !PT ;  /* 0x0000001851047812 */ /* 0x000fe200078ef804 */
[----:B------:R-:W-:Y:S01]  /*ad10*/  IMAD R12, R6, 0x2, R80 ;  /* 0x00000002060c7824 */ /* 0x000fe200078e0250 */
[----:B------:R-:W-:Y:S01]  /*ad20*/  PRMT R59, R59, 0x5410, R34 ;  /* 0x000054103b3b7816 */ /* 0x000fe20000000022 */
[----:B------:R-:W-:Y:S01]  /*ad30*/  IMAD R5, R5, 0x1800, R78 ;  /* 0x0000180005057824 */ /* 0x000fe200078e024e */
[----:B------:R-:W-:Y:S02]  /*ad40*/  LOP3.LUT R4, R4, R76, RZ, 0x3c, !PT ;  /* 0x0000004c04047212 */ /* 0x000fe400078e3cff */
[----:B------:R-:W-:Y:S01]  /*ad50*/  PRMT R54, R54, 0x5410, R15 ;  /* 0x0000541036367816 */ /* 0x000fe2000000000f */
[----:B------:R-:W-:Y:S01]  /*ad60*/  IMAD.U32 R35, R59, 0x10000, RZ ;  /* 0x000100003b237824 */ /* 0x000fe200078e00ff */
[----:B------:R-:W-:Y:S01]  /*ad70*/  SHF.R.U32.HI R24, RZ, 0x10, R25 ;  /* 0x00000010ff187819 */ /* 0x000fe20000011619 */
[----:B------:R-:W-:Y:S01]  /*ad80*/  IMAD.IADD R13, R5, 0x1, R4 ;  /* 0x00000001050d7824 */ /* 0x000fe200078e0204 */
[----:B------:R-:W-:Y:S01]  /*ad90*/  SHF.R.U64 R14, R26, 0x10, R27 ;  /* 0x000000101a0e7819 */ /* 0x000fe2000000121b */
[----:B------:R-:W1:Y:S01]  /*ada0*/  LDS.128 R4, [R12] ;  /* 0x000000000c047984 */ /* 0x000e620000000c00 */
[----:B------:R-:W-:Y:S01]  /*adb0*/  PRMT R60, R60, 0x5410, R37 ;  /* 0x000054103c3c7816 */ /* 0x000fe20000000025 */
[----:B------:R-:W-:Y:S01]  /*adc0*/  IMAD R13, R13, 0x2, R2 ;  /* 0x000000020d0d7824 */ /* 0x000fe200078e0202 */
[--C-:B------:R-:W-:Y:S01]  /*add0*/  SHF.R.U64 R32, R38, 0x10, R39.reuse ;  /* 0x0000001026207819 */ /* 0x100fe20000001227 */
[----:B------:R-:W-:Y:S01]  /*ade0*/  IMAD.U32 R37, R54, 0x10000, RZ ;  /* 0x0001000036257824 */ /* 0x000fe200078e00ff */
[----:B------:R-:W-:-:S02]  /*adf0*/  SHF.R.U32.HI R39, RZ, 0x10, R39 ;  /* 0x00000010ff277819 */ /* 0x000fc40000011627 */
[----:B0-----:R-:W0:Y:S01]  /*ae00*/  LDS.128 R8, [R13+0xc400] ;  /* 0x00c400000d087984 */ /* 0x001e220000000c00 */
[----:B------:R-:W-:Y:S02]  /*ae10*/  SHF.R.U32.HI R27, RZ, 0x10, R27 ;  /* 0x00000010ff1b7819 */ /* 0x000fe4000001161b */
[----:B------:R-:W-:Y:S02]  /*ae20*/  PRMT R55, R55, 0x5410, R24 ;  /* 0x0000541037377816 */ /* 0x000fe40000000018 */
[----:B------:R-:W-:Y:S02]  /*ae30*/  PRMT R57, R57, 0x5410, R14 ;  /* 0x0000541039397816 */ /* 0x000fe4000000000e */
[----:B------:R-:W-:Y:S02]  /*ae40*/  PRMT R62, R62, 0x5410, R39 ;  /* 0x000054103e3e7816 */ /* 0x000fe40000000027 */
[----:B------:R-:W-:Y:S02]  /*ae50*/  PRMT R58, R58, 0x5410, R27 ;  /* 0x000054103a3a7816 */ /* 0x000fe4000000001b */
[----:B------:R-:W-:-:S02]  /*ae60*/  LOP3.LUT R39, R54, 0xffff0000, RZ, 0xc0, !PT ;  /* 0xffff000036277812 */ /* 0x000fc400078ec0ff */
[----:B------:R-:W-:Y:S02]  /*ae70*/  LOP3.LUT R59, R59, 0xffff0000, RZ, 0xc0, !PT ;  /* 0xffff00003b3b7812 */ /* 0x000fe400078ec0ff */
[----:B------:R-:W-:Y:S01]  /*ae80*/  PRMT R61, R61, 0x5410, R32 ;  /* 0x000054103d3d7816 */ /* 0x000fe20000000020 */
[C---:B-1----:R-:W-:Y:S01]  /*ae90*/  IMAD.U32 R14, R4.reuse, 0x10000, RZ ;  /* 0x00010000040e7824 */ /* 0x042fe200078e00ff */
[----:B------:R-:W-:Y:S01]  /*aea0*/  LOP3.LUT R4, R4, 0xffff0000, RZ, 0xc0, !PT ;  /* 0xffff000004047812 */ /* 0x000fe200078ec0ff */
[C---:B------:R-:W-:Y:S01]  /*aeb0*/  IMAD.U32 R15, R5.reuse, 0x10000, RZ ;  /* 0x00010000050f7824 */ /* 0x040fe200078e00ff */
[----:B------:R-:W-:Y:S01]  /*aec0*/  LOP3.LUT R5, R5, 0xffff0000, RZ, 0xc0, !PT ;  /* 0xffff000005057812 */ /* 0x000fe200078ec0ff */
[C---:B------:R-:W-:Y:S01]  /*aed0*/  IMAD.U32 R24, R6.reuse, 0x10000, RZ ;  /* 0x0001000006187824 */ /* 0x040fe200078e00ff */
[----:B------:R-:W-:Y:S01]  /*aee0*/  LOP3.LUT R6, R6, 0xffff0000, RZ, 0xc0, !PT ;  /* 0xffff000006067812 */ /* 0x000fe200078ec0ff */
        /* <DEDUP_REMOVED lines=9> */
[C---:B------:R-:W-:Y:S01]  /*af80*/  FFMA.FTZ R53, R14.reuse, R35, -R53 ;  /* 0x000000230e357223 */ /* 0x040fe20000010835 */
[----:B------:R-:W-:Y:S01]  /*af90*/  FFMA.FTZ R63, R14, R37, R63 ;  /* 0x000000250e3f7223 */ /* 0x000fe2000001003f */
[----:B------:R-:W-:Y:S02]  /*afa0*/  IMAD.U32 R14, R60, 0x10000, RZ ;  /* 0x000100003c0e7824 */ /* 0x000fe400078e00ff */
[C---:B------:R-:W-:Y:S01]  /*afb0*/  FMUL.FTZ R35, R8.reuse, R39 ;  /* 0x0000002708237220 */ /* 0x040fe20000410000 */
[-C--:B------:R-:W-:Y:S01]  /*afc0*/  FMUL.FTZ R37, R8, R59.reuse ;  /* 0x0000003b08257220 */ /* 0x080fe20000410000 */
[----:B------:R-:W-:Y:S01]  /*afd0*/  FMUL.FTZ R38, R27, R26 ;  /* 0x0000001a1b267220 */ /* 0x000fe20000410000 */
[----:B------:R-:W-:Y:S01]  /*afe0*/  LOP3.LUT R8, R55, 0xffff0000, RZ, 0xc0, !PT ;  /* 0xffff000037087812 */ /* 0x000fe200078ec0ff */
[----:B------:R-:W-:Y:S01]  /*aff0*/  FMUL.FTZ R27, R27, R14 ;  /* 0x0000000e1b1b7220 */ /* 0x000fe20000410000 */
[----:B------:R-:W-:Y:S01]  /*b000*/  LOP3.LUT R60, R60, 0xffff0000, RZ, 0xc0, !PT ;  /* 0xffff00003c3c7812 */ /* 0x000fe200078ec0ff */
[C---:B------:R-:W-:Y:S01]  /*b010*/  FFMA.FTZ R34, R4.reuse, R59, -R35 ;  /* 0x0000003b04227223 */ /* 0x040fe20000010823 */
[----:B------:R-:W-:Y:S01]  /*b020*/  FFMA.FTZ R36, R4, R39, R37 ;  /* 0x0000002704247223 */ /* 0x000fe20000010025 */
[----:B------:R-:W-:Y:S01]  /*b030*/  FFMA.FTZ R26, R15, R26, R27 ;  /* 0x0000001a0f1a7223 */ /* 0x000fe2000001001b */
[----:B------:R-:W-:-:S02]  /*b040*/  IMAD.U32 R32, R10, 0x10000, RZ ;  /* 0x000100000a207824 */ /* 0x000fc400078e00ff */
[----:B------:R-:W-:Y:S01]  /*b050*/  FFMA.FTZ R38, R15, R14, -R38 ;  /* 0x0000000e0f267223 */ /* 0x000fe20000010826 */
[----:B------:R-:W-:Y:S01]  /*b060*/  FMUL.FTZ R4, R9, R8 ;  /* 0x0000000809047220 */ /* 0x000fe20000410000 */
[----:B------:R-:W-:Y:S02]  /*b070*/  IMAD.U32 R27, R57, 0x10000, RZ ;  /* 0x00010000391b7824 */ /* 0x000fe400078e00ff */
[-C--:B------:R-:W-:Y:S01]  /*b080*/  FMUL.FTZ R54, R9, R60.reuse ;  /* 0x0000003c09367220 */ /* 0x080fe20000410000 */
[----:B------:R-:W-:Y:S02]  /*b090*/  IMAD.U32 R33, R11, 0x10000, RZ ;  /* 0x000100000b217824 */ /* 0x000fe400078e00ff */
[----:B------:R-:W-:Y:S01]  /*b0a0*/  FFMA.FTZ R9, R5, R60, -R4 ;  /* 0x0000003c05097223 */ /* 0x000fe20000010804 */
[----:B------:R-:W-:Y:S02]  /*b0b0*/  IMAD.U32 R15, R61, 0x10000, RZ ;  /* 0x000100003d0f7824 */ /* 0x000fe400078e00ff */
[----:B------:R-:W-:Y:S01]  /*b0c0*/  FMUL.FTZ R37, R32, R27 ;  /* 0x0000001b20257220 */ /* 0x000fe20000410000 */
[----:B------:R-:W-:-:S02]  /*b0d0*/  IMAD.U32 R14, R58, 0x10000, RZ ;  /* 0x000100003a0e7824 */ /* 0x000fc400078e00ff */
[----:B------:R-:W-:Y:S01]  /*b0e0*/  FFMA.FTZ R35, R5, R8, R54 ;  /* 0x0000000805237223 */ /* 0x000fe20000010036 */
[----:B------:R-:W-:Y:S01]  /*b0f0*/  LOP3.LUT R10, R10, 0xffff0000, RZ, 0xc0, !PT ;  /* 0xffff00000a0a7812 */ /* 0x000fe200078ec0ff */
[----:B------:R-:W-:Y:S01]  /*b100*/  IMAD.U32 R4, R62, 0x10000, RZ ;  /* 0x000100003e047824 */ /* 0x000fe200078e00ff */
[----:B------:R-:W-:Y:S01]  /*b110*/  LOP3.LUT R11, R11, 0xffff0000, RZ, 0xc0, !PT ;  /* 0xffff00000b0b7812 */ /* 0x000fe200078ec0ff */
[-C--:B------:R-:W-:Y:S01]  /*b120*/  FMUL.FTZ R32, R32, R15.reuse ;  /* 0x0000000f20207220 */ /* 0x080fe20000410000 */
[----:B------:R-:W-:Y:S01]  /*b130*/  FMUL.FTZ R8, R33, R14 ;  /* 0x0000000e21087220 */ /* 0x000fe20000410000 */
[----:B------:R-:W-:Y:S01]  /*b140*/  LOP3.LUT R57, R57, 0xffff0000, RZ, 0xc0, !PT ;  /* 0xffff000039397812 */ /* 0x000fe200078ec0ff */
[----:B------:R-:W-:Y:S01]  /*b150*/  FFMA.FTZ R37, R24, R15, -R37 ;  /* 0x0000000f18257223 */ /* 0x000fe20000010825 */
[----:B------:R-:W-:Y:S01]  /*b160*/  LOP3.LUT R58, R58, 0xffff0000, RZ, 0xc0, !PT ;  /* 0xffff00003a3a7812 */ /* 0x000fe200078ec0ff */
[----:B------:R-:W-:Y:S01]  /*b170*/  FFMA.FTZ R32, R24, R27, R32 ;  /* 0x0000001b18207223 */ /* 0x000fe20000010020 */
[----:B------:R-:W-:Y:S01]  /*b180*/  LOP3.LUT R61, R61, 0xffff0000, RZ, 0xc0, !PT ;  /* 0xffff00003d3d7812 */ /* 0x000fe200078ec0ff */
[-C--:B------:R-:W-:Y:S01]  /*b190*/  FFMA.FTZ R15, R25, R4.reuse, -R8 ;  /* 0x00000004190f7223 */ /* 0x080fe20000010808 */
[----:B------:R-:W-:Y:S01]  /*b1a0*/  LOP3.LUT R62, R62, 0xffff0000, RZ, 0xc0, !PT ;  /* 0xffff00003e3e7812 */ /* 0x000fe200078ec0ff */
[----:B------:R-:W-:Y:S01]  /*b1b0*/  FMUL.FTZ R24, R33, R4 ;  /* 0x0000000421187220 */ /* 0x000fe20000410000 */
[C---:B------:R-:W-:Y:S01]  /*b1c0*/  FMUL.FTZ R5, R10.reuse, R57 ;  /* 0x000000390a057220 */ /* 0x040fe20000410000 */
[C---:B------:R-:W-:Y:S01]  /*b1d0*/  FMUL.FTZ R8, R11.reuse, R58 ;  /* 0x0000003a0b087220 */ /* 0x040fe20000410000 */
[-C--:B------:R-:W-:Y:S01]  /*b1e0*/  FMUL.FTZ R4, R10, R61.reuse ;  /* 0x0000003d0a047220 */ /* 0x080fe20000410000 */
[-C--:B------:R-:W-:Y:S01]  /*b1f0*/  FMUL.FTZ R11, R11, R62.reuse ;  /* 0x0000003e0b0b7220 */ /* 0x080fe20000410000 */
[C---:B------:R-:W-:Y:S01]  /*b200*/  FFMA.FTZ R10, R6.reuse, R61, -R5 ;  /* 0x0000003d060a7223 */ /* 0x040fe20000010805 */
[----:B------:R-:W-:Y:S01]  /*b210*/  FFMA.FTZ R62, R7, R62, -R8 ;  /* 0x0000003e073e7223 */ /* 0x000fe20000010808 */
[----:B------:R-:W-:Y:S01]  /*b220*/  FFMA.FTZ R24, R25, R14, R24 ;  /* 0x0000000e19187223 */ /* 0x000fe20000010018 */
[----:B------:R-:W-:Y:S01]  /*b230*/  FFMA.FTZ R57, R6, R57, R4 ;  /* 0x0000003906397223 */ /* 0x000fe20000010004 */
[----:B------:R-:W-:Y:S01]  /*b240*/  FFMA.FTZ R11, R7, R58, R11 ;  /* 0x0000003a070b7223 */ /* 0x000fe2000001000b */
[----:B------:R-:W-:-:S02]  /*b250*/  F2FP.BF16.F32.PACK_AB R4, R34, R53 ;  /* 0x000000352204723e */ /* 0x000fc400000010ff */
[----:B------:R-:W-:Y:S02]  /*b260*/  F2FP.BF16.F32.PACK_AB R5, R9, R38 ;  /* 0x000000260905723e */ /* 0x000fe400000010ff */
[----:B------:R-:W-:Y:S02]  /*b270*/  F2FP.BF16.F32.PACK_AB R6, R10, R37 ;  /* 0x000000250a06723e */ /* 0x000fe400000010ff */
[----:B------:R-:W-:Y:S02]  /*b280*/  F2FP.BF16.F32.PACK_AB R7, R62, R15 ;  /* 0x0000000f3e07723e */ /* 0x000fe400000010ff */
[----:B------:R-:W-:Y:S02]  /*b290*/  F2FP.BF16.F32.PACK_AB R8, R36, R63 ;  /* 0x0000003f2408723e */ /* 0x000fe400000010ff */
[----:B------:R-:W-:Y:S01]  /*b2a0*/  F2FP.BF16.F32.PACK_AB R9, R35, R26 ;  /* 0x0000001a2309723e */ /* 0x000fe200000010ff */
[----:B------:R2:W-:Y:S01]  /*b2b0*/  STS.128 [R12], R4 ;  /* 0x000000040c007388 */ /* 0x0005e20000000c00 */
[----:B------:R-:W-:-:S02]  /*b2c0*/  F2FP.BF16.F32.PACK_AB R10, R57, R32 ;  /* 0x00000020390a723e */ /* 0x000fc400000010ff */
[----:B------:R-:W-:-:S05]  /*b2d0*/  F2FP.BF16.F32.PACK_AB R11, R11, R24 ;  /* 0x000000180b0b723e */ /* 0x000fca00000010ff */
[----:B------:R2:W-:Y:S02]  /*b2e0*/  STS.128 [R13+0xc400], R8 ;  /* 0x00c400080d007388 */ /* 0x0005e40000000c00 */
.L_x_1214:
[----:B------:R-:W-:Y:S05]  /*b2f0*/  BSYNC B1 ;  /* 0x0000000000017941 */ /* 0x000fea0003800000 */
.L_x_1213:
[----:B------:R-:W-:Y:S05]  /*b300*/  @P2 BRA `(.L_x_1192) ;  /* 0x0000000400c02947 */ /* 0x000fea0003800000 */
[----:B-12---:R-:W-:Y:S02]  /*b310*/  SHF.R.S32.HI R4, RZ, 0x1f, R82 ;  /* 0x0000001fff047819 */ /* 0x006fe40000011452 */
[----:B------:R-:W-:Y:S02]  /*b320*/  SHF.R.U64 R14, R28, 0x10, R29 ;  /* 0x000000101c0e7819 */ /* 0x000fe4000000121d */
[CC--:B------:R-:W-:Y:S02]  /*b330*/  LEA.HI R5, R4.reuse, R82.reuse, RZ, 0x3 ;  /* 0x0000005204057211 */ /* 0x0c0fe400078f18ff */
[----:B------:R-:W-:Y:S02]  /*b340*/  LEA.HI R4, R4, R82, RZ, 0x5 ;  /* 0x0000005204047211 */ /* 0x000fe400078f28ff */
[----:B------:R-:W-:Y:S02]  /*b350*/  SHF.R.S32.HI R7, RZ, 0x3, R5 ;  /* 0x00000003ff077819 */ /* 0x000fe40000011405 */
[----:B------:R-:W-:-:S02]  /*b360*/  SHF.R.S32.HI R6, RZ, 0x5, R4 ;  /* 0x00000005ff067819 */ /* 0x000fc40000011404 */
[----:B------:R-:W-:Y:S02]  /*b370*/  LEA.HI R0, R0, R7, RZ, 0x1d ;  /* 0x0000000700007211 */ /* 0x000fe400078fe8ff */
[----:B-----5:R-:W-:Y:S01]  /*b380*/  LOP3.LUT R4, R81, 0x18, R5, 0xf8, !PT ;  /* 0x0000001851047812 */ /* 0x020fe200078ef805 */
[----:B------:R-:W-:Y:S01]  /*b390*/  IMAD R6, R6, 0x1800, R78 ;  /* 0x0000180006067824 */ /* 0x000fe200078e024e */
[----:B------:R-:W-:Y:S02]  /*b3a0*/  SHF.R.S32.HI R5, RZ, 0x1f, R0 ;  /* 0x0000001fff057819 */ /* 0x000fe40000011400 */
[----:B------:R-:W-:Y:S02]  /*b3b0*/  LOP3.LUT R7, R4, R76, RZ, 0x3c, !PT ;  /* 0x0000004c04077212 */ /* 0x000fe400078e3cff */
[----:B------:R-:W-:Y:S01]  /*b3c0*/  LEA.HI R5, R5, R0, RZ, 0x2 ;  /* 0x0000000005057211 */ /* 0x000fe200078f10ff */
[----:B------:R-:W-:Y:S01]  /*b3d0*/  IMAD.SHL.U32 R0, R0, 0x8, RZ ;  /* 0x0000000800007824 */ /* 0x000fe200078e00ff */
[----:B------:R-:W-:Y:S01]  /*b3e0*/  SHF.R.U64 R26, R40, 0x10, R41 ;  /* 0x00000010281a7819 */ /* 0x000fe20000001229 */
[----:B------:R-:W-:Y:S01]  /*b3f0*/  IMAD.IADD R6, R6, 0x1, R7 ;  /* 0x0000000106067824 */ /* 0x000fe200078e0207 */
[----:B------:R-:W-:-:S02]  /*b400*/  SHF.R.S32.HI R5, RZ, 0x2, R5 ;  /* 0x00000002ff057819 */ /* 0x000fc40000011405 */
[----:B------:R-:W-:Y:S01]  /*b410*/  LOP3.LUT R4, R81, 0x18, R0, 0xf8, !PT ;  /* 0x0000001851047812 */ /* 0x000fe200078ef800 */
[----:B------:R-:W-:Y:S01]  /*b420*/  IMAD R0, R6, 0x2, R80 ;  /* 0x0000000206007824 */ /* 0x000fe200078e0250 */
[----:B------:R-:W-:Y:S01]  /*b430*/  SHF.R.U32.HI R29, RZ, 0x10, R29 ;  /* 0x00000010ff1d7819 */ /* 0x000fe2000001161d */
[----:B------:R-:W-:Y:S01]  /*b440*/  IMAD R5, R5, 0x1800, R78 ;  /* 0x0000180005057824 */ /* 0x000fe200078e024e */
[----:B------:R-:W-:Y:S02]  /*b450*/  LOP3.LUT R4, R4, R76, RZ, 0x3c, !PT ;  /* 0x0000004c04047212 */ /* 0x000fe400078e3cff */
[----:B------:R-:W-:Y:S02]  /*b460*/  PRMT R27, R3, 0x5410, R14 ;  /* 0x00005410031b7816 */ /* 0x000fe4000000000e */
[----:B------:R-:W-:Y:S01]  /*b470*/  PRMT R49, R49, 0x5410, R26 ;  /* 0x0000541031317816 */ /* 0x000fe2000000001a */
[----:B0-----:R-:W-:Y:S01]  /*b480*/  IMAD.IADD R9, R5, 0x1, R4 ;  /* 0x0000000105097824 */ /* 0x001fe200078e0204 */
[----:B------:R-:W-:Y:S01]  /*b490*/  PRMT R29, R20, 0x5410, R29 ;  /* 0x00005410141d7816 */ /* 0x000fe2000000001d */
[----:B------:R-:W0:Y:S01]  /*b4a0*/  LDS.128 R4, [R0] ;  /* 0x0000000000047984 */ /* 0x000e220000000c00 */
[----:B------:R-:W-:Y:S01]  /*b4b0*/  IMAD.U32 R28, R27, 0x10000, RZ ;  /* 0x000100001b1c7824 */ /* 0x000fe200078e00ff */
[----:B------:R-:W-:Y:S01]  /*b4c0*/  SHF.R.U32.HI R41, RZ, 0x10, R41 ;  /* 0x00000010ff297819 */ /* 0x000fe20000011629 */
[----:B------:R-:W-:Y:S01]  /*b4d0*/  IMAD R12, R9, 0x2, R2 ;  /* 0x00000002090c7824 */ /* 0x000fe200078e0202 */
[----:B------:R-:W-:Y:S01]  /*b4e0*/  SHF.R.U64 R30, R30, 0x10, R31 ;  /* 0x000000101e1e7819 */ /* 0x000fe2000000121f */
[----:B------:R-:W-:Y:S01]  /*b4f0*/  IMAD.U32 R26, R49, 0x10000, RZ ;  /* 0x00010000311a7824 */ /* 0x000fe200078e00ff */
[----:B------:R-:W-:-:S02]  /*b500*/  PRMT R50, R50, 0x5410, R41 ;  /* 0x0000541032327816 */ /* 0x000fc40000000029 */
[----:B------:R-:W1:Y:S01]  /*b510*/  LDS.128 R8, [R12+0xc400] ;  /* 0x00c400000c087984 */ /* 0x000e620000000c00 */
[----:B------:R-:W-:Y:S02]  /*b520*/  PRMT R30, R21, 0x5410, R30 ;  /* 0x00005410151e7816 */ /* 0x000fe4000000001e */
[----:B------:R-:W-:Y:S02]  /*b530*/  SHF.R.U32.HI R31, RZ, 0x10, R31 ;  /* 0x00000010ff1f7819 */ /* 0x000fe4000001161f */
[----:B------:R-:W-:Y:S02]  /*b540*/  LOP3.LUT R27, R27, 0xffff0000, RZ, 0xc0, !PT ;  /* 0xffff00001b1b7812 */ /* 0x000fe400078ec0ff */
[----:B------:R-:W-:Y:S02]  /*b550*/  LOP3.LUT R49, R49, 0xffff0000, RZ, 0xc0, !PT ;  /* 0xffff000031317812 */ /* 0x000fe400078ec0ff */
[----:B------:R-:W-:Y:S02]  /*b560*/  SHF.R.U64 R24, R42, 0x10, R43 ;  /* 0x000000102a187819 */ /* 0x000fe4000000122b */
[----:B------:R-:W-:-:S02]  /*b570*/  PRMT R48, R48, 0x5410, R31 ;  /* 0x0000541030307816 */ /* 0x000fc4000000001f */
[----:B------:R-:W-:Y:S02]  /*b580*/  PRMT R51, R51, 0x5410, R24 ;  /* 0x0000541033337816 */ /* 0x000fe40000000018 */
[----:B------:R-:W-:-:S04]  /*b590*/  SHF.R.U32.HI R43, RZ, 0x10, R43 ;  /* 0x00000010ff2b7819 */ /* 0x000fc8000001162b */
[----:B------:R-:W-:Y:S01]  /*b5a0*/  PRMT R52, R52, 0x5410, R43 ;  /* 0x0000541034347816 */ /* 0x000fe2000000002b */
        /* <DEDUP_REMOVED lines=14> */
[----:B------:R-:W-:Y:S01]  /*b690*/  FMUL.FTZ R31, R8, R27 ;  /* 0x0000001b081f7220 */ /* 0x000fe20000410000 */
[----:B------:R-:W-:-:S02]  /*b6a0*/  IMAD.U32 R24, R10, 0x10000, RZ ;  /* 0x000100000a187824 */ /* 0x000fc400078e00ff */
[----:B------:R-:W-:Y:S01]  /*b6b0*/  FFMA.FTZ R32, R3, R26, -R32 ;  /* 0x0000001a03207223 */ /* 0x000fe20000010820 */
[----:B------:R-:W-:Y:S02]  /*b6c0*/  IMAD.U32 R26, R29, 0x10000, RZ ;  /* 0x000100001d1a7824 */ /* 0x000fe400078e00ff */
[----:B------:R-:W-:Y:S01]  /*b6d0*/  FFMA.FTZ R28, R3, R28, R20 ;  /* 0x0000001c031c7223 */ /* 0x000fe20000010014 */
[----:B------:R-:W-:Y:S02]  /*b6e0*/  IMAD.U32 R20, R50, 0x10000, RZ ;  /* 0x0001000032147824 */ /* 0x000fe400078e00ff */
[-C--:B------:R-:W-:Y:S01]  /*b6f0*/  FMUL.FTZ R3, R8, R49.reuse ;  /* 0x0000003108037220 */ /* 0x080fe20000410000 */
[----:B------:R-:W-:Y:S01]  /*b700*/  FMUL.FTZ R34, R21, R26 ;  /* 0x0000001a15227220 */ /* 0x000fe20000410000 */
[----:B------:R-:W-:Y:S01]  /*b710*/  LOP3.LUT R8, R29, 0xffff0000, RZ, 0xc0, !PT ;  /* 0xffff00001d087812 */ /* 0x000fe200078ec0ff */
[-C--:B------:R-:W-:Y:S01]  /*b720*/  FMUL.FTZ R21, R21, R20.reuse ;  /* 0x0000001415157220 */ /* 0x080fe20000410000 */
[----:B------:R-:W-:Y:S01]  /*b730*/  LOP3.LUT R50, R50, 0xffff0000, RZ, 0xc0, !PT ;  /* 0xffff000032327812 */ /* 0x000fe200078ec0ff */
[C---:B------:R-:W-:Y:S01]  /*b740*/  FFMA.FTZ R34, R13.reuse, R20, -R34 ;  /* 0x000000140d227223 */ /* 0x040fe20000010822 */
[----:B------:R-:W-:Y:S01]  /*b750*/  FFMA.FTZ R31, R4, R49, -R31 ;  /* 0x00000031041f7223 */ /* 0x000fe2000001081f */
[----:B------:R-:W-:Y:S01]  /*b760*/  FFMA.FTZ R21, R13, R26, R21 ;  /* 0x0000001a0d157223 */ /* 0x000fe20000010015 */
[----:B------:R-:W-:-:S02]  /*b770*/  IMAD.U32 R13, R30, 0x10000, RZ ;  /* 0x000100001e0d7824 */ /* 0x000fc400078e00ff */
[----:B------:R-:W-:Y:S01]  /*b780*/  FFMA.FTZ R27, R4, R27, R3 ;  /* 0x0000001b041b7223 */ /* 0x000fe20000010003 */
[----:B------:R-:W-:Y:S01]  /*b790*/  FMUL.FTZ R4, R9, R8 ;  /* 0x0000000809047220 */ /* 0x000fe20000410000 */
[----:B------:R-:W-:Y:S02]  /*b7a0*/  IMAD.U32 R3, R51, 0x10000, RZ ;  /* 0x0001000033037824 */ /* 0x000fe400078e00ff */
[-C--:B------:R-:W-:Y:S01]  /*b7b0*/  FMUL.FTZ R26, R9, R50.reuse ;  /* 0x00000032091a7220 */ /* 0x080fe20000410000 */
[----:B------:R-:W-:Y:S01]  /*b7c0*/  FMUL.FTZ R29, R24, R13 ;  /* 0x0000000d181d7220 */ /* 0x000fe20000410000 */
[----:B------:R-:W-:Y:S02]  /*b7d0*/  IMAD.U32 R25, R11, 0x10000, RZ ;  /* 0x000100000b197824 */ /* 0x000fe400078e00ff */
[C---:B------:R-:W-:Y:S01]  /*b7e0*/  FFMA.FTZ R9, R5.reuse, R50, -R4 ;  /* 0x0000003205097223 */ /* 0x040fe20000010804 */
[----:B------:R-:W-:Y:S02]  /*b7f0*/  IMAD.U32 R20, R48, 0x10000, RZ ;  /* 0x0001000030147824 */ /* 0x000fe400078e00ff */
[-C--:B------:R-:W-:Y:S01]  /*b800*/  FMUL.FTZ R24, R24, R3.reuse ;  /* 0x0000000318187220 */ /* 0x080fe20000410000 */
[----:B------:R-:W-:Y:S01]  /*b810*/  FFMA.FTZ R26, R5, R8, R26 ;  /* 0x00000008051a7223 */ /* 0x000fe2000001001a */
[----:B------:R-:W-:Y:S01]  /*b820*/  FFMA.FTZ R29, R14, R3, -R29 ;  /* 0x000000030e1d7223 */ /* 0x000fe2000001081d */
[----:B------:R-:W-:Y:S01]  /*b830*/  LOP3.LUT R10, R10, 0xffff0000, RZ, 0xc0, !PT ;  /* 0xffff00000a0a7812 */ /* 0x000fe200078ec0ff */
[----:B------:R-:W-:Y:S01]  /*b840*/  IMAD.U32 R4, R52, 0x10000, RZ ;  /* 0x0001000034047824 */ /* 0x000fe200078e00ff */
[----:B------:R-:W-:Y:S01]  /*b850*/  LOP3.LUT R11, R11, 0xffff0000, RZ, 0xc0, !PT ;  /* 0xffff00000b0b7812 */ /* 0x000fe200078ec0ff */
[----:B------:R-:W-:Y:S01]  /*b860*/  FMUL.FTZ R8, R25, R20 ;  /* 0x0000001419087220 */ /* 0x000fe20000410000 */
[----:B------:R-:W-:Y:S01]  /*b870*/  LOP3.LUT R3, R30, 0xffff0000, RZ, 0xc0, !PT ;  /* 0xffff00001e037812 */ /* 0x000fe200078ec0ff */
[----:B------:R-:W-:Y:S01]  /*b880*/  FFMA.FTZ R24, R14, R13, R24 ;  /* 0x0000000d0e187223 */ /* 0x000fe20000010018 */
[----:B------:R-:W-:Y:S01]  /*b890*/  LOP3.LUT R48, R48, 0xffff0000, RZ, 0xc0, !PT ;  /* 0xffff000030307812 */ /* 0x000fe200078ec0ff */
[-C--:B------:R-:W-:Y:S01]  /*b8a0*/  FFMA.FTZ R13, R15, R4.reuse, -R8 ;  /* 0x000000040f0d7223 */ /* 0x080fe20000010808 */
[----:B------:R-:W-:Y:S01]  /*b8b0*/  LOP3.LUT R51, R51, 0xffff0000, RZ, 0xc0, !PT ;  /* 0xffff000033337812 */ /* 0x000fe200078ec0ff */
[----:B------:R-:W-:Y:S01]  /*b8c0*/  FMUL.FTZ R14, R25, R4 ;  /* 0x00000004190e7220 */ /* 0x000fe20000410000 */
[----:B------:R-:W-:Y:S01]  /*b8d0*/  LOP3.LUT R52, R52, 0xffff0000, RZ, 0xc0, !PT ;  /* 0xffff000034347812 */ /* 0x000fe200078ec0ff */
[C---:B------:R-:W-:Y:S01]  /*b8e0*/  FMUL.FTZ R5, R10.reuse, R3 ;  /* 0x000000030a057220 */ /* 0x040fe20000410000 */
[----:B------:R-:W-:Y:S01]  /*b8f0*/  FMUL.FTZ R8, R11, R48 ;  /* 0x000000300b087220 */ /* 0x000fe20000410000 */
[-C--:B------:R-:W-:Y:S01]  /*b900*/  FMUL.FTZ R4, R10, R51.reuse ;  /* 0x000000330a047220 */ /* 0x080fe20000410000 */
[----:B------:R-:W-:Y:S01]  /*b910*/  FFMA.FTZ R14, R15, R20, R14 ;  /* 0x000000140f0e7223 */ /* 0x000fe2000001000e */
[-C--:B------:R-:W-:Y:S01]  /*b920*/  FMUL.FTZ R11, R11, R52.reuse ;  /* 0x000000340b0b7220 */ /* 0x080fe20000410000 */
        /* <DEDUP_REMOVED lines=14> */
.L_x_1192:
[----:B------:R-:W-:Y:S05]  /*ba10*/  BSYNC B0 ;  /* 0x0000000000007941 */ /* 0x000fea0003800000 */
.L_x_1182:
        /* <DEDUP_REMOVED lines=8> */
.L_x_1180:
[----:B------:R-:W-:-:S13]  /*baa0*/  ISETP.NE.AND P0, PT, R157, 0x3, PT ;  /* 0x000000039d00780c */ /* 0x000fda0003f05270 */
[----:B------:R-:W-:Y:S05]  /*bab0*/  @!P0 BRA `(.L_x_1215) ;  /* 0x0000000000048947 */ /* 0x000fea0003800000 */
[----:B------:R-:W-:Y:S01]  /*bac0*/  BPT.TRAP 0x1 ;  /* 0x000000040000795c */ /* 0x000fe20000300000 */
.L_x_1215:
[----:B01234-:R-:W-:Y:S01]  /*bad0*/  IMAD R3, R17, 0x8, R2 ;  /* 0x0000000811037824 */ /* 0x01ffe200078e0202 */
[----:B------:R-:W-:-:S04]  /*bae0*/  SHF.L.U32 R0, R22, 0x1f, RZ ;  /* 0x0000001f16007819 */ /* 0x000fc800000006ff */
[----:B------:R0:W1:Y:S01]  /*baf0*/  SYNCS.PHASECHK.TRANS64.TRYWAIT P2, [R3+URZ+0x2d830], R0 ;  /* 0x02d83000030075a7 */ /* 0x000062000804017f */
[----:B------:R-:W-:Y:S05]  /*bb00*/  @!P0 BRA `(.L_x_1216) ;  /* 0x0000000000048947 */ /* 0x000fea0003800000 */
[----:B------:R-:W-:Y:S01]  /*bb10*/  BPT.TRAP 0x1 ;  /* 0x000000040000795c */ /* 0x000fe20000300000 */
.L_x_1216:
[----:B------:R-:W2:Y:S01]  /*bb20*/  S2R R8, SR_TID.X ;  /* 0x0000000000087919 */ /* 0x000ea20000002100 */
[----:B------:R-:W-:-:S05]  /*bb30*/  LOP3.LUT R47, R47, 0xffffff80, RZ, 0xc0, !PT ;  /* 0xffffff802f2f7812 */ /* 0x000fca00078ec0ff */
[----:B------:R-:W-:-:S05]  /*bb40*/  IMAD.IADD R47, R46, 0x1, -R47 ;  /* 0x000000012e2f7824 */ /* 0x000fca00078e0a2f */
[----:B------:R-:W-:-:S04]  /*bb50*/  SHF.R.S32.HI R6, RZ, 0x1f, R47 ;  /* 0x0000001fff067819 */ /* 0x000fc8000001142f */
[CC--:B------:R-:W-:Y:S02]  /*bb60*/  LEA.HI R4, R6.reuse, R47.reuse, RZ, 0x2 ;  /* 0x0000002f06047211 */ /* 0x0c0fe400078f10ff */
[----:B------:R-:W-:Y:S02]  /*bb70*/  LEA.HI R6, R6, R47, RZ, 0x5 ;  /* 0x0000002f06067211 */ /* 0x000fe400078f28ff */
[--C-:B------:R-:W-:Y:S02]  /*bb80*/  SHF.R.S32.HI R7, RZ, 0x2, R4.reuse ;  /* 0x00000002ff077819 */ /* 0x100fe40000011404 */
[----:B------:R-:W-:Y:S02]  /*bb90*/  SHF.R.S32.HI R4, RZ, 0x1f, R4 ;  /* 0x0000001fff047819 */ /* 0x000fe40000011404 */
[----:B------:R-:W-:Y:S02]  /*bba0*/  SHF.R.S32.HI R6, RZ, 0x5, R6 ;  /* 0x00000005ff067819 */ /* 0x000fe40000011406 */
[----:B------:R-:W-:Y:S01]  /*bbb0*/  LEA.HI R5, R4, R7, RZ, 0x3 ;  /* 0x0000000704057211 */ /* 0x000fe200078f18ff */
[----:B------:R-:W-:Y:S01]  /*bbc0*/  IMAD.HI R4, R44, 0x55555556, RZ ;  /* 0x555555562c047827 */ /* 0x000fe200078e02ff */
[----:B--2---:R-:W-:-:S02]  /*bbd0*/  LOP3.LUT R9, R8, 0x7f, RZ, 0xc0, !PT ;  /* 0x0000007f08097812 */ /* 0x004fc400078ec0ff */
[----:B------:R-:W-:Y:S02]  /*bbe0*/  LOP3.LUT R8, R5, 0xfffffff8, RZ, 0xc0, !PT ;  /* 0xfffffff805087812 */ /* 0x000fe400078ec0ff */
[----:B------:R-:W-:Y:S02]  /*bbf0*/  LEA.HI R5, R4, R4, RZ, 0x1 ;  /* 0x0000000404057211 */ /* 0x000fe400078f08ff */
[----:B------:R-:W-:Y:S01]  /*bc00*/  ISETP.NE.AND P1, PT, R9, RZ, PT ;  /* 0x000000ff0900720c */ /* 0x000fe20003f25270 */
[----:B------:R-:W-:Y:S02]  /*bc10*/  IMAD.IADD R7, R7, 0x1, -R8 ;  /* 0x0000000107077824 */ /* 0x000fe400078e0a08 */
[----:B------:R-:W-:Y:S02]  /*bc20*/  IMAD R5, R5, -0x3, R44 ;  /* 0xfffffffd05057824 */ /* 0x000fe400078e022c */
[----:B------:R-:W-:Y:S01]  /*bc30*/  IMAD R6, R6, 0x10, R7 ;  /* 0x0000001006067824 */ /* 0x000fe200078e0207 */
[----:B-1----:R-:W-:Y:S07]  /*bc40*/  @P2 BRA `(.L_x_1217) ;  /* 0x0000000000082947 */ /* 0x002fee0003800000 */
[----:B------:R-:W1:Y:S02]  /*bc50*/  SYNCS.PHASECHK.TRANS64.TRYWAIT P2, [R3+URZ+0x2d830], R0 ;  /* 0x02d83000030075a7 */ /* 0x000e64000804017f */
[----:B-1----:R-:W-:Y:S05]  /*bc60*/  @!P2 BRA `(.L_x_1218) ;  /* 0x0000014c00b4a947 */ /* 0x002fea0003800000 */
.L_x_1217:
[----:B------:R-:W-:Y:S05]  /*bc70*/  WARPSYNC.ALL ;  /* 0x0000000000007948 */ /* 0x000fea0003800000 */
[----:B------:R-:W-:Y:S02]  /*bc80*/  IMAD R155, R5, 0x40, R6 ;  /* 0x00000040059b7824 */ /* 0x000fe400078e0206 */
[----:B01----:R-:W-:Y:S01]  /*bc90*/  VIADD R0, R2, 0x15400 ;  /* 0x0001540002007836 */ /* 0x003fe20000000000 */
[----:B------:R-:W-:Y:S01]  /*bca0*/  LOP3.LUT R12, R45, 0x10000, RZ, 0xfc, !PT ;  /* 0x000100002d0c7812 */ /* 0x000fe200078efcff */
[----:B------:R-:W-:Y:S01]  /*bcb0*/  IMAD.MOV.U32 R13, RZ, RZ, -0x7fffffe0 ;  /* 0x80000020ff0d7424 */ /* 0x000fe200078e00ff */
[----:B------:R-:W0:Y:S02]  /*bcc0*/  LDC.64 R8, c[0x0][0x9e0] ;  /* 0x00027800ff087b82 */ /* 0x000e240000000a00 */
[----:B------:R-:W-:-:S04]  /*bcd0*/  SHF.R.U32.HI R0, RZ, 0x4, R0 ;  /* 0x00000004ff007819 */ /* 0x000fc80000011600 */
[----:B------:R-:W-:-:S04]  /*bce0*/  LOP3.LUT R0, R0, 0x3fff, RZ, 0xc0, !PT ;  /* 0x00003fff00007812 */ /* 0x000fc800078ec0ff */
[----:B------:R-:W-:Y:S01]  /*bcf0*/  LOP3.LUT R4, R0, 0x10000, RZ, 0xfc, !PT ;  /* 0x0001000000047812 */ /* 0x000fe200078efcff */
[----:B------:R-:W-:-:S04]  /*bd00*/  IMAD.MOV.U32 R5, RZ, RZ, -0x7fffffe0 ;  /* 0x80000020ff057424 */ /* 0x000fc800078e00ff */
[----:B------:R1:W-:Y:S01]  /*bd10*/  STL [R1+0x10], R4 ;  /* 0x0000100401007387 */ /* 0x0003e20000100800 */
[C---:B------:R-:W-:Y:S02]  /*bd20*/  R2UR UR4, R12.reuse ;  /* 0x000000000c0472ca */ /* 0x040fe400000e0000 */
[----:B------:R-:W-:Y:S01]  /*bd30*/  R2UR UR5, R13 ;  /* 0x000000000d0572ca */ /* 0x000fe200000e0000 */
[----:B-----5:R-:W-:Y:S01]  /*bd40*/  WARPGROUP.ARRIVE ;  /* 0x00000000000079c5 */ /* 0x020fe20000000000 */
[----:B------:R-:W-:Y:S01]  /*bd50*/  R2UR UR7, R5 ;  /* 0x00000000050772ca */ /* 0x000fe200000e0000 */
[----:B------:R-:W-:Y:S01]  /*bd60*/  VIADD R152, R12, 0x2 ;  /* 0x000000020c987836 */ /* 0x000fe20000000000 */
[----:B------:R-:W2:Y:S01]  /*bd70*/  LDL R92, [R1+0x30] ;  /* 0x00003000015c7983 */ /* 0x000ea20000100800 */
[----:B-1----:R-:W-:-:S03]  /*bd80*/  IMAD R4, R17, 0x600, R4 ;  /* 0x0000060011047824 */ /* 0x002fc600078e0204 */
[----:B------:R-:W3:Y:S02]  /*bd90*/  LDL R94, [R1+0x40] ;  /* 0x00004000015e7983 */ /* 0x000ee40000100800 */
[C---:B------:R-:W-:Y:S01]  /*bda0*/  R2UR UR6, R4.reuse ;  /* 0x00000000040672ca */ /* 0x040fe200000e0000 */
[----:B------:R-:W-:Y:S01]  /*bdb0*/  IMAD.MOV.U32 R153, RZ, RZ, -0x7fffffe0 ;  /* 0x80000020ff997424 */ /* 0x000fe200078e00ff */
[----:B------:R-:W4:Y:S11]  /*bdc0*/  LDL R90, [R1+0x34] ;  /* 0x00003400015a7983 */ /* 0x000f360000100800 */
[----:B------:R-:W-:Y:S01]  /*bdd0*/  HGMMA.64x128x16.F32.BF16 R24, gdesc[UR4], RZ, !UPT, gsb0 ;  /* 0x01e00000041879f0 */ /* 0x000fe2000c0018ff */
[----:B------:R-:W-:-:S02]  /*bde0*/  VIADD R6, R4, 0x2 ;  /* 0x0000000204067836 */ /* 0x000fc40000000000 */
[----:B------:R-:W-:Y:S01]  /*bdf0*/  IMAD.MOV.U32 R7, RZ, RZ, -0x7fffffe0 ;  /* 0x80000020ff077424 */ /* 0x000fe200078e00ff */
[----:B------:R-:W-:Y:S02]  /*be00*/  R2UR UR4, R152 ;  /* 0x00000000980472ca */ /* 0x000fe400000e0000 */
[----:B------:R-:W-:Y:S02]  /*be10*/  R2UR UR5, R153 ;  /* 0x00000000990572ca */ /* 0x000fe400000e0000 */
[----:B------:R-:W-:Y:S02]  /*be20*/  R2UR UR6, R6 ;  /* 0x00000000060672ca */ /* 0x000fe400000e0000 */
[----:B------:R-:W-:Y:S01]  /*be30*/  R2UR UR7, R7 ;  /* 0x00000000070772ca */ /* 0x000fe200000e0000 */
[----:B------:R-:W-:Y:S02]  /*be40*/  VIADD R150, R12, 0x300 ;  /* 0x000003000c967836 */ /* 0x000fe40000000000 */
[----:B------:R-:W-:-:S02]  /*be50*/  VIADD R6, R4, 0x200 ;  /* 0x0000020004067836 */ /* 0x000fc40000000000 */
[----:B------:R-:W-:Y:S02]  /*be60*/  IMAD.MOV.U32 R151, RZ, RZ, -0x7fffffe0 ;  /* 0x80000020ff977424 */ /* 0x000fe400078e00ff */
[----:B------:R-:W-:Y:S01]  /*be70*/  IMAD.MOV.U32 R7, RZ, RZ, -0x7fffffe0 ;  /* 0x80000020ff077424 */ /* 0x000fe200078e00ff */
[----:B------:R-:W-:Y:S02]  /*be80*/  WARPGROUP.DEPBAR.LE gsb0, 0x0 ;  /* 0x00008000000079c5 */ /* 0x000fe40000010000 */
[----:B------:R-:W-:-:S06]  /*be90*/  WARPGROUP.ARRIVE ;  /* 0x00000000000079c5 */ /* 0x000fcc0000000000 */
[----:B------:R-:W-:Y:S01]  /*bea0*/  HGMMA.64x128x16.F32.BF16 R24, gdesc[UR4], R24, gsb0 ;  /* 0x01e00000041879f0 */ /* 0x000fe20008001818 */
        /* <DEDUP_REMOVED lines=37> */
[----:B------:R-:W-:-:S04]  /*c100*/  IMAD.MOV.U32 R15, RZ, RZ, -0x80 ;  /* 0xffffff80ff0f7424 */ /* 0x000fc800078e00ff */
[----:B------:R-:W-:Y:S02]  /*c110*/  IMAD R15, R88, R15, 0x80 ;  /* 0x00000080580f7424 */ /* 0x000fe400078e020f */
[----:B------:R-:W-:Y:S02]  /*c120*/  @!P1 VIADD R0, R3, 0x2d840 ;  /* 0x0002d84003009836 */ /* 0x000fe40000000000 */
[----:B--2---:R-:W-:Y:S01]  /*c130*/  IMAD.IADD R3, R92, 0x1, R15 ;  /* 0x000000015c037824 */ /* 0x004fe200078e020f */
[----:B0-----:R-:W-:-:S04]  /*c140*/  ISETP.GE.AND P2, PT, R9, 0x1, PT ;  /* 0x000000010900780c */ /* 0x001fc80003f46270 */
[----:B---3--:R-:W-:Y:S01]  /*c150*/  IADD3 R5, -R94, 0x1, R3 ;  /* 0x000000015e057810 */ /* 0x008fe20007ffe103 */
[----:B------:R-:W-:Y:S02]  /*c160*/  WARPGROUP.DEPBAR.LE gsb0, 0x0 ;  /* 0x00008000000079c5 */ /* 0x000fe40000010000 */
[----:B------:R-:W-:-:S06]  /*c170*/  WARPGROUP.ARRIVE ;  /* 0x00000000000079c5 */ /* 0x000fcc0000000000 */
[----:B------:R-:W-:Y:S01]  /*c180*/  HGMMA.64x128x16.F32.BF16 R24, gdesc[UR4], R24, gsb0 ;  /* 0x01e00000041879f0 */ /* 0x000fe20008001818 */
[----:B------:R-:W-:Y:S02]  /*c190*/  ULDC UR4, c[0x0][0x9dc] ;  /* 0x0002770000047ab9 */ /* 0x000fe40000000800 */
[----:B------:R-:W-:Y:S02]  /*c1a0*/  IMAD.U32 R20, RZ, RZ, UR4 ;  /* 0x00000004ff147e24 */ /* 0x000fe4000f8e00ff */
[----:B------:R-:W-:Y:S01]  /*c1b0*/  IMAD R5, R136, -0x2, R5 ;  /* 0xfffffffe88057824 */ /* 0x000fe200078e0205 */
[----:B------:R-:W-:Y:S02]  /*c1c0*/  @!P1 PRMT R0, RZ, 0x654, R0 ;  /* 0x00000654ff009816 */ /* 0x000fe40000000000 */
[----:B------:R-:W-:Y:S01]  /*c1d0*/  LOP3.LUT R10, RZ, R20, RZ, 0x33, !PT ;  /* 0x00000014ff0a7212 */ /* 0x000fe200078e33ff */
[----:B----4-:R-:W-:Y:S02]  /*c1e0*/  IMAD R155, R90, 0xc0, R155 ;  /* 0x000000c05a9b7824 */ /* 0x010fe400078e029b */
[----:B------:R-:W-:-:S02]  /*c1f0*/  IMAD R3, R136, -0x2, R3 ;  /* 0xfffffffe88037824 */ /* 0x000fc400078e0203 */
[C---:B------:R-:W-:Y:S02]  /*c200*/  IMAD.IADD R6, R5.reuse, 0x1, R8 ;  /* 0x0000000105067824 */ /* 0x040fe400078e0208 */
[----:B------:R-:W-:-:S03]  /*c210*/  IMAD.IADD R10, R5, 0x1, R10 ;  /* 0x00000001050a7824 */ /* 0x000fc600078e020a */
[----:B------:R-:W-:Y:S01]  /*c220*/  VIADDMNMX R14, R155, R6, R3, PT ;  /* 0x000000069b0e7246 */ /* 0x000fe20003800103 */
[----:B------:R-:W-:Y:S01]  /*c230*/  IMAD.IADD R11, R10, 0x1, R155 ;  /* 0x000000010a0b7824 */ /* 0x000fe200078e029b */
[----:B------:R-:W-:Y:S02]  /*c240*/  WARPGROUP.DEPBAR.LE gsb0, 0x0 ;  /* 0x00008000000079c5 */ /* 0x000fe40000010000 */
[----:B------:R0:W-:Y:S02]  /*c250*/  @!P1 SYNCS.ARRIVE.TRANS64.RED.A1T0 RZ, [R0+URZ], RZ ;  /* 0x000000ff00ff99a7 */ /* 0x0001e4000810043f */
[----:B0-----:R-:W-:Y:S01]  /*c260*/  LEA R0, R88, 0xffffff80, 0x7 ;  /* 0xffffff8058007811 */ /* 0x001fe200078e38ff */
[----:B------:R-:W-:Y:S06]  /*c270*/  @!P2 BRA `(.L_x_1219) ;  /* 0x000000000050a947 */ /* 0x000fec0003800000 */
[----:B------:R-:W-:Y:S01]  /*c280*/  IADD3 R7, -R94, R92, R155 ;  /* 0x0000005c5e077210 */ /* 0x000fe20007ffe19b */
[----:B------:R-:W-:Y:S03]  /*c290*/  BSSY B0, `(.L_x_1220) ;  /* 0x000000e000007945 */ /* 0x000fe60003800000 */
        /* <DEDUP_REMOVED lines=9> */
.L_x_1221:
[----:B------:R-:W-:-:S13]  /*c330*/  ISETP.NE.AND P3, PT, R9, 0x1, PT ;  /* 0x000000010900780c */ /* 0x000fda0003f65270 */
[----:B------:R-:W0:Y:S02]  /*c340*/  @P3 LDC.64 R4, c[0x0][0x9e8] ;  /* 0x00027a00ff043b82 */ /* 0x000e240000000a00 */
[----:B0-----:R-:W-:-:S05]  /*c350*/  @P3 IMAD.HI.U32 R4, R7, R4, RZ ;  /* 0x0000000407043227 */ /* 0x001fca00078e00ff */
[----:B------:R-:W-:-:S07]  /*c360*/  @P3 SHF.R.U32.HI R7, RZ, R5, R4 ;  /* 0x00000005ff073219 */ /* 0x000fce0000011604 */
.L_x_1222:
[----:B------:R-:W-:Y:S05]  /*c370*/  BSYNC B0 ;  /* 0x0000000000007941 */ /* 0x000fea0003800000 */
.L_x_1220:
[----:B------:R-:W-:-:S04]  /*c380*/  IMAD R7, R7, R9, -R0 ;  /* 0x0000000907077224 */ /* 0x000fc800078e0a00 */
[----:B------:R-:W-:-:S05]  /*c390*/  IMAD R4, R136, -0x2, R7 ;  /* 0xfffffffe88047824 */ /* 0x000fca00078e0207 */
[----:B------:R-:W-:Y:S02]  /*c3a0*/  VIMNMX R11, R11, R4, !PT ;  /* 0x000000040b0b7248 */ /* 0x000fe40007fe0100 */
[----:B------:R-:W-:-:S07]  /*c3b0*/  VIADDMNMX R14, R4, R9, R14, PT ;  /* 0x00000009040e7246 */ /* 0x000fce000380010e */
.L_x_1219:
[----:B------:R-:W2:Y:S01]  /*c3c0*/  LDL.LU R96, [R1] ;  /* 0x0000000001607983 */ /* 0x000ea20000300800 */
[----:B------:R-:W-:Y:S01]  /*c3d0*/  ISETP.GE.AND P3, PT, R15, 0x2, PT ;  /* 0x000000020f00780c */ /* 0x000fe20003f66270 */
[----:B------:R-:W-:Y:S01]  /*c3e0*/  VIADD R4, R155, 0x8 ;  /* 0x000000089b047836 */ /* 0x000fe20000000000 */
[----:B------:R-:W-:Y:S02]  /*c3f0*/  ISETP.GE.AND P5, PT, R15, 0x9, PT ;  /* 0x000000090f00780c */ /* 0x000fe40003fa6270 */
[----:B------:R-:W-:Y:S01]  /*c400*/  ISETP.GT.AND P4, PT, R11, 0x1, !P3 ;  /* 0x000000010b00780c */ /* 0x000fe20005f84270 */
[----:B------:R-:W-:Y:S01]  /*c410*/  IMAD.IADD R10, R10, 0x1, R4 ;  /* 0x000000010a0a7824 */ /* 0x000fe200078e0204 */
[----:B------:R-:W-:Y:S02]  /*c420*/  VIADDMNMX R6, R4, R6, R3, PT ;  /* 0x0000000604067246 */ /* 0x000fe40003800103 */
[----:B------:R-:W-:-:S04]  /*c430*/  ISETP.LT.OR P4, PT, R14, 0x2, P4 ;  /* 0x000000020e00780c */ /* 0x000fc80002781670 */
[----:B------:R-:W-:Y:S02]  /*c440*/  FSEL R25, R25, -INF , !P4 ;  /* 0xff80000019197808 */ /* 0x000fe40006000000 */
[----:B------:R-:W-:-:S04]  /*c450*/  ISETP.GT.AND P4, PT, R11, 0x8, !P5 ;  /* 0x000000080b00780c */ /* 0x000fc80006f84270 */
[----:B------:R-:W-:-:S04]  /*c460*/  ISETP.LT.OR P4, PT, R14, 0x9, P4 ;  /* 0x000000090e00780c */ /* 0x000fc80002781670 */
[----:B------:R-:W-:Y:S02]  /*c470*/  FSEL R7, R28, -INF , !P4 ;  /* 0xff8000001c077808 */ /* 0x000fe40006000000 */
[----:B--2---:R-:W-:-:S04]  /*c480*/  LOP3.LUT R96, R96, 0xfffffffd, RZ, 0xc0, !PT ;  /* 0xfffffffd60607812 */ /* 0x004fc800078ec0ff */
[----:B------:R-:W-:Y:S02]  /*c490*/  @P5 LOP3.LUT R96, R96, 0x2, RZ, 0xfc, !PT ;  /* 0x0000000260605812 */ /* 0x000fe400078efcff */
[----:B------:R-:W-:Y:S02]  /*c4a0*/  ISETP.GE.AND P5, PT, R15, 0xa, PT ;  /* 0x0000000a0f00780c */ /* 0x000fe40003fa6270 */
[----:B------:R-:W-:Y:S02]  /*c4b0*/  LOP3.LUT R96, R96, 0xfffffffb, RZ, 0xc0, !PT ;  /* 0xfffffffb60607812 */ /* 0x000fe400078ec0ff */
[----:B------:R-:W-:-:S04]  /*c4c0*/  ISETP.GT.AND P4, PT, R11, 0x9, !P5 ;  /* 0x000000090b00780c */ /* 0x000fc80006f84270 */
[----:B------:R-:W-:-:S04]  /*c4d0*/  ISETP.LT.OR P4, PT, R14, 0xa, P4 ;  /* 0x0000000a0e00780c */ /* 0x000fc80002781670 */
[----:B------:R-:W-:Y:S02]  /*c4e0*/  FSEL R29, R29, -INF , !P4 ;  /* 0xff8000001d1d7808 */ /* 0x000fe40006000000 */
        /* <DEDUP_REMOVED lines=168> */
[----:B------:R-:W-:-:S03]  /*cf70*/  ISETP.GT.AND P6, PT, R11, 0x79, !P6 ;  /* 0x000000790b00780c */ /* 0x000fc600077c4270 */
[----:B------:R0:W-:Y:S01]  /*cf80*/  STL [R1], R96 ;  /* 0x0000006001007387 */ /* 0x0001e20000100800 */
[----:B------:R-:W-:-:S03]  /*cf90*/  ISETP.LT.OR P6, PT, R14, 0x7a, P6 ;  /* 0x0000007a0e00780c */ /* 0x000fc600037c1670 */
[----:B------:R0:W-:Y:S01]  /*cfa0*/  STL [R1+0x4], R4 ;  /* 0x0000040401007387 */ /* 0x0001e20000100800 */
[----:B------:R-:W-:Y:S01]  /*cfb0*/  FSEL R85, R85, -INF , !P6 ;  /* 0xff80000055557808 */ /* 0x000fe20007000000 */
[----:B------:R-:W-:Y:S08]  /*cfc0*/  @!P2 BRA `(.L_x_1223) ;  /* 0x000000000054a947 */ /* 0x000ff00003800000 */
[----:B------:R-:W-:Y:S01]  /*cfd0*/  IADD3 R3, R92, 0x8, R155 ;  /* 0x000000085c037810 */ /* 0x000fe20007ffe09b */
[----:B------:R-:W-:Y:S04]  /*cfe0*/  BSSY B0, `(.L_x_1224) ;  /* 0x000000f000007945 */ /* 0x000fe80003800000 */
[----:B------:R-:W-:-:S05]  /*cff0*/  IMAD.IADD R3, R3, 0x1, -R94 ;  /* 0x0000000103037824 */ /* 0x000fca00078e0a5e */
[----:B------:R-:W-:-:S13]  /*d000*/  ISETP.GT.AND P6, PT, R3, -0x1, PT ;  /* 0xffffffff0300780c */ /* 0x000fda0003fc4270 */
[----:B------:R-:W-:Y:S05]  /*d010*/  @P6 BRA `(.L_x_1225) ;  /* 0x00000000001c6947 */ /* 0x000fea0003800000 */
[----:B------:R-:W-:Y:S02]  /*d020*/  ISETP.NE.AND P6, PT, R9, 0x1, PT ;  /* 0x000000010900780c */ /* 0x000fe40003fc5270 */
[----:B------:R-:W-:-:S11]  /*d030*/  LOP3.LUT R3, RZ, R3, RZ, 0x33, !PT ;  /* 0x00000003ff037212 */ /* 0x000fd600078e33ff */
[----:B0-----:R-:W0:Y:S02]  /*d040*/  @P6 LDC.64 R4, c[0x0][0x9e8] ;  /* 0x00027a00ff046b82 */ /* 0x001e240000000a00 */
[----:B0-----:R-:W-:-:S05]  /*d050*/  @P6 IMAD.HI.U32 R4, R3, R4, RZ ;  /* 0x0000000403046227 */ /* 0x001fca00078e00ff */
[----:B------:R-:W-:-:S04]  /*d060*/  @P6 SHF.R.U32.HI R3, RZ, R5, R4 ;  /* 0x00000005ff036219 */ /* 0x000fc80000011604 */
[----:B------:R-:W-:Y:S01]  /*d070*/  LOP3.LUT R3, RZ, R3, RZ, 0x33, !PT ;  /* 0x00000003ff037212 */ /* 0x000fe200078e33ff */
[----:B------:R-:W-:Y:S06]  /*d080*/  BRA `(.L_x_1226) ;  /* 0x0000000000107947 */ /* 0x000fec0003800000 */
.L_x_1225:
[----:B------:R-:W-:-:S13]  /*d090*/  ISETP.NE.AND P6, PT, R9, 0x1, PT ;  /* 0x000000010900780c */ /* 0x000fda0003fc5270 */
[----:B0-----:R-:W0:Y:S02]  /*d0a0*/  @P6 LDC.64 R4, c[0x0][0x9e8] ;  /* 0x00027a00ff046b82 */ /* 0x001e240000000a00 */
[----:B0-----:R-:W-:-:S05]  /*d0b0*/  @P6 IMAD.HI.U32 R4, R3, R4, RZ ;  /* 0x0000000403046227 */ /* 0x001fca00078e00ff */
[----:B------:R-:W-:-:S07]  /*d0c0*/  @P6 SHF.R.U32.HI R3, RZ, R5, R4 ;  /* 0x00000005ff036219 */ /* 0x000fce0000011604 */
.L_x_1226:
[----:B------:R-:W-:Y:S05]  /*d0d0*/  BSYNC B0 ;  /* 0x0000000000007941 */ /* 0x000fea0003800000 */
.L_x_1224:
[----:B------:R-:W-:-:S04]  /*d0e0*/  IMAD R3, R3, R9, -R0 ;  /* 0x0000000903037224 */ /* 0x000fc800078e0a00 */
[----:B------:R-:W-:-:S05]  /*d0f0*/  IMAD R3, R136, -0x2, R3 ;  /* 0xfffffffe88037824 */ /* 0x000fca00078e0203 */
[----:B------:R-:W-:Y:S02]  /*d100*/  VIMNMX R10, R10, R3, !PT ;  /* 0x000000030a0a7248 */ /* 0x000fe40007fe0100 */
[----:B------:R-:W-:-:S07]  /*d110*/  VIADDMNMX R6, R3, R9, R6, PT ;  /* 0x0000000903067246 */ /* 0x000fce0003800106 */
.L_x_1223:
[----:B------:R-:W-:Y:S01]  /*d120*/  ISETP.GT.AND P3, PT, R10, 0x1, !P3 ;  /* 0x000000010a00780c */ /* 0x000fe20005f64270 */
[----:B------:R-:W-:Y:S01]  /*d130*/  ULDC UR4, c[0x0][0x988] ;  /* 0x0002620000047ab9 */ /* 0x000fe20000000800 */
[----:B------:R-:W-:Y:S01]  /*d140*/  LOP3.LUT P6, RZ, R96, 0x2000000, RZ, 0xc0, !PT ;  /* 0x0200000060ff7812 */ /* 0x000fe200078cc0ff */
[----:B------:R-:W2:Y:S01]  /*d150*/  LDL R80, [R1+0x28] ;  /* 0x0000280001507983 */ /* 0x000ea20000100800 */
        /* <DEDUP_REMOVED lines=31> */
[----:B------:R-:W-:Y:S02]  /*d350*/  ISETP.GT.AND P3, PT, R10, 0x18, !P6 ;  /* 0x000000180a00780c */ /* 0x000fe40007764270 */
[----:B------:R-:W-:Y:S02]  /*d360*/  LOP3.LUT P6, RZ, R96, 0x4000, RZ, 0xc0, !PT ;  /* 0x0000400060ff7812 */ /* 0x000fe400078cc0ff */
        /* <DEDUP_REMOVED lines=41> */
[----:B------:R-:W-:Y:S01]  /*d600*/  FMNMX.FTZ R14, R85, R0, !PT ;  /* 0x00000000550e7209 */ /* 0x000fe20007810000 */
[----:B------:R-:W-:Y:S01]  /*d610*/  IMAD.U32 R0, RZ, RZ, UR4 ;  /* 0x00000004ff007e24 */ /* 0x000fe2000f8e00ff */
[----:B------:R-:W-:-:S03]  /*d620*/  ISETP.LT.OR P3, PT, R6, 0x31, P3 ;  /* 0x000000310600780c */ /* 0x000fc60001f61670 */
[----:B------:R-:W1:Y:S01]  /*d630*/  SHFL.BFLY PT, R3, R14, 0x2, 0x1f ;  /* 0x0c401f000e037f89 */ /* 0x000e6200000e0000 */
[----:B------:R-:W-:Y:S02]  /*d640*/  FSEL R119, R50, -INF , !P3 ;  /* 0xff80000032777808 */ /* 0x000fe40005800000 */
[----:B------:R-:W-:-:S04]  /*d650*/  LOP3.LUT P3, RZ, R96, 0x40000, RZ, 0xc0, !PT ;  /* 0x0004000060ff7812 */ /* 0x000fc8000786c0ff */
[----:B------:R-:W-:-:S04]  /*d660*/  ISETP.GT.AND P3, PT, R10, 0x31, !P3 ;  /* 0x000000310a00780c */ /* 0x000fc80005f64270 */
[----:B------:R-:W-:-:S04]  /*d670*/  ISETP.LT.OR P3, PT, R6, 0x32, P3 ;  /* 0x000000320600780c */ /* 0x000fc80001f61670 */
[----:B------:R-:W-:Y:S02]  /*d680*/  FSEL R51, R51, -INF , !P3 ;  /* 0xff80000033337808 */ /* 0x000fe40005800000 */
[----:B------:R-:W-:-:S04]  /*d690*/  LOP3.LUT P3, RZ, R96, 0x20000, RZ, 0xc0, !PT ;  /* 0x0002000060ff7812 */ /* 0x000fc8000786c0ff */
[----:B------:R-:W-:Y:S02]  /*d6a0*/  ISETP.GT.AND P3, PT, R10, 0x38, !P3 ;  /* 0x000000380a00780c */ /* 0x000fe40005f64270 */
[----:B-1----:R-:W-:Y:S02]  /*d6b0*/  FMNMX.FTZ R28, R14, R3, !PT ;  /* 0x000000030e1c7209 */ /* 0x002fe40007810000 */
        /* <DEDUP_REMOVED lines=11> */
[----:B0-----:R-:W-:Y:S01]  /*d770*/  FMUL.FTZ R4, R3, R0 ;  /* 0x0000000003047220 */ /* 0x001fe20000410000 */
[----:B------:R-:W-:Y:S02]  /*d780*/  FSEL R123, R58, -INF , !P3 ;  /* 0xff8000003a7b7808 */ /* 0x000fe40005800000 */
[----:B------:R-:W-:Y:S02]  /*d790*/  ISETP.GT.AND P3, PT, R10, 0x41, !P6 ;  /* 0x000000410a00780c */ /* 0x000fe40007764270 */
[----:B------:R-:W-:Y:S02]  /*d7a0*/  LOP3.LUT P6, RZ, R96, 0x8, RZ, 0xc0, !PT ;  /* 0x0000000860ff7812 */ /* 0x000fe400078cc0ff */
        /* <DEDUP_REMOVED lines=48> */
[C---:B------:R-:W-:Y:S02]  /*dab0*/  ISETP.GT.AND P3, PT, R10.reuse, RZ, !P6 ;  /* 0x000000ff0a00720c */ /* 0x040fe40007764270 */
[----:B------:R-:W-:Y:S02]  /*dac0*/  ISETP.GT.AND P4, PT, R10, 0x71, !P4 ;  /* 0x000000710a00780c */ /* 0x000fe40006784270 */
[----:B------:R-:W-:Y:S01]  /*dad0*/  ISETP.LT.OR P3, PT, R6, 0x1, P3 ;  /* 0x000000010600780c */ /* 0x000fe20001f61670 */
[----:B------:R-:W-:Y:S01]  /*dae0*/  FFMA.FTZ R141, R25, R0, -R4 ;  /* 0x00000000198d7223 */ /* 0x000fe20000010804 */
[----:B------:R-:W-:Y:S02]  /*daf0*/  LOP3.LUT P6, RZ, R96, 0x10000000, RZ, 0xc0, !PT ;  /* 0x1000000060ff7812 */ /* 0x000fe400078cc0ff */
[----:B------:R-:W-:-:S04]  /*db00*/  FSEL R26, R26, -INF , !P3 ;  /* 0xff8000001a1a7808 */ /* 0x000fc80005800000 */
        /* <DEDUP_REMOVED lines=25> */
[----:B------:R-:W-:Y:S02]  /*dca0*/  FMNMX.FTZ R36, R63, R36, !PT ;  /* 0x000000243f247209 */ /* 0x000fe40007810000 */
[----:B------:R-:W-:Y:S02]  /*dcb0*/  ISETP.GT.AND P5, PT, R10, 0x78, !P5 ;  /* 0x000000780a00780c */ /* 0x000fe40006fa4270 */
[----:B------:R-:W-:Y:S02]  /*dcc0*/  ISETP.LT.OR P4, PT, R6, 0x72, P4 ;  /* 0x000000720600780c */ /* 0x000fe40002781670 */
[----:B------:R-:W-:Y:S01]  /*dcd0*/  FMNMX.FTZ R36, R79, R36, !PT ;  /* 0x000000244f247209 */ /* 0x000fe20007810000 */
[-CC-:B------:R-:W-:Y:S01]  /*dce0*/  FFMA.FTZ R25, R7, R0.reuse, -R4.reuse ;  /* 0x0000000007197223 */ /* 0x180fe20000010804 */
[-CC-:B------:R-:W-:Y:S01]  /*dcf0*/  FFMA.FTZ R7, R91, R0.reuse, -R4.reuse ;  /* 0x000000005b077223 */ /* 0x180fe20000010804 */
[----:B------:R-:W-:Y:S01]  /*dd00*/  ISETP.GT.AND P3, PT, R10, 0x79, !P6 ;  /* 0x000000790a00780c */ /* 0x000fe20007764270 */
[----:B------:R-:W-:Y:S01]  /*dd10*/  FFMA.FTZ R28, R29, R0, -R4 ;  /* 0x000000001d1c7223 */ /* 0x000fe20000010804 */
[----:B------:R-:W-:-:S02]  /*dd20*/  ISETP.LT.OR P5, PT, R6, 0x79, P5 ;  /* 0x000000790600780c */ /* 0x000fc40002fa1670 */
[----:B------:R-:W-:Y:S02]  /*dd30*/  FSEL R91, R83, -INF , !P4 ;  /* 0xff800000535b7808 */ /* 0x000fe40006000000 */
[----:B------:R-:W-:Y:S01]  /*dd40*/  FMNMX.FTZ R36, R133, R36, !PT ;  /* 0x0000002485247209 */ /* 0x000fe20007810000 */
[-CC-:B------:R-:W-:Y:S01]  /*dd50*/  FFMA.FTZ R29, R21, R0.reuse, -R4.reuse ;  /* 0x00000000151d7223 */ /* 0x180fe20000010804 */
[--C-:B------:R-:W-:Y:S01]  /*dd60*/  FFMA.FTZ R21, R93, R0, -R4.reuse ;  /* 0x000000005d157223 */ /* 0x100fe20000010804 */
[----:B------:R-:W-:Y:S02]  /*dd70*/  ISETP.LT.OR P3, PT, R6, 0x7a, P3 ;  /* 0x0000007a0600780c */ /* 0x000fe40001f61670 */
[----:B------:R-:W-:Y:S02]  /*dd80*/  FSEL R93, R86, -INF , !P5 ;  /* 0xff800000565d7808 */ /* 0x000fe40006800000 */
[----:B------:R-:W-:Y:S01]  /*dd90*/  FMNMX.FTZ R36, R91, R36, !PT ;  /* 0x000000245b247209 */ /* 0x000fe20007810000 */
[-CC-:B------:R-:W-:Y:S01]  /*dda0*/  FFMA.FTZ R30, R33, R0.reuse, -R4.reuse ;  /* 0x00000000211e7223 */ /* 0x180fe20000010804 */
[----:B------:R-:W-:Y:S01]  /*ddb0*/  FFMA.FTZ R33, R95, R0, -R4 ;  /* 0x000000005f217223 */ /* 0x000fe20000010804 */
[----:B------:R-:W-:-:S02]  /*ddc0*/  FSEL R95, R87, -INF , !P3 ;  /* 0xff800000575f7808 */ /* 0x000fc40005800000 */
[----:B------:R-:W-:Y:S01]  /*ddd0*/  FMNMX.FTZ R36, R93, R36, !PT ;  /* 0x000000245d247209 */ /* 0x000fe20007810000 */
[----:B------:R-:W-:-:S03]  /*dde0*/  FFMA.FTZ R40, R89, R0, -R4 ;  /* 0x0000000059287223 */ /* 0x000fc60000010804 */
[----:B------:R-:W-:Y:S01]  /*ddf0*/  FMNMX.FTZ R36, R95, R36, !PT ;  /* 0x000000245f247209 */ /* 0x000fe20007810000 */
[----:B------:R-:W-:-:S04]  /*de00*/  FFMA.FTZ R89, R37, R0, -R4 ;  /* 0x0000000025597223 */ /* 0x000fc80000010804 */
[----:B------:R-:W0:Y:S01]  /*de10*/  SHFL.BFLY PT, R37, R36, 0x2, 0x1f ;  /* 0x0c401f0024257f89 */ /* 0x000e2200000e0000 */
[----:B------:R-:W-:-:S04]  /*de20*/  FFMA.FTZ R45, R45, R0, -R4 ;  /* 0x000000002d2d7223 */ /* 0x000fc80000010804 */
[----:B------:R0:W-:Y:S02]  /*de30*/  MUFU.EX2 R32, R45 ;  /* 0x0000002d00207308 */ /* 0x0001e40000000800 */
[----:B0-----:R-:W-:-:S05]  /*de40*/  FMNMX.FTZ R45, R36, R37, !PT ;  /* 0x00000025242d7209 */ /* 0x001fca0007810000 */
[----:B------:R-:W0:Y:S01]  /*de50*/  SHFL.BFLY PT, R6, R45, 0x1, 0x1f ;  /* 0x0c201f002d067f89 */ /* 0x000e2200000e0000 */
        /* <DEDUP_REMOVED lines=11> */
[-CC-:B------:R-:W-:Y:S01]  /*df10*/  FFMA.FTZ R48, R107, R0.reuse, -R4.reuse ;  /* 0x000000006b307223 */ /* 0x180fe20000010804 */
[----:B------:R3:W-:Y:S01]  /*df20*/  MUFU.EX2 R34, R49 ;  /* 0x0000003100227308 */ /* 0x0007e20000000800 */
[-CC-:B-1----:R-:W-:Y:S01]  /*df30*/  FFMA.FTZ R41, R53, R0.reuse, -R4.reuse ;  /* 0x0000000035297223 */ /* 0x182fe20000010804 */
[--C-:B------:R-:W-:Y:S01]  /*df40*/  FFMA.FTZ R53, R69, R0, -R4.reuse ;  /* 0x0000000045357223 */ /* 0x100fe20000010804 */
[----:B0-----:R-:W-:Y:S01]  /*df50*/  FMNMX.FTZ R6, R45, R6, !PT ;  /* 0x000000062d067209 */ /* 0x001fe20007810000 */
[----:B---3--:R-:W-:-:S03]  /*df60*/  FFMA.FTZ R49, R65, R0, -R4 ;  /* 0x0000000041317223 */ /* 0x008fc60000010804 */
[C---:B------:R-:W-:Y:S01]  /*df70*/  FSETP.NEU.FTZ.AND P3, PT, R6.reuse, -INF , PT ;  /* 0xff8000000600780b */ /* 0x040fe20003f7d000 */
[-C--:B------:R-:W-:Y:S01]  /*df80*/  FMUL.FTZ R54, R6, R0.reuse ;  /* 0x0000000006367220 */ /* 0x080fe20000410000 */
[-CC-:B------:R-:W-:Y:S01]  /*df90*/  FFMA.FTZ R57, R73, R0.reuse, -R4.reuse ;  /* 0x0000000049397223 */ /* 0x180fe20000010804 */
[-CC-:B------:R-:W-:Y:S01]  /*dfa0*/  FFMA.FTZ R50, R109, R0.reuse, -R4.reuse ;  /* 0x000000006d327223 */ /* 0x180fe20000010804 */
[-CC-:B------:R-:W-:Y:S01]  /*dfb0*/  FFMA.FTZ R61, R77, R0.reuse, -R4.reuse ;  /* 0x000000004d3d7223 */ /* 0x180fe20000010804 */
[-CC-:B------:R-:W-:Y:S01]  /*dfc0*/  FFMA.FTZ R10, R111, R0.reuse, -R4.reuse ;  /* 0x000000006f0a7223 */ /* 0x180fe20000010804 */
[-CC-:B------:R-:W-:Y:S01]  /*dfd0*/  FFMA.FTZ R37, R113, R0.reuse, -R4.reuse ;  /* 0x0000000071257223 */ /* 0x180fe20000010804 */
[-CC-:B------:R-:W-:Y:S01]  /*dfe0*/  FFMA.FTZ R36, R81, R0.reuse, -R4.reuse ;  /* 0x0000000051247223 */ /* 0x180fe20000010804 */
[-C--:B------:R-:W-:Y:S01]  /*dff0*/  FFMA.FTZ R45, R85, R0.reuse, -R4 ;  /* 0x00000000552d7223 */ /* 0x080fe20000010804 */
[----:B------:R-:W-:Y:S01]  /*e000*/  FSEL R4, R54, RZ, P3 ;  /* 0x000000ff36047208 */ /* 0x000fe20001800000 */
[----:B------:R-:W-:Y:S04]  /*e010*/  MUFU.EX2 R24, R24 ;  /* 0x0000001800187308 */ /* 0x000fe80000000800 */
[-CC-:B------:R-:W-:Y:S01]  /*e020*/  FFMA.FTZ R54, R26, R0.reuse, -R4.reuse ;  /* 0x000000001a367223 */ /* 0x180fe20000010804 */
[----:B------:R-:W-:-:S03]  /*e030*/  FFMA.FTZ R27, R27, R0, -R4 ;  /* 0x000000001b1b7223 */ /* 0x000fc60000010804 */
[----:B------:R-:W0:Y:S01]  /*e040*/  MUFU.EX2 R141, R141 ;  /* 0x0000008d008d7308 */ /* 0x000e220000000800 */
[-CC-:B------:R-:W-:Y:S01]  /*e050*/  FFMA.FTZ R58, R5, R0.reuse, -R4.reuse ;  /* 0x00000000053a7223 */ /* 0x180fe20000010804 */
[----:B------:R-:W-:-:S06]  /*e060*/  FFMA.FTZ R31, R31, R0, -R4 ;  /* 0x000000001f1f7223 */ /* 0x000fcc0000010804 */
[----:B------:R-:W1:Y:S01]  /*e070*/  MUFU.EX2 R25, R25 ;  /* 0x0000001900197308 */ /* 0x000e620000000800 */
[----:B------:R-:W-:-:S07]  /*e080*/  FFMA.FTZ R60, R11, R0, -R4 ;  /* 0x000000000b3c7223 */ /* 0x000fce0000010804 */
[----:B------:R-:W-:Y:S08]  /*e090*/  MUFU.EX2 R54, R54 ;  /* 0x0000003600367308 */ /* 0x000ff00000000800 */
[----:B------:R-:W3:Y:S08]  /*e0a0*/  MUFU.EX2 R27, R27 ;  /* 0x0000001b001b7308 */ /* 0x000ef00000000800 */
[----:B------:R-:W4:Y:S01]  /*e0b0*/  MUFU.EX2 R28, R28 ;  /* 0x0000001c001c7308 */ /* 0x000f220000000800 */
[----:B------:R-:W-:-:S07]  /*e0c0*/  FFMA.FTZ R35, R35, R0, -R4 ;  /* 0x0000000023237223 */ /* 0x000fce0000010804 */
[----:B------:R-:W5:Y:S01]  /*e0d0*/  MUFU.EX2 R58, R58 ;  /* 0x0000003a003a7308 */ /* 0x000f620000000800 */
[----:B0-----:R-:W-:-:S07]  /*e0e0*/  FADD.FTZ R26, R24, R141 ;  /* 0x0000008d181a7221 */ /* 0x001fce0000010000 */
[----:B------:R-:W0:Y:S01]  /*e0f0*/  MUFU.EX2 R29, R29 ;  /* 0x0000001d001d7308 */ /* 0x000e220000000800 */
[-CC-:B------:R-:W-:Y:S01]  /*e100*/  FFMA.FTZ R64, R15, R0.reuse, -R4.reuse ;  /* 0x000000000f407223 */ /* 0x180fe20000010804 */
[----:B------:R-:W-:-:S06]  /*e110*/  FFMA.FTZ R68, R55, R0, -R4 ;  /* 0x0000000037447223 */ /* 0x000fcc0000010804 */
[----:B------:R-:W2:Y:S01]  /*e120*/  MUFU.EX2 R31, R31 ;  /* 0x0000001f001f7308 */ /* 0x000ea20000000800 */
[----:B-1----:R-:W-:-:S07]  /*e130*/  FADD.FTZ R55, R25, R26 ;  /* 0x0000001a19377221 */ /* 0x002fce0000010000 */
[----:B------:R-:W1:Y:S01]  /*e140*/  MUFU.EX2 R30, R30 ;  /* 0x0000001e001e7308 */ /* 0x000e620000000800 */
[----:B---3--:R-:W-:-:S07]  /*e150*/  FADD.FTZ R65, R54, R27 ;  /* 0x0000001b36417221 */ /* 0x008fce0000010000 */
[----:B------:R-:W3:Y:S01]  /*e160*/  MUFU.EX2 R60, R60 ;  /* 0x0000003c003c7308 */ /* 0x000ee20000000800 */
[----:B----4-:R-:W-:-:S07]  /*e170*/  FADD.FTZ R26, R28, R55 ;  /* 0x000000371c1a7221 */ /* 0x010fce0000010000 */
[----:B------:R-:W4:Y:S01]  /*e180*/  MUFU.EX2 R40, R40 ;  /* 0x0000002800287308 */ /* 0x000f220000000800 */
[----:B-----5:R-:W-:-:S07]  /*e190*/  FADD.FTZ R76, R58, R65 ;  /* 0x000000413a4c7221 */ /* 0x020fce0000010000 */
[----:B------:R-:W5:Y:S01]  /*e1a0*/  MUFU.EX2 R35, R35 ;  /* 0x0000002300237308 */ /* 0x000f620000000800 */
[----:B0-----:R-:W-:Y:S01]  /*e1b0*/  FADD.FTZ R69, R29, R26 ;  /* 0x0000001a1d457221 */ /* 0x001fe20000010000 */
[----:B------:R-:W-:-:S06]  /*e1c0*/  F2FP.BF16.F32.PACK_AB R26, R28, R25 ;  /* 0x000000191c1a723e */ /* 0x000fcc00000010ff */
[----:B------:R-:W0:Y:S01]  /*e1d0*/  MUFU.EX2 R89, R89 ;  /* 0x0000005900597308 */ /* 0x000e220000000800 */
[----:B--2---:R-:W-:-:S07]  /*e1e0*/  FADD.FTZ R25, R31, R76 ;  /* 0x0000004c1f197221 */ /* 0x004fce0000010000 */
[----:B------:R-:W2:Y:S01]  /*e1f0*/  MUFU.EX2 R64, R64 ;  /* 0x0000004000407308 */ /* 0x000ea20000000800 */
[----:B-1----:R-:W-:-:S07]  /*e200*/  FADD.FTZ R69, R30, R69 ;  /* 0x000000451e457221 */ /* 0x002fce0000010000 */
[----:B------:R-:W1:Y:S01]  /*e210*/  MUFU.EX2 R7, R7 ;  /* 0x0000000700077308 */ /* 0x000e620000000800 */
[----:B---3--:R-:W-:Y:S01]  /*e220*/  FADD.FTZ R76, R60, R25 ;  /* 0x000000193c4c7221 */ /* 0x008fe20000010000 */
[----:B----4-:R-:W-:Y:S01]  /*e230*/  FADD.FTZ R78, R40, R69 ;  /* 0x00000045284e7221 */ /* 0x010fe20000010000 */
[----:B------:R-:W-:Y:S02]  /*e240*/  F2FP.BF16.F32.PACK_AB R28, R30, R29 ;  /* 0x0000001d1e1c723e */ /* 0x000fe400000010ff */
[----:B-----5:R-:W-:-:S03]  /*e250*/  FADD.FTZ R29, R35, R76 ;  /* 0x0000004c231d7221 */ /* 0x020fc60000010000 */
[----:B------:R-:W3:Y:S01]  /*e260*/  MUFU.EX2 R21, R21 ;  /* 0x0000001500157308 */ /* 0x000ee20000000800 */
[----:B0-----:R-:W-:Y:S01]  /*e270*/  FADD.FTZ R78, R89, R78 ;  /* 0x0000004e594e7221 */ /* 0x001fe20000010000 */
[----:B------:R-:W-:Y:S01]  /*e280*/  F2FP.BF16.F32.PACK_AB R25, R27, R54 ;  /* 0x000000361b19723e */ /* 0x000fe200000010ff */
[----:B--2---:R-:W-:Y:S01]  /*e290*/  FADD.FTZ R54, R64, R29 ;  /* 0x0000001d40367221 */ /* 0x004fe20000010000 */
[----:B------:R-:W-:-:S04]  /*e2a0*/  F2FP.BF16.F32.PACK_AB R29, R35, R60 ;  /* 0x0000003c231d723e */ /* 0x000fc800000010ff */
[----:B------:R-:W0:Y:S01]  /*e2b0*/  MUFU.EX2 R33, R33 ;  /* 0x0000002100217308 */ /* 0x000e220000000800 */
[----:B-1----:R-:W-:-:S04]  /*e2c0*/  FADD.FTZ R35, R7, R78 ;  /* 0x0000004e07237221 */ /* 0x002fc80000010000 */
[----:B------:R-:W-:-:S03]  /*e2d0*/  FADD.FTZ R60, R14, R35 ;  /* 0x000000230e3c7221 */ /* 0x000fc60000010000 */
[----:B------:R-:W1:Y:S01]  /*e2e0*/  MUFU.EX2 R38, R38 ;  /* 0x0000002600267308 */ /* 0x000e620000000800 */
[----:B---3--:R-:W-:-:S04]  /*e2f0*/  FADD.FTZ R65, R21, R60 ;  /* 0x0000003c15417221 */ /* 0x008fc80000010000 */
[----:B------:R-:W-:-:S03]  /*e300*/  FADD.FTZ R60, R32, R65 ;  /* 0x00000041203c7221 */ /* 0x000fc60000010000 */
[----:B------:R-:W2:Y:S01]  /*e310*/  MUFU.EX2 R41, R41 ;  /* 0x0000002900297308 */ /* 0x000ea20000000800 */
[----:B0-----:R-:W-:-:S04]  /*e320*/  FADD.FTZ R65, R33, R60 ;  /* 0x0000003c21417221 */ /* 0x001fc80000010000 */
[----:B------:R-:W-:-:S04]  /*e330*/  FADD.FTZ R65, R34, R65 ;  /* 0x0000004122417221 */ /* 0x000fc80000010000 */
[----:B-1----:R-:W-:-:S04]  /*e340*/  FADD.FTZ R60, R38, R65 ;  /* 0x00000041263c7221 */ /* 0x002fc80000010000 */
[----:B--2---:R-:W-:Y:S02]  /*e350*/  FADD.FTZ R65, R41, R60 ;  /* 0x0000003c29417221 */ /* 0x004fe40000010000 */
[----:B------:R-:W2:Y:S01]  /*e360*/  LDL R60, [R1+0x2c] ;  /* 0x00002c00013c7983 */ /* 0x000ea20000100800 */
[-CC-:B------:R-:W-:Y:S01]  /*e370*/  FFMA.FTZ R39, R39, R0.reuse, -R4.reuse ;  /* 0x0000000027277223 */ /* 0x180fe20000010804 */
[-CC-:B------:R-:W-:Y:S01]  /*e380*/  FFMA.FTZ R5, R115, R0.reuse, -R4.reuse ;  /* 0x0000000073057223 */ /* 0x180fe20000010804 */
[----:B------:R-:W-:-:S04]  /*e390*/  FFMA.FTZ R56, R43, R0, -R4 ;  /* 0x000000002b387223 */ /* 0x000fc80000010804 */
[----:B------:R-:W0:Y:S01]  /*e3a0*/  MUFU.EX2 R39, R39 ;  /* 0x0000002700277308 */ /* 0x000e220000000800 */
[-CC-:B------:R-:W-:Y:S01]  /*e3b0*/  FFMA.FTZ R11, R117, R0.reuse, -R4.reuse ;  /* 0x00000000750b7223 */ /* 0x180fe20000010804 */
[----:B------:R-:W-:-:S06]  /*e3c0*/  FFMA.FTZ R62, R47, R0, -R4 ;  /* 0x000000002f3e7223 */ /* 0x000fcc0000010804 */
[----:B------:R-:W1:Y:S01]  /*e3d0*/  MUFU.EX2 R5, R5 ;  /* 0x0000000500057308 */ /* 0x000e620000000800 */
[----:B------:R-:W-:-:S07]  /*e3e0*/  FFMA.FTZ R15, R119, R0, -R4 ;  /* 0x00000000770f7223 */ /* 0x000fce0000010804 */
[----:B------:R-:W3:Y:S01]  /*e3f0*/  MUFU.EX2 R56, R56 ;  /* 0x0000003800387308 */ /* 0x000ee20000000800 */
[----:B------:R-:W-:Y:S01]  /*e400*/  F2FP.BF16.F32.PACK_AB R27, R31, R58 ;  /* 0x0000003a1f1b723e */ /* 0x000fe200000010ff */
[----:B0-----:R-:W-:-:S06]  /*e410*/  FADD.FTZ R58, R39, R54 ;  /* 0x00000036273a7221 */ /* 0x001fcc0000010000 */
[----:B------:R-:W0:Y:S01]  /*e420*/  MUFU.EX2 R11, R11 ;  /* 0x0000000b000b7308 */ /* 0x000e220000000800 */
[----:B------:R-:W-:Y:S01]  /*e430*/  FFMA.FTZ R66, R51, R0, -R4 ;  /* 0x0000000033427223 */ /* 0x000fe20000010804 */
[----:B-1----:R-:W-:-:S06]  /*e440*/  FADD.FTZ R35, R5, R58 ;  /* 0x0000003a05237221 */ /* 0x002fcc0000010000 */
[----:B------:R-:W1:Y:S01]  /*e450*/  MUFU.EX2 R62, R62 ;  /* 0x0000003e003e7308 */ /* 0x000e620000000800 */
[----:B------:R-:W-:Y:S01]  /*e460*/  FFMA.FTZ R43, R121, R0, -R4 ;  /* 0x00000000792b7223 */ /* 0x000fe20000010804 */
[----:B---3--:R-:W-:-:S06]  /*e470*/  FADD.FTZ R58, R56, R35 ;  /* 0x00000023383a7221 */ /* 0x008fcc0000010000 */
[----:B------:R-:W3:Y:S01]  /*e480*/  MUFU.EX2 R15, R15 ;  /* 0x0000000f000f7308 */ /* 0x000ee20000000800 */
[----:B0-----:R-:W-:Y:S01]  /*e490*/  FADD.FTZ R35, R11, R58 ;  /* 0x0000003a0b237221 */ /* 0x001fe20000010000 */
[----:B------:R-:W-:-:S06]  /*e4a0*/  FFMA.FTZ R47, R123, R0, -R4 ;  /* 0x000000007b2f7223 */ /* 0x000fcc0000010804 */
[----:B------:R-:W0:Y:S01]  /*e4b0*/  MUFU.EX2 R66, R66 ;  /* 0x0000004200427308 */ /* 0x000e220000000800 */
[----:B-1----:R-:W-:Y:S01]  /*e4c0*/  FADD.FTZ R58, R62, R35 ;  /* 0x000000233e3a7221 */ /* 0x002fe20000010000 */
[----:B------:R-:W-:-:S06]  /*e4d0*/  FFMA.FTZ R70, R125, R0, -R4 ;  /* 0x000000007d467223 */ /* 0x000fcc0000010804 */
[----:B------:R-:W1:Y:S01]  /*e4e0*/  MUFU.EX2 R43, R43 ;  /* 0x0000002b002b7308 */ /* 0x000e620000000800 */
[----:B---3--:R-:W-:-:S07]  /*e4f0*/  FADD.FTZ R35, R15, R58 ;  /* 0x0000003a0f237221 */ /* 0x008fce0000010000 */
[----:B------:R-:W3:Y:S01]  /*e500*/  MUFU.EX2 R44, R44 ;  /* 0x0000002c002c7308 */ /* 0x000ee20000000800 */
[----:B------:R-:W-:-:S07]  /*e510*/  FFMA.FTZ R51, R127, R0, -R4 ;  /* 0x000000007f337223 */ /* 0x000fce0000010804 */
[----:B------:R-:W4:Y:S01]  /*e520*/  MUFU.EX2 R68, R68 ;  /* 0x0000004400447308 */ /* 0x000f220000000800 */
[----:B0-----:R-:W-:-:S07]  /*e530*/  FADD.FTZ R58, R66, R35 ;  /* 0x00000023423a7221 */ /* 0x001fce0000010000 */
[----:B------:R-:W0:Y:S01]  /*e540*/  MUFU.EX2 R83, R83 ;  /* 0x0000005300537308 */ /* 0x000e220000000800 */
[----:B------:R-:W-:Y:S01]  /*e550*/  FFMA.FTZ R72, R129, R0, -R4 ;  /* 0x0000000081487223 */ /* 0x000fe20000010804 */
[----:B------:R-:W-:-:S06]  /*e560*/  F2FP.BF16.F32.PACK_AB R24, R141, R24 ;  /* 0x000000188d18723e */ /* 0x000fcc00000010ff */
[----:B------:R-:W5:Y:S01]  /*e570*/  MUFU.EX2 R47, R47 ;  /* 0x0000002f002f7308 */ /* 0x000f620000000800 */
[----:B-1----:R-:W-:-:S07]  /*e580*/  FADD.FTZ R35, R43, R58 ;  /* 0x0000003a2b237221 */ /* 0x002fce0000010000 */
[----:B------:R-:W-:Y:S01]  /*e590*/  MUFU.EX2 R52, R52 ;  /* 0x0000003400347308 */ /* 0x000fe20000000800 */
[----:B------:R-:W-:-:S07]  /*e5a0*/  FFMA.FTZ R55, R135, R0, -R4 ;  /* 0x0000000087377223 */ /* 0x000fce0000010804 */
[----:B------:R-:W1:Y:S01]  /*e5b0*/  MUFU.EX2 R70, R70 ;  /* 0x0000004600467308 */ /* 0x000e620000000800 */
[----:B------:R4:W-:Y:S01]  /*e5c0*/  STSM.16.M88.4 [R137+0x21800], R24 ;  /* 0x0218001889007844 */ /* 0x0009e20000000200 */
[----:B---3--:R-:W-:-:S06]  /*e5d0*/  FADD.FTZ R58, R44, R65 ;  /* 0x000000412c3a7221 */ /* 0x008fcc0000010000 */
[----:B------:R-:W3:Y:S01]  /*e5e0*/  MUFU.EX2 R87, R87 ;  /* 0x0000005700577308 */ /* 0x000ee20000000800 */
[----:B------:R-:W-:Y:S01]  /*e5f0*/  F2FP.BF16.F32.PACK_AB R30, R89, R40 ;  /* 0x00000028591e723e */ /* 0x000fe200000010ff */
[----:B------:R-:W-:Y:S01]  /*e600*/  FFMA.FTZ R74, R131, R0, -R4 ;  /* 0x00000000834a7223 */ /* 0x000fe20000010804 */
[----:B------:R-:W-:-:S05]  /*e610*/  F2FP.BF16.F32.PACK_AB R31, R39, R64 ;  /* 0x00000040271f723e */ /* 0x000fca00000010ff */
[----:B------:R-:W3:Y:S01]  /*e620*/  MUFU.EX2 R51, R51 ;  /* 0x0000003300337308 */ /* 0x000ee20000000800 */
[----:B----4-:R-:W-:Y:S01]  /*e630*/  F2FP.BF16.F32.PACK_AB R24, R14, R7 ;  /* 0x000000070e18723e */ /* 0x010fe200000010ff */
[----:B------:R-:W-:Y:S01]  /*e640*/  FADD.FTZ R14, R68, R35 ;  /* 0x00000023440e7221 */ /* 0x000fe20000010000 */
[----:B------:R-:W-:-:S05]  /*e650*/  F2FP.BF16.F32.PACK_AB R26, R32, R21 ;  /* 0x00000015201a723e */ /* 0x000fca00000010ff */
[----:B------:R-:W4:Y:S01]  /*e660*/  MUFU.EX2 R42, R42 ;  /* 0x0000002a002a7308 */ /* 0x000f220000000800 */
[----:B0-----:R-:W-:Y:S01]  /*e670*/  FADD.FTZ R21, R83, R58 ;  /* 0x0000003a53157221 */ /* 0x001fe20000010000 */
[----:B-----5:R-:W-:-:S06]  /*e680*/  FADD.FTZ R7, R47, R14 ;  /* 0x0000000e2f077221 */ /* 0x020fcc0000010000 */
[----:B------:R-:W0:Y:S01]  /*e690*/  MUFU.EX2 R72, R72 ;  /* 0x0000004800487308 */ /* 0x000e220000000800 */
[----:B------:R-:W-:Y:S01]  /*e6a0*/  FFMA.FTZ R40, R67, R0, -R4 ;  /* 0x0000000043287223 */ /* 0x000fe20000010804 */
[----:B------:R5:W-:Y:S06]  /*e6b0*/  STSM.16.M88.4 [R80], R28 ;  /* 0x0000001c50007844 */ /* 0x000bec0000000200 */
[----:B------:R-:W0:Y:S01]  /*e6c0*/  MUFU.EX2 R49, R49 ;  /* 0x0000003100317308 */ /* 0x000e220000000800 */
[----:B-1----:R-:W-:-:S07]  /*e6d0*/  FADD.FTZ R14, R70, R7 ;  /* 0x00000007460e7221 */ /* 0x002fce0000010000 */
[----:B------:R-:W1:Y:S01]  /*e6e0*/  MUFU.EX2 R55, R55 ;  /* 0x0000003700377308 */ /* 0x000e620000000800 */
[----:B-----5:R-:W-:Y:S01]  /*e6f0*/  F2FP.BF16.F32.PACK_AB R28, R34, R33 ;  /* 0x00000021221c723e */ /* 0x020fe200000010ff */
[----:B------:R-:W-:-:S06]  /*e700*/  FADD.FTZ R34, R52, R21 ;  /* 0x0000001534227221 */ /* 0x000fcc0000010000 */
[----:B------:R-:W5:Y:S01]  /*e710*/  MUFU.EX2 R46, R46 ;  /* 0x0000002e002e7308 */ /* 0x000f620000000800 */
[----:B---3--:R-:W-:Y:S01]  /*e720*/  FADD.FTZ R21, R87, R34 ;  /* 0x0000002257157221 */ /* 0x008fe20000010000 */
[----:B------:R-:W-:Y:S01]  /*e730*/  FFMA.FTZ R71, R71, R0, -R4 ;  /* 0x0000000047477223 */ /* 0x000fe20000010804 */
[----:B------:R-:W-:-:S05]  /*e740*/  FADD.FTZ R7, R51, R14 ;  /* 0x0000000e33077221 */ /* 0x000fca0000010000 */
[----:B------:R-:W3:Y:S01]  /*e750*/  MUFU.EX2 R74, R74 ;  /* 0x0000004a004a7308 */ /* 0x000ee20000000800 */
[----:B------:R-:W-:Y:S01]  /*e760*/  FFMA.FTZ R54, R59, R0, -R4 ;  /* 0x000000003b367223 */ /* 0x000fe20000010804 */
[----:B------:R-:W-:Y:S01]  /*e770*/  F2FP.BF16.F32.PACK_AB R30, R41, R38 ;  /* 0x00000026291e723e */ /* 0x000fe200000010ff */
[----:B----4-:R-:W-:-:S05]  /*e780*/  FADD.FTZ R14, R42, R21 ;  /* 0x000000152a0e7221 */ /* 0x010fca0000010000 */
[----:B------:R-:W4:Y:S01]  /*e790*/  MUFU.EX2 R53, R53 ;  /* 0x0000003500357308 */ /* 0x000f220000000800 */
[----:B0-----:R-:W-:-:S07]  /*e7a0*/  FADD.FTZ R38, R72, R7 ;  /* 0x0000000748267221 */ /* 0x001fce0000010000 */
[----:B------:R-:W0:Y:S01]  /*e7b0*/  MUFU.EX2 R40, R40 ;  /* 0x0000002800287308 */ /* 0x000e220000000800 */
[----:B------:R-:W-:Y:S01]  /*e7c0*/  FFMA.FTZ R59, R75, R0, -R4 ;  /* 0x000000004b3b7223 */ /* 0x000fe20000010804 */
[----:B------:R-:W-:Y:S01]  /*e7d0*/  F2FP.BF16.F32.PACK_AB R25, R56, R5 ;  /* 0x000000053819723e */ /* 0x000fe200000010ff */
[----:B------:R-:W-:Y:S01]  /*e7e0*/  FADD.FTZ R7, R49, R14 ;  /* 0x0000000e31077221 */ /* 0x000fe20000010000 */
[----:B-1----:R-:W-:-:S04]  /*e7f0*/  FADD.FTZ R5, R55, R38 ;  /* 0x0000002637057221 */ /* 0x002fc80000010000 */
[----:B------:R-:W1:Y:S01]  /*e800*/  MUFU.EX2 R48, R48 ;  /* 0x0000003000307308 */ /* 0x000e620000000800 */
[----:B-----5:R-:W-:-:S07]  /*e810*/  FADD.FTZ R38, R46, R7 ;  /* 0x000000072e267221 */ /* 0x020fce0000010000 */
[----:B------:R-:W5:Y:S01]  /*e820*/  MUFU.EX2 R39, R71 ;  /* 0x0000004700277308 */ /* 0x000f620000000800 */
[----:B---3--:R-:W-:Y:S01]  /*e830*/  FADD.FTZ R5, R74, R5 ;  /* 0x000000054a057221 */ /* 0x008fe20000010000 */
[----:B------:R-:W-:-:S06]  /*e840*/  FFMA.FTZ R63, R63, R0, -R4 ;  /* 0x000000003f3f7223 */ /* 0x000fcc0000010804 */
[----:B------:R-:W3:Y:S01]  /*e850*/  MUFU.EX2 R57, R57 ;  /* 0x0000003900397308 */ /* 0x000ee20000000800 */
[----:B------:R-:W-:Y:S01]  /*e860*/  FFMA.FTZ R79, R79, R0, -R4 ;  /* 0x000000004f4f7223 */ /* 0x000fe20000010804 */
[----:B----4-:R-:W-:-:S06]  /*e870*/  FADD.FTZ R7, R53, R38 ;  /* 0x0000002635077221 */ /* 0x010fcc0000010000 */
[----:B------:R-:W4:Y:S01]  /*e880*/  MUFU.EX2 R54, R54 ;  /* 0x0000003600367308 */ /* 0x000f220000000800 */
[-CC-:B------:R-:W-:Y:S01]  /*e890*/  FFMA.FTZ R133, R133, R0.reuse, -R4.reuse ;  /* 0x0000000085857223 */ /* 0x180fe20000010804 */
[-CC-:B------:R-:W-:Y:S01]  /*e8a0*/  FFMA.FTZ R91, R91, R0.reuse, -R4.reuse ;  /* 0x000000005b5b7223 */ /* 0x180fe20000010804 */
[-CC-:B------:R-:W-:Y:S01]  /*e8b0*/  FFMA.FTZ R93, R93, R0.reuse, -R4.reuse ;  /* 0x000000005d5d7223 */ /* 0x180fe20000010804 */
[----:B------:R-:W-:Y:S01]  /*e8c0*/  FFMA.FTZ R95, R95, R0, -R4 ;  /* 0x000000005f5f7223 */ /* 0x000fe20000010804 */
[----:B0-----:R-:W-:-:S03]  /*e8d0*/  FADD.FTZ R38, R40, R5 ;  /* 0x0000000528267221 */ /* 0x001fc60000010000 */
[----:B------:R-:W0:Y:S01]  /*e8e0*/  MUFU.EX2 R59, R59 ;  /* 0x0000003b003b7308 */ /* 0x000e220000000800 */
[----:B------:R-:W-:Y:S01]  /*e8f0*/  F2FP.BF16.F32.PACK_AB R32, R83, R44 ;  /* 0x0000002c5320723e */ /* 0x000fe200000010ff */
[----:B-1----:R-:W-:Y:S01]  /*e900*/  FADD.FTZ R44, R48, R7 ;  /* 0x00000007302c7221 */ /* 0x002fe20000010000 */
[----:B-----5:R-:W-:-:S05]  /*e910*/  FADD.FTZ R5, R39, R38 ;  /* 0x0000002627057221 */ /* 0x020fca0000010000 */
[----:B------:R-:W1:Y:S01]  /*e920*/  MUFU.EX2 R4, R63 ;  /* 0x0000003f00047308 */ /* 0x000e620000000800 */
[----:B---3--:R-:W-:Y:S01]  /*e930*/  FADD.FTZ R7, R57, R44 ;  /* 0x0000002c39077221 */ /* 0x008fe20000010000 */
[----:B------:R-:W-:Y:S01]  /*e940*/  F2FP.BF16.F32.PACK_AB R27, R62, R11 ;  /* 0x0000000b3e1b723e */ /* 0x000fe200000010ff */
[----:B----4-:R-:W-:-:S05]  /*e950*/  FADD.FTZ R44, R54, R5 ;  /* 0x00000005362c7221 */ /* 0x010fca0000010000 */
[----:B------:R-:W-:Y:S01]  /*e960*/  MUFU.EX2 R50, R50 ;  /* 0x0000003200327308 */ /* 0x000fe20000000800 */
[----:B------:R-:W-:-:S07]  /*e970*/  F2FP.BF16.F32.PACK_AB R29, R66, R15 ;  /* 0x0000000f421d723e */ /* 0x000fce00000010ff */
[----:B------:R-:W-:Y:S01]  /*e980*/  MUFU.EX2 R61, R61 ;  /* 0x0000003d003d7308 */ /* 0x000fe20000000800 */
[----:B------:R-:W-:-:S07]  /*e990*/  F2FP.BF16.F32.PACK_AB R31, R68, R43 ;  /* 0x0000002b441f723e */ /* 0x000fce00000010ff */
[----:B------:R-:W3:Y:S01]  /*e9a0*/  MUFU.EX2 R79, R79 ;  /* 0x0000004f004f7308 */ /* 0x000ee20000000800 */
[----:B------:R-:W-:-:S07]  /*e9b0*/  F2FP.BF16.F32.PACK_AB R34, R87, R52 ;  /* 0x000000345722723e */ /* 0x000fce00000010ff */
[----:B------:R-:W-:Y:S01]  /*e9c0*/  MUFU.EX2 R10, R10 ;  /* 0x0000000a000a7308 */ /* 0x000fe20000000800 */
[----:B------:R-:W-:-:S07]  /*e9d0*/  F2FP.BF16.F32.PACK_AB R33, R70, R47 ;  /* 0x0000002f4621723e */ /* 0x000fce00000010ff */
[----:B------:R-:W4:Y:S01]  /*e9e0*/  MUFU.EX2 R37, R37 ;  /* 0x0000002500257308 */ /* 0x000f220000000800 */
[----:B------:R-:W-:-:S07]  /*e9f0*/  F2FP.BF16.F32.PACK_AB R35, R72, R51 ;  /* 0x000000334823723e */ /* 0x000fce00000010ff */
[----:B------:R-:W-:Y:S08]  /*ea00*/  MUFU.EX2 R36, R36 ;  /* 0x0000002400247308 */ /* 0x000ff00000000800 */
[----:B------:R-:W5:Y:S08]  /*ea10*/  MUFU.EX2 R45, R45 ;  /* 0x0000002d002d7308 */ /* 0x000f700000000800 */
[----:B------:R-:W-:Y:S08]  /*ea20*/  MUFU.EX2 R133, R133 ;  /* 0x0000008500857308 */ /* 0x000ff00000000800 */
[----:B------:R-:W2:Y:S08]  /*ea30*/  MUFU.EX2 R14, R91 ;  /* 0x0000005b000e7308 */ /* 0x000eb00000000800 */
[----:B------:R-:W-:Y:S08]  /*ea40*/  MUFU.EX2 R93, R93 ;  /* 0x0000005d005d7308 */ /* 0x000ff00000000800 */
[----:B------:R-:W2:Y:S01]  /*ea50*/  MUFU.EX2 R38, R95 ;  /* 0x0000005f00267308 */ /* 0x000ea20000000800 */
[----:B0-----:R-:W-:Y:S01]  /*ea60*/  FADD.FTZ R5, R59, R44 ;  /* 0x0000002c3b057221 */ /* 0x001fe20000010000 */
[----:B------:R0:W-:Y:S04]  /*ea70*/  STSM.16.M88.4 [R139], R24 ;  /* 0x000000188b007844 */ /* 0x0001e80000000200 */
[----:B------:R-:W-:Y:S04]  /*ea80*/  STSM.16.M88.4 [R138], R28 ;  /* 0x0000001c8a007844 */ /* 0x000fe80000000200 */
[----:B------:R1:W-:Y:S01]  /*ea90*/  STSM.16.M88.4 [R137+0x27800], R32 ;  /* 0x0278002089007844 */ /* 0x0003e20000000200 */
[----:B0-----:R-:W-:-:S02]  /*eaa0*/  F2FP.BF16.F32.PACK_AB R24, R49, R42 ;  /* 0x0000002a3118723e */ /* 0x001fc400000010ff */
[----:B------:R-:W-:Y:S02]  /*eab0*/  F2FP.BF16.F32.PACK_AB R26, R53, R46 ;  /* 0x0000002e351a723e */ /* 0x000fe400000010ff */
[----:B------:R-:W-:Y:S01]  /*eac0*/  F2FP.BF16.F32.PACK_AB R25, R74, R55 ;  /* 0x000000374a19723e */ /* 0x000fe200000010ff */
[----:B-1----:R-:W-:Y:S01]  /*ead0*/  FADD.FTZ R32, R4, R5 ;  /* 0x0000000504207221 */ /* 0x002fe20000010000 */
[----:B------:R-:W-:Y:S02]  /*eae0*/  F2FP.BF16.F32.PACK_AB R27, R39, R40 ;  /* 0x00000028271b723e */ /* 0x000fe400000010ff */
[----:B------:R-:W-:Y:S01]  /*eaf0*/  F2FP.BF16.F32.PACK_AB R28, R57, R48 ;  /* 0x00000030391c723e */ /* 0x000fe200000010ff */
[----:B---3--:R-:W-:Y:S01]  /*eb00*/  FADD.FTZ R40, R79, R32 ;  /* 0x000000204f287221 */ /* 0x008fe20000010000 */
[----:B------:R-:W-:Y:S02]  /*eb10*/  F2FP.BF16.F32.PACK_AB R30, R61, R50 ;  /* 0x000000323d1e723e */ /* 0x000fe400000010ff */
[----:B------:R-:W-:-:S02]  /*eb20*/  F2FP.BF16.F32.PACK_AB R29, R59, R54 ;  /* 0x000000363b1d723e */ /* 0x000fc400000010ff */
[----:B------:R-:W-:Y:S02]  /*eb30*/  F2FP.BF16.F32.PACK_AB R31, R79, R4 ;  /* 0x000000044f1f723e */ /* 0x000fe400000010ff */
[----:B----4-:R-:W-:Y:S02]  /*eb40*/  F2FP.BF16.F32.PACK_AB R32, R37, R10 ;  /* 0x0000000a2520723e */ /* 0x010fe400000010ff */
[----:B-----5:R-:W-:Y:S02]  /*eb50*/  F2FP.BF16.F32.PACK_AB R34, R45, R36 ;  /* 0x000000242d22723e */ /* 0x020fe400000010ff */
[----:B--2---:R-:W-:Y:S02]  /*eb60*/  F2FP.BF16.F32.PACK_AB R33, R14, R133 ;  /* 0x000000850e21723e */ /* 0x004fe400000010ff */
[----:B------:R-:W-:Y:S01]  /*eb70*/  F2FP.BF16.F32.PACK_AB R35, R38, R93 ;  /* 0x0000005d2623723e */ /* 0x000fe200000010ff */
[----:B------:R0:W-:Y:S04]  /*eb80*/  STSM.16.M88.4 [R60], R24 ;  /* 0x000000183c007844 */ /* 0x0001e80000000200 */
[----:B------:R0:W-:Y:S04]  /*eb90*/  STSM.16.M88.4 [R139+0x6000], R28 ;  /* 0x0060001c8b007844 */ /* 0x0001e80000000200 */
[----:B------:R0:W-:Y:S01]  /*eba0*/  STSM.16.M88.4 [R138+0x6000], R32 ;  /* 0x006000208a007844 */ /* 0x0001e20000000200 */
[----:B------:R1:W-:Y:S06]  /*ebb0*/  MEMBAR.ALL.CTA ;  /* 0x0000000000007992 */ /* 0x0003ec0000008000 */
[----:B-1----:R-:W1:Y:S01]  /*ebc0*/  FENCE.VIEW.ASYNC.S ;  /* 0x00000000000073c6 */ /* 0x002e620000000000 */
[----:B------:R-:W-:-:S04]  /*ebd0*/  FADD.FTZ R42, R50, R7 ;  /* 0x00000007322a7221 */ /* 0x000fc80000010000 */
[----:B------:R-:W-:Y:S01]  /*ebe0*/  FADD.FTZ R7, R61, R42 ;  /* 0x0000002a3d077221 */ /* 0x000fe20000010000 */
[----:B------:R-:W-:-:S03]  /*ebf0*/  FADD.FTZ R133, R133, R40 ;  /* 0x0000002885857221 */ /* 0x000fc60000010000 */
[----:B------:R-:W-:Y:S01]  /*ec00*/  FADD.FTZ R10, R10, R7 ;  /* 0x000000070a0a7221 */ /* 0x000fe20000010000 */
[----:B------:R-:W-:Y:S01]  /*ec10*/  FADD.FTZ R14, R14, R133 ;  /* 0x000000850e0e7221 */ /* 0x000fe20000010000 */
[----:B------:R-:W-:Y:S02]  /*ec20*/  IMAD.IADD R40, R92, 0x1, -R94 ;  /* 0x000000015c287824 */ /* 0x000fe400078e0a5e */
[----:B------:R-:W-:Y:S01]  /*ec30*/  FADD.FTZ R37, R37, R10 ;  /* 0x0000000a25257221 */ /* 0x000fe20000010000 */
[----:B------:R-:W-:Y:S01]  /*ec40*/  FADD.FTZ R7, R93, R14 ;  /* 0x0000000e5d077221 */ /* 0x000fe20000010000 */
[----:B------:R-:W-:Y:S02]  /*ec50*/  IMAD R11, R90, 0xc0, R40 ;  /* 0x000000c05a0b7824 */ /* 0x000fe400078e0228 */
[----:B------:R-:W-:Y:S01]  /*ec60*/  FADD.FTZ R36, R36, R37 ;  /* 0x0000002524247221 */ /* 0x000fe20000010000 */
[----:B------:R-:W-:Y:S01]  /*ec70*/  FADD.FTZ R7, R38, R7 ;  /* 0x0000000726077221 */ /* 0x000fe20000010000 */
[----:B------:R-:W-:-:S02]  /*ec80*/  VIADD R4, R88, 0xfffffffe ;  /* 0xfffffffe58047836 */ /* 0x000fc40000000000 */
[----:B------:R-:W-:Y:S01]  /*ec90*/  FADD.FTZ R5, R45, R36 ;  /* 0x000000242d057221 */ /* 0x000fe20000010000 */
[----:B------:R-:W-:Y:S01]  /*eca0*/  IMAD.IADD R8, R11, 0x1, R8 ;  /* 0x000000010b087824 */ /* 0x000fe200078e0208 */
[----:B-1----:R-:W-:Y:S01]  /*ecb0*/  NOP ;  /* 0x0000000000007918 */ /* 0x002fe20000000000 */
[----:B0-----:R-:W-:Y:S05]  /*ecc0*/  @!P2 BRA `(.L_x_1227) ;  /* 0x000000000048a947 */ /* 0x001fea0003800000 */
        /* <DEDUP_REMOVED lines=11> */
.L_x_1229:
[----:B------:R-:W-:-:S13]  /*ed80*/  ISETP.NE.AND P3, PT, R9, 0x1, PT ;  /* 0x000000010900780c */ /* 0x000fda0003f65270 */
[----:B------:R-:W0:Y:S02]  /*ed90*/  @P3 LDC.64 R14, c[0x0][0x9e8] ;  /* 0x00027a00ff0e3b82 */ /* 0x000e240000000a00 */
[----:B0-----:R-:W-:-:S05]  /*eda0*/  @P3 IMAD.HI.U32 R14, R10, R14, RZ ;  /* 0x0000000e0a0e3227 */ /* 0x001fca00078e00ff */
[----:B------:R-:W-:-:S07]  /*edb0*/  @P3 SHF.R.U32.HI R10, RZ, R15, R14 ;  /* 0x0000000fff0a3219 */ /* 0x000fce000001160e */
.L_x_1230:
[----:B------:R-:W-:Y:S05]  /*edc0*/  BSYNC B0 ;  /* 0x0000000000007941 */ /* 0x000fea0003800000 */
.L_x_1228:
[----:B------:R-:W-:-:S05]  /*edd0*/  IMAD R9, R10, R9, R9 ;  /* 0x000000090a097224 */ /* 0x000fca00078e0209 */
[----:B------:R-:W-:-:S07]  /*ede0*/  VIMNMX R8, R8, R9, PT ;  /* 0x0000000908087248 */ /* 0x000fce0003fe0100 */
.L_x_1227:
[----:B------:R-:W2:Y:S01]  /*edf0*/  LDL R10, [R1+0x38] ;  /* 0x00003800010a7983 */ /* 0x000ea20000100800 */
[----:B------:R-:W-:Y:S01]  /*ee00*/  SHF.R.S32.HI R9, RZ, 0x1f, R8 ;  /* 0x0000001fff097819 */ /* 0x000fe20000011408 */
[----:B------:R-:W-:Y:S01]  /*ee10*/  ULDC UR4, c[0x0][0x9e4] ;  /* 0x0002790000047ab9 */ /* 0x000fe20000000800 */
[----:B------:R-:W-:Y:S01]  /*ee20*/  ULDC UR5, c[0x0][0x9e4] ;  /* 0x0002790000057ab9 */ /* 0x000fe20000000800 */
[----:B------:R-:W-:Y:S01]  /*ee30*/  ULDC UR6, c[0x0][0x9dc] ;  /* 0x0002770000067ab9 */ /* 0x000fe20000000800 */
[----:B------:R-:W-:Y:S01]  /*ee40*/  LEA.HI R9, R9, R8, RZ, 0x7 ;  /* 0x0000000809097211 */ /* 0x000fe200078f38ff */
[----:B------:R-:W-:Y:S01]  /*ee50*/  ULDC UR7, c[0x0][0x9dc] ;  /* 0x0002770000077ab9 */ /* 0x000fe20000000800 */
[----:B------:R-:W-:Y:S01]  /*ee60*/  ULDC UR9, c[0x0][0x9e0] ;  /* 0x0002780000097ab9 */ /* 0x000fe20000000800 */
[----:B------:R-:W-:Y:S01]  /*ee70*/  ULDC UR8, c[0x0][0x9e0] ;  /* 0x0002780000087ab9 */ /* 0x000fe20000000800 */
[----:B------:R-:W-:Y:S02]  /*ee80*/  SHF.R.S32.HI R9, RZ, 0x7, R9 ;  /* 0x00000007ff097819 */ /* 0x000fe40000011409 */
        /* <DEDUP_REMOVED lines=24> */
[----:B--2---:R-:W-:-:S04]  /*f010*/  VIMNMX R10, R10, R9, !PT ;  /* 0x000000090a0a7248 */ /* 0x004fc80007fe0100 */
[----:B------:R-:W-:Y:S01]  /*f020*/  ISETP.GE.AND P3, PT, R4, R10, PT ;  /* 0x0000000a0400720c */ /* 0x000fe20003f66270 */
[----:B------:R0:W-:-:S12]  /*f030*/  STL [R1+0x24], R10 ;  /* 0x0000240a01007387 */ /* 0x0001d80000100800 */
[----:B0-----:R-:W-:Y:S05]  /*f040*/  @!P3 BRA `(.L_x_1231) ;  /* 0x00000034000cb947 */ /* 0x001fea0003800000 */
[----:B------:R-:W-:Y:S02]  /*f050*/  IMAD.IADD R8, R155, 0x1, R40 ;  /* 0x000000019b087824 */ /* 0x000fe400078e0228 */
[----:B------:R-:W-:Y:S02]  /*f060*/  IMAD.MOV.U32 R135, RZ, RZ, RZ ;  /* 0x000000ffff877224 */ /* 0x000fe400078e00ff */
[----:B------:R-:W-:Y:S01]  /*f070*/  VIADD R9, R8, 0x8 ;  /* 0x0000000808097836 */ /* 0x000fe20000000000 */
[----:B------:R-:W-:-:S04]  /*f080*/  LOP3.LUT R143, RZ, R8, RZ, 0x33, !PT ;  /* 0x00000008ff8f7212 */ /* 0x000fc800078e33ff */
[----:B------:R-:W-:-:S07]  /*f090*/  LOP3.LUT R140, RZ, R9, RZ, 0x33, !PT ;  /* 0x00000009ff8c7212 */ /* 0x000fce00078e33ff */
.L_x_1249:
[----:B------:R-:W2:Y:S01]  /*f0a0*/  LDL R0, [R1+0xc] ;  /* 0x00000c0001007983 */ /* 0x000ea20000100800 */
[----:B------:R-:W-:Y:S01]  /*f0b0*/  VIADD R10, R17, 0x1 ;  /* 0x00000001110a7836 */ /* 0x000fe20000000000 */
[----:B------:R-:W-:Y:S05]  /*f0c0*/  YIELD ;  /* 0x0000000000007946 */ /* 0x000fea0003800000 */
[----:B------:R-:W-:-:S04]  /*f0d0*/  ISETP.NE.AND P4, PT, R10, 0x2, PT ;  /* 0x000000020a00780c */ /* 0x000fc80003f85270 */
[----:B------:R-:W-:Y:S02]  /*f0e0*/  SEL R11, RZ, 0x1, P4 ;  /* 0x00000001ff0b7807 */ /* 0x000fe40002000000 */
[----:B------:R-:W-:Y:S02]  /*f0f0*/  SEL R10, R10, RZ, P4 ;  /* 0x000000ff0a0a7207 */ /* 0x000fe40002000000 */
[----:B------:R-:W-:Y:S02]  /*f100*/  LOP3.LUT R11, R22, R11, RZ, 0x3c, !PT ;  /* 0x0000000b160b7212 */ /* 0x000fe400078e3cff */
[----:B--2---:R-:W-:-:S13]  /*f110*/  ISETP.NE.AND P3, PT, R0, RZ, PT ;  /* 0x000000ff0000720c */ /* 0x004fda0003f65270 */
[----:B------:R-:W-:Y:S05]  /*f120*/  @P3 BRA `(.L_x_1232) ;  /* 0x0000000000303947 */ /* 0x000fea0003800000 */
[----:B------:R-:W-:Y:S05]  /*f130*/  @!P0 BRA `(.L_x_1233) ;  /* 0x0000000000048947 */ /* 0x000fea0003800000 */
[----:B------:R-:W-:Y:S01]  /*f140*/  BPT.TRAP 0x1 ;  /* 0x000000040000795c */ /* 0x000fe20000300000 */
.L_x_1233:
[----:B------:R-:W-:Y:S01]  /*f150*/  IMAD R15, R10, 0x8, R2 ;  /* 0x000000080a0f7824 */ /* 0x000fe200078e0202 */
[----:B------:R-:W-:-:S04]  /*f160*/  SHF.L.U32 R0, R11, 0x1f, RZ ;  /* 0x0000001f0b007819 */ /* 0x000fc800000006ff */
[----:B------:R0:W1:Y:S01]  /*f170*/  SYNCS.PHASECHK.TRANS64.TRYWAIT P4, [R15+URZ+0x2d830], R0 ;  /* 0x02d830000f0075a7 */ /* 0x000062000808017f */
[----:B------:R-:W-:Y:S05]  /*f180*/  @!P0 BRA `(.L_x_1234) ;  /* 0x0000000000048947 */ /* 0x000fea0003800000 */
[----:B------:R-:W-:Y:S01]  /*f190*/  BPT.TRAP 0x1 ;  /* 0x000000040000795c */ /* 0x000fe20000300000 */
.L_x_1234:
[----:B------:R-:W-:Y:S04]  /*f1a0*/  BSSY B0, `(.L_x_1232) ;  /* 0x0000004000007945 */ /* 0x000fe80003800000 */
[----:B-1----:R-:W-:Y:S05]  /*f1b0*/  @P4 BRA `(.L_x_1235) ;  /* 0x0000000000084947 */ /* 0x002fea0003800000 */
[----:B------:R-:W1:Y:S02]  /*f1c0*/  SYNCS.PHASECHK.TRANS64.TRYWAIT P4, [R15+URZ+0x2d830], R0 ;  /* 0x02d830000f0075a7 */ /* 0x000e64000808017f */
[----:B-1----:R-:W-:Y:S05]  /*f1d0*/  @!P4 BRA `(.L_x_1236) ;  /* 0x00000118006cc947 */ /* 0x002fea0003800000 */
.L_x_1235:
[----:B------:R-:W-:Y:S05]  /*f1e0*/  BSYNC B0 ;  /* 0x0000000000007941 */ /* 0x000fea0003800000 */
.L_x_1232:
[----:B------:R-:W2:Y:S01]  /*f1f0*/  LDL R14, [R1+0x10] ;  /* 0x00001000010e7983 */ /* 0x000ea20000100800 */
[----:B01----:R-:W0:Y:S01]  /*f200*/  S2R R0, SR_TID.X ;  /* 0x0000000000007919 */ /* 0x003e220000002100 */
[----:B------:R-:W-:Y:S05]  /*f210*/  WARPSYNC.ALL ;  /* 0x0000000000007948 */ /* 0x000fea0003800000 */
[----:B------:R-:W-:Y:S01]  /*f220*/  IMAD.MOV.U32 R15, RZ, RZ, -0x7fffffe0 ;  /* 0x80000020ff0f7424 */ /* 0x000fe200078e00ff */
[----:B0-----:R-:W-:-:S05]  /*f230*/  SHF.R.U32.HI R0, RZ, 0x7, R0 ;  /* 0x00000007ff007819 */ /* 0x001fca0000011600 */
[----:B------:R-:W-:Y:S01]  /*f240*/  VIADD R0, R0, 0x8 ;  /* 0x0000000800007836 */ /* 0x000fe20000000000 */
[----:B------:R-:W-:Y:S01]  /*f250*/  R2UR UR15, R15 ;  /* 0x000000000f0f72ca */ /* 0x000fe200000e0000 */
[----:B------:R-:W-:Y:S01]  /*f260*/  IMAD.MOV.U32 R25, RZ, RZ, -0x7fffffe0 ;  /* 0x80000020ff197424 */ /* 0x000fe200078e00ff */
[----:B------:R-:W-:Y:S01]  /*f270*/  R2UR UR12, R12 ;  /* 0x000000000c0c72ca */ /* 0x000fe200000e0000 */
[----:B------:R-:W-:Y:S01]  /*f280*/  IMAD.MOV.U32 R27, RZ, RZ, -0x7fffffe0 ;  /* 0x80000020ff1b7424 */ /* 0x000fe200078e00ff */
[----:B------:R-:W-:Y:S02]  /*f290*/  R2UR UR13, R13 ;  /* 0x000000000d0d72ca */ /* 0x000fe400000e0000 */
[C---:B------:R-:W-:Y:S02]  /*f2a0*/  R2UR UR19, R25.reuse ;  /* 0x00000000191372ca */ /* 0x040fe400000e0000 */
[----:B------:R-:W-:Y:S02]  /*f2b0*/  R2UR UR27, R25 ;  /* 0x00000000191b72ca */ /* 0x000fe400000e0000 */
[----:B------:R-:W-:-:S02]  /*f2c0*/  R2UR UR31, R27 ;  /* 0x000000001b1f72ca */ /* 0x000fc400000e0000 */
[----:B------:R-:W-:Y:S02]  /*f2d0*/  R2UR UR16, R152 ;  /* 0x00000000981072ca */ /* 0x000fe400000e0000 */
[----:B------:R-:W-:Y:S01]  /*f2e0*/  R2UR UR17, R153 ;  /* 0x00000000991172ca */ /* 0x000fe200000e0000 */
[----:B------:R0:W-:Y:S01]  /*f2f0*/  BAR.SYNC.DEFER_BLOCKING R0, 0x100 ;  /* 0x000400000000751d */ /* 0x0001e20000010000 */
[----:B------:R-:W-:Y:S01]  /*f300*/  IMAD.MOV.U32 R21, RZ, RZ, -0x7fffffe0 ;  /* 0x80000020ff157424 */ /* 0x000fe200078e00ff */
[----:B------:R-:W-:Y:S02]  /*f310*/  R2UR UR20, R150 ;  /* 0x00000000961472ca */ /* 0x000fe400000e0000 */
[----:B------:R-:W-:Y:S01]  /*f320*/  R2UR UR21, R151 ;  /* 0x00000000971572ca */ /* 0x000fe200000e0000 */
[----:B--2---:R-:W-:-:S04]  /*f330*/  IMAD R14, R10, 0x600, R14 ;  /* 0x000006000a0e7824 */ /* 0x004fc800078e020e */
[C---:B------:R-:W-:Y:S01]  /*f340*/  VIADD R24, R14.reuse, 0x2 ;  /* 0x000000020e187836 */ /* 0x040fe20000000000 */
[C---:B------:R-:W-:Y:S01]  /*f350*/  R2UR UR14, R14.reuse ;  /* 0x000000000e0e72ca */ /* 0x040fe200000e0000 */
[----:B------:R-:W-:-:S03]  /*f360*/  VIADD R26, R14, 0x400 ;  /* 0x000004000e1a7836 */ /* 0x000fc60000000000 */
[----:B------:R-:W-:Y:S01]  /*f370*/  R2UR UR18, R24 ;  /* 0x00000000181272ca */ /* 0x000fe200000e0000 */
[----:B------:R-:W-:Y:S01]  /*f380*/  VIADD R24, R14, 0x202 ;  /* 0x000002020e187836 */ /* 0x000fe20000000000 */
[----:B------:R-:W-:-:S04]  /*f390*/  R2UR UR30, R26 ;  /* 0x000000001a1e72ca */ /* 0x000fc800000e0000 */
[----:B------:R-:W-:Y:S02]  /*f3a0*/  R2UR UR26, R24 ;  /* 0x00000000181a72ca */ /* 0x000fe400000e0000 */
[----:B------:R-:W-:-:S06]  /*f3b0*/  WARPGROUP.ARRIVE ;  /* 0x00000000000079c5 */ /* 0x000fcc0000000000 */
[----:B------:R-:W-:Y:S01]  /*f3c0*/  HGMMA.64x128x16.F32.BF16 R24, gdesc[UR12], RZ, !UPT, gsb0 ;  /* 0x01e000000c1879f0 */ /* 0x000fe2000c0018ff */
[----:B------:R-:W-:Y:S01]  /*f3d0*/  VIADD R20, R14, 0x200 ;  /* 0x000002000e147836 */ /* 0x000fe20000000000 */
[----:B------:R-:W-:-:S04]  /*f3e0*/  R2UR UR23, R21 ;  /* 0x00000000151772ca */ /* 0x000fc800000e0000 */
[----:B------:R-:W-:Y:S01]  /*f3f0*/  R2UR UR22, R20 ;  /* 0x00000000141672ca */ /* 0x000fe200000e0000 */
[----:B------:R-:W-:Y:S02]  /*f400*/  WARPGROUP.DEPBAR.LE gsb0, 0x0 ;  /* 0x00008000000079c5 */ /* 0x000fe40000010000 */
[----:B------:R-:W-:-:S06]  /*f410*/  WARPGROUP.ARRIVE ;  /* 0x00000000000079c5 */ /* 0x000fcc0000000000 */
[----:B------:R-:W-:Y:S01]  /*f420*/  HGMMA.64x128x16.F32.BF16 R24, gdesc[UR16], R24, gsb0 ;  /* 0x01e00000101879f0 */ /* 0x000fe20008001818 */
[----:B------:R-:W-:Y:S02]  /*f430*/  R2UR UR24, R148 ;  /* 0x00000000941872ca */ /* 0x000fe400000e0000 */
        /* <DEDUP_REMOVED lines=9> */
[----:B------:R-:W-:Y:S01]  /*f4d0*/  VIADD R14, R14, 0x402 ;  /* 0x000004020e0e7836 */ /* 0x000fe20000000000 */
[----:B------:R-:W-:Y:S02]  /*f4e0*/  R2UR UR35, R15 ;  /* 0x000000000f2372ca */ /* 0x000fe400000e0000 */
[----:B------:R-:W-:Y:S02]  /*f4f0*/  R2UR UR32, R144 ;  /* 0x00000000902072ca */ /* 0x000fe400000e0000 */
[----:B------:R-:W-:Y:S02]  /*f500*/  R2UR UR34, R14 ;  /* 0x000000000e2272ca */ /* 0x000fe400000e0000 */
[----:B------:R-:W-:Y:S01]  /*f510*/  R2UR UR33, R145 ;  /* 0x00000000912172ca */ /* 0x000fe200000e0000 */
[----:B------:R-:W-:Y:S02]  /*f520*/  WARPGROUP.DEPBAR.LE gsb0, 0x0 ;  /* 0x00008000000079c5 */ /* 0x000fe40000010000 */
[----:B------:R-:W-:-:S06]  /*f530*/  WARPGROUP.ARRIVE ;  /* 0x00000000000079c5 */ /* 0x000fcc0000000000 */
        /* <DEDUP_REMOVED lines=8> */
.L_x_1238:
[----:B------:R-:W-:Y:S01]  /*f5c0*/  SHF.L.U32 R0, R22, 0x1f, RZ ;  /* 0x0000001f16007819 */ /* 0x000fe200000006ff */
[----:B------:R-:W-:-:S04]  /*f5d0*/  IMAD R14, R17, 0x8, R2 ;  /* 0x00000008110e7824 */ /* 0x000fc800078e0202 */
[----:B------:R0:W1:Y:S01]  /*f5e0*/  SYNCS.PHASECHK.TRANS64.TRYWAIT P3, [R14+URZ+0x2d850], R0 ;  /* 0x02d850000e0075a7 */ /* 0x000062000806017f */
[----:B------:R-:W-:Y:S05]  /*f5f0*/  @!P0 BRA `(.L_x_1239) ;  /* 0x0000000000048947 */ /* 0x000fea0003800000 */
[----:B------:R-:W-:Y:S01]  /*f600*/  BPT.TRAP 0x1 ;  /* 0x000000040000795c */ /* 0x000fe20000300000 */
.L_x_1239:
[----:B-1----:R-:W-:Y:S05]  /*f610*/  @P3 BRA `(.L_x_1237) ;  /* 0x0000000000083947 */ /* 0x002fea0003800000 */
[----:B------:R-:W1:Y:S02]  /*f620*/  SYNCS.PHASECHK.TRANS64.TRYWAIT P3, [R14+URZ+0x2d850], R0 ;  /* 0x02d850000e0075a7 */ /* 0x000e64000806017f */
[----:B-1----:R-:W-:Y:S05]  /*f630*/  @!P3 BRA `(.L_x_1240) ;  /* 0x000001140068b947 */ /* 0x002fea0003800000 */
.L_x_1237:
[----:B------:R-:W2:Y:S01]  /*f640*/  LDL R20, [R1+0x14] ;  /* 0x0000140001147983 */ /* 0x000ea20000100800 */
[----:B------:R-:W-:Y:S05]  /*f650*/  WARPSYNC.ALL ;  /* 0x0000000000007948 */ /* 0x000fea0003800000 */
[----:B01----:R-:W-:Y:S01]  /*f660*/  VIADD R0, R2, 0x400 ;  /* 0x0000040002007836 */ /* 0x003fe20000000000 */
[----:B------:R-:W3:Y:S04]  /*f670*/  LDL R22, [R1+0x30] ;  /* 0x0000300001167983 */ /* 0x000ee80000100800 */
[----:B------:R-:W-:Y:S01]  /*f680*/  SHF.R.U32.HI R0, RZ, 0x4, R0 ;  /* 0x00000004ff007819 */ /* 0x000fe20000011600 */
[----:B------:R-:W-:Y:S01]  /*f690*/  IMAD.MOV.U32 R15, RZ, RZ, 0x40000040 ;  /* 0x40000040ff0f7424 */ /* 0x000fe200078e00ff */
[----:B------:R-:W4:Y:S02]  /*f6a0*/  LDL R141, [R1+0x40] ;  /* 0x00004000018d7983 */ /* 0x000f240000100800 */
[----:B------:R-:W-:-:S04]  /*f6b0*/  LOP3.LUT R0, R0, 0x3fff, RZ, 0xc0, !PT ;  /* 0x00003fff00007812 */ /* 0x000fc800078ec0ff */
[----:B------:R-:W-:Y:S02]  /*f6c0*/  LOP3.LUT R0, R0, 0x2000000, RZ, 0xfc, !PT ;  /* 0x0200000000007812 */ /* 0x000fe400078efcff */
[C---:B------:R-:W-:Y:S02]  /*f6d0*/  R2UR UR13, R15.reuse ;  /* 0x000000000f0d72ca */ /* 0x040fe400000e0000 */
[----:B------:R-:W-:Y:S01]  /*f6e0*/  R2UR UR45, R15 ;  /* 0x000000000f2d72ca */ /* 0x000fe200000e0000 */
[----:B------:R-:W-:-:S05]  /*f6f0*/  IMAD.MOV.U32 R15, RZ, RZ, -0x7fffffe0 ;  /* 0x80000020ff0f7424 */ /* 0x000fca00078e00ff */
[----:B------:R-:W-:Y:S01]  /*f700*/  R2UR UR15, R15 ;  /* 0x000000000f0f72ca */ /* 0x000fe200000e0000 */
[----:B------:R-:W-:Y:S01]  /*f710*/  WARPGROUP.ARRIVE ;  /* 0x00000000000079c5 */ /* 0x000fe20000000000 */
[----:B------:R-:W-:-:S05]  /*f720*/  IMAD.MOV.U32 R21, RZ, RZ, 0x40000040 ;  /* 0x40000040ff157424 */ /* 0x000fca00078e00ff */
[C---:B------:R-:W-:Y:S02]  /*f730*/  R2UR UR17, R21.reuse ;  /* 0x00000000151172ca */ /* 0x040fe400000e0000 */
[C---:B------:R-:W-:Y:S02]  /*f740*/  R2UR UR21, R21.reuse ;  /* 0x00000000151572ca */ /* 0x040fe400000e0000 */
[C---:B------:R-:W-:Y:S02]  /*f750*/  R2UR UR25, R21.reuse ;  /* 0x00000000151972ca */ /* 0x040fe400000e0000 */
[C---:B------:R-:W-:Y:S02]  /*f760*/  R2UR UR29, R21.reuse ;  /* 0x00000000151d72ca */ /* 0x040fe400000e0000 */
[C---:B------:R-:W-:Y:S02]  /*f770*/  R2UR UR33, R21.reuse ;  /* 0x00000000152172ca */ /* 0x040fe400000e0000 */
[----:B------:R-:W-:Y:S01]  /*f780*/  R2UR UR41, R21 ;  /* 0x00000000152972ca */ /* 0x000fe200000e0000 */
[----:B------:R-:W-:-:S05]  /*f790*/  IMAD.MOV.U32 R21, RZ, RZ, -0x7fffffe0 ;  /* 0x80000020ff157424 */ /* 0x000fca00078e00ff */
[----:B------:R-:W-:Y:S01]  /*f7a0*/  R2UR UR19, R21 ;  /* 0x00000000151372ca */ /* 0x000fe200000e0000 */
[----:B------:R-:W-:Y:S01]  /*f7b0*/  IMAD.MOV.U32 R21, RZ, RZ, -0x7fffffe0 ;  /* 0x80000020ff157424 */ /* 0x000fe200078e00ff */
[----:B--2---:R-:W-:-:S05]  /*f7c0*/  LOP3.LUT R14, R20, 0x10000, RZ, 0xfc, !PT ;  /* 0x00010000140e7812 */ /* 0x004fca00078efcff */
        /* <DEDUP_REMOVED lines=9> */
[----:B------:R-:W-:-:S04]  /*f860*/  R2UR UR12, R14 ;  /* 0x000000000e0c72ca */ /* 0x000fc800000e0000 */
[----:B------:R-:W-:Y:S01]  /*f870*/  R2UR UR32, R20 ;  /* 0x00000000142072ca */ /* 0x000fe200000e0000 */
[C---:B------:R-:W-:Y:S02]  /*f880*/  VIADD R20, R14.reuse, 0x604 ;  /* 0x000006040e147836 */ /* 0x040fe40000000000 */
[----:B------:R-:W-:-:S05]  /*f890*/  VIADD R14, R14, 0x606 ;  /* 0x000006060e0e7836 */ /* 0x000fca0000000000 */
[----:B------:R-:W-:Y:S01]  /*f8a0*/  R2UR UR44, R14 ;  /* 0x000000000e2c72ca */ /* 0x000fe200000e0000 */
[----:B------:R-:W-:-:S05]  /*f8b0*/  IMAD R14, R17, 0x600, R0 ;  /* 0x00000600110e7824 */ /* 0x000fca00078e0200 */
[----:B------:R-:W-:-:S13]  /*f8c0*/  R2UR UR14, R14 ;  /* 0x000000000e0e72ca */ /* 0x000fda00000e0000 */
[----:B------:R-:W-:Y:S01]  /*f8d0*/  HGMMA.64x96x16.F32.BF16 R88, gdesc[UR12].tnspB, R88, gsb0 ;  /* 0x416000000c5879f0 */ /* 0x000fe20008001858 */
[----:B------:R-:W-:Y:S01]  /*f8e0*/  R2UR UR40, R20 ;  /* 0x00000000142872ca */ /* 0x000fe200000e0000 */
[----:B------:R-:W-:-:S05]  /*f8f0*/  VIADD R20, R14, 0x40 ;  /* 0x000000400e147836 */ /* 0x000fca0000000000 */
[----:B------:R-:W-:Y:S01]  /*f900*/  R2UR UR18, R20 ;  /* 0x00000000141272ca */ /* 0x000fe200000e0000 */
[----:B------:R-:W-:Y:S01]  /*f910*/  VIADD R20, R14, 0x80 ;  /* 0x000000800e147836 */ /* 0x000fe20000000000 */
[----:B------:R-:W-:Y:S01]  /*f920*/  R2UR UR23, R21 ;  /* 0x00000000151772ca */ /* 0x000fe200000e0000 */
[----:B------:R-:W-:Y:S02]  /*f930*/  WARPGROUP.DEPBAR.LE gsb0, 0x0 ;  /* 0x00008000000079c5 */ /* 0x000fe40000010000 */
[----:B------:R-:W-:-:S08]  /*f940*/  WARPGROUP.ARRIVE ;  /* 0x00000000000079c5 */ /* 0x000fd00000000000 */
        /* <DEDUP_REMOVED lines=36> */
[----:B------:R-:W-:Y:S03]  /*fb90*/  HGMMA.64x96x16.F32.BF16 R88, gdesc[UR40].tnspB, R88, gsb0 ;  /* 0x41600000285879f0 */ /* 0x000fe60008001858 */
[----:B------:R-:W0:Y:S01]  /*fba0*/  S2R R154, SR_TID.X ;  /* 0x00000000009a7919 */ /* 0x000e220000002100 */
[----:B------:R-:W-:Y:S02]  /*fbb0*/  @!P1 IMAD R14, R10, 0x8, R2 ;  /* 0x000000080a0e9824 */ /* 0x000fe400078e0202 */
[----:B------:R-:W-:Y:S02]  /*fbc0*/  IMAD.U32 R20, RZ, RZ, UR6 ;  /* 0x00000006ff147e24 */ /* 0x000fe4000f8e00ff */
[----:B------:R-:W-:Y:S01]  /*fbd0*/  @!P1 VIADD R14, R14, 0x2d840 ;  /* 0x0002d8400e0e9836 */ /* 0x000fe20000000000 */
[----:B------:R-:W-:Y:S02]  /*fbe0*/  WARPGROUP.DEPBAR.LE gsb0, 0x0 ;  /* 0x00008000000079c5 */ /* 0x000fe40000010000 */
[----:B------:R-:W-:-:S06]  /*fbf0*/  WARPGROUP.ARRIVE ;  /* 0x00000000000079c5 */ /* 0x000fcc0000000000 */
[----:B------:R-:W-:Y:S01]  /*fc00*/  HGMMA.64x96x16.F32.BF16 R88, gdesc[UR44].tnspB, R88, gsb0 ;  /* 0x416000002c5879f0 */ /* 0x000fe20008001858 */
[----:B0-----:R-:W-:-:S05]  /*fc10*/  SHF.R.U32.HI R142, RZ, 0x7, R154 ;  /* 0x00000007ff8e7819 */ /* 0x001fca000001169a */
[----:B------:R-:W-:Y:S02]  /*fc20*/  VIADD R0, R142, 0x9 ;  /* 0x000000098e007836 */ /* 0x000fe40000000000 */
[----:B------:R-:W-:-:S05]  /*fc30*/  IMAD.SHL.U32 R142, R4, 0x80, RZ ;  /* 0x00000080048e7824 */ /* 0x000fca00078e00ff */
[----:B---3--:R-:W-:Y:S02]  /*fc40*/  IADD3 R22, R22, 0x1, -R142 ;  /* 0x0000000116167810 */ /* 0x008fe40007ffe88e */
[----:B------:R-:W-:-:S03]  /*fc50*/  ISETP.GE.U32.AND P3, PT, R154, 0x180, PT ;  /* 0x000001809a00780c */ /* 0x000fc60003f66070 */
[----:B----4-:R-:W-:Y:S01]  /*fc60*/  IMAD.IADD R22, R22, 0x1, -R141 ;  /* 0x0000000116167824 */ /* 0x010fe200078e0a8d */
[----:B------:R-:W-:Y:S02]  /*fc70*/  LOP3.LUT R141, RZ, R20, RZ, 0x33, !PT ;  /* 0x00000014ff8d7212 */ /* 0x000fe400078e33ff */
[----:B------:R-:W-:Y:S01]  /*fc80*/  SEL R0, R0, 0x9, !P3 ;  /* 0x0000000900007807 */ /* 0x000fe20005800000 */
[----:B------:R-:W-:Y:S01]  /*fc90*/  IMAD R22, R136, -0x2, R22 ;  /* 0xfffffffe88167824 */ /* 0x000fe200078e0216 */
[----:B------:R-:W-:-:S03]  /*fca0*/  @!P1 PRMT R14, RZ, 0x654, R14 ;  /* 0x00000654ff0e9816 */ /* 0x000fc6000000000e */
[----:B------:R-:W-:Y:S02]  /*fcb0*/  IMAD.IADD R141, R141, 0x1, R22 ;  /* 0x000000018d8d7824 */ /* 0x000fe400078e0216 */
[----:B------:R-:W-:-:S04]  /*fcc0*/  VIADD R22, R22, UR9 ;  /* 0x0000000916167c36 */ /* 0x000fc80008000000 */
[C---:B------:R-:W-:Y:S01]  /*fcd0*/  IMAD.IADD R21, R155.reuse, 0x1, R22 ;  /* 0x000000019b157824 */ /* 0x040fe200078e0216 */
[----:B------:R-:W-:Y:S02]  /*fce0*/  WARPGROUP.DEPBAR.LE gsb0, 0x0 ;  /* 0x00008000000079c5 */ /* 0x000fe40000010000 */
[----:B------:R0:W-:Y:S06]  /*fcf0*/  BAR.ARV R0, 0x100 ;  /* 0x000400000000751d */ /* 0x0001ec0000002000 */
[----:B------:R1:W-:Y:S01]  /*fd00*/  @!P1 SYNCS.ARRIVE.TRANS64.RED.A1T0 RZ, [R14+URZ], RZ ;  /* 0x000000ff0eff99a7 */ /* 0x0003e2000810043f */
[----:B0-----:R-:W-:Y:S01]  /*fd10*/  IMAD.IADD R0, R155, 0x1, R141 ;  /* 0x000000019b007824 */ /* 0x001fe200078e028d */
[----:B-1----:R-:W-:Y:S06]  /*fd20*/  @!P2 BRA `(.L_x_1241) ;  /* 0x000000000058a947 */ /* 0x002fec0003800000 */
        /* <DEDUP_REMOVED lines=11> */
.L_x_1243:
[----:B------:R-:W-:-:S05]  /*fde0*/  IMAD.U32 R154, RZ, RZ, UR4 ;  /* 0x00000004ff9a7e24 */ /* 0x000fca000f8e00ff */
[----:B------:R-:W-:-:S13]  /*fdf0*/  ISETP.NE.AND P3, PT, R154, 0x1, PT ;  /* 0x000000019a00780c */ /* 0x000fda0003f65270 */
[----:B------:R-:W0:Y:S02]  /*fe00*/  @P3 LDC.64 R14, c[0x0][0x9e8] ;  /* 0x00027a00ff0e3b82 */ /* 0x000e240000000a00 */
[----:B0-----:R-:W-:-:S04]  /*fe10*/  @P3 IMAD.HI.U32 R156, R8, R14, RZ ;  /* 0x0000000e089c3227 */ /* 0x001fc800078e00ff */
[----:B------:R-:W-:Y:S01]  /*fe20*/  IMAD.MOV.U32 R14, RZ, RZ, R8 ;  /* 0x000000ffff0e7224 */ /* 0x000fe200078e0008 */
[----:B------:R-:W-:-:S07]  /*fe30*/  @P3 SHF.R.U32.HI R14, RZ, R15, R156 ;  /* 0x0000000fff0e3219 */ /* 0x000fce000001169c */
.L_x_1244:
[----:B------:R-:W-:Y:S05]  /*fe40*/  BSYNC B0 ;  /* 0x0000000000007941 */ /* 0x000fea0003800000 */
.L_x_1242:
[----:B------:R-:W-:-:S04]  /*fe50*/  IMAD R14, R14, R154, -R142 ;  /* 0x0000009a0e0e7224 */ /* 0x000fc800078e0a8e */
[----:B------:R-:W-:-:S05]  /*fe60*/  IMAD R14, R136, -0x2, R14 ;  /* 0xfffffffe880e7824 */ /* 0x000fca00078e020e */
[----:B------:R-:W-:Y:S02]  /*fe70*/  VIMNMX R0, R0, R14, !PT ;  /* 0x0000000e00007248 */ /* 0x000fe40007fe0100 */
[----:B------:R-:W-:-:S07]  /*fe80*/  VIADDMNMX R21, R14, R154, R21, PT ;  /* 0x0000009a0e157246 */ /* 0x000fce0003800115 */
.L_x_1241:
[----:B------:R-:W2:Y:S01]  /*fe90*/  LDL R14, [R1+0x4] ;  /* 0x00000400010e7983 */ /* 0x000ea20000100800 */
[----:B------:R-:W-:-:S04]  /*fea0*/  ISETP.GT.AND P3, PT, R4, -0x1, PT ;  /* 0xffffffff0400780c */ /* 0x000fc80003f64270 */
[C---:B------:R-:W-:Y:S02]  /*feb0*/  ISETP.GT.AND P5, PT, R0.reuse, RZ, P3 ;  /* 0x000000ff0000720c */ /* 0x040fe40001fa4270 */
[----:B------:R-:W-:Y:S02]  /*fec0*/  ISETP.GT.AND P4, PT, R0, 0x1, P3 ;  /* 0x000000010000780c */ /* 0x000fe40001f84270 */
[C---:B------:R-:W-:Y:S02]  /*fed0*/  ISETP.LT.OR P5, PT, R21.reuse, 0x1, P5 ;  /* 0x000000011500780c */ /* 0x040fe40002fa1670 */
[----:B------:R-:W-:Y:S02]  /*fee0*/  ISETP.LT.OR P4, PT, R21, 0x2, P4 ;  /* 0x000000021500780c */ /* 0x000fe40002781670 */
[----:B------:R-:W-:Y:S02]  /*fef0*/  FSEL R24, R24, -INF , !P5 ;  /* 0xff80000018187808 */ /* 0x000fe40006800000 */
[----:B------:R-:W-:-:S02]  /*ff00*/  FSEL R25, R25, -INF , !P4 ;  /* 0xff80000019197808 */ /* 0x000fc40006000000 */
[C---:B------:R-:W-:Y:S02]  /*ff10*/  ISETP.GT.AND P5, PT, R0.reuse, 0x8, P3 ;  /* 0x000000080000780c */ /* 0x040fe40001fa4270 */
        /* <DEDUP_REMOVED lines=88> */
[----:B------:R-:W-:Y:S01]  /*104a0*/  FSEL R85, R85, -INF , !P4 ;  /* 0xff80000055557808 */ /* 0x000fe20006000000 */
[----:B--2---:R-:W-:-:S02]  /*104b0*/  IMAD.IADD R22, R14, 0x1, R22 ;  /* 0x000000010e167824 */ /* 0x004fc400078e0216 */
[----:B------:R-:W-:Y:S01]  /*104c0*/  IMAD.IADD R141, R14, 0x1, R141 ;  /* 0x000000010e8d7824 */ /* 0x000fe200078e028d */
        /* <DEDUP_REMOVED lines=12> */
.L_x_1247:
[----:B------:R-:W-:-:S05]  /*10590*/  IMAD.U32 R0, RZ, RZ, UR4 ;  /* 0x00000004ff007e24 */ /* 0x000fca000f8e00ff */
[----:B------:R-:W-:-:S13]  /*105a0*/  ISETP.NE.AND P4, PT, R0, 0x1, PT ;  /* 0x000000010000780c */ /* 0x000fda0003f85270 */
[----:B------:R-:W0:Y:S02]  /*105b0*/  @P4 LDC.64 R14, c[0x0][0x9e8] ;  /* 0x00027a00ff0e4b82 */ /* 0x000e240000000a00 */
[----:B0-----:R-:W-:-:S04]  /*105c0*/  @P4 IMAD.HI.U32 R21, R9, R14, RZ ;  /* 0x0000000e09154227 */ /* 0x001fc800078e00ff */
[----:B------:R-:W-:Y:S01]  /*105d0*/  IMAD.MOV.U32 R14, RZ, RZ, R9 ;  /* 0x000000ffff0e7224 */ /* 0x000fe200078e0009 */
[----:B------:R-:W-:-:S07]  /*105e0*/  @P4 SHF.R.U32.HI R14, RZ, R15, R21 ;  /* 0x0000000fff0e4219 */ /* 0x000fce0000011615 */
.L_x_1248:
[----:B------:R-:W-:Y:S05]  /*105f0*/  BSYNC B0 ;  /* 0x0000000000007941 */ /* 0x000fea0003800000 */
.L_x_1246:
[----:B------:R-:W-:-:S04]  /*10600*/  IMAD R142, R14, R0, -R142 ;  /* 0x000000000e8e7224 */ /* 0x000fc800078e0a8e */
[----:B------:R-:W-:-:S05]  /*10610*/  IMAD R142, R136, -0x2, R142 ;  /* 0xfffffffe888e7824 */ /* 0x000fca00078e028e */
[----:B------:R-:W-:Y:S02]  /*10620*/  VIMNMX R141, R141, R142, !PT ;  /* 0x0000008e8d8d7248 */ /* 0x000fe40007fe0100 */
[----:B------:R-:W-:-:S07]  /*10630*/  VIADDMNMX R22, R142, R0, R22, PT ;  /* 0x000000008e167246 */ /* 0x000fce0003800116 */
.L_x_1245:
[----:B------:R-:W-:Y:S01]  /*10640*/  @!P1 IMAD R0, R17, 0x8, R2 ;  /* 0x0000000811009824 */ /* 0x000fe200078e0202 */
[----:B------:R-:W2:Y:S03]  /*10650*/  LDL R142, [R1+0x28] ;  /* 0x00002800018e7983 */ /* 0x000ea60000100800 */
[----:B------:R-:W-:-:S05]  /*10660*/  @!P1 VIADD R0, R0, 0x2d860 ;  /* 0x0002d86000009836 */ /* 0x000fca0000000000 */
[----:B------:R-:W-:-:S04]  /*10670*/  @!P1 PRMT R0, RZ, 0x654, R0 ;  /* 0x00000654ff009816 */ /* 0x000fc80000000000 */
[----:B------:R0:W-:Y:S02]  /*10680*/  @!P1 SYNCS.ARRIVE.TRANS64.RED.A1T0 RZ, [R0+URZ], RZ ;  /* 0x000000ff00ff99a7 */ /* 0x0001e4000810043f */
[----:B0-----:R-:W-:-:S04]  /*10690*/  FMNMX.FTZ R0, R24, R3, !PT ;  /* 0x0000000318007209 */ /* 0x001fc80007810000 */
        /* <DEDUP_REMOVED lines=34> */
[----:B0-----:R-:W-:Y:S02]  /*108c0*/  FMNMX.FTZ R14, R14, R0, !PT ;  /* 0x000000000e0e7209 */ /* 0x001fe40007810000 */
[----:B------:R-:W0:Y:S02]  /*108d0*/  LDC R0, c[0x0][0x988] ;  /* 0x00026200ff007b82 */ /* 0x000e240000000800 */
[----:B------:R-:W-:-:S04]  /*108e0*/  FSETP.NEU.FTZ.AND P4, PT, R14, -INF , PT ;  /* 0xff8000000e00780b */ /* 0x000fc80003f9d000 */
[----:B------:R-:W-:-:S05]  /*108f0*/  FSEL R15, R14, RZ, P4 ;  /* 0x000000ff0e0f7208 */ /* 0x000fca0002000000 */
[----:B------:R-:W-:Y:S01]  /*10900*/  FADD.FTZ R15, -R15, R3 ;  /* 0x000000030f0f7221 */ /* 0x000fe20000010100 */
[----:B0-----:R-:W-:-:S03]  /*10910*/  FMUL.FTZ R3, R14, R0 ;  /* 0x000000000e037220 */ /* 0x001fc60000410000 */
[-C--:B------:R-:W-:Y:S02]  /*10920*/  FMUL.FTZ R15, R15, R0.reuse ;  /* 0x000000000f0f7220 */ /* 0x080fe40000410000 */
[----:B------:R-:W-:Y:S02]  /*10930*/  FSEL R3, R3, RZ, P4 ;  /* 0x000000ff03037208 */ /* 0x000fe40002000000 */
[----:B------:R-:W-:Y:S02]  /*10940*/  ISETP.GT.AND P4, PT, R141, 0x1, P3 ;  /* 0x000000018d00780c */ /* 0x000fe40001f84270 */
[----:B------:R-:W-:Y:S01]  /*10950*/  MUFU.EX2 R15, R15 ;  /* 0x0000000f000f7308 */ /* 0x000fe20000000800 */
[-CC-:B------:R-:W-:Y:S01]  /*10960*/  FFMA.FTZ R24, R24, R0.reuse, -R3.reuse ;  /* 0x0000000018187223 */ /* 0x180fe20000010803 */
[----:B------:R-:W-:Y:S01]  /*10970*/  ISETP.LT.OR P5, PT, R22, 0x2, P4 ;  /* 0x000000021600780c */ /* 0x000fe200027a1670 */
[-CC-:B------:R-:W-:Y:S01]  /*10980*/  FFMA.FTZ R25, R25, R0.reuse, -R3.reuse ;  /* 0x0000000019197223 */ /* 0x180fe20000010803 */
[----:B------:R-:W-:Y:S01]  /*10990*/  ISETP.GT.AND P4, PT, R141, 0x8, P3 ;  /* 0x000000088d00780c */ /* 0x000fe20001f84270 */
[----:B------:R-:W-:Y:S01]  /*109a0*/  FFMA.FTZ R28, R28, R0, -R3 ;  /* 0x000000001c1c7223 */ /* 0x000fe20000010803 */
[----:B------:R-:W-:-:S02]  /*109b0*/  FSEL R27, R27, -INF , !P5 ;  /* 0xff8000001b1b7808 */ /* 0x000fc40006800000 */
[----:B------:R-:W0:Y:S01]  /*109c0*/  MUFU.EX2 R24, R24 ;  /* 0x0000001800187308 */ /* 0x000e220000000800 */
[----:B------:R-:W-:Y:S01]  /*109d0*/  ISETP.GT.AND P5, PT, R141, 0x9, P3 ;  /* 0x000000098d00780c */ /* 0x000fe20001fa4270 */
[-CC-:B------:R-:W-:Y:S01]  /*109e0*/  FFMA.FTZ R29, R29, R0.reuse, -R3.reuse ;  /* 0x000000001d1d7223 */ /* 0x180fe20000010803 */
[----:B------:R-:W-:Y:S01]  /*109f0*/  ISETP.LT.OR P4, PT, R22, 0x9, P4 ;  /* 0x000000091600780c */ /* 0x000fe20002781670 */
[-CC-:B------:R-:W-:Y:S01]  /*10a00*/  FFMA.FTZ R32, R32, R0.reuse, -R3.reuse ;  /* 0x0000000020207223 */ /* 0x180fe20000010803 */
[----:B------:R-:W-:Y:S01]  /*10a10*/  ISETP.LT.OR P5, PT, R22, 0xa, P5 ;  /* 0x0000000a1600780c */ /* 0x000fe20002fa1670 */
[-CC-:B------:R-:W-:Y:S01]  /*10a20*/  FFMA.FTZ R33, R33, R0.reuse, -R3.reuse ;  /* 0x0000000021217223 */ /* 0x180fe20000010803 */
[----:B------:R-:W-:Y:S01]  /*10a30*/  FSEL R30, R30, -INF , !P4 ;  /* 0xff8000001e1e7808 */ /* 0x000fe20006000000 */
[----:B------:R-:W1:Y:S01]  /*10a40*/  MUFU.EX2 R17, R25 ;  /* 0x0000001900117308 */ /* 0x000e620000000800 */
[----:B------:R-:W-:Y:S01]  /*10a50*/  FSEL R31, R31, -INF , !P5 ;  /* 0xff8000001f1f7808 */ /* 0x000fe20006800000 */
[-CC-:B------:R-:W-:Y:S01]  /*10a60*/  FFMA.FTZ R36, R36, R0.reuse, -R3.reuse ;  /* 0x0000000024247223 */ /* 0x180fe20000010803 */
[----:B------:R-:W-:Y:S01]  /*10a70*/  ISETP.GT.AND P5, PT, R141, 0x11, P3 ;  /* 0x000000118d00780c */ /* 0x000fe20001fa4270 */
[-CC-:B------:R-:W-:Y:S01]  /*10a80*/  FFMA.FTZ R37, R37, R0.reuse, -R3.reuse ;  /* 0x0000000025257223 */ /* 0x180fe20000010803 */
[----:B------:R-:W-:Y:S01]  /*10a90*/  ISETP.GT.AND P4, PT, R141, 0x10, P3 ;  /* 0x000000108d00780c */ /* 0x000fe20001f84270 */
[-CC-:B------:R-:W-:Y:S01]  /*10aa0*/  FFMA.FTZ R40, R40, R0.reuse, -R3.reuse ;  /* 0x0000000028287223 */ /* 0x180fe20000010803 */
[C---:B------:R-:W-:Y:S01]  /*10ab0*/  ISETP.LT.OR P5, PT, R22.reuse, 0x12, P5 ;  /* 0x000000121600780c */ /* 0x040fe20002fa1670 */
[----:B------:R-:W-:Y:S01]  /*10ac0*/  MUFU.EX2 R29, R29 ;  /* 0x0000001d001d7308 */ /* 0x000fe20000000800 */
[----:B------:R-:W-:Y:S01]  /*10ad0*/  ISETP.LT.OR P4, PT, R22, 0x11, P4 ;  /* 0x000000111600780c */ /* 0x000fe20002781670 */
[----:B0-----:R-:W-:Y:S01]  /*10ae0*/  FFMA.FTZ R5, R15, R5, R24 ;  /* 0x000000050f057223 */ /* 0x001fe20000010018 */
[----:B------:R-:W-:Y:S01]  /*10af0*/  FSEL R35, R35, -INF , !P5 ;  /* 0xff80000023237808 */ /* 0x000fe20006800000 */
[-CC-:B------:R-:W-:Y:S01]  /*10b00*/  FFMA.FTZ R41, R41, R0.reuse, -R3.reuse ;  /* 0x0000000029297223 */ /* 0x180fe20000010803 */
[----:B------:R-:W-:Y:S01]  /*10b10*/  ISETP.GT.AND P5, PT, R141, 0x19, P3 ;  /* 0x000000198d00780c */ /* 0x000fe20001fa4270 */
[-C--:B------:R-:W-:Y:S01]  /*10b20*/  FFMA.FTZ R44, R44, R0.reuse, -R3 ;  /* 0x000000002c2c7223 */ /* 0x080fe20000010803 */
[----:B------:R-:W-:Y:S01]  /*10b30*/  FSEL R34, R34, -INF , !P4 ;  /* 0xff80000022227808 */ /* 0x000fe20006000000 */
[----:B------:R-:W-:Y:S01]  /*10b40*/  MUFU.EX2 R33, R33 ;  /* 0x0000002100217308 */ /* 0x000fe20000000800 */
[----:B------:R-:W-:Y:S01]  /*10b50*/  ISETP.LT.OR P5, PT, R22, 0x1a, P5 ;  /* 0x0000001a1600780c */ /* 0x000fe20002fa1670 */
[----:B-1----:R-:W-:Y:S01]  /*10b60*/  FADD.FTZ R5, R17, R5 ;  /* 0x0000000511057221 */ /* 0x002fe20000010000 */
[----:B------:R-:W-:Y:S01]  /*10b70*/  ISETP.GT.AND P4, PT, R141, 0x18, P3 ;  /* 0x000000188d00780c */ /* 0x000fe20001f84270 */
[-CC-:B------:R-:W-:Y:S01]  /*10b80*/  FFMA.FTZ R45, R45, R0.reuse, -R3.reuse ;  /* 0x000000002d2d7223 */ /* 0x180fe20000010803 */
[----:B------:R-:W-:Y:S01]  /*10b90*/  FSEL R39, R39, -INF , !P5 ;  /* 0xff80000027277808 */ /* 0x000fe20006800000 */
[--C-:B------:R-:W-:Y:S01]  /*10ba0*/  FFMA.FTZ R48, R48, R0, -R3.reuse ;  /* 0x0000000030307223 */ /* 0x100fe20000010803 */
[----:B------:R-:W-:Y:S01]  /*10bb0*/  ISETP.GT.AND P5, PT, R141, 0x21, P3 ;  /* 0x000000218d00780c */ /* 0x000fe20001fa4270 */
[----:B------:R-:W-:Y:S01]  /*10bc0*/  MUFU.EX2 R37, R37 ;  /* 0x0000002500257308 */ /* 0x000fe20000000800 */
[----:B------:R-:W-:Y:S01]  /*10bd0*/  F2FP.BF16.F32.PACK_AB R24, R17, R24 ;  /* 0x000000181118723e */ /* 0x000fe200000010ff */
[-CC-:B------:R-:W-:Y:S01]  /*10be0*/  FFMA.FTZ R49, R49, R0.reuse, -R3.reuse ;  /* 0x0000000031317223 */ /* 0x180fe20000010803 */
[----:B------:R-:W-:Y:S01]  /*10bf0*/  ISETP.LT.OR P5, PT, R22, 0x22, P5 ;  /* 0x000000221600780c */ /* 0x000fe20002fa1670 */
[-CC-:B------:R-:W-:Y:S01]  /*10c00*/  FFMA.FTZ R52, R52, R0.reuse, -R3.reuse ;  /* 0x0000000034347223 */ /* 0x180fe20000010803 */
[----:B------:R-:W-:Y:S01]  /*10c10*/  ISETP.LT.OR P4, PT, R22, 0x19, P4 ;  /* 0x000000191600780c */ /* 0x000fe20002781670 */
[-CC-:B------:R-:W-:Y:S01]  /*10c20*/  FFMA.FTZ R53, R53, R0.reuse, -R3.reuse ;  /* 0x0000000035357223 */ /* 0x180fe20000010803 */
[----:B------:R-:W-:Y:S01]  /*10c30*/  FSEL R43, R43, -INF , !P5 ;  /* 0xff8000002b2b7808 */ /* 0x000fe20006800000 */
[----:B------:R-:W-:Y:S01]  /*10c40*/  MUFU.EX2 R40, R40 ;  /* 0x0000002800287308 */ /* 0x000fe20000000800 */
[----:B------:R-:W-:Y:S01]  /*10c50*/  ISETP.GT.AND P5, PT, R141, 0x29, P3 ;  /* 0x000000298d00780c */ /* 0x000fe20001fa4270 */
[-CC-:B------:R-:W-:Y:S01]  /*10c60*/  FFMA.FTZ R56, R56, R0.reuse, -R3.reuse ;  /* 0x0000000038387223 */ /* 0x180fe20000010803 */
[----:B------:R-:W-:Y:S01]  /*10c70*/  FSEL R38, R38, -INF , !P4 ;  /* 0xff80000026267808 */ /* 0x000fe20006000000 */
[-CC-:B------:R-:W-:Y:S01]  /*10c80*/  FFMA.FTZ R57, R57, R0.reuse, -R3.reuse ;  /* 0x0000000039397223 */ /* 0x180fe20000010803 */
[----:B------:R-:W-:Y:S01]  /*10c90*/  ISETP.LT.OR P5, PT, R22, 0x2a, P5 ;  /* 0x0000002a1600780c */ /* 0x000fe20002fa1670 */
[-CC-:B------:R-:W-:Y:S01]  /*10ca0*/  FFMA.FTZ R60, R60, R0.reuse, -R3.reuse ;  /* 0x000000003c3c7223 */ /* 0x180fe20000010803 */
[----:B------:R-:W-:Y:S01]  /*10cb0*/  ISETP.GT.AND P4, PT, R141, 0x20, P3 ;  /* 0x000000208d00780c */ /* 0x000fe20001f84270 */
[----:B------:R-:W-:Y:S01]  /*10cc0*/  MUFU.EX2 R41, R41 ;  /* 0x0000002900297308 */ /* 0x000fe20000000800 */
[----:B------:R-:W-:Y:S01]  /*10cd0*/  FSEL R47, R47, -INF , !P5 ;  /* 0xff8000002f2f7808 */ /* 0x000fe20006800000 */
[-CC-:B------:R-:W-:Y:S01]  /*10ce0*/  FFMA.FTZ R61, R61, R0.reuse, -R3.reuse ;  /* 0x000000003d3d7223 */ /* 0x180fe20000010803 */
[----:B------:R-:W-:Y:S01]  /*10cf0*/  ISETP.GT.AND P5, PT, R141, 0x31, P3 ;  /* 0x000000318d00780c */ /* 0x000fe20001fa4270 */
[-CC-:B------:R-:W-:Y:S01]  /*10d00*/  FFMA.FTZ R64, R64, R0.reuse, -R3.reuse ;  /* 0x0000000040407223 */ /* 0x180fe20000010803 */
[C---:B------:R-:W-:Y:S01]  /*10d10*/  ISETP.LT.OR P4, PT, R22.reuse, 0x21, P4 ;  /* 0x000000211600780c */ /* 0x040fe20002781670 */
[-CC-:B------:R-:W-:Y:S01]  /*10d20*/  FFMA.FTZ R65, R65, R0.reuse, -R3.reuse ;  /* 0x0000000041417223 */ /* 0x180fe20000010803 */
[----:B------:R-:W-:Y:S01]  /*10d30*/  ISETP.LT.OR P5, PT, R22, 0x32, P5 ;  /* 0x000000321600780c */ /* 0x000fe20002fa1670 */
[----:B------:R-:W-:Y:S01]  /*10d40*/  MUFU.EX2 R44, R44 ;  /* 0x0000002c002c7308 */ /* 0x000fe20000000800 */
[----:B------:R-:W-:Y:S01]  /*10d50*/  FSEL R42, R42, -INF , !P4 ;  /* 0xff8000002a2a7808 */ /* 0x000fe20006000000 */
[-CC-:B------:R-:W-:Y:S01]  /*10d60*/  FFMA.FTZ R68, R68, R0.reuse, -R3.reuse ;  /* 0x0000000044447223 */ /* 0x180fe20000010803 */
[----:B------:R-:W-:Y:S01]  /*10d70*/  FSEL R51, R51, -INF , !P5 ;  /* 0xff80000033337808 */ /* 0x000fe20006800000 */
[-CC-:B------:R-:W-:Y:S01]  /*10d80*/  FFMA.FTZ R69, R69, R0.reuse, -R3.reuse ;  /* 0x0000000045457223 */ /* 0x180fe20000010803 */
[C---:B------:R-:W-:Y:S01]  /*10d90*/  ISETP.GT.AND P5, PT, R141.reuse, 0x39, P3 ;  /* 0x000000398d00780c */ /* 0x040fe20001fa4270 */
[-CC-:B------:R-:W-:Y:S01]  /*10da0*/  FFMA.FTZ R72, R72, R0.reuse, -R3.reuse ;  /* 0x0000000048487223 */ /* 0x180fe20000010803 */
[----:B------:R-:W-:Y:S01]  /*10db0*/  ISETP.GT.AND P4, PT, R141, 0x28, P3 ;  /* 0x000000288d00780c */ /* 0x000fe20001f84270 */
[----:B------:R-:W-:Y:S01]  /*10dc0*/  MUFU.EX2 R45, R45 ;  /* 0x0000002d002d7308 */ /* 0x000fe20000000800 */
[C---:B------:R-:W-:Y:S01]  /*10dd0*/  ISETP.LT.OR P5, PT, R22.reuse, 0x3a, P5 ;  /* 0x0000003a1600780c */ /* 0x040fe20002fa1670 */
[-CC-:B------:R-:W-:Y:S01]  /*10de0*/  FFMA.FTZ R73, R73, R0.reuse, -R3.reuse ;  /* 0x0000000049497223 */ /* 0x180fe20000010803 */
[----:B------:R-:W-:Y:S01]  /*10df0*/  ISETP.LT.OR P4, PT, R22, 0x29, P4 ;  /* 0x000000291600780c */ /* 0x000fe20002781670 */
[-CC-:B------:R-:W-:Y:S01]  /*10e00*/  FFMA.FTZ R76, R76, R0.reuse, -R3.reuse ;  /* 0x000000004c4c7223 */ /* 0x180fe20000010803 */
[----:B------:R-:W-:Y:S01]  /*10e10*/  FSEL R55, R55, -INF , !P5 ;  /* 0xff80000037377808 */ /* 0x000fe20006800000 */
[-CC-:B------:R-:W-:Y:S01]  /*10e20*/  FFMA.FTZ R77, R77, R0.reuse, -R3.reuse ;  /* 0x000000004d4d7223 */ /* 0x180fe20000010803 */
[----:B------:R-:W-:Y:S01]  /*10e30*/  ISETP.GT.AND P5, PT, R141, 0x41, P3 ;  /* 0x000000418d00780c */ /* 0x000fe20001fa4270 */
[----:B------:R-:W-:Y:S01]  /*10e40*/  MUFU.EX2 R49, R49 ;  /* 0x0000003100317308 */ /* 0x000fe20000000800 */
[----:B------:R-:W-:Y:S01]  /*10e50*/  FSEL R46, R46, -INF , !P4 ;  /* 0xff8000002e2e7808 */ /* 0x000fe20006000000 */
[-CC-:B------:R-:W-:Y:S01]  /*10e60*/  FFMA.FTZ R80, R80, R0.reuse, -R3.reuse ;  /* 0x0000000050507223 */ /* 0x180fe20000010803 */
[----:B------:R-:W-:Y:S01]  /*10e70*/  ISETP.LT.OR P5, PT, R22, 0x42, P5 ;  /* 0x000000421600780c */ /* 0x000fe20002fa1670 */
[-CC-:B------:R-:W-:Y:S01]  /*10e80*/  FFMA.FTZ R81, R81, R0.reuse, -R3.reuse ;  /* 0x0000000051517223 */ /* 0x180fe20000010803 */
[----:B------:R-:W-:Y:S01]  /*10e90*/  ISETP.GT.AND P4, PT, R141, 0x30, P3 ;  /* 0x000000308d00780c */ /* 0x000fe20001f84270 */
[-CC-:B------:R-:W-:Y:S01]  /*10ea0*/  FFMA.FTZ R84, R84, R0.reuse, -R3.reuse ;  /* 0x0000000054547223 */ /* 0x180fe20000010803 */
[----:B------:R-:W-:Y:S01]  /*10eb0*/  FSEL R59, R59, -INF , !P5 ;  /* 0xff8000003b3b7808 */ /* 0x000fe20006800000 */
[----:B------:R-:W-:Y:S01]  /*10ec0*/  MUFU.EX2 R52, R52 ;  /* 0x0000003400347308 */ /* 0x000fe20000000800 */
[----:B------:R-:W-:Y:S01]  /*10ed0*/  ISETP.GT.AND P5, PT, R141, 0x49, P3 ;  /* 0x000000498d00780c */ /* 0x000fe20001fa4270 */
[----:B------:R-:W-:Y:S01]  /*10ee0*/  FFMA.FTZ R3, R85, R0, -R3 ;  /* 0x0000000055037223 */ /* 0x000fe20000010803 */
[----:B------:R-:W-:-:S02]  /*10ef0*/  ISETP.LT.OR P4, PT, R22, 0x31, P4 ;  /* 0x000000311600780c */ /* 0x000fc40002781670 */
[----:B------:R-:W-:Y:S02]  /*10f00*/  ISETP.LT.OR P5, PT, R22, 0x4a, P5 ;  /* 0x0000004a1600780c */ /* 0x000fe40002fa1670 */
[----:B------:R-:W-:Y:S01]  /*10f10*/  FSEL R50, R50, -INF , !P4 ;  /* 0xff80000032327808 */ /* 0x000fe20006000000 */
[----:B------:R-:W-:Y:S01]  /*10f20*/  MUFU.EX2 R53, R53 ;  /* 0x0000003500357308 */ /* 0x000fe20000000800 */
[----:B------:R-:W-:Y:S02]  /*10f30*/  FSEL R63, R63, -INF , !P5 ;  /* 0xff8000003f3f7808 */ /* 0x000fe40006800000 */
[C---:B------:R-:W-:Y:S02]  /*10f40*/  ISETP.GT.AND P5, PT, R141.reuse, 0x51, P3 ;  /* 0x000000518d00780c */ /* 0x040fe40001fa4270 */
[----:B------:R-:W-:Y:S02]  /*10f50*/  ISETP.GT.AND P4, PT, R141, 0x38, P3 ;  /* 0x000000388d00780c */ /* 0x000fe40001f84270 */
[C---:B------:R-:W-:Y:S01]  /*10f60*/  ISETP.LT.OR P5, PT, R22.reuse, 0x52, P5 ;  /* 0x000000521600780c */ /* 0x040fe20002fa1670 */
[----:B------:R-:W-:Y:S01]  /*10f70*/  MUFU.EX2 R56, R56 ;  /* 0x0000003800387308 */ /* 0x000fe20000000800 */
[----:B------:R-:W-:-:S02]  /*10f80*/  ISETP.LT.OR P4, PT, R22, 0x39, P4 ;  /* 0x000000391600780c */ /* 0x000fc40002781670 */
[----:B------:R-:W-:Y:S02]  /*10f90*/  FSEL R67, R67, -INF , !P5 ;  /* 0xff80000043437808 */ /* 0x000fe40006800000 */
[C---:B------:R-:W-:Y:S02]  /*10fa0*/  ISETP.GT.AND P5, PT, R141.reuse, 0x59, P3 ;  /* 0x000000598d00780c */ /* 0x040fe40001fa4270 */
[----:B------:R-:W-:Y:S01]  /*10fb0*/  FSEL R54, R54, -INF , !P4 ;  /* 0xff80000036367808 */ /* 0x000fe20006000000 */
[----:B------:R-:W-:Y:S01]  /*10fc0*/  MUFU.EX2 R57, R57 ;  /* 0x0000003900397308 */ /* 0x000fe20000000800 */
[----:B------:R-:W-:Y:S02]  /*10fd0*/  ISETP.LT.OR P5, PT, R22, 0x5a, P5 ;  /* 0x0000005a1600780c */ /* 0x000fe40002fa1670 */
[----:B------:R-:W-:Y:S02]  /*10fe0*/  ISETP.GT.AND P4, PT, R141, 0x40, P3 ;  /* 0x000000408d00780c */ /* 0x000fe40001f84270 */
[----:B------:R-:W-:-:S02]  /*10ff0*/  FSEL R71, R71, -INF , !P5 ;  /* 0xff80000047477808 */ /* 0x000fc40006800000 */
[----:B------:R-:W-:Y:S01]  /*11000*/  ISETP.GT.AND P5, PT, R141, 0x61, P3 ;  /* 0x000000618d00780c */ /* 0x000fe20001fa4270 */
[----:B------:R-:W-:Y:S01]  /*11010*/  MUFU.EX2 R60, R60 ;  /* 0x0000003c003c7308 */ /* 0x000fe20000000800 */
[C---:B------:R-:W-:Y:S02]  /*11020*/  ISETP.LT.OR P4, PT, R22.reuse, 0x41, P4 ;  /* 0x000000411600780c */ /* 0x040fe40002781670 */
[----:B------:R-:W-:Y:S02]  /*11030*/  ISETP.LT.OR P5, PT, R22, 0x62, P5 ;  /* 0x000000621600780c */ /* 0x000fe40002fa1670 */
[----:B------:R-:W-:Y:S02]  /*11040*/  FSEL R58, R58, -INF , !P4 ;  /* 0xff8000003a3a7808 */ /* 0x000fe40006000000 */
[----:B------:R-:W-:Y:S01]  /*11050*/  FSEL R75, R75, -INF , !P5 ;  /* 0xff8000004b4b7808 */ /* 0x000fe20006800000 */
[----:B------:R-:W-:Y:S01]  /*11060*/  MUFU.EX2 R61, R61 ;  /* 0x0000003d003d7308 */ /* 0x000fe20000000800 */
[----:B------:R-:W-:-:S02]  /*11070*/  ISETP.GT.AND P5, PT, R141, 0x69, P3 ;  /* 0x000000698d00780c */ /* 0x000fc40001fa4270 */
[----:B------:R-:W-:Y:S02]  /*11080*/  ISETP.GT.AND P4, PT, R141, 0x48, P3 ;  /* 0x000000488d00780c */ /* 0x000fe40001f84270 */
[C---:B------:R-:W-:Y:S02]  /*11090*/  ISETP.LT.OR P5, PT, R22.reuse, 0x6a, P5 ;  /* 0x0000006a1600780c */ /* 0x040fe40002fa1670 */
[----:B------:R-:W-:Y:S01]  /*110a0*/  ISETP.LT.OR P4, PT, R22, 0x49, P4 ;  /* 0x000000491600780c */ /* 0x000fe20002781670 */
[----:B------:R-:W-:Y:S01]  /*110b0*/  MUFU.EX2 R64, R64 ;  /* 0x0000004000407308 */ /* 0x000fe20000000800 */
[----:B------:R-:W-:Y:S02]  /*110c0*/  FSEL R79, R79, -INF , !P5 ;  /* 0xff8000004f4f7808 */ /* 0x000fe40006800000 */
[----:B------:R-:W-:Y:S02]  /*110d0*/  ISETP.GT.AND P5, PT, R141, RZ, P3 ;  /* 0x000000ff8d00720c */ /* 0x000fe40001fa4270 */
[----:B------:R-:W-:-:S02]  /*110e0*/  FSEL R62, R62, -INF , !P4 ;  /* 0xff8000003e3e7808 */ /* 0x000fc40006000000 */
[----:B------:R-:W-:Y:S01]  /*110f0*/  ISETP.LT.OR P5, PT, R22, 0x1, P5 ;  /* 0x000000011600780c */ /* 0x000fe20002fa1670 */
[----:B------:R-:W-:Y:S01]  /*11100*/  MUFU.EX2 R65, R65 ;  /* 0x0000004100417308 */ /* 0x000fe20000000800 */
[----:B------:R-:W-:Y:S02]  /*11110*/  ISETP.GT.AND P4, PT, R141, 0x50, P3 ;  /* 0x000000508d00780c */ /* 0x000fe40001f84270 */
[----:B------:R-:W-:Y:S02]  /*11120*/  FSEL R25, R26, -INF , !P5 ;  /* 0xff8000001a197808 */ /* 0x000fe40006800000 */
[----:B------:R-:W-:Y:S02]  /*11130*/  ISETP.LT.OR P4, PT, R22, 0x51, P4 ;  /* 0x000000511600780c */ /* 0x000fe40002781670 */
[----:B------:R-:W-:Y:S01]  /*11140*/  FMNMX.FTZ R17, R25, R6, !PT ;  /* 0x0000000619117209 */ /* 0x000fe20007810000 */
[----:B------:R-:W0:Y:S01]  /*11150*/  MUFU.EX2 R26, R28 ;  /* 0x0000001c001a7308 */ /* 0x000e220000000800 */
[----:B------:R-:W-:-:S02]  /*11160*/  FSEL R66, R66, -INF , !P4 ;  /* 0xff80000042427808 */ /* 0x000fc40006000000 */
[----:B------:R-:W-:Y:S02]  /*11170*/  FMNMX.FTZ R17, R27, R17, !PT ;  /* 0x000000111b117209 */ /* 0x000fe40007810000 */
[----:B------:R-:W-:Y:S02]  /*11180*/  ISETP.GT.AND P4, PT, R141, 0x58, P3 ;  /* 0x000000588d00780c */ /* 0x000fe40001f84270 */
[----:B------:R-:W-:Y:S01]  /*11190*/  FMNMX.FTZ R17, R30, R17, !PT ;  /* 0x000000111e117209 */ /* 0x000fe20007810000 */
[----:B------:R-:W-:Y:S01]  /*111a0*/  MUFU.EX2 R68, R68 ;  /* 0x0000004400447308 */ /* 0x000fe20000000800 */
[----:B------:R-:W-:Y:S02]  /*111b0*/  ISETP.LT.OR P4, PT, R22, 0x59, P4 ;  /* 0x000000591600780c */ /* 0x000fe40002781670 */
[----:B------:R-:W-:Y:S02]  /*111c0*/  FMNMX.FTZ R17, R31, R17, !PT ;  /* 0x000000111f117209 */ /* 0x000fe40007810000 */
[----:B------:R-:W-:-:S02]  /*111d0*/  FSEL R70, R70, -INF , !P4 ;  /* 0xff80000046467808 */ /* 0x000fc40006000000 */
[----:B------:R-:W-:Y:S01]  /*111e0*/  FMNMX.FTZ R17, R34, R17, !PT ;  /* 0x0000001122117209 */ /* 0x000fe20007810000 */
[----:B------:R-:W-:Y:S01]  /*111f0*/  MUFU.EX2 R69, R69 ;  /* 0x0000004500457308 */ /* 0x000fe20000000800 */
[----:B------:R-:W-:Y:S01]  /*11200*/  ISETP.GT.AND P4, PT, R141, 0x60, P3 ;  /* 0x000000608d00780c */ /* 0x000fe20001f84270 */
[----:B0-----:R-:W-:Y:S01]  /*11210*/  FADD.FTZ R5, R26, R5 ;  /* 0x000000051a057221 */ /* 0x001fe20000010000 */
[----:B------:R-:W-:Y:S02]  /*11220*/  FMNMX.FTZ R17, R35, R17, !PT ;  /* 0x0000001123117209 */ /* 0x000fe40007810000 */
[----:B------:R-:W-:Y:S02]  /*11230*/  ISETP.LT.OR P4, PT, R22, 0x61, P4 ;  /* 0x000000611600780c */ /* 0x000fe40002781670 */
[----:B------:R-:W-:Y:S01]  /*11240*/  FMNMX.FTZ R17, R38, R17, !PT ;  /* 0x0000001126117209 */ /* 0x000fe20007810000 */
[----:B------:R-:W-:Y:S01]  /*11250*/  MUFU.EX2 R72, R72 ;  /* 0x0000004800487308 */ /* 0x000fe20000000800 */
        /* <DEDUP_REMOVED lines=10> */
[----:B------:R-:W-:Y:S02]  /*11300*/  ISETP.GT.AND P4, PT, R141, 0x70, P3 ;  /* 0x000000708d00780c */ /* 0x000fe40001f84270 */
[----:B------:R-:W-:Y:S02]  /*11310*/  FMNMX.FTZ R17, R47, R17, !PT ;  /* 0x000000112f117209 */ /* 0x000fe40007810000 */
[----:B------:R-:W-:Y:S02]  /*11320*/  ISETP.LT.OR P4, PT, R22, 0x71, P4 ;  /* 0x000000711600780c */ /* 0x000fe40002781670 */
[----:B------:R-:W-:Y:S01]  /*11330*/  FMNMX.FTZ R17, R50, R17, !PT ;  /* 0x0000001132117209 */ /* 0x000fe20007810000 */
[----:B------:R-:W-:Y:S01]  /*11340*/  MUFU.EX2 R77, R77 ;  /* 0x0000004d004d7308 */ /* 0x000fe20000000800 */
[----:B------:R-:W-:-:S02]  /*11350*/  FSEL R82, R82, -INF , !P4 ;  /* 0xff80000052527808 */ /* 0x000fc40006000000 */
[----:B------:R-:W-:Y:S02]  /*11360*/  FMNMX.FTZ R17, R51, R17, !PT ;  /* 0x0000001133117209 */ /* 0x000fe40007810000 */
[C---:B------:R-:W-:Y:S02]  /*11370*/  ISETP.GT.AND P4, PT, R141.reuse, 0x71, P3 ;  /* 0x000000718d00780c */ /* 0x040fe40001f84270 */
[----:B------:R-:W-:Y:S01]  /*11380*/  FMNMX.FTZ R17, R54, R17, !PT ;  /* 0x0000001136117209 */ /* 0x000fe20007810000 */
[----:B------:R-:W-:Y:S01]  /*11390*/  MUFU.EX2 R80, R80 ;  /* 0x0000005000507308 */ /* 0x000fe20000000800 */
[----:B------:R-:W-:Y:S02]  /*113a0*/  ISETP.GT.AND P5, PT, R141, 0x78, P3 ;  /* 0x000000788d00780c */ /* 0x000fe40001fa4270 */
[----:B------:R-:W-:Y:S02]  /*113b0*/  FMNMX.FTZ R17, R55, R17, !PT ;  /* 0x0000001137117209 */ /* 0x000fe40007810000 */
[----:B------:R-:W-:-:S02]  /*113c0*/  ISETP.LT.OR P4, PT, R22, 0x72, P4 ;  /* 0x000000721600780c */ /* 0x000fc40002781670 */
        /* <DEDUP_REMOVED lines=9> */
[----:B------:R-:W-:Y:S02]  /*11460*/  ISETP.LT.OR P3, PT, R22, 0x7a, P3 ;  /* 0x0000007a1600780c */ /* 0x000fe40001f61670 */
[----:B------:R-:W-:Y:S01]  /*11470*/  FMNMX.FTZ R17, R66, R17, !PT ;  /* 0x0000001142117209 */ /* 0x000fe20007810000 */
[----:B------:R-:W-:Y:S01]  /*11480*/  MUFU.EX2 R3, R3 ;  /* 0x0000000300037308 */ /* 0x000fe20000000800 */
[----:B------:R-:W-:Y:S02]  /*11490*/  FSEL R86, R86, -INF , !P5 ;  /* 0xff80000056567808 */ /* 0x000fe40006800000 */
[----:B------:R-:W-:Y:S02]  /*114a0*/  FMNMX.FTZ R17, R67, R17, !PT ;  /* 0x0000001143117209 */ /* 0x000fe40007810000 */
[----:B------:R-:W-:-:S02]  /*114b0*/  FSEL R87, R87, -INF , !P3 ;  /* 0xff80000057577808 */ /* 0x000fc40005800000 */
[----:B------:R-:W-:Y:S02]  /*114c0*/  FMNMX.FTZ R17, R70, R17, !PT ;  /* 0x0000001146117209 */ /* 0x000fe40007810000 */
[----:B------:R-:W-:Y:S02]  /*114d0*/  F2FP.BF16.F32.PACK_AB R26, R29, R26 ;  /* 0x0000001a1d1a723e */ /* 0x000fe400000010ff */
        /* <DEDUP_REMOVED lines=13> */
[----:B------:R-:W-:-:S03]  /*115b0*/  FADD.FTZ R17, R29, R5 ;  /* 0x000000051d117221 */ /* 0x000fc60000010000 */
[C---:B------:R-:W-:Y:S01]  /*115c0*/  FSETP.NEU.FTZ.AND P3, PT, R21.reuse, -INF , PT ;  /* 0xff8000001500780b */ /* 0x040fe20003f7d000 */
[----:B------:R-:W-:-:S05]  /*115d0*/  FMUL.FTZ R5, R21, R0 ;  /* 0x0000000015057220 */ /* 0x000fca0000410000 */
[----:B------:R-:W-:-:S05]  /*115e0*/  FSEL R5, R5, RZ, P3 ;  /* 0x000000ff05057208 */ /* 0x000fca0001800000 */
        /* <DEDUP_REMOVED lines=19> */
[----:B------:R-:W-:-:S03]  /*11720*/  FFMA.FTZ R86, R86, R0, -R5 ;  /* 0x0000000056567223 */ /* 0x000fc60000010805 */
[----:B------:R-:W0:Y:S08]  /*11730*/  MUFU.EX2 R28, R28 ;  /* 0x0000001c001c7308 */ /* 0x000e300000000800 */
[----:B------:R-:W1:Y:S08]  /*11740*/  MUFU.EX2 R30, R30 ;  /* 0x0000001e001e7308 */ /* 0x000e700000000800 */
[----:B------:R-:W-:Y:S01]  /*11750*/  MUFU.EX2 R31, R31 ;  /* 0x0000001f001f7308 */ /* 0x000fe20000000800 */
[----:B0-----:R-:W-:-:S07]  /*11760*/  F2FP.BF16.F32.PACK_AB R25, R28, R22 ;  /* 0x000000161c19723e */ /* 0x001fce00000010ff */
[----:B------:R-:W-:Y:S01]  /*11770*/  MUFU.EX2 R38, R38 ;  /* 0x0000002600267308 */ /* 0x000fe20000000800 */
[----:B-1----:R-:W-:-:S05]  /*11780*/  F2FP.BF16.F32.PACK_AB R27, R30, R29 ;  /* 0x0000001d1e1b723e */ /* 0x002fca00000010ff */
[----:B------:R0:W-:Y:S02]  /*11790*/  STSM.16.M88.4 [R137+0x21800], R24 ;  /* 0x0218001889007844 */ /* 0x0001e40000000200 */
[----:B------:R-:W-:Y:S08]  /*117a0*/  MUFU.EX2 R70, R70 ;  /* 0x0000004600467308 */ /* 0x000ff00000000800 */
[----:B------:R-:W-:Y:S01]  /*117b0*/  MUFU.EX2 R71, R71 ;  /* 0x0000004700477308 */ /* 0x000fe20000000800 */
[----:B0-----:R-:W-:Y:S01]  /*117c0*/  FFMA.FTZ R27, R35, R0, -R5 ;  /* 0x00000000231b7223 */ /* 0x001fe20000010805 */
[----:B------:R-:W-:-:S06]  /*117d0*/  FSEL R35, R21, RZ, P3 ;  /* 0x000000ff15237208 */ /* 0x000fcc0001800000 */
[----:B------:R-:W0:Y:S01]  /*117e0*/  MUFU.EX2 R24, R32 ;  /* 0x0000002000187308 */ /* 0x000e220000000800 */
[-CC-:B------:R-:W-:Y:S01]  /*117f0*/  FFMA.FTZ R25, R34, R0.reuse, -R5.reuse ;  /* 0x0000000022197223 */ /* 0x180fe20000010805 */
[-CC-:B------:R-:W-:Y:S01]  /*11800*/  FFMA.FTZ R34, R39, R0.reuse, -R5.reuse ;  /* 0x0000000027227223 */ /* 0x180fe20000010805 */
[----:B------:R-:W-:Y:S01]  /*11810*/  FFMA.FTZ R39, R54, R0, -R5 ;  /* 0x0000000036277223 */ /* 0x000fe20000010805 */
[----:B------:R-:W-:-:S04]  /*11820*/  FADD.FTZ R35, -R35, R6 ;  /* 0x0000000623237221 */ /* 0x000fc80000010100 */
[-C--:B------:R-:W-:Y:S01]  /*11830*/  FMUL.FTZ R6, R35, R0.reuse ;  /* 0x0000000023067220 */ /* 0x080fe20000410000 */
[----:B------:R-:W-:Y:S01]  /*11840*/  MUFU.EX2 R25, R25 ;  /* 0x0000001900197308 */ /* 0x000fe20000000800 */
[-CC-:B------:R-:W-:Y:S01]  /*11850*/  FFMA.FTZ R35, R50, R0.reuse, -R5.reuse ;  /* 0x0000000032237223 */ /* 0x180fe20000010805 */
[----:B------:R-:W-:-:S06]  /*11860*/  FFMA.FTZ R50, R63, R0, -R5 ;  /* 0x000000003f327223 */ /* 0x000fcc0000010805 */
[----:B------:R-:W1:Y:S01]  /*11870*/  MUFU.EX2 R6, R6 ;  /* 0x0000000600067308 */ /* 0x000e620000000800 */
[----:B0-----:R-:W-:Y:S01]  /*11880*/  FADD.FTZ R17, R24, R17 ;  /* 0x0000001118117221 */ /* 0x001fe20000010000 */
[----:B------:R-:W-:-:S03]  /*11890*/  F2FP.BF16.F32.PACK_AB R24, R33, R24 ;  /* 0x000000182118723e */ /* 0x000fc600000010ff */
[----:B------:R-:W-:-:S03]  /*118a0*/  FADD.FTZ R17, R33, R17 ;  /* 0x0000001121117221 */ /* 0x000fc60000010000 */
[----:B------:R0:W3:Y:S08]  /*118b0*/  MUFU.EX2 R26, R36 ;  /* 0x00000024001a7308 */ /* 0x0000f00000000800 */
[----:B------:R-:W4:Y:S01]  /*118c0*/  MUFU.EX2 R27, R27 ;  /* 0x0000001b001b7308 */ /* 0x000f220000000800 */
[----:B-1----:R-:W-:Y:S01]  /*118d0*/  FFMA.FTZ R22, R6, R7, R22 ;  /* 0x0000000706167223 */ /* 0x002fe20000010016 */
[-CC-:B0-----:R-:W-:Y:S01]  /*118e0*/  FFMA.FTZ R36, R42, R0.reuse, -R5.reuse ;  /* 0x000000002a247223 */ /* 0x181fe20000010805 */
[-CC-:B------:R-:W-:Y:S01]  /*118f0*/  FFMA.FTZ R42, R43, R0.reuse, -R5.reuse ;  /* 0x000000002b2a7223 */ /* 0x180fe20000010805 */
[-CC-:B------:R-:W-:Y:S01]  /*11900*/  FFMA.FTZ R43, R46, R0.reuse, -R5.reuse ;  /* 0x000000002e2b7223 */ /* 0x180fe20000010805 */
[----:B------:R-:W-:Y:S01]  /*11910*/  FADD.FTZ R22, R28, R22 ;  /* 0x000000161c167221 */ /* 0x000fe20000010000 */
[-CC-:B------:R-:W-:Y:S01]  /*11920*/  FFMA.FTZ R46, R47, R0.reuse, -R5.reuse ;  /* 0x000000002f2e7223 */ /* 0x180fe20000010805 */
[-C--:B------:R-:W-:Y:S01]  /*11930*/  FFMA.FTZ R7, R55, R0.reuse, -R5 ;  /* 0x0000000037077223 */ /* 0x080fe20000010805 */
[----:B------:R-:W0:Y:S01]  /*11940*/  MUFU.EX2 R34, R34 ;  /* 0x0000002200227308 */ /* 0x000e220000000800 */
[----:B------:R-:W-:Y:S01]  /*11950*/  FADD.FTZ R29, R29, R22 ;  /* 0x000000161d1d7221 */ /* 0x000fe20000010000 */
[----:B---3--:R-:W-:Y:S01]  /*11960*/  FADD.FTZ R28, R26, R17 ;  /* 0x000000111a1c7221 */ /* 0x008fe20000010000 */
[----:B------:R-:W-:Y:S01]  /*11970*/  FFMA.FTZ R47, R59, R0, -R5 ;  /* 0x000000003b2f7223 */ /* 0x000fe20000010805 */
[C---:B------:R-:W-:Y:S01]  /*11980*/  F2FP.BF16.F32.PACK_AB R26, R37.reuse, R26 ;  /* 0x0000001a251a723e */ /* 0x040fe200000010ff */
[----:B------:R-:W-:Y:S01]  /*11990*/  FADD.FTZ R29, R30, R29 ;  /* 0x0000001d1e1d7221 */ /* 0x000fe20000010000 */
[----:B------:R-:W-:-:S02]  /*119a0*/  FADD.FTZ R28, R37, R28 ;  /* 0x0000001c251c7221 */ /* 0x000fc40000010000 */
[----:B------:R-:W1:Y:S01]  /*119b0*/  MUFU.EX2 R36, R36 ;  /* 0x0000002400247308 */ /* 0x000e620000000800 */
[----:B------:R-:W-:Y:S01]  /*119c0*/  FADD.FTZ R29, R25, R29 ;  /* 0x0000001d191d7221 */ /* 0x000fe20000010000 */
[----:B------:R-:W-:Y:S01]  /*119d0*/  FADD.FTZ R28, R40, R28 ;  /* 0x0000001c281c7221 */ /* 0x000fe20000010000 */
[C---:B----4-:R-:W-:Y:S02]  /*119e0*/  F2FP.BF16.F32.PACK_AB R25, R27.reuse, R25 ;  /* 0x000000191b19723e */ /* 0x050fe400000010ff */
[----:B------:R-:W-:Y:S01]  /*119f0*/  FADD.FTZ R29, R27, R29 ;  /* 0x0000001d1b1d7221 */ /* 0x000fe20000010000 */
[C---:B------:R-:W-:Y:S01]  /*11a00*/  FADD.FTZ R30, R41.reuse, R28 ;  /* 0x0000001c291e7221 */ /* 0x040fe20000010000 */
[----:B------:R-:W-:Y:S01]  /*11a10*/  F2FP.BF16.F32.PACK_AB R28, R41, R40 ;  /* 0x00000028291c723e */ /* 0x000fe200000010ff */
[----:B------:R-:W3:Y:S01]  /*11a20*/  MUFU.EX2 R42, R42 ;  /* 0x0000002a002a7308 */ /* 0x000ee20000000800 */
[----:B------:R-:W-:Y:S01]  /*11a30*/  FADD.FTZ R29, R31, R29 ;  /* 0x0000001d1f1d7221 */ /* 0x000fe20000010000 */
[----:B------:R-:W-:Y:S01]  /*11a40*/  FADD.FTZ R30, R44, R30 ;  /* 0x0000001e2c1e7221 */ /* 0x000fe20000010000 */
[C---:B0-----:R-:W-:Y:S01]  /*11a50*/  F2FP.BF16.F32.PACK_AB R27, R34.reuse, R31 ;  /* 0x0000001f221b723e */ /* 0x041fe200000010ff */
[----:B------:R-:W4:Y:S01]  /*11a60*/  LDL R41, [R1+0x2c] ;  /* 0x00002c0001297983 */ /* 0x000f220000100800 */
[----:B------:R-:W-:Y:S01]  /*11a70*/  FADD.FTZ R29, R34, R29 ;  /* 0x0000001d221d7221 */ /* 0x000fe20000010000 */
[C---:B------:R-:W-:Y:S01]  /*11a80*/  FADD.FTZ R33, R45.reuse, R30 ;  /* 0x0000001e2d217221 */ /* 0x040fe20000010000 */
[----:B------:R-:W-:Y:S01]  /*11a90*/  F2FP.BF16.F32.PACK_AB R30, R45, R44 ;  /* 0x0000002c2d1e723e */ /* 0x000fe200000010ff */
[----:B------:R-:W0:Y:S01]  /*11aa0*/  MUFU.EX2 R43, R43 ;  /* 0x0000002b002b7308 */ /* 0x000e220000000800 */
[----:B-1----:R-:W-:Y:S01]  /*11ab0*/  FADD.FTZ R29, R36, R29 ;  /* 0x0000001d241d7221 */ /* 0x002fe20000010000 */
[----:B--2---:R1:W-:Y:S06]  /*11ac0*/  STSM.16.M88.4 [R142], R24 ;  /* 0x000000188e007844 */ /* 0x0043ec0000000200 */
[----:B------:R2:W5:Y:S01]  /*11ad0*/  MUFU.EX2 R32, R48 ;  /* 0x0000003000207308 */ /* 0x0005620000000800 */
[----:B---3--:R-:W-:-:S07]  /*11ae0*/  FADD.FTZ R29, R42, R29 ;  /* 0x0000001d2a1d7221 */ /* 0x008fce0000010000 */
[----:B------:R-:W3:Y:S01]  /*11af0*/  MUFU.EX2 R46, R46 ;  /* 0x0000002e002e7308 */ /* 0x000ee20000000800 */
[----:B0-----:R-:W-:Y:S01]  /*11b00*/  FADD.FTZ R29, R43, R29 ;  /* 0x0000001d2b1d7221 */ /* 0x001fe20000010000 */
[----:B--2---:R-:W-:-:S06]  /*11b10*/  FFMA.FTZ R48, R62, R0, -R5 ;  /* 0x000000003e307223 */ /* 0x004fcc0000010805 */
[----:B------:R-:W0:Y:S01]  /*11b20*/  MUFU.EX2 R35, R35 ;  /* 0x0000002300237308 */ /* 0x000e220000000800 */
[----:B-----5:R-:W-:-:S07]  /*11b30*/  FADD.FTZ R40, R32, R33 ;  /* 0x0000002120287221 */ /* 0x020fce0000010000 */
[----:B------:R-:W2:Y:S01]  /*11b40*/  MUFU.EX2 R39, R39 ;  /* 0x0000002700277308 */ /* 0x000ea20000000800 */
[----:B---3--:R-:W-:Y:S01]  /*11b50*/  FADD.FTZ R33, R46, R29 ;  /* 0x0000001d2e217221 */ /* 0x008fe20000010000 */
[----:B------:R-:W-:-:S06]  /*11b60*/  FADD.FTZ R29, R49, R40 ;  /* 0x00000028311d7221 */ /* 0x000fcc0000010000 */
[----:B------:R-:W3:Y:S01]  /*11b70*/  MUFU.EX2 R7, R7 ;  /* 0x0000000700077308 */ /* 0x000ee20000000800 */
[----:B0-----:R-:W-:Y:S01]  /*11b80*/  FADD.FTZ R33, R35, R33 ;  /* 0x0000002123217221 */ /* 0x001fe20000010000 */
[----:B------:R-:W-:-:S06]  /*11b90*/  FADD.FTZ R29, R52, R29 ;  /* 0x0000001d341d7221 */ /* 0x000fcc0000010000 */
[----:B------:R-:W0:Y:S01]  /*11ba0*/  MUFU.EX2 R22, R58 ;  /* 0x0000003a00167308 */ /* 0x000e220000000800 */
[----:B------:R-:W-:Y:S01]  /*11bb0*/  FADD.FTZ R33, R38, R33 ;  /* 0x0000002126217221 */ /* 0x000fe20000010000 */
[----:B------:R-:W-:-:S06]  /*11bc0*/  FADD.FTZ R29, R53, R29 ;  /* 0x0000001d351d7221 */ /* 0x000fcc0000010000 */
[----:B------:R-:W5:Y:S01]  /*11bd0*/  MUFU.EX2 R47, R47 ;  /* 0x0000002f002f7308 */ /* 0x000f620000000800 */
[----:B--2---:R-:W-:Y:S01]  /*11be0*/  FADD.FTZ R33, R39, R33 ;  /* 0x0000002127217221 */ /* 0x004fe20000010000 */
[----:B------:R-:W-:-:S06]  /*11bf0*/  FADD.FTZ R29, R56, R29 ;  /* 0x0000001d381d7221 */ /* 0x000fcc0000010000 */
[----:B------:R-:W-:Y:S01]  /*11c00*/  MUFU.EX2 R50, R50 ;  /* 0x0000003200327308 */ /* 0x000fe20000000800 */
[----:B---3--:R-:W-:Y:S01]  /*11c10*/  FADD.FTZ R33, R7, R33 ;  /* 0x0000002107217221 */ /* 0x008fe20000010000 */
[----:B------:R-:W-:Y:S01]  /*11c20*/  FADD.FTZ R31, R57, R29 ;  /* 0x0000001d391f7221 */ /* 0x000fe20000010000 */
[----:B------:R-:W-:Y:S01]  /*11c30*/  F2FP.BF16.F32.PACK_AB R29, R42, R36 ;  /* 0x000000242a1d723e */ /* 0x000fe200000010ff */
[----:B------:R-:W-:Y:S01]  /*11c40*/  FFMA.FTZ R5, R87, R0, -R5 ;  /* 0x0000000057057223 */ /* 0x000fe20000010805 */
[----:B0-----:R-:W-:Y:S01]  /*11c50*/  FADD.FTZ R33, R22, R33 ;  /* 0x0000002116217221 */ /* 0x001fe20000010000 */
[----:B------:R-:W-:Y:S01]  /*11c60*/  FADD.FTZ R34, R60, R31 ;  /* 0x0000001f3c227221 */ /* 0x000fe20000010000 */
[----:B------:R-:W-:Y:S01]  /*11c70*/  F2FP.BF16.F32.PACK_AB R31, R46, R43 ;  /* 0x0000002b2e1f723e */ /* 0x000fe200000010ff */
[----:B------:R-:W0:Y:S01]  /*11c80*/  MUFU.EX2 R48, R48 ;  /* 0x0000003000307308 */ /* 0x000e220000000800 */
[----:B-----5:R-:W-:Y:S01]  /*11c90*/  FADD.FTZ R33, R47, R33 ;  /* 0x000000212f217221 */ /* 0x020fe20000010000 */
[----:B------:R-:W-:-:S06]  /*11ca0*/  FADD.FTZ R34, R61, R34 ;  /* 0x000000223d227221 */ /* 0x000fcc0000010000 */
[----:B------:R-:W2:Y:S01]  /*11cb0*/  MUFU.EX2 R17, R66 ;  /* 0x0000004200117308 */ /* 0x000ea20000000800 */
[----:B------:R-:W-:-:S07]  /*11cc0*/  FADD.FTZ R40, R64, R34 ;  /* 0x0000002240287221 */ /* 0x000fce0000010000 */
[----:B------:R-:W3:Y:S01]  /*11cd0*/  MUFU.EX2 R37, R67 ;  /* 0x0000004300257308 */ /* 0x000ee20000000800 */
[----:B0-----:R-:W-:-:S04]  /*11ce0*/  FADD.FTZ R33, R48, R33 ;  /* 0x0000002130217221 */ /* 0x001fc80000010000 */
[----:B------:R-:W-:Y:S01]  /*11cf0*/  FADD.FTZ R36, R50, R33 ;  /* 0x0000002132247221 */ /* 0x000fe20000010000 */
[----:B------:R-:W-:Y:S02]  /*11d00*/  FADD.FTZ R33, R65, R40 ;  /* 0x0000002841217221 */ /* 0x000fe40000010000 */
[----:B------:R-:W-:Y:S01]  /*11d10*/  MUFU.EX2 R74, R74 ;  /* 0x0000004a004a7308 */ /* 0x000fe20000000800 */
[----:B--2---:R-:W-:Y:S01]  /*11d20*/  FADD.FTZ R36, R17, R36 ;  /* 0x0000002411247221 */ /* 0x004fe20000010000 */
[----:B------:R-:W-:Y:S01]  /*11d30*/  FADD.FTZ R40, R68, R33 ;  /* 0x0000002144287221 */ /* 0x000fe20000010000 */
[----:B------:R0:W-:Y:S03]  /*11d40*/  STSM.16.M88.4 [R139], R28 ;  /* 0x0000001c8b007844 */ /* 0x0001e60000000200 */
[----:B-1----:R-:W-:Y:S02]  /*11d50*/  FADD.FTZ R27, R69, R40 ;  /* 0x00000028451b7221 */ /* 0x002fe40000010000 */
[----:B------:R-:W1:Y:S01]  /*11d60*/  MUFU.EX2 R75, R75 ;  /* 0x0000004b004b7308 */ /* 0x000e620000000800 */
[----:B---3--:R-:W-:Y:S01]  /*11d70*/  FADD.FTZ R25, R37, R36 ;  /* 0x0000002425197221 */ /* 0x008fe20000010000 */
[----:B------:R-:W-:-:S02]  /*11d80*/  F2FP.BF16.F32.PACK_AB R33, R38, R35 ;  /* 0x000000232621723e */ /* 0x000fc400000010ff */
[----:B------:R-:W-:Y:S02]  /*11d90*/  F2FP.BF16.F32.PACK_AB R32, R49, R32 ;  /* 0x000000203120723e */ /* 0x000fe400000010ff */
[----:B------:R-:W-:Y:S02]  /*11da0*/  F2FP.BF16.F32.PACK_AB R34, R53, R52 ;  /* 0x000000343522723e */ /* 0x000fe400000010ff */
[----:B------:R-:W-:Y:S01]  /*11db0*/  F2FP.BF16.F32.PACK_AB R35, R7, R39 ;  /* 0x000000270723723e */ /* 0x000fe200000010ff */
[----:B------:R-:W-:Y:S01]  /*11dc0*/  MUFU.EX2 R78, R78 ;  /* 0x0000004e004e7308 */ /* 0x000fe20000000800 */
[----:B------:R-:W-:Y:S01]  /*11dd0*/  F2FP.BF16.F32.PACK_AB R24, R57, R56 ;  /* 0x000000383918723e */ /* 0x000fe200000010ff */
[----:B0-----:R-:W-:Y:S01]  /*11de0*/  FADD.FTZ R28, R70, R25 ;  /* 0x00000019461c7221 */ /* 0x001fe20000010000 */
[----:B------:R-:W-:Y:S01]  /*11df0*/  FADD.FTZ R30, R72, R27 ;  /* 0x0000001b481e7221 */ /* 0x000fe20000010000 */
[----:B------:R-:W-:Y:S02]  /*11e00*/  F2FP.BF16.F32.PACK_AB R26, R61, R60 ;  /* 0x0000003c3d1a723e */ /* 0x000fe400000010ff */
[----:B------:R-:W-:-:S02]  /*11e10*/  F2FP.BF16.F32.PACK_AB R25, R47, R22 ;  /* 0x000000162f19723e */ /* 0x000fc400000010ff */
[----:B------:R-:W-:Y:S01]  /*11e20*/  F2FP.BF16.F32.PACK_AB R27, R50, R48 ;  /* 0x00000030321b723e */ /* 0x000fe200000010ff */
[----:B------:R-:W-:Y:S04]  /*11e30*/  STSM.16.M88.4 [R138], R32 ;  /* 0x000000208a007844 */ /* 0x000fe80000000200 */
[----:B------:R0:W-:Y:S02]  /*11e40*/  STSM.16.M88.4 [R137+0x27800], R24 ;  /* 0x0278001889007844 */ /* 0x0001e40000000200 */
[----:B0-----:R-:W-:Y:S02]  /*11e50*/  F2FP.BF16.F32.PACK_AB R25, R37, R17 ;  /* 0x000000112519723e */ /* 0x001fe400000010ff */
[----:B------:R-:W2:Y:S01]  /*11e60*/  LDL R17, [R1+0x24] ;  /* 0x0000240001117983 */ /* 0x000ea20000100800 */
[----:B------:R-:W0:Y:S01]  /*11e70*/  MUFU.EX2 R79, R79 ;  /* 0x0000004f004f7308 */ /* 0x000e220000000800 */
[----:B------:R-:W-:Y:S01]  /*11e80*/  FADD.FTZ R29, R73, R30 ;  /* 0x0000001e491d7221 */ /* 0x000fe20000010000 */
[----:B------:R-:W-:-:S06]  /*11e90*/  FADD.FTZ R7, R71, R28 ;  /* 0x0000001c47077221 */ /* 0x000fcc0000010000 */
[----:B------:R-:W-:Y:S01]  /*11ea0*/  MUFU.EX2 R82, R82 ;  /* 0x0000005200527308 */ /* 0x000fe20000000800 */
[----:B------:R-:W-:-:S07]  /*11eb0*/  FADD.FTZ R28, R76, R29 ;  /* 0x0000001d4c1c7221 */ /* 0x000fce0000010000 */
[----:B------:R-:W3:Y:S08]  /*11ec0*/  MUFU.EX2 R83, R83 ;  /* 0x0000005300537308 */ /* 0x000ef00000000800 */
[----:B------:R-:W-:Y:S08]  /*11ed0*/  MUFU.EX2 R86, R86 ;  /* 0x0000005600567308 */ /* 0x000ff00000000800 */
[----:B------:R-:W5:Y:S01]  /*11ee0*/  MUFU.EX2 R38, R5 ;  /* 0x0000000500267308 */ /* 0x000f620000000800 */
[----:B------:R-:W-:Y:S01]  /*11ef0*/  FADD.FTZ R29, R77, R28 ;  /* 0x0000001c4d1d7221 */ /* 0x000fe20000010000 */
[----:B------:R-:W-:-:S02]  /*11f00*/  F2FP.BF16.F32.PACK_AB R24, R65, R64 ;  /* 0x000000404118723e */ /* 0x000fc400000010ff */
[----:B------:R-:W-:Y:S01]  /*11f10*/  F2FP.BF16.F32.PACK_AB R26, R69, R68 ;  /* 0x00000044451a723e */ /* 0x000fe200000010ff */
[----:B------:R-:W-:Y:S01]  /*11f20*/  FADD.FTZ R36, R80, R29 ;  /* 0x0000001d50247221 */ /* 0x000fe20000010000 */
[----:B------:R-:W-:Y:S02]  /*11f30*/  F2FP.BF16.F32.PACK_AB R27, R71, R70 ;  /* 0x00000046471b723e */ /* 0x000fe400000010ff */
[----:B------:R-:W-:Y:S02]  /*11f40*/  F2FP.BF16.F32.PACK_AB R28, R73, R72 ;  /* 0x00000048491c723e */ /* 0x000fe400000010ff */
[----:B------:R-:W-:Y:S02]  /*11f50*/  F2FP.BF16.F32.PACK_AB R30, R77, R76 ;  /* 0x0000004c4d1e723e */ /* 0x000fe400000010ff */
[----:B-1----:R-:W-:Y:S02]  /*11f60*/  F2FP.BF16.F32.PACK_AB R29, R75, R74 ;  /* 0x0000004a4b1d723e */ /* 0x002fe400000010ff */
[----:B0-----:R-:W-:-:S02]  /*11f70*/  F2FP.BF16.F32.PACK_AB R31, R79, R78 ;  /* 0x0000004e4f1f723e */ /* 0x001fc400000010ff */
[----:B------:R-:W-:Y:S02]  /*11f80*/  F2FP.BF16.F32.PACK_AB R32, R81, R80 ;  /* 0x000000505120723e */ /* 0x000fe400000010ff */
[----:B---3--:R-:W-:Y:S02]  /*11f90*/  F2FP.BF16.F32.PACK_AB R33, R83, R82 ;  /* 0x000000525321723e */ /* 0x008fe400000010ff */
[----:B------:R-:W-:Y:S02]  /*11fa0*/  F2FP.BF16.F32.PACK_AB R34, R3, R84 ;  /* 0x000000540322723e */ /* 0x000fe400000010ff */
[----:B-----5:R-:W-:Y:S01]  /*11fb0*/  F2FP.BF16.F32.PACK_AB R35, R38, R86 ;  /* 0x000000562623723e */ /* 0x020fe200000010ff */
[----:B------:R-:W-:-:S04]  /*11fc0*/  FADD.FTZ R22, R74, R7 ;  /* 0x000000074a167221 */ /* 0x000fc80000010000 */
[----:B------:R-:W-:-:S04]  /*11fd0*/  FADD.FTZ R7, R75, R22 ;  /* 0x000000164b077221 */ /* 0x000fc80000010000 */
[----:B------:R-:W-:-:S04]  /*11fe0*/  FADD.FTZ R22, R78, R7 ;  /* 0x000000074e167221 */ /* 0x000fc80000010000 */
[----:B------:R-:W-:Y:S01]  /*11ff0*/  FADD.FTZ R7, R79, R22 ;  /* 0x000000164f077221 */ /* 0x000fe20000010000 */
[----:B------:R-:W-:-:S03]  /*12000*/  FADD.FTZ R39, R81, R36 ;  /* 0x0000002451277221 */ /* 0x000fc60000010000 */
[----:B------:R-:W-:Y:S01]  /*12010*/  FADD.FTZ R22, R82, R7 ;  /* 0x0000000752167221 */ /* 0x000fe20000010000 */
[----:B------:R-:W-:-:S03]  /*12020*/  FADD.FTZ R84, R84, R39 ;  /* 0x0000002754547221 */ /* 0x000fc60000010000 */
[----:B------:R-:W-:Y:S01]  /*12030*/  FADD.FTZ R5, R83, R22 ;  /* 0x0000001653057221 */ /* 0x000fe20000010000 */
[----:B------:R-:W-:-:S03]  /*12040*/  FMUL.FTZ R90, R90, R6 ;  /* 0x000000065a5a7220 */ /* 0x000fc60000410000 */
[----:B------:R-:W-:Y:S01]  /*12050*/  FADD.FTZ R7, R86, R5 ;  /* 0x0000000556077221 */ /* 0x000fe20000010000 */
[----:B------:R-:W-:Y:S01]  /*12060*/  FADD.FTZ R5, R3, R84 ;  /* 0x0000005403057221 */ /* 0x000fe20000010000 */
        /* <DEDUP_REMOVED lines=41> */
[----:B----4-:R0:W-:Y:S04]  /*12300*/  STSM.16.M88.4 [R41], R24 ;  /* 0x0000001829007844 */ /* 0x0101e80000000200 */
[----:B------:R0:W-:Y:S04]  /*12310*/  STSM.16.M88.4 [R139+0x6000], R28 ;  /* 0x0060001c8b007844 */ /* 0x0001e80000000200 */
[----:B------:R0:W-:Y:S01]  /*12320*/  STSM.16.M88.4 [R138+0x6000], R32 ;  /* 0x006000208a007844 */ /* 0x0001e20000000200 */
[----:B------:R1:W-:Y:S06]  /*12330*/  MEMBAR.ALL.CTA ;  /* 0x0000000000007992 */ /* 0x0003ec0000008000 */
[----:B-1----:R-:W1:Y:S01]  /*12340*/  FENCE.VIEW.ASYNC.S ;  /* 0x00000000000073c6 */ /* 0x002e620000000000 */
        /* <DEDUP_REMOVED lines=8> */
[----:B------:R-:W-:Y:S02]  /*123d0*/  IMAD.MOV.U32 R3, RZ, RZ, R14 ;  /* 0x000000ffff037224 */ /* 0x000fe400078e000e */
[----:B------:R-:W-:Y:S01]  /*123e0*/  IMAD.MOV.U32 R6, RZ, RZ, R21 ;  /* 0x000000ffff067224 */ /* 0x000fe200078e0015 */
[C---:B--2---:R-:W-:Y:S01]  /*123f0*/  ISETP.GT.AND P3, PT, R4.reuse, R17, PT ;  /* 0x000000110400720c */ /* 0x044fe20003f64270 */
[----:B------:R-:W-:Y:S02]  /*12400*/  VIADD R4, R4, 0xffffffff ;  /* 0xffffffff04047836 */ /* 0x000fe40000000000 */
[----:B------:R-:W-:Y:S01]  /*12410*/  IMAD.MOV.U32 R17, RZ, RZ, R10 ;  /* 0x000000ffff117224 */ /* 0x000fe200078e000a */
[----:B-1----:R-:W-:-:S09]  /*12420*/  NOP ;  /* 0x0000000000007918 */ /* 0x002fd20000000000 */
[----:B0-----:R-:W-:Y:S05]  /*12430*/  @P3 BRA `(.L_x_1249) ;  /* 0xffffffcc00183947 */ /* 0x001fea000383ffff */
[----:B------:R-:W-:Y:S02]  /*12440*/  IMAD.MOV.U32 R6, RZ, RZ, R21 ;  /* 0x000000ffff067224 */ /* 0x000fe400078e0015 */
[----:B------:R-:W-:Y:S02]  /*12450*/  IMAD.MOV.U32 R3, RZ, RZ, R14 ;  /* 0x000000ffff037224 */ /* 0x000fe400078e000e */
[----:B------:R-:W-:Y:S02]  /*12460*/  IMAD.MOV.U32 R17, RZ, RZ, R10 ;  /* 0x000000ffff117224 */ /* 0x000fe400078e000a */
[----:B------:R-:W-:-:S07]  /*12470*/  IMAD.MOV.U32 R22, RZ, RZ, R11 ;  /* 0x000000ffff167224 */ /* 0x000fce00078e000b */
.L_x_1231:
[----:B------:R-:W2:Y:S01]  /*12480*/  LDL R11, [R1+0x40] ;  /* 0x00004000010b7983 */ /* 0x000ea20000100800 */
[----:B------:R-:W0:Y:S03]  /*12490*/  LDC R10, c[0x0][0x9e4] ;  /* 0x00027900ff0a7b82 */ /* 0x000e260000000800 */
[----:B------:R-:W2:Y:S04]  /*124a0*/  LDL R8, [R1+0x30] ;  /* 0x0000300001087983 */ /* 0x000ea80000100800 */
[----:B------:R-:W3:Y:S01]  /*124b0*/  LDL.LU R9, [R1+0x34] ;  /* 0x0000340001097983 */ /* 0x000ee20000300800 */
[----:B0-----:R-:W-:Y:S02]  /*124c0*/  ISETP.GE.AND P5, PT, R10, 0x1, PT ;  /* 0x000000010a00780c */ /* 0x001fe40003fa6270 */
[----:B--2---:R-:W-:-:S05]  /*124d0*/  IADD3 R8, R8, 0xc0, -R11 ;  /* 0x000000c008087810 */ /* 0x004fca0007ffe80b */
[----:B---3--:R-:W-:-:S04]  /*124e0*/  IMAD R9, R9, 0xc0, R8 ;  /* 0x000000c009097824 */ /* 0x008fc800078e0208 */
[----:B------:R-:W-:Y:S02]  /*124f0*/  IMAD.IADD R20, R9, 0x1, -R20 ;  /* 0x0000000109147824 */ /* 0x000fe400078e0a14 */
[----:B------:R-:W-:Y:S05]  /*12500*/  @!P5 BRA `(.L_x_1250) ;  /* 0x000000000048d947 */ /* 0x000fea0003800000 */
[----:B------:R-:W-:Y:S01]  /*12510*/  IMAD.MOV.U32 R11, RZ, RZ, R9 ;  /* 0x000000ffff0b7224 */ /* 0x000fe200078e0009 */
[----:B------:R-:W-:Y:S04]  /*12520*/  BSSY B0, `(.L_x_1251) ;  /* 0x000000e000007945 */ /* 0x000fe80003800000 */
        /* <DEDUP_REMOVED lines=9> */
.L_x_1252:
[----:B------:R-:W-:-:S13]  /*125c0*/  ISETP.NE.AND P2, PT, R10, 0x1, PT ;  /* 0x000000010a00780c */ /* 0x000fda0003f45270 */
[----:B------:R-:W0:Y:S02]  /*125d0*/  @P2 LDC.64 R8, c[0x0][0x9e8] ;  /* 0x00027a00ff082b82 */ /* 0x000e240000000a00 */
[----:B0-----:R-:W-:-:S05]  /*125e0*/  @P2 IMAD.HI.U32 R8, R11, R8, RZ ;  /* 0x000000080b082227 */ /* 0x001fca00078e00ff */
[----:B------:R-:W-:-:S07]  /*125f0*/  @P2 SHF.R.U32.HI R11, RZ, R9, R8 ;  /* 0x00000009ff0b2219 */ /* 0x000fce0000011608 */
.L_x_1253:
[----:B------:R-:W-:Y:S05]  /*12600*/  BSYNC B0 ;  /* 0x0000000000007941 */ /* 0x000fea0003800000 */
.L_x_1251:
[----:B------:R-:W-:-:S05]  /*12610*/  IMAD R11, R11, R10, RZ ;  /* 0x0000000a0b0b7224 */ /* 0x000fca00078e02ff */
[----:B------:R-:W-:-:S07]  /*12620*/  VIMNMX R20, R20, R11, !PT ;  /* 0x0000000b14147248 */ /* 0x000fce0007fe0100 */
.L_x_1250:
[----:B------:R-:W2:Y:S01]  /*12630*/  LDL R8, [R1+0x38] ;  /* 0x0000380001087983 */ /* 0x000ea20000100800 */
[----:B------:R-:W-:-:S05]  /*12640*/  VIADD R20, R20, 0x7f ;  /* 0x0000007f14147836 */ /* 0x000fca0000000000 */
[----:B------:R-:W-:-:S04]  /*12650*/  SHF.R.S32.HI R9, RZ, 0x1f, R20 ;  /* 0x0000001fff097819 */ /* 0x000fc80000011414 */
[----:B------:R-:W-:-:S04]  /*12660*/  LEA.HI R9, R9, R20, RZ, 0x7 ;  /* 0x0000001409097211 */ /* 0x000fc800078f38ff */
[----:B------:R-:W-:-:S04]  /*12670*/  SHF.R.S32.HI R9, RZ, 0x7, R9 ;  /* 0x00000007ff097819 */ /* 0x000fc80000011409 */
[----:B--2---:R-:W-:-:S04]  /*12680*/  VIMNMX R142, R8, R9, !PT ;  /* 0x00000009088e7248 */ /* 0x004fc80007fe0100 */
[----:B------:R-:W-:-:S13]  /*12690*/  ISETP.GE.AND P2, PT, R4, R142, PT ;  /* 0x0000008e0400720c */ /* 0x000fda0003f46270 */
[----:B------:R-:W-:Y:S05]  /*126a0*/  @!P2 BRA `(.L_x_1254) ;  /* 0x0000002000e0a947 */ /* 0x000fea0003800000 */
[----:B------:R-:W-:Y:S02]  /*126b0*/  IMAD.MOV.U32 R9, RZ, RZ, R6 ;  /* 0x000000ffff097224 */ /* 0x000fe400078e0006 */
[----:B------:R-:W-:Y:S02]  /*126c0*/  IMAD.MOV.U32 R8, RZ, RZ, R3 ;  /* 0x000000ffff087224 */ /* 0x000fe400078e0003 */
[----:B------:R-:W-:Y:S02]  /*126d0*/  IMAD.MOV.U32 R10, RZ, RZ, R22 ;  /* 0x000000ffff0a7224 */ /* 0x000fe400078e0016 */
[----:B------:R-:W-:-:S07]  /*126e0*/  IMAD.MOV.U32 R11, RZ, RZ, R17 ;  /* 0x000000ffff0b7224 */ /* 0x000fce00078e0011 */
.L_x_1264:
        /* <DEDUP_REMOVED lines=11> */
.L_x_1256:
[----:B------:R-:W-:Y:S01]  /*127a0*/  IMAD R0, R17, 0x8, R2 ;  /* 0x0000000811007824 */ /* 0x000fe200078e0202 */
[----:B------:R-:W-:-:S04]  /*127b0*/  SHF.L.U32 R3, R22, 0x1f, RZ ;  /* 0x0000001f16037819 */ /* 0x000fc800000006ff */
[----:B------:R0:W1:Y:S01]  /*127c0*/  SYNCS.PHASECHK.TRANS64.TRYWAIT P3, [R0+URZ+0x2d830], R3 ;  /* 0x02d83003000075a7 */ /* 0x000062000806017f */
[----:B------:R-:W-:Y:S05]  /*127d0*/  @!P0 BRA `(.L_x_1257) ;  /* 0x0000000000048947 */ /* 0x000fea0003800000 */
[----:B------:R-:W-:Y:S01]  /*127e0*/  BPT.TRAP 0x1 ;  /* 0x000000040000795c */ /* 0x000fe20000300000 */
.L_x_1257:
[----:B------:R-:W-:Y:S04]  /*127f0*/  BSSY B0, `(.L_x_1255) ;  /* 0x0000004000007945 */ /* 0x000fe80003800000 */
[----:B-1----:R-:W-:Y:S05]  /*12800*/  @P3 BRA `(.L_x_1258) ;  /* 0x0000000000083947 */ /* 0x002fea0003800000 */
[----:B------:R-:W1:Y:S02]  /*12810*/  SYNCS.PHASECHK.TRANS64.TRYWAIT P3, [R0+URZ+0x2d830], R3 ;  /* 0x02d83003000075a7 */ /* 0x000e64000806017f */
[----:B-1----:R-:W-:Y:S05]  /*12820*/  @!P3 BRA `(.L_x_1259) ;  /* 0x000000e40000b947 */ /* 0x002fea0003800000 */
.L_x_1258:
[----:B------:R-:W-:Y:S05]  /*12830*/  BSYNC B0 ;  /* 0x0000000000007941 */ /* 0x000fea0003800000 */
.L_x_1255:
[----:B01----:R-:W2:Y:S01]  /*12840*/  LDL R3, [R1+0x10] ;  /* 0x0000100001037983 */ /* 0x003ea20000100800 */
[----:B------:R-:W0:Y:S01]  /*12850*/  S2R R0, SR_TID.X ;  /* 0x0000000000007919 */ /* 0x000e220000002100 */
        /* <DEDUP_REMOVED lines=59> */
.L_x_1261:
[----:B------:R-:W-:Y:S01]  /*12c10*/  SHF.L.U32 R0, R10, 0x1f, RZ ;  /* 0x0000001f0a007819 */ /* 0x000fe200000006ff */
[----:B------:R-:W-:-:S04]  /*12c20*/  IMAD R3, R11, 0x8, R2 ;  /* 0x000000080b037824 */ /* 0x000fc800078e0202 */
[----:B------:R0:W1:Y:S01]  /*12c30*/  SYNCS.PHASECHK.TRANS64.TRYWAIT P2, [R3+URZ+0x2d850], R0 ;  /* 0x02d85000030075a7 */ /* 0x000062000804017f */
[----:B------:R-:W-:Y:S05]  /*12c40*/  @!P0 BRA `(.L_x_1262) ;  /* 0x0000000000048947 */ /* 0x000fea0003800000 */
[----:B------:R-:W-:Y:S01]  /*12c50*/  BPT.TRAP 0x1 ;  /* 0x000000040000795c */ /* 0x000fe20000300000 */
.L_x_1262:
[----:B-1----:R-:W-:Y:S05]  /*12c60*/  @P2 BRA `(.L_x_1260) ;  /* 0x0000000000082947 */ /* 0x002fea0003800000 */
[----:B------:R-:W1:Y:S02]  /*12c70*/  SYNCS.PHASECHK.TRANS64.TRYWAIT P2, [R3+URZ+0x2d850], R0 ;  /* 0x02d85000030075a7 */ /* 0x000e64000804017f */
[----:B-1----:R-:W-:Y:S05]  /*12c80*/  @!P2 BRA `(.L_x_1263) ;  /* 0x000000dc00fca947 */ /* 0x002fea0003800000 */
.L_x_1260:
[----:B------:R-:W2:Y:S01]  /*12c90*/  S2R R10, SR_TID.X ;  /* 0x00000000000a7919 */ /* 0x000ea20000002100 */
[----:B01----:R-:W-:Y:S01]  /*12ca0*/  VIADD R0, R2, 0x400 ;  /* 0x0000040002007836 */ /* 0x003fe20000000000 */
[----:B------:R-:W-:Y:S05]  /*12cb0*/  WARPSYNC.ALL ;  /* 0x0000000000007948 */ /* 0x000fea0003800000 */
[----:B------:R-:W-:-:S04]  /*12cc0*/  SHF.R.U32.HI R0, RZ, 0x4, R0 ;  /* 0x00000004ff007819 */ /* 0x000fc80000011600 */
[----:B------:R-:W-:-:S04]  /*12cd0*/  LOP3.LUT R20, R0, 0x3fff, RZ, 0xc0, !PT ;  /* 0x00003fff00147812 */ /* 0x000fc800078ec0ff */
[----:B------:R-:W-:Y:S02]  /*12ce0*/  LOP3.LUT R20, R20, 0x2000000, RZ, 0xfc, !PT ;  /* 0x0200000014147812 */ /* 0x000fe400078efcff */
[----:B--2---:R-:W-:Y:S02]  /*12cf0*/  SHF.R.U32.HI R6, RZ, 0x7, R10 ;  /* 0x00000007ff067819 */ /* 0x004fe4000001160a */
[----:B------:R-:W-:-:S03]  /*12d00*/  ISETP.GE.U32.AND P2, PT, R10, 0x180, PT ;  /* 0x000001800a00780c */ /* 0x000fc60003f46070 */
[----:B------:R-:W-:-:S05]  /*12d10*/  VIADD R14, R6, 0x9 ;  /* 0x00000009060e7836 */ /* 0x000fca0000000000 */
[----:B------:R-:W-:Y:S02]  /*12d20*/  SEL R14, R14, 0x9, !P2 ;  /* 0x000000090e0e7807 */ /* 0x000fe40005000000 */
[----:B------:R-:W-:Y:S01]  /*12d30*/  FMNMX.FTZ R0, R24, R8, !PT ;  /* 0x0000000818007209 */ /* 0x000fe20007810000 */
[----:B------:R-:W2:Y:S01]  /*12d40*/  LDL R143, [R1+0x14] ;  /* 0x00001400018f7983 */ /* 0x000ea20000100800 */
[----:B------:R-:W-:Y:S02]  /*12d50*/  IMAD R20, R11, 0x600, R20 ;  /* 0x000006000b147824 */ /* 0x000fe400078e0214 */
[----:B------:R-:W-:Y:S01]  /*12d60*/  FMNMX.FTZ R0, R25, R0, !PT ;  /* 0x0000000019007209 */ /* 0x000fe20007810000 */
[----:B------:R-:W-:Y:S02]  /*12d70*/  IMAD.MOV.U32 R21, RZ, RZ, -0x7fffffe0 ;  /* 0x80000020ff157424 */ /* 0x000fe400078e00ff */
[----:B------:R-:W-:Y:S01]  /*12d80*/  VIADD R140, R20, 0x40 ;  /* 0x00000040148c7836 */ /* 0x000fe20000000000 */
[----:B------:R-:W-:Y:S01]  /*12d90*/  FMNMX.FTZ R0, R28, R0, !PT ;  /* 0x000000001c007209 */ /* 0x000fe20007810000 */
[----:B------:R-:W-:Y:S01]  /*12da0*/  IMAD.MOV.U32 R141, RZ, RZ, -0x7fffffe0 ;  /* 0x80000020ff8d7424 */ /* 0x000fe200078e00ff */
[----:B------:R-:W-:-:S02]  /*12db0*/  R2UR UR14, R20 ;  /* 0x00000000140e72ca */ /* 0x000fc400000e0000 */
[----:B------:R-:W-:Y:S02]  /*12dc0*/  FMNMX.FTZ R0, R29, R0, !PT ;  /* 0x000000001d007209 */ /* 0x000fe40007810000 */
[----:B------:R-:W-:Y:S01]  /*12dd0*/  R2UR UR18, R140 ;  /* 0x000000008c1272ca */ /* 0x000fe200000e0000 */
[----:B------:R-:W-:Y:S01]  /*12de0*/  VIADD R140, R20, 0x80 ;  /* 0x00000080148c7836 */ /* 0x000fe20000000000 */
[----:B------:R-:W-:Y:S02]  /*12df0*/  FMNMX.FTZ R0, R32, R0, !PT ;  /* 0x0000000020007209 */ /* 0x000fe40007810000 */
[----:B------:R-:W-:Y:S02]  /*12e00*/  R2UR UR15, R21 ;  /* 0x00000000150f72ca */ /* 0x000fe400000e0000 */
[----:B------:R-:W-:Y:S02]  /*12e10*/  FMNMX.FTZ R0, R33, R0, !PT ;  /* 0x0000000021007209 */ /* 0x000fe40007810000 */
[----:B------:R-:W-:Y:S01]  /*12e20*/  R2UR UR22, R140 ;  /* 0x000000008c1672ca */ /* 0x000fe200000e0000 */
[----:B------:R-:W-:Y:S01]  /*12e30*/  VIADD R140, R20, 0xc0 ;  /* 0x000000c0148c7836 */ /* 0x000fe20000000000 */
[----:B------:R-:W-:-:S02]  /*12e40*/  FMNMX.FTZ R0, R36, R0, !PT ;  /* 0x0000000024007209 */ /* 0x000fc40007810000 */
[----:B------:R-:W-:Y:S02]  /*12e50*/  R2UR UR47, R21 ;  /* 0x00000000152f72ca */ /* 0x000fe400000e0000 */
[----:B------:R-:W-:Y:S02]  /*12e60*/  FMNMX.FTZ R0, R37, R0, !PT ;  /* 0x0000000025007209 */ /* 0x000fe40007810000 */
[----:B------:R-:W-:Y:S01]  /*12e70*/  R2UR UR26, R140 ;  /* 0x000000008c1a72ca */ /* 0x000fe200000e0000 */
[----:B------:R-:W-:Y:S01]  /*12e80*/  VIADD R140, R20, 0x100 ;  /* 0x00000100148c7836 */ /* 0x000fe20000000000 */
[----:B------:R-:W-:Y:S01]  /*12e90*/  FMNMX.FTZ R0, R40, R0, !PT ;  /* 0x0000000028007209 */ /* 0x000fe20007810000 */
[----:B------:R-:W-:Y:S01]  /*12ea0*/  WARPGROUP.ARRIVE ;  /* 0x00000000000079c5 */ /* 0x000fe20000000000 */
[----:B------:R-:W-:Y:S02]  /*12eb0*/  R2UR UR19, R141 ;  /* 0x000000008d1372ca */ /* 0x000fe400000e0000 */
[----:B------:R-:W-:-:S02]  /*12ec0*/  FMNMX.FTZ R0, R41, R0, !PT ;  /* 0x0000000029007209 */ /* 0x000fc40007810000 */
[----:B------:R-:W-:Y:S01]  /*12ed0*/  R2UR UR30, R140 ;  /* 0x000000008c1e72ca */ /* 0x000fe200000e0000 */
[----:B------:R-:W-:Y:S01]  /*12ee0*/  VIADD R140, R20, 0x140 ;  /* 0x00000140148c7836 */ /* 0x000fe20000000000 */
[----:B------:R-:W-:Y:S02]  /*12ef0*/  FMNMX.FTZ R0, R44, R0, !PT ;  /* 0x000000002c007209 */ /* 0x000fe40007810000 */
[----:B------:R-:W-:Y:S02]  /*12f00*/  R2UR UR23, R141 ;  /* 0x000000008d1772ca */ /* 0x000fe400000e0000 */
[----:B------:R-:W-:Y:S02]  /*12f10*/  FMNMX.FTZ R0, R45, R0, !PT ;  /* 0x000000002d007209 */ /* 0x000fe40007810000 */
[----:B------:R-:W-:Y:S01]  /*12f20*/  R2UR UR34, R140 ;  /* 0x000000008c2272ca */ /* 0x000fe200000e0000 */
[----:B------:R-:W-:Y:S01]  /*12f30*/  VIADD R140, R20, 0x180 ;  /* 0x00000180148c7836 */ /* 0x000fe20000000000 */
[----:B------:R-:W-:Y:S01]  /*12f40*/  FMNMX.FTZ R0, R48, R0, !PT ;  /* 0x0000000030007209 */ /* 0x000fe20007810000 */
[----:B------:R-:W-:Y:S01]  /*12f50*/  VIADD R20, R20, 0x1c0 ;  /* 0x000001c014147836 */ /* 0x000fe20000000000 */
[----:B------:R-:W-:-:S02]  /*12f60*/  R2UR UR27, R141 ;  /* 0x000000008d1b72ca */ /* 0x000fc400000e0000 */
[----:B------:R-:W-:Y:S02]  /*12f70*/  FMNMX.FTZ R0, R49, R0, !PT ;  /* 0x0000000031007209 */ /* 0x000fe40007810000 */
[----:B------:R-:W-:Y:S02]  /*12f80*/  R2UR UR46, R20 ;  /* 0x00000000142e72ca */ /* 0x000fe400000e0000 */
[----:B------:R-:W-:Y:S02]  /*12f90*/  FMNMX.FTZ R0, R52, R0, !PT ;  /* 0x0000000034007209 */ /* 0x000fe40007810000 */
[----:B------:R-:W-:Y:S02]  /*12fa0*/  R2UR UR31, R141 ;  /* 0x000000008d1f72ca */ /* 0x000fe400000e0000 */
[----:B------:R-:W-:Y:S02]  /*12fb0*/  FMNMX.FTZ R0, R53, R0, !PT ;  /* 0x0000000035007209 */ /* 0x000fe40007810000 */
[----:B------:R-:W-:-:S02]  /*12fc0*/  R2UR UR35, R141 ;  /* 0x000000008d2372ca */ /* 0x000fc400000e0000 */
[----:B------:R-:W-:Y:S02]  /*12fd0*/  FMNMX.FTZ R0, R56, R0, !PT ;  /* 0x0000000038007209 */ /* 0x000fe40007810000 */
[----:B------:R-:W-:Y:S02]  /*12fe0*/  R2UR UR42, R140 ;  /* 0x000000008c2a72ca */ /* 0x000fe400000e0000 */
[----:B------:R-:W-:Y:S02]  /*12ff0*/  FMNMX.FTZ R0, R57, R0, !PT ;  /* 0x0000000039007209 */ /* 0x000fe40007810000 */
[----:B------:R-:W-:Y:S02]  /*13000*/  R2UR UR43, R141 ;  /* 0x000000008d2b72ca */ /* 0x000fe400000e0000 */
        /* <DEDUP_REMOVED lines=18> */
[----:B------:R-:W0:Y:S03]  /*13130*/  LDC R0, c[0x0][0x988] ;  /* 0x00026200ff007b82 */ /* 0x000e260000000800 */
[----:B------:R-:W-:-:S04]  /*13140*/  FADD.FTZ R6, -R3, R8 ;  /* 0x0000000803067221 */ /* 0x000fc80000010100 */
[-C--:B0-----:R-:W-:Y:S01]  /*13150*/  FMUL.FTZ R6, R6, R0.reuse ;  /* 0x0000000006067220 */ /* 0x081fe20000410000 */
[----:B------:R-:W-:-:S03]  /*13160*/  FMUL.FTZ R15, R3, R0 ;  /* 0x00000000030f7220 */ /* 0x000fc60000410000 */
        /* <DEDUP_REMOVED lines=9> */
[----:B0-----:R-:W-:Y:S01]  /*13200*/  FMNMX.FTZ R6, R26, R9, !PT ;  /* 0x000000091a067209 */ /* 0x001fe20007810000 */
[-CC-:B------:R-:W-:Y:S01]  /*13210*/  FFMA.FTZ R37, R37, R0.reuse, -R15.reuse ;  /* 0x0000000025257223 */ /* 0x180fe2000001080f */
[-CC-:B------:R-:W-:Y:S01]  /*13220*/  FFMA.FTZ R40, R40, R0.reuse, -R15.reuse ;  /* 0x0000000028287223 */ /* 0x180fe2000001080f */
[--C-:B------:R-:W-:Y:S01]  /*13230*/  FFMA.FTZ R41, R41, R0, -R15.reuse ;  /* 0x0000000029297223 */ /* 0x100fe2000001080f */
[----:B------:R-:W-:Y:S01]  /*13240*/  FMNMX.FTZ R6, R27, R6, !PT ;  /* 0x000000061b067209 */ /* 0x000fe20007810000 */
[-CC-:B------:R-:W-:Y:S01]  /*13250*/  FFMA.FTZ R44, R44, R0.reuse, -R15.reuse ;  /* 0x000000002c2c7223 */ /* 0x180fe2000001080f */
[--C-:B------:R-:W-:Y:S01]  /*13260*/  FFMA.FTZ R45, R45, R0, -R15.reuse ;  /* 0x000000002d2d7223 */ /* 0x100fe2000001080f */
[----:B------:R-:W0:Y:S01]  /*13270*/  MUFU.EX2 R25, R25 ;  /* 0x0000001900197308 */ /* 0x000e220000000800 */
[----:B------:R-:W-:Y:S01]  /*13280*/  FMNMX.FTZ R6, R30, R6, !PT ;  /* 0x000000061e067209 */ /* 0x000fe20007810000 */
[-CC-:B------:R-:W-:Y:S01]  /*13290*/  FFMA.FTZ R48, R48, R0.reuse, -R15.reuse ;  /* 0x0000000030307223 */ /* 0x180fe2000001080f */
[-CC-:B------:R-:W-:Y:S01]  /*132a0*/  FFMA.FTZ R49, R49, R0.reuse, -R15.reuse ;  /* 0x0000000031317223 */ /* 0x180fe2000001080f */
[--C-:B------:R-:W-:Y:S01]  /*132b0*/  FFMA.FTZ R52, R52, R0, -R15.reuse ;  /* 0x0000000034347223 */ /* 0x100fe2000001080f */
[----:B------:R-:W-:Y:S01]  /*132c0*/  FMNMX.FTZ R6, R31, R6, !PT ;  /* 0x000000061f067209 */ /* 0x000fe20007810000 */
[-CC-:B------:R-:W-:Y:S01]  /*132d0*/  FFMA.FTZ R53, R53, R0.reuse, -R15.reuse ;  /* 0x0000000035357223 */ /* 0x180fe2000001080f */
[--C-:B------:R-:W-:Y:S01]  /*132e0*/  FFMA.FTZ R56, R56, R0, -R15.reuse ;  /* 0x0000000038387223 */ /* 0x100fe2000001080f */
[----:B------:R-:W3:Y:S01]  /*132f0*/  MUFU.EX2 R10, R28 ;  /* 0x0000001c000a7308 */ /* 0x000ee20000000800 */
[----:B------:R-:W-:Y:S01]  /*13300*/  FMNMX.FTZ R6, R34, R6, !PT ;  /* 0x0000000622067209 */ /* 0x000fe20007810000 */
[----:B-1----:R-:W-:Y:S01]  /*13310*/  FFMA.FTZ R5, R20, R5, R8 ;  /* 0x0000000514057223 */ /* 0x002fe20000010008 */
[-CC-:B------:R-:W-:Y:S01]  /*13320*/  FFMA.FTZ R57, R57, R0.reuse, -R15.reuse ;  /* 0x0000000039397223 */ /* 0x180fe2000001080f */
[--C-:B------:R-:W-:Y:S01]  /*13330*/  FFMA.FTZ R60, R60, R0, -R15.reuse ;  /* 0x000000003c3c7223 */ /* 0x100fe2000001080f */
[----:B------:R-:W-:Y:S01]  /*13340*/  FMNMX.FTZ R6, R35, R6, !PT ;  /* 0x0000000623067209 */ /* 0x000fe20007810000 */
[-CC-:B------:R-:W-:Y:S01]  /*13350*/  FFMA.FTZ R61, R61, R0.reuse, -R15.reuse ;  /* 0x000000003d3d7223 */ /* 0x180fe2000001080f */
[----:B------:R-:W-:Y:S01]  /*13360*/  FFMA.FTZ R64, R64, R0, -R15 ;  /* 0x0000000040407223 */ /* 0x000fe2000001080f */
[----:B------:R-:W1:Y:S01]  /*13370*/  MUFU.EX2 R29, R29 ;  /* 0x0000001d001d7308 */ /* 0x000e620000000800 */
[----:B------:R-:W-:Y:S01]  /*13380*/  FMNMX.FTZ R6, R38, R6, !PT ;  /* 0x0000000626067209 */ /* 0x000fe20007810000 */
[C---:B0-----:R-:W-:Y:S01]  /*13390*/  FADD.FTZ R5, R25.reuse, R5 ;  /* 0x0000000519057221 */ /* 0x041fe20000010000 */
[----:B------:R-:W-:Y:S01]  /*133a0*/  F2FP.BF16.F32.PACK_AB R8, R25, R8 ;  /* 0x000000081908723e */ /* 0x000fe200000010ff */
[--C-:B------:R-:W-:Y:S01]  /*133b0*/  FFMA.FTZ R65, R65, R0, -R15.reuse ;  /* 0x0000000041417223 */ /* 0x100fe2000001080f */
[----:B------:R-:W-:Y:S01]  /*133c0*/  FMNMX.FTZ R6, R39, R6, !PT ;  /* 0x0000000627067209 */ /* 0x000fe20007810000 */
[-CC-:B------:R-:W-:Y:S01]  /*133d0*/  FFMA.FTZ R68, R68, R0.reuse, -R15.reuse ;  /* 0x0000000044447223 */ /* 0x180fe2000001080f */
[-CC-:B------:R-:W-:Y:S01]  /*133e0*/  FFMA.FTZ R69, R69, R0.reuse, -R15.reuse ;  /* 0x0000000045457223 */ /* 0x180fe2000001080f */
[----:B------:R-:W-:Y:S01]  /*133f0*/  FFMA.FTZ R72, R72, R0, -R15 ;  /* 0x0000000048487223 */ /* 0x000fe2000001080f */
[----:B------:R-:W-:Y:S01]  /*13400*/  FMNMX.FTZ R6, R42, R6, !PT ;  /* 0x000000062a067209 */ /* 0x000fe20007810000 */
[----:B---3--:R-:W-:Y:S01]  /*13410*/  FADD.FTZ R5, R10, R5 ;  /* 0x000000050a057221 */ /* 0x008fe20000010000 */
[-CC-:B------:R-:W-:Y:S01]  /*13420*/  FFMA.FTZ R73, R73, R0.reuse, -R15.reuse ;  /* 0x0000000049497223 */ /* 0x180fe2000001080f */
[--C-:B------:R-:W-:Y:S01]  /*13430*/  FFMA.FTZ R76, R76, R0, -R15.reuse ;  /* 0x000000004c4c7223 */ /* 0x100fe2000001080f */
[----:B------:R-:W-:Y:S01]  /*13440*/  FMNMX.FTZ R6, R43, R6, !PT ;  /* 0x000000062b067209 */ /* 0x000fe20007810000 */
[-CC-:B------:R-:W-:Y:S01]  /*13450*/  FFMA.FTZ R77, R77, R0.reuse, -R15.reuse ;  /* 0x000000004d4d7223 */ /* 0x180fe2000001080f */
[-CC-:B------:R-:W-:Y:S01]  /*13460*/  FFMA.FTZ R80, R80, R0.reuse, -R15.reuse ;  /* 0x0000000050507223 */ /* 0x180fe2000001080f */
[----:B------:R-:W-:Y:S01]  /*13470*/  FFMA.FTZ R81, R81, R0, -R15 ;  /* 0x0000000051517223 */ /* 0x000fe2000001080f */
[----:B------:R-:W-:Y:S01]  /*13480*/  FMNMX.FTZ R6, R46, R6, !PT ;  /* 0x000000062e067209 */ /* 0x000fe20007810000 */
[C---:B-1----:R-:W-:Y:S01]  /*13490*/  FADD.FTZ R5, R29.reuse, R5 ;  /* 0x000000051d057221 */ /* 0x042fe20000010000 */
[----:B------:R-:W-:Y:S01]  /*134a0*/  F2FP.BF16.F32.PACK_AB R10, R29, R10 ;  /* 0x0000000a1d0a723e */ /* 0x000fe200000010ff */
[--C-:B------:R-:W-:Y:S01]  /*134b0*/  FFMA.FTZ R84, R84, R0, -R15.reuse ;  /* 0x0000000054547223 */ /* 0x100fe2000001080f */
[----:B------:R-:W-:Y:S01]  /*134c0*/  FMNMX.FTZ R6, R47, R6, !PT ;  /* 0x000000062f067209 */ /* 0x000fe20007810000 */
[----:B------:R-:W-:-:S02]  /*134d0*/  FFMA.FTZ R15, R85, R0, -R15 ;  /* 0x00000000550f7223 */ /* 0x000fc4000001080f */
[----:B------:R-:W3:Y:S01]  /*134e0*/  LDL R85, [R1+0x28] ;  /* 0x0000280001557983 */ /* 0x000ee20000100800 */
        /* <DEDUP_REMOVED lines=9> */
[----:B--2---:R-:W-:Y:S02]  /*13580*/  LOP3.LUT R24, R143, 0x10000, RZ, 0xfc, !PT ;  /* 0x000100008f187812 */ /* 0x004fe400078efcff */
        /* <DEDUP_REMOVED lines=14> */
[----:B------:R-:W-:Y:S02]  /*13670*/  R2UR UR12, R24 ;  /* 0x00000000180c72ca */ /* 0x000fe400000e0000 */
[----:B0-----:R-:W-:-:S05]  /*13680*/  FMNMX.FTZ R6, R6, R21, !PT ;  /* 0x0000001506067209 */ /* 0x001fca0007810000 */
[----:B------:R-:W-:-:S04]  /*13690*/  FMUL.FTZ R25, R6, R0 ;  /* 0x0000000006197220 */ /* 0x000fc80000410000 */
        /* <DEDUP_REMOVED lines=32> */
[----:B------:R-:W-:-:S05]  /*138a0*/  IMAD.MOV.U32 R25, RZ, RZ, 0x40000040 ;  /* 0x40000040ff197424 */ /* 0x000fca00078e00ff */
[----:B------:R-:W-:-:S13]  /*138b0*/  R2UR UR13, R25 ;  /* 0x00000000190d72ca */ /* 0x000fda00000e0000 */
[----:B------:R-:W-:Y:S01]  /*138c0*/  HGMMA.64x96x16.F32.BF16 R88, gdesc[UR12].tnspB, R88, gsb0 ;  /* 0x416000000c5879f0 */ /* 0x000fe20008001858 */
[----:B------:R-:W-:Y:S02]  /*138d0*/  VIADD R26, R24, 0x2 ;  /* 0x00000002181a7836 */ /* 0x000fe40000000000 */
[----:B------:R-:W-:-:S03]  /*138e0*/  IMAD.MOV.U32 R27, RZ, RZ, 0x40000040 ;  /* 0x40000040ff1b7424 */ /* 0x000fc600078e00ff */
[----:B------:R-:W-:Y:S02]  /*138f0*/  R2UR UR16, R26 ;  /* 0x000000001a1072ca */ /* 0x000fe400000e0000 */
[----:B------:R-:W-:Y:S01]  /*13900*/  R2UR UR17, R27 ;  /* 0x000000001b1172ca */ /* 0x000fe200000e0000 */
[----:B------:R-:W-:Y:S01]  /*13910*/  VIADD R26, R24, 0x4 ;  /* 0x00000004181a7836 */ /* 0x000fe20000000000 */
[----:B------:R-:W-:Y:S02]  /*13920*/  WARPGROUP.DEPBAR.LE gsb0, 0x0 ;  /* 0x00008000000079c5 */ /* 0x000fe40000010000 */
[----:B------:R-:W-:-:S09]  /*13930*/  WARPGROUP.ARRIVE ;  /* 0x00000000000079c5 */ /* 0x000fd20000000000 */
[----:B------:R-:W-:Y:S01]  /*13940*/  HGMMA.64x96x16.F32.BF16 R88, gdesc[UR16].tnspB, R88, gsb0 ;  /* 0x41600000105879f0 */ /* 0x000fe20008001858 */
[----:B------:R-:W-:Y:S02]  /*13950*/  R2UR UR20, R26 ;  /* 0x000000001a1472ca */ /* 0x000fe400000e0000 */
[C---:B------:R-:W-:Y:S01]  /*13960*/  R2UR UR21, R27.reuse ;  /* 0x000000001b1572ca */ /* 0x040fe200000e0000 */
[----:B------:R-:W-:Y:S01]  /*13970*/  VIADD R26, R24, 0x6 ;  /* 0x00000006181a7836 */ /* 0x000fe20000000000 */
[----:B------:R-:W-:-:S04]  /*13980*/  R2UR UR25, R27 ;  /* 0x000000001b1972ca */ /* 0x000fc800000e0000 */
[----:B------:R-:W-:Y:S01]  /*13990*/  R2UR UR24, R26 ;  /* 0x000000001a1872ca */ /* 0x000fe200000e0000 */
[----:B------:R-:W-:Y:S02]  /*139a0*/  WARPGROUP.DEPBAR.LE gsb0, 0x0 ;  /* 0x00008000000079c5 */ /* 0x000fe40000010000 */
[----:B------:R-:W-:-:S06]  /*139b0*/  WARPGROUP.ARRIVE ;  /* 0x00000000000079c5 */ /* 0x000fcc0000000000 */
[----:B------:R-:W-:Y:S01]  /*139c0*/  HGMMA.64x96x16.F32.BF16 R88, gdesc[UR20].tnspB, R88, gsb0 ;  /* 0x41600000145879f0 */ /* 0x000fe20008001858 */
        /* <DEDUP_REMOVED lines=18> */
[----:B------:R-:W-:Y:S02]  /*13af0*/  VIADD R24, R24, 0x606 ;  /* 0x0000060618187836 */ /* 0x000fe40000000000 */
[----:B------:R-:W-:-:S03]  /*13b00*/  IMAD.MOV.U32 R25, RZ, RZ, 0x40000040 ;  /* 0x40000040ff197424 */ /* 0x000fc600078e00ff */
[----:B------:R-:W-:Y:S02]  /*13b10*/  R2UR UR44, R24 ;  /* 0x00000000182c72ca */ /* 0x000fe400000e0000 */
[----:B------:R-:W-:Y:S01]  /*13b20*/  R2UR UR45, R25 ;  /* 0x00000000192d72ca */ /* 0x000fe200000e0000 */
[----:B------:R-:W-:Y:S02]  /*13b30*/  WARPGROUP.DEPBAR.LE gsb0, 0x0 ;  /* 0x00008000000079c5 */ /* 0x000fe40000010000 */
[----:B------:R-:W-:-:S06]  /*13b40*/  WARPGROUP.ARRIVE ;  /* 0x00000000000079c5 */ /* 0x000fcc0000000000 */
[----:B------:R-:W-:Y:S01]  /*13b50*/  HGMMA.64x96x16.F32.BF16 R88, gdesc[UR40].tnspB, R88, gsb0 ;  /* 0x41600000285879f0 */ /* 0x000fe20008001858 */
[----:B------:R-:W-:-:S04]  /*13b60*/  FADD.FTZ R9, -R6, R9 ;  /* 0x0000000906097221 */ /* 0x000fc80000010100 */
[----:B------:R-:W-:Y:S01]  /*13b70*/  FMUL.FTZ R9, R9, R0 ;  /* 0x0000000009097220 */ /* 0x000fe20000410000 */
[----:B------:R-:W-:Y:S01]  /*13b80*/  MUFU.EX2 R28, R28 ;  /* 0x0000001c001c7308 */ /* 0x000fe20000000800 */
[----:B------:R-:W-:Y:S02]  /*13b90*/  WARPGROUP.DEPBAR.LE gsb0, 0x0 ;  /* 0x00008000000079c5 */ /* 0x000fe40000010000 */
[----:B------:R-:W-:-:S06]  /*13ba0*/  WARPGROUP.ARRIVE ;  /* 0x00000000000079c5 */ /* 0x000fcc0000000000 */
[----:B------:R-:W-:Y:S01]  /*13bb0*/  HGMMA.64x96x16.F32.BF16 R88, gdesc[UR44].tnspB, R88, gsb0 ;  /* 0x416000002c5879f0 */ /* 0x000fe20008001858 */
[----:B------:R-:W-:Y:S08]  /*13bc0*/  MUFU.EX2 R29, R9 ;  /* 0x00000009001d7308 */ /* 0x000ff00000000800 */
[----:B------:R0:W1:Y:S08]  /*13bd0*/  MUFU.EX2 R9, R21 ;  /* 0x0000001500097308 */ /* 0x0000700000000800 */
[----:B------:R-:W2:Y:S01]  /*13be0*/  MUFU.EX2 R30, R30 ;  /* 0x0000001e001e7308 */ /* 0x000ea20000000800 */
[----:B0-----:R-:W-:-:S07]  /*13bf0*/  @!P1 IMAD R21, R17, 0x8, R2 ;  /* 0x0000000811159824 */ /* 0x001fce00078e0202 */
[----:B------:R-:W0:Y:S01]  /*13c00*/  MUFU.EX2 R31, R31 ;  /* 0x0000001f001f7308 */ /* 0x000e220000000800 */
[----:B------:R-:W-:Y:S02]  /*13c10*/  @!P1 VIADD R21, R21, 0x2d840 ;  /* 0x0002d84015159836 */ /* 0x000fe40000000000 */
[----:B-1----:R-:W-:Y:S01]  /*13c20*/  FFMA.FTZ R7, R29, R7, R9 ;  /* 0x000000071d077223 */ /* 0x002fe20000010009 */
[C---:B------:R-:W-:Y:S02]  /*13c30*/  F2FP.BF16.F32.PACK_AB R9, R28.reuse, R9 ;  /* 0x000000091c09723e */ /* 0x040fe400000010ff */
[----:B------:R-:W-:Y:S02]  /*13c40*/  @!P1 PRMT R21, RZ, 0x654, R21 ;  /* 0x00000654ff159816 */ /* 0x000fe40000000015 */
[----:B------:R-:W-:Y:S01]  /*13c50*/  MUFU.EX2 R33, R33 ;  /* 0x0000002100217308 */ /* 0x000fe20000000800 */
[----:B------:R-:W-:-:S04]  /*13c60*/  FADD.FTZ R7, R28, R7 ;  /* 0x000000071c077221 */ /* 0x000fc80000010000 */
[----:B--2---:R-:W-:-:S04]  /*13c70*/  FADD.FTZ R7, R30, R7 ;  /* 0x000000071e077221 */ /* 0x004fc80000010000 */
[----:B0-----:R-:W-:Y:S01]  /*13c80*/  FADD.FTZ R7, R31, R7 ;  /* 0x000000071f077221 */ /* 0x001fe20000010000 */
[----:B------:R-:W-:Y:S02]  /*13c90*/  WARPGROUP.DEPBAR.LE gsb0, 0x0 ;  /* 0x00008000000079c5 */ /* 0x000fe40000010000 */
[----:B------:R0:W-:Y:S06]  /*13ca0*/  BAR.ARV R14, 0x100 ;  /* 0x0004000e0000751d */ /* 0x0001ec0000002000 */
[----:B------:R-:W-:Y:S01]  /*13cb0*/  @!P1 SYNCS.ARRIVE.TRANS64.RED.A1T0 RZ, [R21+URZ], RZ ;  /* 0x000000ff15ff99a7 */ /* 0x000fe2000810043f */
[----:B0-----:R-:W-:-:S04]  /*13cc0*/  @!P1 IMAD R14, R11, 0x8, R2 ;  /* 0x000000080b0e9824 */ /* 0x001fc800078e0202 */
[----:B------:R-:W-:Y:S01]  /*13cd0*/  @!P1 VIADD R14, R14, 0x2d860 ;  /* 0x0002d8600e0e9836 */ /* 0x000fe20000000000 */
[----:B------:R-:W-:-:S04]  /*13ce0*/  F2FP.BF16.F32.PACK_AB R11, R31, R30 ;  /* 0x0000001e1f0b723e */ /* 0x000fc800000010ff */
[----:B------:R-:W-:-:S04]  /*13cf0*/  @!P1 PRMT R14, RZ, 0x654, R14 ;  /* 0x00000654ff0e9816 */ /* 0x000fc8000000000e */
[----:B------:R0:W-:Y:S01]  /*13d00*/  @!P1 SYNCS.ARRIVE.TRANS64.RED.A1T0 RZ, [R14+URZ], RZ ;  /* 0x000000ff0eff99a7 */ /* 0x0001e2000810043f */
[----:B------:R1:W-:Y:S01]  /*13d10*/  STSM.16.M88.4 [R137+0x21800], R8 ;  /* 0x0218000889007844 */ /* 0x0003e20000000200 */
[----:B0-----:R-:W-:Y:S08]  /*13d20*/  MUFU.EX2 R14, R35 ;  /* 0x00000023000e7308 */ /* 0x001ff00000000800 */
[----:B-1----:R-:W0:Y:S08]  /*13d30*/  MUFU.EX2 R8, R32 ;  /* 0x0000002000087308 */ /* 0x002e300000000800 */
[----:B------:R-:W1:Y:S08]  /*13d40*/  MUFU.EX2 R9, R34 ;  /* 0x0000002200097308 */ /* 0x000e700000000800 */
[----:B------:R-:W2:Y:S01]  /*13d50*/  MUFU.EX2 R10, R36 ;  /* 0x00000024000a7308 */ /* 0x000ea20000000800 */
[----:B0-----:R-:W-:-:S04]  /*13d60*/  FADD.FTZ R5, R8, R5 ;  /* 0x0000000508057221 */ /* 0x001fc80000010000 */
[----:B------:R-:W-:Y:S01]  /*13d70*/  FADD.FTZ R5, R33, R5 ;  /* 0x0000000521057221 */ /* 0x000fe20000010000 */
[----:B-1----:R-:W-:-:S03]  /*13d80*/  FADD.FTZ R21, R9, R7 ;  /* 0x0000000709157221 */ /* 0x002fc60000010000 */
[----:B--2---:R-:W-:Y:S01]  /*13d90*/  FADD.FTZ R7, R10, R5 ;  /* 0x000000050a077221 */ /* 0x004fe20000010000 */
[----:B------:R-:W-:Y:S02]  /*13da0*/  FADD.FTZ R5, R14, R21 ;  /* 0x000000150e057221 */ /* 0x000fe40000010000 */
[----:B------:R-:W2:Y:S01]  /*13db0*/  LDL R21, [R1+0x2c] ;  /* 0x00002c0001157983 */ /* 0x000ea20000100800 */
[----:B------:R-:W0:Y:S08]  /*13dc0*/  MUFU.EX2 R37, R37 ;  /* 0x0000002500257308 */ /* 0x000e300000000800 */
[----:B------:R-:W1:Y:S08]  /*13dd0*/  MUFU.EX2 R11, R38 ;  /* 0x00000026000b7308 */ /* 0x000e700000000800 */
[----:B------:R-:W4:Y:S08]  /*13de0*/  MUFU.EX2 R24, R40 ;  /* 0x0000002800187308 */ /* 0x000f300000000800 */
[----:B------:R-:W5:Y:S08]  /*13df0*/  MUFU.EX2 R39, R39 ;  /* 0x0000002700277308 */ /* 0x000f700000000800 */
[----:B------:R-:W3:Y:S08]  /*13e00*/  MUFU.EX2 R41, R41 ;  /* 0x0000002900297308 */ /* 0x000ef00000000800 */
[----:B------:R-:W3:Y:S01]  /*13e10*/  MUFU.EX2 R25, R42 ;  /* 0x0000002a00197308 */ /* 0x000ee20000000800 */
[----:B0-----:R-:W-:Y:S01]  /*13e20*/  FADD.FTZ R7, R37, R7 ;  /* 0x0000000725077221 */ /* 0x001fe20000010000 */
[----:B-1----:R-:W-:-:S06]  /*13e30*/  FADD.FTZ R5, R11, R5 ;  /* 0x000000050b057221 */ /* 0x002fcc0000010000 */
[----:B------:R-:W0:Y:S08]  /*13e40*/  MUFU.EX2 R26, R44 ;  /* 0x0000002c001a7308 */ /* 0x000e300000000800 */
[----:B------:R-:W1:Y:S01]  /*13e50*/  MUFU.EX2 R43, R43 ;  /* 0x0000002b002b7308 */ /* 0x000e620000000800 */
[----:B----4-:R-:W-:Y:S01]  /*13e60*/  FADD.FTZ R7, R24, R7 ;  /* 0x0000000718077221 */ /* 0x010fe20000010000 */
[----:B-----5:R-:W-:-:S06]  /*13e70*/  FADD.FTZ R5, R39, R5 ;  /* 0x0000000527057221 */ /* 0x020fcc0000010000 */
[----:B------:R-:W4:Y:S08]  /*13e80*/  MUFU.EX2 R45, R45 ;  /* 0x0000002d002d7308 */ /* 0x000f300000000800 */
[----:B------:R-:W5:Y:S01]  /*13e90*/  MUFU.EX2 R27, R46 ;  /* 0x0000002e001b7308 */ /* 0x000f620000000800 */
[----:B---3--:R-:W-:Y:S01]  /*13ea0*/  FADD.FTZ R7, R41, R7 ;  /* 0x0000000729077221 */ /* 0x008fe20000010000 */
[----:B------:R-:W-:-:S06]  /*13eb0*/  FADD.FTZ R5, R25, R5 ;  /* 0x0000000519057221 */ /* 0x000fcc0000010000 */
        /* <DEDUP_REMOVED lines=30> */
[----:B------:R-:W-:Y:S01]  /*140a0*/  F2FP.BF16.F32.PACK_AB R9, R14, R9 ;  /* 0x000000090e09723e */ /* 0x000fe200000010ff */
[----:B----4-:R-:W-:-:S06]  /*140b0*/  FADD.FTZ R7, R57, R7 ;  /* 0x0000000739077221 */ /* 0x010fcc0000010000 */
[----:B------:R-:W4:Y:S01]  /*140c0*/  MUFU.EX2 R64, R64 ;  /* 0x0000004000407308 */ /* 0x000f220000000800 */
[----:B-----5:R-:W-:-:S07]  /*140d0*/  FADD.FTZ R14, R58, R5 ;  /* 0x000000053a0e7221 */ /* 0x020fce0000010000 */
        /* <DEDUP_REMOVED lines=15> */
[----:B------:R-:W3:Y:S01]  /*141d0*/  MUFU.EX2 R71, R71 ;  /* 0x0000004700477308 */ /* 0x000ee20000000800 */
[----:B0-----:R-:W-:Y:S01]  /*141e0*/  FADD.FTZ R28, R68, R7 ;  /* 0x00000007441c7221 */ /* 0x001fe20000010000 */
[----:B------:R-:W-:Y:S01]  /*141f0*/  F2FP.BF16.F32.PACK_AB R8, R33, R8 ;  /* 0x000000082108723e */ /* 0x000fe200000010ff */
[----:B-1----:R-:W-:-:S05]  /*14200*/  FADD.FTZ R5, R67, R14 ;  /* 0x0000000e43057221 */ /* 0x002fca0000010000 */
[----:B------:R-:W0:Y:S01]  /*14210*/  MUFU.EX2 R72, R72 ;  /* 0x0000004800487308 */ /* 0x000e220000000800 */
[----:B------:R-:W-:Y:S02]  /*14220*/  F2FP.BF16.F32.PACK_AB R10, R37, R10 ;  /* 0x0000000a250a723e */ /* 0x000fe400000010ff */
[----:B------:R-:W-:-:S05]  /*14230*/  F2FP.BF16.F32.PACK_AB R11, R39, R11 ;  /* 0x0000000b270b723e */ /* 0x000fca00000010ff */
[----:B------:R-:W-:Y:S01]  /*14240*/  MUFU.EX2 R74, R74 ;  /* 0x0000004a004a7308 */ /* 0x000fe20000000800 */
[----:B----4-:R-:W-:Y:S01]  /*14250*/  FADD.FTZ R7, R69, R28 ;  /* 0x0000001c45077221 */ /* 0x010fe20000010000 */
[----:B-----5:R-:W-:-:S06]  /*14260*/  FADD.FTZ R28, R70, R5 ;  /* 0x00000005461c7221 */ /* 0x020fcc0000010000 */
[----:B------:R-:W1:Y:S01]  /*14270*/  MUFU.EX2 R73, R73 ;  /* 0x0000004900497308 */ /* 0x000e620000000800 */
[----:B------:R4:W-:Y:S01]  /*14280*/  STSM.16.M88.4 [R85], R8 ;  /* 0x0000000855007844 */ /* 0x0009e20000000200 */
[----:B------:R-:W-:-:S06]  /*14290*/  F2FP.BF16.F32.PACK_AB R24, R41, R24 ;  /* 0x000000182918723e */ /* 0x000fcc00000010ff */
[----:B------:R-:W5:Y:S01]  /*142a0*/  MUFU.EX2 R75, R75 ;  /* 0x0000004b004b7308 */ /* 0x000f620000000800 */
[----:B------:R-:W-:Y:S02]  /*142b0*/  F2FP.BF16.F32.PACK_AB R25, R43, R25 ;  /* 0x000000192b19723e */ /* 0x000fe400000010ff */
[----:B------:R-:W-:Y:S02]  /*142c0*/  F2FP.BF16.F32.PACK_AB R26, R45, R26 ;  /* 0x0000001a2d1a723e */ /* 0x000fe400000010ff */
[----:B------:R-:W-:-:S03]  /*142d0*/  F2FP.BF16.F32.PACK_AB R27, R47, R27 ;  /* 0x0000001b2f1b723e */ /* 0x000fc600000010ff */
[----:B------:R-:W2:Y:S01]  /*142e0*/  MUFU.EX2 R76, R76 ;  /* 0x0000004c004c7308 */ /* 0x000ea20000000800 */
[----:B----4-:R-:W-:Y:S02]  /*142f0*/  F2FP.BF16.F32.PACK_AB R8, R49, R48 ;  /* 0x000000303108723e */ /* 0x010fe400000010ff */
[----:B------:R-:W-:Y:S02]  /*14300*/  F2FP.BF16.F32.PACK_AB R9, R51, R50 ;  /* 0x000000323309723e */ /* 0x000fe400000010ff */
[----:B------:R-:W-:-:S03]  /*14310*/  F2FP.BF16.F32.PACK_AB R10, R53, R52 ;  /* 0x00000034350a723e */ /* 0x000fc600000010ff */
[----:B------:R-:W4:Y:S01]  /*14320*/  MUFU.EX2 R78, R78 ;  /* 0x0000004e004e7308 */ /* 0x000f220000000800 */
[----:B------:R-:W-:Y:S01]  /*14330*/  F2FP.BF16.F32.PACK_AB R11, R55, R54 ;  /* 0x00000036370b723e */ /* 0x000fe200000010ff */
[----:B---3--:R-:W-:Y:S01]  /*14340*/  FADD.FTZ R5, R71, R28 ;  /* 0x0000001c47057221 */ /* 0x008fe20000010000 */
[----:B------:R-:W-:Y:S05]  /*14350*/  STSM.16.M88.4 [R139], R24 ;  /* 0x000000188b007844 */ /* 0x000fea0000000200 */
[----:B------:R-:W3:Y:S01]  /*14360*/  MUFU.EX2 R77, R77 ;  /* 0x0000004d004d7308 */ /* 0x000ee20000000800 */
[----:B------:R5:W-:Y:S01]  /*14370*/  STSM.16.M88.4 [R138], R8 ;  /* 0x000000088a007844 */ /* 0x000be20000000200 */
[----:B0-----:R-:W-:-:S06]  /*14380*/  FADD.FTZ R30, R72, R7 ;  /* 0x00000007481e7221 */ /* 0x001fcc0000010000 */
[----:B------:R-:W0:Y:S01]  /*14390*/  MUFU.EX2 R79, R79 ;  /* 0x0000004f004f7308 */ /* 0x000e220000000800 */
[----:B-1----:R-:W-:-:S07]  /*143a0*/  FADD.FTZ R7, R73, R30 ;  /* 0x0000001e49077221 */ /* 0x002fce0000010000 */
[----:B------:R-:W1:Y:S01]  /*143b0*/  MUFU.EX2 R36, R80 ;  /* 0x0000005000247308 */ /* 0x000e620000000800 */
[----:B-----5:R-:W-:-:S07]  /*143c0*/  FADD.FTZ R10, R74, R5 ;  /* 0x000000054a0a7221 */ /* 0x020fce0000010000 */
[----:B------:R-:W5:Y:S01]  /*143d0*/  MUFU.EX2 R37, R82 ;  /* 0x0000005200257308 */ /* 0x000f620000000800 */
[----:B------:R-:W-:-:S07]  /*143e0*/  FADD.FTZ R5, R75, R10 ;  /* 0x0000000a4b057221 */ /* 0x000fce0000010000 */
[----:B------:R-:W5:Y:S08]  /*143f0*/  MUFU.EX2 R81, R81 ;  /* 0x0000005100517308 */ /* 0x000f700000000800 */
[----:B------:R-:W-:Y:S08]  /*14400*/  MUFU.EX2 R84, R84 ;  /* 0x0000005400547308 */ /* 0x000ff00000000800 */
[----:B------:R-:W-:Y:S08]  /*14410*/  MUFU.EX2 R15, R15 ;  /* 0x0000000f000f7308 */ /* 0x000ff00000000800 */
[----:B------:R-:W5:Y:S08]  /*14420*/  MUFU.EX2 R14, R83 ;  /* 0x00000053000e7308 */ /* 0x000f700000000800 */
[----:B------:R-:W-:Y:S08]  /*14430*/  MUFU.EX2 R86, R86 ;  /* 0x0000005600567308 */ /* 0x000ff00000000800 */
[----:B------:R-:W5:Y:S01]  /*14440*/  MUFU.EX2 R87, R87 ;  /* 0x0000005700577308 */ /* 0x000f620000000800 */
[----:B--2---:R-:W-:Y:S01]  /*14450*/  FADD.FTZ R24, R76, R7 ;  /* 0x000000074c187221 */ /* 0x004fe20000010000 */
[----:B----4-:R-:W-:Y:S01]  /*14460*/  FADD.FTZ R26, R78, R5 ;  /* 0x000000054e1a7221 */ /* 0x010fe20000010000 */
[----:B------:R-:W-:-:S02]  /*14470*/  F2FP.BF16.F32.PACK_AB R32, R57, R32 ;  /* 0x000000203920723e */ /* 0x000fc400000010ff */
[----:B---3--:R-:W-:Y:S01]  /*14480*/  FADD.FTZ R7, R77, R24 ;  /* 0x000000184d077221 */ /* 0x008fe20000010000 */
[----:B0-----:R-:W-:Y:S01]  /*14490*/  FADD.FTZ R28, R79, R26 ;  /* 0x0000001a4f1c7221 */ /* 0x001fe20000010000 */
[----:B------:R-:W-:Y:S02]  /*144a0*/  F2FP.BF16.F32.PACK_AB R33, R59, R58 ;  /* 0x0000003a3b21723e */ /* 0x000fe400000010ff */
[----:B------:R-:W-:Y:S02]  /*144b0*/  F2FP.BF16.F32.PACK_AB R34, R61, R60 ;  /* 0x0000003c3d22723e */ /* 0x000fe400000010ff */
[----:B------:R-:W-:Y:S01]  /*144c0*/  F2FP.BF16.F32.PACK_AB R35, R63, R35 ;  /* 0x000000233f23723e */ /* 0x000fe200000010ff */
[----:B-1----:R-:W-:Y:S01]  /*144d0*/  FADD.FTZ R30, R36, R7 ;  /* 0x00000007241e7221 */ /* 0x002fe20000010000 */
[----:B------:R-:W-:Y:S01]  /*144e0*/  F2FP.BF16.F32.PACK_AB R8, R65, R64 ;  /* 0x000000404108723e */ /* 0x000fe200000010ff */
[----:B-----5:R-:W-:Y:S01]  /*144f0*/  FADD.FTZ R5, R37, R28 ;  /* 0x0000001c25057221 */ /* 0x020fe20000010000 */
[----:B------:R-:W-:-:S02]  /*14500*/  F2FP.BF16.F32.PACK_AB R9, R67, R66 ;  /* 0x000000424309723e */ /* 0x000fc400000010ff */
[----:B------:R-:W-:Y:S02]  /*14510*/  F2FP.BF16.F32.PACK_AB R10, R69, R68 ;  /* 0x00000044450a723e */ /* 0x000fe400000010ff */
        /* <DEDUP_REMOVED lines=8> */
[----:B------:R-:W-:Y:S01]  /*145a0*/  F2FP.BF16.F32.PACK_AB R39, R87, R86 ;  /* 0x000000565727723e */ /* 0x000fe200000010ff */
[----:B------:R-:W-:Y:S04]  /*145b0*/  STSM.16.M88.4 [R137+0x27800], R32 ;  /* 0x0278002089007844 */ /* 0x000fe80000000200 */
[----:B------:R0:W-:Y:S04]  /*145c0*/  STSM.16.M88.4 [R21], R8 ;  /* 0x0000000815007844 */ /* 0x0001e80000000200 */
[----:B------:R1:W-:Y:S04]  /*145d0*/  STSM.16.M88.4 [R139+0x6000], R24 ;  /* 0x006000188b007844 */ /* 0x0003e80000000200 */
[----:B------:R1:W-:Y:S01]  /*145e0*/  STSM.16.M88.4 [R138+0x6000], R36 ;  /* 0x006000248a007844 */ /* 0x0003e20000000200 */
[----:B------:R-:W-:Y:S01]  /*145f0*/  @!PT LDS RZ, [RZ] ;  /* 0x00000000fffff984 */ /* 0x000fe20000000800 */
[----:B------:R-:W-:Y:S01]  /*14600*/  @!PT LDS RZ, [RZ] ;  /* 0x00000000fffff984 */ /* 0x000fe20000000800 */
[----:B------:R-:W-:Y:S01]  /*14610*/  @!PT LDS RZ, [RZ] ;  /* 0x00000000fffff984 */ /* 0x000fe20000000800 */
[----:B------:R-:W-:Y:S01]  /*14620*/  @!PT LDS RZ, [RZ] ;  /* 0x00000000fffff984 */ /* 0x000fe20000000800 */
[----:B------:R2:W-:Y:S06]  /*14630*/  MEMBAR.ALL.CTA ;  /* 0x0000000000007992 */ /* 0x0005ec0000008000 */
[----:B--2---:R-:W2:Y:S01]  /*14640*/  FENCE.VIEW.ASYNC.S ;  /* 0x00000000000073c6 */ /* 0x004ea20000000000 */
[----:B------:R-:W-:Y:S01]  /*14650*/  ISETP.GT.AND P2, PT, R4, R142, PT ;  /* 0x0000008e0400720c */ /* 0x000fe20003f44270 */
[----:B------:R-:W-:-:S04]  /*14660*/  FADD.FTZ R7, R81, R30 ;  /* 0x0000001e51077221 */ /* 0x000fc80000010000 */
[----:B------:R-:W-:Y:S01]  /*14670*/  FADD.FTZ R28, R84, R7 ;  /* 0x00000007541c7221 */ /* 0x000fe20000010000 */
[----:B------:R-:W-:-:S04]  /*14680*/  FADD.FTZ R7, R14, R5 ;  /* 0x000000050e077221 */ /* 0x000fc80000010000 */
        /* <DEDUP_REMOVED lines=27> */
[----:B------:R-:W-:-:S02]  /*14840*/  VIADD R4, R4, 0xffffffff ;  /* 0xffffffff04047836 */ /* 0x000fc40000000000 */
        /* <DEDUP_REMOVED lines=26> */
[----:B------:R-:W-:Y:S02]  /*149f0*/  IMAD.MOV.U32 R9, RZ, RZ, R6 ;  /* 0x000000ffff097224 */ /* 0x000fe400078e0006 */
[----:B------:R-:W-:Y:S01]  /*14a00*/  IMAD.MOV.U32 R8, RZ, RZ, R3 ;  /* 0x000000ffff087224 */ /* 0x000fe200078e0003 */
[----:B--2---:R-:W-:Y:S01]  /*14a10*/  NOP ;  /* 0x0000000000007918 */ /* 0x004fe20000000000 */
[----:B-1----:R-:W-:Y:S05]  /*14a20*/  @P2 BRA `(.L_x_1264) ;  /* 0xffffffdc00302947 */ /* 0x002fea000383ffff */
.L_x_1254:
[----:B------:R-:W2:Y:S02]  /*14a30*/  LDL R8, [R1+0x38] ;  /* 0x0000380001087983 */ /* 0x000ea40000100800 */
[----:B--2---:R-:W-:-:S13]  /*14a40*/  ISETP.GE.AND P2, PT, R4, R8, PT ;  /* 0x000000080400720c */ /* 0x004fda0003f46270 */
[----:B------:R-:W-:Y:S05]  /*14a50*/  @!P2 BRA `(.L_x_1265) ;  /* 0x000000340014a947 */ /* 0x000fea0003800000 */
[----:B------:R-:W2:Y:S04]  /*14a60*/  LDL R9, [R1+0x40] ;  /* 0x0000400001097983 */ /* 0x000ea80000100800 */
[----:B------:R-:W2:Y:S04]  /*14a70*/  LDL R8, [R1+0x30] ;  /* 0x0000300001087983 */ /* 0x000ea80000100800 */
[----:B------:R-:W3:Y:S01]  /*14a80*/  LDL R11, [R1+0x4] ;  /* 0x00000400010b7983 */ /* 0x000ee20000100800 */
[----:B------:R-:W-:Y:S02]  /*14a90*/  IMAD.MOV.U32 R20, RZ, RZ, R22 ;  /* 0x000000ffff147224 */ /* 0x000fe400078e0016 */
[----:B------:R-:W-:-:S02]  /*14aa0*/  IMAD.MOV.U32 R14, RZ, RZ, R17 ;  /* 0x000000ffff0e7224 */ /* 0x000fc400078e0011 */
[----:B--2---:R-:W-:Y:S02]  /*14ab0*/  IMAD.IADD R0, R8, 0x1, -R9 ;  /* 0x0000000108007824 */ /* 0x004fe400078e0a09 */
[----:B------:R-:W-:Y:S02]  /*14ac0*/  IMAD.MOV.U32 R8, RZ, RZ, R6 ;  /* 0x000000ffff087224 */ /* 0x000fe400078e0006 */
[--C-:B------:R-:W-:Y:S02]  /*14ad0*/  IMAD.IADD R10, R155, 0x1, R0.reuse ;  /* 0x000000019b0a7824 */ /* 0x100fe400078e0200 */
[----:B---3--:R-:W-:Y:S02]  /*14ae0*/  IMAD.IADD R11, R11, 0x1, R0 ;  /* 0x000000010b0b7824 */ /* 0x008fe400078e0200 */
[----:B------:R-:W-:Y:S01]  /*14af0*/  IMAD.MOV.U32 R9, RZ, RZ, R3 ;  /* 0x000000ffff097224 */ /* 0x000fe200078e0003 */
[----:B------:R-:W-:Y:S02]  /*14b00*/  LOP3.LUT R142, RZ, R10, RZ, 0x33, !PT ;  /* 0x0000000aff8e7212 */ /* 0x000fe400078e33ff */
[----:B------:R-:W-:-:S07]  /*14b10*/  LOP3.LUT R15, RZ, R11, RZ, 0x33, !PT ;  /* 0x0000000bff0f7212 */ /* 0x000fce00078e33ff */
.L_x_1283:
        /* <DEDUP_REMOVED lines=11> */
.L_x_1267:
[----:B------:R-:W-:Y:S01]  /*14bd0*/  IMAD R0, R17, 0x8, R2 ;  /* 0x0000000811007824 */ /* 0x000fe200078e0202 */
[----:B------:R-:W-:-:S04]  /*14be0*/  SHF.L.U32 R3, R22, 0x1f, RZ ;  /* 0x0000001f16037819 */ /* 0x000fc800000006ff */
[----:B------:R0:W1:Y:S01]  /*14bf0*/  SYNCS.PHASECHK.TRANS64.TRYWAIT P3, [R0+URZ+0x2d830], R3 ;  /* 0x02d83003000075a7 */ /* 0x000062000806017f */
[----:B------:R-:W-:Y:S05]  /*14c00*/  @!P0 BRA `(.L_x_1268) ;  /* 0x0000000000048947 */ /* 0x000fea0003800000 */
[----:B------:R-:W-:Y:S01]  /*14c10*/  BPT.TRAP 0x1 ;  /* 0x000000040000795c */ /* 0x000fe20000300000 */
.L_x_1268:
[----:B------:R-:W-:Y:S04]  /*14c20*/  BSSY B0, `(.L_x_1266) ;  /* 0x0000004000007945 */ /* 0x000fe80003800000 */
[----:B-1----:R-:W-:Y:S05]  /*14c30*/  @P3 BRA `(.L_x_1269) ;  /* 0x0000000000083947 */ /* 0x002fea0003800000 */
[----:B------:R-:W1:Y:S02]  /*14c40*/  SYNCS.PHASECHK.TRANS64.TRYWAIT P3, [R0+URZ+0x2d830], R3 ;  /* 0x02d83003000075a7 */ /* 0x000e64000806017f */
[----:B-1----:R-:W-:Y:S05]  /*14c50*/  @!P3 BRA `(.L_x_1270) ;  /* 0x000000c0001cb947 */ /* 0x002fea0003800000 */
.L_x_1269:
[----:B------:R-:W-:Y:S05]  /*14c60*/  BSYNC B0 ;  /* 0x0000000000007941 */ /* 0x000fea0003800000 */
.L_x_1266:
        /* <DEDUP_REMOVED lines=10> */
[----:B------:R-:W-:Y:S01]  /*14d10*/  R2UR UR13, R13 ;  /* 0x000000000d0d72ca */ /* 0x000fe200000e0000 */
[----:B------:R-:W-:Y:S01]  /*14d20*/  IMAD.MOV.U32 R31, RZ, RZ, -0x7fffffe0 ;  /* 0x80000020ff1f7424 */ /* 0x000fe200078e00ff */
[----:B------:R-:W-:Y:S02]  /*14d30*/  R2UR UR19, R29 ;  /* 0x000000001d1372ca */ /* 0x000fe400000e0000 */
[----:B------:R-:W-:Y:S02]  /*14d40*/  R2UR UR23, R27 ;  /* 0x000000001b1772ca */ /* 0x000fe400000e0000 */
[----:B------:R-:W-:-:S02]  /*14d50*/  R2UR UR27, R29 ;  /* 0x000000001d1b72ca */ /* 0x000fc400000e0000 */
[----:B------:R-:W-:Y:S02]  /*14d60*/  R2UR UR31, R31 ;  /* 0x000000001f1f72ca */ /* 0x000fe400000e0000 */
[----:B------:R-:W-:Y:S02]  /*14d70*/  R2UR UR35, R25 ;  /* 0x00000000192372ca */ /* 0x000fe400000e0000 */
[----:B------:R-:W-:Y:S02]  /*14d80*/  R2UR UR16, R152 ;  /* 0x00000000981072ca */ /* 0x000fe400000e0000 */
[----:B------:R-:W-:Y:S01]  /*14d90*/  R2UR UR17, R153 ;  /* 0x00000000991172ca */ /* 0x000fe200000e0000 */
[----:B------:R0:W-:Y:S01]  /*14da0*/  BAR.SYNC.DEFER_BLOCKING R0, 0x100 ;  /* 0x000400000000751d */ /* 0x0001e20000010000 */
[----:B--2---:R-:W-:-:S04]  /*14db0*/  IMAD R24, R17, 0x600, R3 ;  /* 0x0000060011187824 */ /* 0x004fc800078e0203 */
[C---:B------:R-:W-:Y:S01]  /*14dc0*/  VIADD R28, R24.reuse, 0x2 ;  /* 0x00000002181c7836 */ /* 0x040fe20000000000 */
[C---:B------:R-:W-:Y:S01]  /*14dd0*/  R2UR UR14, R24.reuse ;  /* 0x00000000180e72ca */ /* 0x040fe200000e0000 */
[C---:B------:R-:W-:Y:S02]  /*14de0*/  VIADD R26, R24.reuse, 0x200 ;  /* 0x00000200181a7836 */ /* 0x040fe40000000000 */
[----:B------:R-:W-:Y:S01]  /*14df0*/  VIADD R30, R24, 0x400 ;  /* 0x00000400181e7836 */ /* 0x000fe20000000000 */
[----:B------:R-:W-:Y:S01]  /*14e00*/  R2UR UR18, R28 ;  /* 0x000000001c1272ca */ /* 0x000fe200000e0000 */
[C---:B------:R-:W-:Y:S02]  /*14e10*/  VIADD R28, R24.reuse, 0x202 ;  /* 0x00000202181c7836 */ /* 0x040fe40000000000 */
[----:B------:R-:W-:Y:S01]  /*14e20*/  VIADD R24, R24, 0x402 ;  /* 0x0000040218187836 */ /* 0x000fe20000000000 */
[----:B------:R-:W-:Y:S02]  /*14e30*/  R2UR UR22, R26 ;  /* 0x000000001a1672ca */ /* 0x000fe400000e0000 */
[----:B------:R-:W-:-:S02]  /*14e40*/  R2UR UR26, R28 ;  /* 0x000000001c1a72ca */ /* 0x000fc400000e0000 */
[----:B------:R-:W-:Y:S02]  /*14e50*/  R2UR UR30, R30 ;  /* 0x000000001e1e72ca */ /* 0x000fe400000e0000 */
[----:B------:R-:W-:Y:S02]  /*14e60*/  R2UR UR34, R24 ;  /* 0x00000000182272ca */ /* 0x000fe400000e0000 */
[----:B------:R-:W-:-:S06]  /*14e70*/  WARPGROUP.ARRIVE ;  /* 0x00000000000079c5 */ /* 0x000fcc0000000000 */
[----:B------:R-:W-:Y:S01]  /*14e80*/  HGMMA.64x128x16.F32.BF16 R24, gdesc[UR12], RZ, !UPT, gsb0 ;  /* 0x01e000000c1879f0 */ /* 0x000fe2000c0018ff */
        /* <DEDUP_REMOVED lines=27> */
.L_x_1272:
[----:B------:R-:W-:Y:S01]  /*15040*/  SHF.L.U32 R0, R20, 0x1f, RZ ;  /* 0x0000001f14007819 */ /* 0x000fe200000006ff */
[----:B------:R-:W-:-:S04]  /*15050*/  IMAD R3, R14, 0x8, R2 ;  /* 0x000000080e037824 */ /* 0x000fc800078e0202 */
[----:B------:R0:W1:Y:S01]  /*15060*/  SYNCS.PHASECHK.TRANS64.TRYWAIT P2, [R3+URZ+0x2d850], R0 ;  /* 0x02d85000030075a7 */ /* 0x000062000804017f */
[----:B------:R-:W-:Y:S05]  /*15070*/  @!P0 BRA `(.L_x_1273) ;  /* 0x0000000000048947 */ /* 0x000fea0003800000 */
[----:B------:R-:W-:Y:S01]  /*15080*/  BPT.TRAP 0x1 ;  /* 0x000000040000795c */ /* 0x000fe20000300000 */
.L_x_1273:
[----:B-1----:R-:W-:Y:S05]  /*15090*/  @P2 BRA `(.L_x_1271) ;  /* 0x0000000000082947 */ /* 0x002fea0003800000 */
[----:B------:R-:W1:Y:S02]  /*150a0*/  SYNCS.PHASECHK.TRANS64.TRYWAIT P2, [R3+URZ+0x2d850], R0 ;  /* 0x02d85000030075a7 */ /* 0x000e64000804017f */
[----:B-1----:R-:W-:Y:S05]  /*150b0*/  @!P2 BRA `(.L_x_1274) ;  /* 0x000000bc0018a947 */ /* 0x002fea0003800000 */
.L_x_1271:
[----:B------:R-:W2:Y:S01]  /*150c0*/  LDL R6, [R1+0x14] ;  /* 0x0000140001067983 */ /* 0x000ea20000100800 */
[----:B01----:R-:W-:Y:S01]  /*150d0*/  VIADD R0, R2, 0x400 ;  /* 0x0000040002007836 */ /* 0x003fe20000000000 */
[----:B------:R-:W-:Y:S05]  /*150e0*/  WARPSYNC.ALL ;  /* 0x0000000000007948 */ /* 0x000fea0003800000 */
[----:B------:R-:W-:Y:S01]  /*150f0*/  SHF.R.U32.HI R0, RZ, 0x4, R0 ;  /* 0x00000004ff007819 */ /* 0x000fe20000011600 */
[----:B------:R-:W-:Y:S01]  /*15100*/  IMAD.MOV.U32 R21, RZ, RZ, -0x7fffffe0 ;  /* 0x80000020ff157424 */ /* 0x000fe200078e00ff */
[----:B------:R-:W3:Y:S01]  /*15110*/  LDL R143, [R1+0x30] ;  /* 0x00003000018f7983 */ /* 0x000ee20000100800 */
[----:B------:R-:W-:Y:S01]  /*15120*/  IMAD.MOV.U32 R141, RZ, RZ, -0x7fffffe0 ;  /* 0x80000020ff8d7424 */ /* 0x000fe200078e00ff */
[----:B------:R-:W-:-:S02]  /*15130*/  LOP3.LUT R0, R0, 0x3fff, RZ, 0xc0, !PT ;  /* 0x00003fff00007812 */ /* 0x000fc400078ec0ff */
[C---:B------:R-:W-:Y:S02]  /*15140*/  R2UR UR15, R21.reuse ;  /* 0x00000000150f72ca */ /* 0x040fe400000e0000 */
[----:B------:R-:W-:Y:S02]  /*15150*/  LOP3.LUT R0, R0, 0x2000000, RZ, 0xfc, !PT ;  /* 0x0200000000007812 */ /* 0x000fe400078efcff */
[----:B------:R-:W-:Y:S01]  /*15160*/  R2UR UR47, R21 ;  /* 0x00000000152f72ca */ /* 0x000fe200000e0000 */
[----:B------:R-:W-:Y:S01]  /*15170*/  WARPGROUP.ARRIVE ;  /* 0x00000000000079c5 */ /* 0x000fe20000000000 */
[C---:B------:R-:W-:Y:S01]  /*15180*/  R2UR UR19, R141.reuse ;  /* 0x000000008d1372ca */ /* 0x040fe200000e0000 */
[----:B------:R-:W-:Y:S01]  /*15190*/  IMAD R20, R14, 0x600, R0 ;  /* 0x000006000e147824 */ /* 0x000fe200078e0200 */
[C---:B------:R-:W-:Y:S02]  /*151a0*/  R2UR UR23, R141.reuse ;  /* 0x000000008d1772ca */ /* 0x040fe400000e0000 */
[----:B------:R-:W-:Y:S01]  /*151b0*/  R2UR UR27, R141 ;  /* 0x000000008d1b72ca */ /* 0x000fe200000e0000 */
[C---:B------:R-:W-:Y:S01]  /*151c0*/  VIADD R140, R20.reuse, 0x40 ;  /* 0x00000040148c7836 */ /* 0x040fe20000000000 */
[----:B------:R-:W-:-:S02]  /*151d0*/  R2UR UR14, R20 ;  /* 0x00000000140e72ca */ /* 0x000fc400000e0000 */
[C---:B------:R-:W-:Y:S02]  /*151e0*/  R2UR UR31, R141.reuse ;  /* 0x000000008d1f72ca */ /* 0x040fe400000e0000 */
[----:B------:R-:W-:Y:S01]  /*151f0*/  R2UR UR18, R140 ;  /* 0x000000008c1272ca */ /* 0x000fe200000e0000 */
[----:B------:R-:W-:Y:S01]  /*15200*/  VIADD R140, R20, 0x80 ;  /* 0x00000080148c7836 */ /* 0x000fe20000000000 */
[C---:B------:R-:W-:Y:S02]  /*15210*/  R2UR UR35, R141.reuse ;  /* 0x000000008d2372ca */ /* 0x040fe400000e0000 */
[----:B------:R-:W-:Y:S02]  /*15220*/  R2UR UR43, R141 ;  /* 0x000000008d2b72ca */ /* 0x000fe400000e0000 */
[----:B------:R-:W-:Y:S01]  /*15230*/  R2UR UR22, R140 ;  /* 0x000000008c1672ca */ /* 0x000fe200000e0000 */
[----:B------:R-:W-:-:S05]  /*15240*/  VIADD R140, R20, 0xc0 ;  /* 0x000000c0148c7836 */ /* 0x000fca0000000000 */
[----:B------:R-:W-:Y:S01]  /*15250*/  R2UR UR26, R140 ;  /* 0x000000008c1a72ca */ /* 0x000fe200000e0000 */
[----:B------:R-:W-:-:S05]  /*15260*/  VIADD R140, R20, 0x100 ;  /* 0x00000100148c7836 */ /* 0x000fca0000000000 */
[----:B------:R-:W-:Y:S01]  /*15270*/  R2UR UR30, R140 ;  /* 0x000000008c1e72ca */ /* 0x000fe200000e0000 */
[----:B------:R-:W-:-:S05]  /*15280*/  VIADD R140, R20, 0x140 ;  /* 0x00000140148c7836 */ /* 0x000fca0000000000 */
[----:B------:R-:W-:Y:S01]  /*15290*/  R2UR UR34, R140 ;  /* 0x000000008c2272ca */ /* 0x000fe200000e0000 */
[C---:B------:R-:W-:Y:S02]  /*152a0*/  VIADD R140, R20.reuse, 0x180 ;  /* 0x00000180148c7836 */ /* 0x040fe40000000000 */
[----:B------:R-:W-:Y:S02]  /*152b0*/  VIADD R20, R20, 0x1c0 ;  /* 0x000001c014147836 */ /* 0x000fe40000000000 */
[----:B------:R-:W-:Y:S01]  /*152c0*/  IMAD.MOV.U32 R21, RZ, RZ, 0x40000040 ;  /* 0x40000040ff157424 */ /* 0x000fe200078e00ff */
[----:B------:R-:W-:Y:S02]  /*152d0*/  R2UR UR42, R140 ;  /* 0x000000008c2a72ca */ /* 0x000fe400000e0000 */
[----:B------:R-:W-:Y:S02]  /*152e0*/  R2UR UR46, R20 ;  /* 0x00000000142e72ca */ /* 0x000fe400000e0000 */
[----:B------:R-:W-:Y:S01]  /*152f0*/  R2UR UR13, R21 ;  /* 0x00000000150d72ca */ /* 0x000fe200000e0000 */
[----:B------:R-:W-:-:S05]  /*15300*/  IMAD.MOV.U32 R141, RZ, RZ, 0x40000040 ;  /* 0x40000040ff8d7424 */ /* 0x000fca00078e00ff */
[----:B------:R-:W-:Y:S01]  /*15310*/  R2UR UR17, R141 ;  /* 0x000000008d1172ca */ /* 0x000fe200000e0000 */
[----:B------:R-:W-:-:S05]  /*15320*/  IMAD.MOV.U32 R141, RZ, RZ, 0x40000040 ;  /* 0x40000040ff8d7424 */ /* 0x000fca00078e00ff */
[----:B------:R-:W-:Y:S02]  /*15330*/  R2UR UR21, R141 ;  /* 0x000000008d1572ca */ /* 0x000fe400000e0000 */
[----:B--2---:R-:W-:Y:S01]  /*15340*/  LOP3.LUT R20, R6, 0x10000, RZ, 0xfc, !PT ;  /* 0x0001000006147812 */ /* 0x004fe200078efcff */
[----:B------:R-:W-:Y:S01]  /*15350*/  IMAD.MOV.U32 R141, RZ, RZ, 0x40000040 ;  /* 0x40000040ff8d7424 */ /* 0x000fe200078e00ff */
[----:B------:R-:W2:Y:S02]  /*15360*/  LDL R6, [R1+0x40] ;  /* 0x0000400001067983 */ /* 0x000ea40000100800 */
[----:B------:R-:W-:-:S13]  /*15370*/  R2UR UR12, R20 ;  /* 0x00000000140c72ca */ /* 0x000fda00000e0000 */
[----:B------:R-:W-:Y:S01]  /*15380*/  HGMMA.64x96x16.F32.BF16 R88, gdesc[UR12].tnspB, R88, gsb0 ;  /* 0x416000000c5879f0 */ /* 0x000fe20008001858 */
[----:B------:R-:W-:-:S05]  /*15390*/  VIADD R140, R20, 0x2 ;  /* 0x00000002148c7836 */ /* 0x000fca0000000000 */
[----:B------:R-:W-:Y:S01]  /*153a0*/  R2UR UR16, R140 ;  /* 0x000000008c1072ca */ /* 0x000fe200000e0000 */
[----:B------:R-:W-:Y:S01]  /*153b0*/  VIADD R140, R20, 0x4 ;  /* 0x00000004148c7836 */ /* 0x000fe20000000000 */
[----:B------:R-:W-:Y:S02]  /*153c0*/  WARPGROUP.DEPBAR.LE gsb0, 0x0 ;  /* 0x00008000000079c5 */ /* 0x000fe40000010000 */
[----:B------:R-:W-:-:S09]  /*153d0*/  WARPGROUP.ARRIVE ;  /* 0x00000000000079c5 */ /* 0x000fd20000000000 */
[----:B------:R-:W-:Y:S01]  /*153e0*/  HGMMA.64x96x16.F32.BF16 R88, gdesc[UR16].tnspB, R88, gsb0 ;  /* 0x41600000105879f0 */ /* 0x000fe20008001858 */
[----:B------:R-:W-:Y:S01]  /*153f0*/  R2UR UR20, R140 ;  /* 0x000000008c1472ca */ /* 0x000fe200000e0000 */
        /* <DEDUP_REMOVED lines=33> */
[----:B------:R-:W-:Y:S03]  /*15610*/  HGMMA.64x96x16.F32.BF16 R88, gdesc[UR40].tnspB, R88, gsb0 ;  /* 0x41600000285879f0 */ /* 0x000fe60008001858 */
[----:B------:R-:W0:Y:S01]  /*15620*/  S2R R154, SR_TID.X ;  /* 0x00000000009a7919 */ /* 0x000e220000002100 */
[----:B------:R-:W-:Y:S01]  /*15630*/  IMAD.SHL.U32 R141, R4, 0x80, RZ ;  /* 0x00000080048d7824 */ /* 0x000fe200078e00ff */
[----:B------:R-:W-:Y:S02]  /*15640*/  WARPGROUP.DEPBAR.LE gsb0, 0x0 ;  /* 0x00008000000079c5 */ /* 0x000fe40000010000 */
[----:B------:R-:W-:-:S06]  /*15650*/  WARPGROUP.ARRIVE ;  /* 0x00000000000079c5 */ /* 0x000fcc0000000000 */
[----:B------:R-:W-:Y:S01]  /*15660*/  HGMMA.64x96x16.F32.BF16 R88, gdesc[UR44].tnspB, R88, gsb0 ;  /* 0x416000002c5879f0 */ /* 0x000fe20008001858 */
[----:B0-----:R-:W-:Y:S02]  /*15670*/  SHF.R.U32.HI R0, RZ, 0x7, R154 ;  /* 0x00000007ff007819 */ /* 0x001fe4000001169a */
[----:B------:R-:W-:-:S03]  /*15680*/  ISETP.GE.U32.AND P2, PT, R154, 0x180, PT ;  /* 0x000001809a00780c */ /* 0x000fc60003f46070 */
[----:B------:R-:W-:-:S05]  /*15690*/  VIADD R0, R0, 0x9 ;  /* 0x0000000900007836 */ /* 0x000fca0000000000 */
[----:B------:R-:W-:Y:S01]  /*156a0*/  SEL R0, R0, 0x9, !P2 ;  /* 0x0000000900007807 */ /* 0x000fe20005000000 */
[----:B------:R-:W-:Y:S01]  /*156b0*/  @!P1 IMAD R3, R17, 0x8, R2 ;  /* 0x0000000811039824 */ /* 0x000fe200078e0202 */
[----:B------:R-:W-:-:S03]  /*156c0*/  ULOP3.LUT UR10, URZ, UR7, URZ, 0x33, !UPT ;  /* 0x000000073f0a7292 */ /* 0x000fc6000f8e333f */
[----:B------:R-:W-:-:S05]  /*156d0*/  @!P1 VIADD R3, R3, 0x2d840 ;  /* 0x0002d84003039836 */ /* 0x000fca0000000000 */
[----:B------:R-:W-:Y:S01]  /*156e0*/  @!P1 PRMT R3, RZ, 0x654, R3 ;  /* 0x00000654ff039816 */ /* 0x000fe20000000003 */
[----:B------:R-:W-:Y:S02]  /*156f0*/  WARPGROUP.DEPBAR.LE gsb0, 0x0 ;  /* 0x00008000000079c5 */ /* 0x000fe40000010000 */
[----:B------:R3:W-:Y:S06]  /*15700*/  BAR.ARV R0, 0x100 ;  /* 0x000400000000751d */ /* 0x0007ec0000002000 */
[----:B------:R0:W-:Y:S01]  /*15710*/  @!P1 SYNCS.ARRIVE.TRANS64.RED.A1T0 RZ, [R3+URZ], RZ ;  /* 0x000000ff03ff99a7 */ /* 0x0001e2000810043f */
[----:B---3--:R-:W-:-:S05]  /*15720*/  IADD3 R0, R143, 0x1, -R141 ;  /* 0x000000018f007810 */ /* 0x008fca0007ffe88d */
[----:B--2---:R-:W-:-:S04]  /*15730*/  IMAD.IADD R0, R0, 0x1, -R6 ;  /* 0x0000000100007824 */ /* 0x004fc800078e0a06 */
[----:B------:R-:W-:-:S04]  /*15740*/  IMAD R6, R136, -0x2, R0 ;  /* 0xfffffffe88067824 */ /* 0x000fc800078e0200 */
[C---:B------:R-:W-:Y:S02]  /*15750*/  VIADD R140, R6.reuse, UR8 ;  /* 0x00000008068c7c36 */ /* 0x040fe40008000000 */
[----:B------:R-:W-:Y:S02]  /*15760*/  VIADD R6, R6, UR10 ;  /* 0x0000000a06067c36 */ /* 0x000fe40008000000 */
[C---:B0-----:R-:W-:Y:S02]  /*15770*/  IMAD.IADD R3, R155.reuse, 0x1, R140 ;  /* 0x000000019b037824 */ /* 0x041fe400078e028c */
        /* <DEDUP_REMOVED lines=13> */
.L_x_1277:
[----:B------:R-:W-:-:S05]  /*15850*/  IMAD.U32 R143, RZ, RZ, UR5 ;  /* 0x00000005ff8f7e24 */ /* 0x000fca000f8e00ff */
[----:B------:R-:W-:-:S13]  /*15860*/  ISETP.NE.AND P2, PT, R143, 0x1, PT ;  /* 0x000000018f00780c */ /* 0x000fda0003f45270 */
[----:B------:R-:W0:Y:S02]  /*15870*/  @P2 LDC.64 R20, c[0x0][0x9e8] ;  /* 0x00027a00ff142b82 */ /* 0x000e240000000a00 */
[----:B0-----:R-:W-:-:S04]  /*15880*/  @P2 IMAD.HI.U32 R154, R10, R20, RZ ;  /* 0x000000140a9a2227 */ /* 0x001fc800078e00ff */
[----:B------:R-:W-:Y:S01]  /*15890*/  IMAD.MOV.U32 R20, RZ, RZ, R10 ;  /* 0x000000ffff147224 */ /* 0x000fe200078e000a */
[----:B------:R-:W-:-:S07]  /*158a0*/  @P2 SHF.R.U32.HI R20, RZ, R21, R154 ;  /* 0x00000015ff142219 */ /* 0x000fce000001169a */
.L_x_1278:
[----:B------:R-:W-:Y:S05]  /*158b0*/  BSYNC B0 ;  /* 0x0000000000007941 */ /* 0x000fea0003800000 */
.L_x_1276:
[----:B------:R-:W-:-:S04]  /*158c0*/  IMAD R20, R20, R143, -R141 ;  /* 0x0000008f14147224 */ /* 0x000fc800078e0a8d */
[----:B------:R-:W-:-:S05]  /*158d0*/  IMAD R20, R136, -0x2, R20 ;  /* 0xfffffffe88147824 */ /* 0x000fca00078e0214 */
[----:B------:R-:W-:Y:S02]  /*158e0*/  VIMNMX R0, R0, R20, !PT ;  /* 0x0000001400007248 */ /* 0x000fe40007fe0100 */
[----:B------:R-:W-:-:S07]  /*158f0*/  VIADDMNMX R3, R20, R143, R3, PT ;  /* 0x0000008f14037246 */ /* 0x000fce0003800103 */
.L_x_1275:
        /* <DEDUP_REMOVED lines=112> */
.L_x_1281:
[----:B------:R-:W-:Y:S02]  /*16000*/  IMAD.U32 R0, RZ, RZ, UR5 ;  /* 0x00000005ff007e24 */ /* 0x000fe4000f8e00ff */
[----:B------:R-:W-:-:S03]  /*16010*/  IMAD.MOV.U32 R3, RZ, RZ, R11 ;  /* 0x000000ffff037224 */ /* 0x000fc600078e000b */
[----:B------:R-:W-:-:S13]  /*16020*/  ISETP.NE.AND P3, PT, R0, 0x1, PT ;  /* 0x000000010000780c */ /* 0x000fda0003f65270 */
[----:B------:R-:W0:Y:S02]  /*16030*/  @P3 LDC.64 R20, c[0x0][0x9e8] ;  /* 0x00027a00ff143b82 */ /* 0x000e240000000a00 */
[----:B0-----:R-:W-:-:S05]  /*16040*/  @P3 IMAD.HI.U32 R20, R11, R20, RZ ;  /* 0x000000140b143227 */ /* 0x001fca00078e00ff */
[----:B------:R-:W-:-:S07]  /*16050*/  @P3 SHF.R.U32.HI R3, RZ, R21, R20 ;  /* 0x00000015ff033219 */ /* 0x000fce0000011614 */
.L_x_1282:
[----:B------:R-:W-:Y:S05]  /*16060*/  BSYNC B0 ;  /* 0x0000000000007941 */ /* 0x000fea0003800000 */
.L_x_1280:
[----:B------:R-:W-:-:S04]  /*16070*/  IMAD R141, R3, R0, -R141 ;  /* 0x00000000038d7224 */ /* 0x000fc800078e0a8d */
[----:B------:R-:W-:-:S05]  /*16080*/  IMAD R141, R136, -0x2, R141 ;  /* 0xfffffffe888d7824 */ /* 0x000fca00078e028d */
[----:B------:R-:W-:Y:S02]  /*16090*/  VIMNMX R6, R6, R141, !PT ;  /* 0x0000008d06067248 */ /* 0x000fe40007fe0100 */
[----:B------:R-:W-:-:S07]  /*160a0*/  VIADDMNMX R140, R141, R0, R140, PT ;  /* 0x000000008d8c7246 */ /* 0x000fce000380018c */
.L_x_1279:
        /* <DEDUP_REMOVED lines=67> */
[C---:B------:R-:W-:Y:S01]  /*164e0*/  ISETP.GT.AND P4, PT, R6.reuse, 0x11, P2 ;  /* 0x000000110600780c */ /* 0x040fe20001784270 */
        /* <DEDUP_REMOVED lines=9> */
[----:B------:R-:W-:Y:S01]  /*16580*/  FSEL R34, R34, -INF , !P3 ;  /* 0xff80000022227808 */ /* 0x000fe20005800000 */
[-C--:B------:R-:W-:Y:S01]  /*16590*/  FFMA.FTZ R44, R44, R0.reuse, -R9 ;  /* 0x000000002c2c7223 */ /* 0x080fe20000010809 */
[C---:B------:R-:W-:Y:S01]  /*165a0*/  ISETP.GT.AND P4, PT, R6.reuse, 0x19, P2 ;  /* 0x000000190600780c */ /* 0x040fe20001784270 */
[----:B------:R-:W-:Y:S01]  /*165b0*/  MUFU.EX2 R33, R33 ;  /* 0x0000002100217308 */ /* 0x000fe20000000800 */
[----:B------:R-:W-:Y:S01]  /*165c0*/  ISETP.GT.AND P3, PT, R6, 0x18, P2 ;  /* 0x000000180600780c */ /* 0x000fe20001764270 */
[----:B-1----:R-:W-:Y:S01]  /*165d0*/  FADD.FTZ R5, R25, R5 ;  /* 0x0000000519057221 */ /* 0x002fe20000010000 */
[C---:B------:R-:W-:Y:S01]  /*165e0*/  ISETP.LT.OR P4, PT, R140.reuse, 0x1a, P4 ;  /* 0x0000001a8c00780c */ /* 0x040fe20002781670 */
[-CC-:B------:R-:W-:Y:S01]  /*165f0*/  FFMA.FTZ R45, R45, R0.reuse, -R9.reuse ;  /* 0x000000002d2d7223 */ /* 0x180fe20000010809 */
[----:B------:R-:W-:Y:S01]  /*16600*/  ISETP.LT.OR P3, PT, R140, 0x19, P3 ;  /* 0x000000198c00780c */ /* 0x000fe20001f61670 */
[-CC-:B------:R-:W-:Y:S01]  /*16610*/  FFMA.FTZ R48, R48, R0.reuse, -R9.reuse ;  /* 0x0000000030307223 */ /* 0x180fe20000010809 */
[----:B------:R-:W-:Y:S01]  /*16620*/  FSEL R39, R39, -INF , !P4 ;  /* 0xff80000027277808 */ /* 0x000fe20006000000 */
[----:B------:R-:W-:Y:S01]  /*16630*/  MUFU.EX2 R37, R37 ;  /* 0x0000002500257308 */ /* 0x000fe20000000800 */
        /* <DEDUP_REMOVED lines=9> */
[-CC-:B------:R-:W-:Y:S01]  /*166d0*/  FFMA.FTZ R56, R56, R0.reuse, -R9.reuse ;  /* 0x0000000038387223 */ /* 0x180fe20000010809 */
[----:B------:R-:W-:Y:S01]  /*166e0*/  FSEL R43, R43, -INF , !P4 ;  /* 0xff8000002b2b7808 */ /* 0x000fe20006000000 */
[-CC-:B------:R-:W-:Y:S01]  /*166f0*/  FFMA.FTZ R57, R57, R0.reuse, -R9.reuse ;  /* 0x0000000039397223 */ /* 0x180fe20000010809 */
[----:B------:R-:W-:Y:S01]  /*16700*/  FSEL R42, R42, -INF , !P3 ;  /* 0xff8000002a2a7808 */ /* 0x000fe20005800000 */
[-CC-:B------:R-:W-:Y:S01]  /*16710*/  FFMA.FTZ R60, R60, R0.reuse, -R9.reuse ;  /* 0x000000003c3c7223 */ /* 0x180fe20000010809 */
[C---:B------:R-:W-:Y:S01]  /*16720*/  ISETP.GT.AND P4, PT, R6.reuse, 0x29, P2 ;  /* 0x000000290600780c */ /* 0x040fe20001784270 */
[----:B------:R-:W-:Y:S01]  /*16730*/  MUFU.EX2 R41, R41 ;  /* 0x0000002900297308 */ /* 0x000fe20000000800 */
[----:B------:R-:W-:Y:S01]  /*16740*/  ISETP.GT.AND P3, PT, R6, 0x28, P2 ;  /* 0x000000280600780c */ /* 0x000fe20001764270 */
[-CC-:B------:R-:W-:Y:S01]  /*16750*/  FFMA.FTZ R61, R61, R0.reuse, -R9.reuse ;  /* 0x000000003d3d7223 */ /* 0x180fe20000010809 */
[----:B------:R-:W-:Y:S01]  /*16760*/  ISETP.LT.OR P4, PT, R140, 0x2a, P4 ;  /* 0x0000002a8c00780c */ /* 0x000fe20002781670 */
[-CC-:B------:R-:W-:Y:S01]  /*16770*/  FFMA.FTZ R64, R64, R0.reuse, -R9.reuse ;  /* 0x0000000040407223 */ /* 0x180fe20000010809 */
[----:B------:R-:W-:Y:S01]  /*16780*/  ISETP.LT.OR P3, PT, R140, 0x29, P3 ;  /* 0x000000298c00780c */ /* 0x000fe20001f61670 */
[-CC-:B------:R-:W-:Y:S01]  /*16790*/  FFMA.FTZ R65, R65, R0.reuse, -R9.reuse ;  /* 0x0000000041417223 */ /* 0x180fe20000010809 */
[----:B------:R-:W-:Y:S01]  /*167a0*/  FSEL R47, R47, -INF , !P4 ;  /* 0xff8000002f2f7808 */ /* 0x000fe20006000000 */
[----:B------:R-:W-:Y:S01]  /*167b0*/  MUFU.EX2 R44, R44 ;  /* 0x0000002c002c7308 */ /* 0x000fe20000000800 */
        /* <DEDUP_REMOVED lines=18> */
[C---:B------:R-:W-:Y:S01]  /*168e0*/  ISETP.LT.OR P4, PT, R140.reuse, 0x3a, P4 ;  /* 0x0000003a8c00780c */ /* 0x040fe20002781670 */
[-CC-:B------:R-:W-:Y:S01]  /*168f0*/  FFMA.FTZ R81, R81, R0.reuse, -R9.reuse ;  /* 0x0000000051517223 */ /* 0x180fe20000010809 */
[----:B------:R-:W-:Y:S01]  /*16900*/  ISETP.LT.OR P3, PT, R140, 0x39, P3 ;  /* 0x000000398c00780c */ /* 0x000fe20001f61670 */
[-CC-:B------:R-:W-:Y:S01]  /*16910*/  FFMA.FTZ R84, R84, R0.reuse, -R9.reuse ;  /* 0x0000000054547223 */ /* 0x180fe20000010809 */
[----:B------:R-:W-:Y:S01]  /*16920*/  FSEL R55, R55, -INF , !P4 ;  /* 0xff80000037377808 */ /* 0x000fe20006000000 */
[----:B------:R-:W-:Y:S01]  /*16930*/  MUFU.EX2 R52, R52 ;  /* 0x0000003400347308 */ /* 0x000fe20000000800 */
[----:B------:R-:W-:Y:S01]  /*16940*/  FSEL R54, R54, -INF , !P3 ;  /* 0xff80000036367808 */ /* 0x000fe20005800000 */
[----:B------:R-:W-:Y:S01]  /*16950*/  FFMA.FTZ R9, R85, R0, -R9 ;  /* 0x0000000055097223 */ /* 0x000fe20000010809 */
[----:B------:R-:W-:-:S02]  /*16960*/  ISETP.GT.AND P4, PT, R6, 0x41, P2 ;  /* 0x000000410600780c */ /* 0x000fc40001784270 */
[----:B------:R-:W-:Y:S02]  /*16970*/  ISETP.GT.AND P3, PT, R6, 0x40, P2 ;  /* 0x000000400600780c */ /* 0x000fe40001764270 */
[C---:B------:R-:W-:Y:S01]  /*16980*/  ISETP.LT.OR P4, PT, R140.reuse, 0x42, P4 ;  /* 0x000000428c00780c */ /* 0x040fe20002781670 */
[----:B------:R-:W-:Y:S01]  /*16990*/  MUFU.EX2 R53, R53 ;  /* 0x0000003500357308 */ /* 0x000fe20000000800 */
[----:B------:R-:W-:Y:S02]  /*169a0*/  ISETP.LT.OR P3, PT, R140, 0x41, P3 ;  /* 0x000000418c00780c */ /* 0x000fe40001f61670 */
[----:B------:R-:W-:Y:S02]  /*169b0*/  FSEL R59, R59, -INF , !P4 ;  /* 0xff8000003b3b7808 */ /* 0x000fe40006000000 */
[----:B------:R-:W-:Y:S02]  /*169c0*/  FSEL R58, R58, -INF , !P3 ;  /* 0xff8000003a3a7808 */ /* 0x000fe40005800000 */
[C---:B------:R-:W-:Y:S01]  /*169d0*/  ISETP.GT.AND P4, PT, R6.reuse, 0x49, P2 ;  /* 0x000000490600780c */ /* 0x040fe20001784270 */
[----:B------:R-:W-:Y:S01]  /*169e0*/  MUFU.EX2 R56, R56 ;  /* 0x0000003800387308 */ /* 0x000fe20000000800 */
[----:B------:R-:W-:-:S02]  /*169f0*/  ISETP.GT.AND P3, PT, R6, 0x48, P2 ;  /* 0x000000480600780c */ /* 0x000fc40001764270 */
[C---:B------:R-:W-:Y:S02]  /*16a00*/  ISETP.LT.OR P4, PT, R140.reuse, 0x4a, P4 ;  /* 0x0000004a8c00780c */ /* 0x040fe40002781670 */
[----:B------:R-:W-:Y:S02]  /*16a10*/  ISETP.LT.OR P3, PT, R140, 0x49, P3 ;  /* 0x000000498c00780c */ /* 0x000fe40001f61670 */
[----:B------:R-:W-:Y:S01]  /*16a20*/  FSEL R63, R63, -INF , !P4 ;  /* 0xff8000003f3f7808 */ /* 0x000fe20006000000 */
[----:B------:R-:W-:Y:S01]  /*16a30*/  MUFU.EX2 R57, R57 ;  /* 0x0000003900397308 */ /* 0x000fe20000000800 */
[----:B------:R-:W-:Y:S02]  /*16a40*/  FSEL R62, R62, -INF , !P3 ;  /* 0xff8000003e3e7808 */ /* 0x000fe40005800000 */
[C---:B------:R-:W-:Y:S02]  /*16a50*/  ISETP.GT.AND P4, PT, R6.reuse, 0x51, P2 ;  /* 0x000000510600780c */ /* 0x040fe40001784270 */
[----:B------:R-:W-:-:S02]  /*16a60*/  ISETP.GT.AND P3, PT, R6, 0x50, P2 ;  /* 0x000000500600780c */ /* 0x000fc40001764270 */
        /* <DEDUP_REMOVED lines=28> */
[C---:B------:R-:W-:Y:S02]  /*16c30*/  ISETP.GT.AND P4, PT, R6.reuse, RZ, P2 ;  /* 0x000000ff0600720c */ /* 0x040fe40001784270 */
[----:B------:R-:W-:-:S02]  /*16c40*/  ISETP.GT.AND P3, PT, R6, 0x70, P2 ;  /* 0x000000700600780c */ /* 0x000fc40001764270 */
[C---:B------:R-:W-:Y:S01]  /*16c50*/  ISETP.LT.OR P4, PT, R140.reuse, 0x1, P4 ;  /* 0x000000018c00780c */ /* 0x040fe20002781670 */
[----:B------:R-:W-:Y:S01]  /*16c60*/  MUFU.EX2 R72, R72 ;  /* 0x0000004800487308 */ /* 0x000fe20000000800 */
[----:B------:R-:W-:Y:S02]  /*16c70*/  ISETP.LT.OR P3, PT, R140, 0x71, P3 ;  /* 0x000000718c00780c */ /* 0x000fe40001f61670 */
[----:B------:R-:W-:Y:S02]  /*16c80*/  FSEL R21, R26, -INF , !P4 ;  /* 0xff8000001a157808 */ /* 0x000fe40006000000 */
[----:B------:R-:W-:Y:S02]  /*16c90*/  FSEL R82, R82, -INF , !P3 ;  /* 0xff80000052527808 */ /* 0x000fe40005800000 */
[C---:B------:R-:W-:Y:S01]  /*16ca0*/  ISETP.GT.AND P3, PT, R6.reuse, 0x71, P2 ;  /* 0x000000710600780c */ /* 0x040fe20001764270 */
[----:B------:R-:W0:Y:S01]  /*16cb0*/  MUFU.EX2 R26, R28 ;  /* 0x0000001c001a7308 */ /* 0x000e220000000800 */
[----:B------:R-:W-:-:S02]  /*16cc0*/  ISETP.GT.AND P4, PT, R6, 0x78, P2 ;  /* 0x000000780600780c */ /* 0x000fc40001784270 */
[----:B------:R-:W-:Y:S02]  /*16cd0*/  ISETP.GT.AND P2, PT, R6, 0x79, P2 ;  /* 0x000000790600780c */ /* 0x000fe40001744270 */
[----:B------:R-:W-:Y:S02]  /*16ce0*/  FMNMX.FTZ R6, R21, R8, !PT ;  /* 0x0000000815067209 */ /* 0x000fe40007810000 */
[C---:B------:R-:W-:Y:S01]  /*16cf0*/  ISETP.LT.OR P3, PT, R140.reuse, 0x72, P3 ;  /* 0x000000728c00780c */ /* 0x040fe20001f61670 */
[----:B------:R-:W-:Y:S01]  /*16d00*/  MUFU.EX2 R73, R73 ;  /* 0x0000004900497308 */ /* 0x000fe20000000800 */
[----:B------:R-:W-:Y:S02]  /*16d10*/  FMNMX.FTZ R6, R27, R6, !PT ;  /* 0x000000061b067209 */ /* 0x000fe40007810000 */
[----:B------:R-:W-:Y:S02]  /*16d20*/  ISETP.LT.OR P4, PT, R140, 0x79, P4 ;  /* 0x000000798c00780c */ /* 0x000fe40002781670 */
[----:B------:R-:W-:-:S02]  /*16d30*/  FMNMX.FTZ R6, R30, R6, !PT ;  /* 0x000000061e067209 */ /* 0x000fc40007810000 */
[----:B------:R-:W-:Y:S01]  /*16d40*/  FSEL R83, R83, -INF , !P3 ;  /* 0xff80000053537808 */ /* 0x000fe20005800000 */
[----:B------:R-:W-:Y:S01]  /*16d50*/  MUFU.EX2 R76, R76 ;  /* 0x0000004c004c7308 */ /* 0x000fe20000000800 */
[----:B------:R-:W-:Y:S01]  /*16d60*/  FMNMX.FTZ R6, R31, R6, !PT ;  /* 0x000000061f067209 */ /* 0x000fe20007810000 */
[----:B0-----:R-:W-:Y:S01]  /*16d70*/  FADD.FTZ R5, R26, R5 ;  /* 0x000000051a057221 */ /* 0x001fe20000010000 */
[----:B------:R-:W-:Y:S02]  /*16d80*/  ISETP.LT.OR P2, PT, R140, 0x7a, P2 ;  /* 0x0000007a8c00780c */ /* 0x000fe40001741670 */
[----:B------:R-:W-:Y:S02]  /*16d90*/  FMNMX.FTZ R6, R34, R6, !PT ;  /* 0x0000000622067209 */ /* 0x000fe40007810000 */
[----:B------:R-:W-:Y:S01]  /*16da0*/  FSEL R86, R86, -INF , !P4 ;  /* 0xff80000056567808 */ /* 0x000fe20006000000 */
[----:B------:R-:W-:Y:S01]  /*16db0*/  MUFU.EX2 R77, R77 ;  /* 0x0000004d004d7308 */ /* 0x000fe20000000800 */
[----:B------:R-:W-:-:S02]  /*16dc0*/  FMNMX.FTZ R6, R35, R6, !PT ;  /* 0x0000000623067209 */ /* 0x000fc40007810000 */
[----:B------:R-:W-:Y:S02]  /*16dd0*/  FSEL R87, R87, -INF , !P2 ;  /* 0xff80000057577808 */ /* 0x000fe40005000000 */
[----:B------:R-:W-:Y:S02]  /*16de0*/  FMNMX.FTZ R6, R38, R6, !PT ;  /* 0x0000000626067209 */ /* 0x000fe40007810000 */
[----:B------:R-:W-:Y:S01]  /*16df0*/  F2FP.BF16.F32.PACK_AB R26, R29, R26 ;  /* 0x0000001a1d1a723e */ /* 0x000fe200000010ff */
[----:B------:R-:W-:Y:S01]  /*16e00*/  MUFU.EX2 R80, R80 ;  /* 0x0000005000507308 */ /* 0x000fe20000000800 */
[----:B------:R-:W-:Y:S02]  /*16e10*/  FMNMX.FTZ R6, R39, R6, !PT ;  /* 0x0000000627067209 */ /* 0x000fe40007810000 */
[----:B------:R-:W-:Y:S02]  /*16e20*/  F2FP.BF16.F32.PACK_AB R24, R25, R24 ;  /* 0x000000181918723e */ /* 0x000fe400000010ff */
        /* <DEDUP_REMOVED lines=64> */
[-CC-:B0-----:R-:W-:Y:S01]  /*17230*/  FFMA.FTZ R27, R35, R0.reuse, -R5.reuse ;  /* 0x00000000231b7223 */ /* 0x181fe20000010805 */
[----:B------:R-:W-:Y:S01]  /*17240*/  FSEL R35, R6, RZ, P2 ;  /* 0x000000ff06237208 */ /* 0x000fe20001000000 */
[----:B------:R-:W-:-:S05]  /*17250*/  FFMA.FTZ R25, R34, R0, -R5 ;  /* 0x0000000022197223 */ /* 0x000fca0000010805 */
[----:B------:R-:W0:Y:S01]  /*17260*/  MUFU.EX2 R24, R32 ;  /* 0x0000002000187308 */ /* 0x000e220000000800 */
        /* <DEDUP_REMOVED lines=16> */
[-C--:B------:R-:W-:Y:S01]  /*17370*/  FFMA.FTZ R43, R46, R0.reuse, -R5 ;  /* 0x000000002e2b7223 */ /* 0x080fe20000010805 */
        /* <DEDUP_REMOVED lines=20> */
[----:B0-----:R-:W-:-:S02]  /*174c0*/  F2FP.BF16.F32.PACK_AB R27, R34, R31 ;  /* 0x0000001f221b723e */ /* 0x001fc400000010ff */
[----:B------:R-:W-:Y:S01]  /*174d0*/  FADD.FTZ R29, R34, R29 ;  /* 0x0000001d221d7221 */ /* 0x000fe20000010000 */
[C---:B------:R-:W-:Y:S01]  /*174e0*/  FADD.FTZ R33, R45.reuse, R30 ;  /* 0x0000001e2d217221 */ /* 0x040fe20000010000 */
[----:B------:R-:W-:Y:S01]  /*174f0*/  F2FP.BF16.F32.PACK_AB R30, R45, R44 ;  /* 0x0000002c2d1e723e */ /* 0x000fe200000010ff */
[----:B------:R-:W0:Y:S01]  /*17500*/  MUFU.EX2 R43, R43 ;  /* 0x0000002b002b7308 */ /* 0x000e220000000800 */
[----:B-1----:R-:W-:Y:S01]  /*17510*/  FADD.FTZ R29, R36, R29 ;  /* 0x0000001d241d7221 */ /* 0x002fe20000010000 */
[----:B--2---:R1:W-:Y:S06]  /*17520*/  STSM.16.M88.4 [R141], R24 ;  /* 0x000000188d007844 */ /* 0x0043ec0000000200 */
[----:B------:R2:W4:Y:S01]  /*17530*/  MUFU.EX2 R32, R48 ;  /* 0x0000003000207308 */ /* 0x0005220000000800 */
[----:B---3--:R-:W-:-:S07]  /*17540*/  FADD.FTZ R29, R42, R29 ;  /* 0x0000001d2a1d7221 */ /* 0x008fce0000010000 */
[----:B------:R-:W3:Y:S01]  /*17550*/  MUFU.EX2 R46, R46 ;  /* 0x0000002e002e7308 */ /* 0x000ee20000000800 */
[----:B0-----:R-:W-:Y:S01]  /*17560*/  FADD.FTZ R29, R43, R29 ;  /* 0x0000001d2b1d7221 */ /* 0x001fe20000010000 */
[----:B--2---:R-:W-:-:S06]  /*17570*/  FFMA.FTZ R48, R62, R0, -R5 ;  /* 0x000000003e307223 */ /* 0x004fcc0000010805 */
[----:B------:R-:W0:Y:S01]  /*17580*/  MUFU.EX2 R35, R35 ;  /* 0x0000002300237308 */ /* 0x000e220000000800 */
[----:B----4-:R-:W-:-:S07]  /*17590*/  FADD.FTZ R40, R32, R33 ;  /* 0x0000002120287221 */ /* 0x010fce0000010000 */
        /* <DEDUP_REMOVED lines=9> */
[----:B------:R-:W4:Y:S01]  /*17630*/  MUFU.EX2 R47, R47 ;  /* 0x0000002f002f7308 */ /* 0x000f220000000800 */
        /* <DEDUP_REMOVED lines=11> */
[----:B----4-:R-:W-:-:S07]  /*176f0*/  FADD.FTZ R33, R47, R33 ;  /* 0x000000212f217221 */ /* 0x010fce0000010000 */
[----:B------:R-:W2:Y:S01]  /*17700*/  MUFU.EX2 R20, R66 ;  /* 0x0000004200147308 */ /* 0x000ea20000000800 */
[----:B------:R-:W-:Y:S01]  /*17710*/  FADD.FTZ R41, R61, R34 ;  /* 0x000000223d297221 */ /* 0x000fe20000010000 */
[----:B------:R-:W3:Y:S06]  /*17720*/  LDL R42, [R1+0x2c] ;  /* 0x00002c00012a7983 */ /* 0x000eec0000100800 */
[----:B------:R-:W1:Y:S01]  /*17730*/  MUFU.EX2 R37, R67 ;  /* 0x0000004300257308 */ /* 0x000e620000000800 */
[----:B0-----:R-:W-:Y:S01]  /*17740*/  FADD.FTZ R33, R48, R33 ;  /* 0x0000002130217221 */ /* 0x001fe20000010000 */
[----:B------:R-:W-:-:S03]  /*17750*/  FADD.FTZ R36, R64, R41 ;  /* 0x0000002940247221 */ /* 0x000fc60000010000 */
[----:B------:R-:W-:Y:S01]  /*17760*/  FADD.FTZ R33, R50, R33 ;  /* 0x0000002132217221 */ /* 0x000fe20000010000 */
[----:B------:R-:W-:Y:S02]  /*17770*/  FADD.FTZ R41, R65, R36 ;  /* 0x0000002441297221 */ /* 0x000fe40000010000 */
[----:B------:R-:W0:Y:S01]  /*17780*/  MUFU.EX2 R74, R74 ;  /* 0x0000004a004a7308 */ /* 0x000e220000000800 */
[----:B--2---:R-:W-:Y:S01]  /*17790*/  FADD.FTZ R36, R20, R33 ;  /* 0x0000002114247221 */ /* 0x004fe20000010000 */
[----:B------:R2:W-:Y:S06]  /*177a0*/  STSM.16.M88.4 [R139], R28 ;  /* 0x0000001c8b007844 */ /* 0x0005ec0000000200 */
[----:B------:R-:W4:Y:S01]  /*177b0*/  MUFU.EX2 R75, R75 ;  /* 0x0000004b004b7308 */ /* 0x000f220000000800 */
[----:B-1----:R-:W-:Y:S01]  /*177c0*/  FADD.FTZ R25, R37, R36 ;  /* 0x0000002425197221 */ /* 0x002fe20000010000 */
[----:B------:R-:W-:-:S02]  /*177d0*/  F2FP.BF16.F32.PACK_AB R33, R38, R35 ;  /* 0x000000232621723e */ /* 0x000fc400000010ff */
[----:B------:R-:W-:-:S04]  /*177e0*/  F2FP.BF16.F32.PACK_AB R35, R7, R39 ;  /* 0x000000270723723e */ /* 0x000fc800000010ff */
[----:B------:R-:W1:Y:S01]  /*177f0*/  MUFU.EX2 R78, R78 ;  /* 0x0000004e004e7308 */ /* 0x000e620000000800 */
[----:B--2---:R-:W-:-:S04]  /*17800*/  FADD.FTZ R28, R70, R25 ;  /* 0x00000019461c7221 */ /* 0x004fc80000010000 */
[----:B------:R-:W-:-:S03]  /*17810*/  FADD.FTZ R7, R71, R28 ;  /* 0x0000001c47077221 */ /* 0x000fc60000010000 */
[----:B------:R-:W2:Y:S01]  /*17820*/  MUFU.EX2 R79, R79 ;  /* 0x0000004f004f7308 */ /* 0x000ea20000000800 */
[----:B------:R-:W-:Y:S01]  /*17830*/  FADD.FTZ R40, R68, R41 ;  /* 0x0000002944287221 */ /* 0x000fe20000010000 */
[----:B0-----:R-:W-:-:S06]  /*17840*/  FADD.FTZ R28, R74, R7 ;  /* 0x000000074a1c7221 */ /* 0x001fcc0000010000 */
[----:B------:R-:W0:Y:S01]  /*17850*/  MUFU.EX2 R82, R82 ;  /* 0x0000005200527308 */ /* 0x000e220000000800 */
[----:B------:R-:W-:Y:S01]  /*17860*/  FADD.FTZ R27, R69, R40 ;  /* 0x00000028451b7221 */ /* 0x000fe20000010000 */
[----:B----4-:R-:W-:Y:S01]  /*17870*/  FADD.FTZ R7, R75, R28 ;  /* 0x0000001c4b077221 */ /* 0x010fe20000010000 */
[----:B------:R-:W-:-:S05]  /*17880*/  F2FP.BF16.F32.PACK_AB R32, R49, R32 ;  /* 0x000000203120723e */ /* 0x000fca00000010ff */
[----:B------:R-:W4:Y:S01]  /*17890*/  MUFU.EX2 R83, R83 ;  /* 0x0000005300537308 */ /* 0x000f220000000800 */
[----:B------:R-:W-:Y:S01]  /*178a0*/  F2FP.BF16.F32.PACK_AB R34, R53, R52 ;  /* 0x000000343522723e */ /* 0x000fe200000010ff */
[----:B------:R-:W-:Y:S01]  /*178b0*/  FADD.FTZ R30, R72, R27 ;  /* 0x0000001b481e7221 */ /* 0x000fe20000010000 */
[----:B-1----:R-:W-:Y:S01]  /*178c0*/  FADD.FTZ R36, R78, R7 ;  /* 0x000000074e247221 */ /* 0x002fe20000010000 */
[----:B------:R-:W-:Y:S02]  /*178d0*/  F2FP.BF16.F32.PACK_AB R24, R57, R56 ;  /* 0x000000383918723e */ /* 0x000fe400000010ff */
[----:B------:R-:W-:Y:S02]  /*178e0*/  F2FP.BF16.F32.PACK_AB R26, R61, R60 ;  /* 0x0000003c3d1a723e */ /* 0x000fe400000010ff */
[----:B------:R-:W-:Y:S02]  /*178f0*/  F2FP.BF16.F32.PACK_AB R25, R47, R21 ;  /* 0x000000152f19723e */ /* 0x000fe400000010ff */
[----:B------:R-:W-:Y:S01]  /*17900*/  F2FP.BF16.F32.PACK_AB R27, R50, R48 ;  /* 0x00000030321b723e */ /* 0x000fe200000010ff */
[----:B--2---:R-:W-:Y:S01]  /*17910*/  FADD.FTZ R7, R79, R36 ;  /* 0x000000244f077221 */ /* 0x004fe20000010000 */
[----:B------:R-:W-:Y:S04]  /*17920*/  STSM.16.M88.4 [R138], R32 ;  /* 0x000000208a007844 */ /* 0x000fe80000000200 */
[----:B------:R1:W-:Y:S01]  /*17930*/  STSM.16.M88.4 [R137+0x27800], R24 ;  /* 0x0278001889007844 */ /* 0x0003e20000000200 */
[----:B------:R4:W-:Y:S01]  /*17940*/  MUFU.EX2 R39, R5 ;  /* 0x0000000500277308 */ /* 0x0009e20000000800 */
[----:B-1----:R-:W-:Y:S01]  /*17950*/  F2FP.BF16.F32.PACK_AB R25, R37, R20 ;  /* 0x000000142519723e */ /* 0x002fe200000010ff */
[----:B0-----:R-:W-:-:S04]  /*17960*/  FADD.FTZ R20, R82, R7 ;  /* 0x0000000752147221 */ /* 0x001fc80000010000 */
[----:B----4-:R-:W-:Y:S02]  /*17970*/  FADD.FTZ R5, R83, R20 ;  /* 0x0000001453057221 */ /* 0x010fe40000010000 */
[----:B------:R-:W2:Y:S01]  /*17980*/  LDL R20, [R1+0x38] ;  /* 0x0000380001147983 */ /* 0x000ea20000100800 */
[----:B------:R-:W0:Y:S01]  /*17990*/  MUFU.EX2 R86, R86 ;  /* 0x0000005600567308 */ /* 0x000e220000000800 */
[----:B------:R-:W-:-:S04]  /*179a0*/  FADD.FTZ R21, R73, R30 ;  /* 0x0000001e49157221 */ /* 0x000fc80000010000 */
[----:B------:R-:W-:Y:S01]  /*179b0*/  FADD.FTZ R30, R76, R21 ;  /* 0x000000154c1e7221 */ /* 0x000fe20000010000 */
[----:B------:R-:W-:Y:S02]  /*179c0*/  F2FP.BF16.F32.PACK_AB R24, R65, R64 ;  /* 0x000000404118723e */ /* 0x000fe400000010ff */
[----:B------:R-:W-:Y:S01]  /*179d0*/  F2FP.BF16.F32.PACK_AB R26, R69, R68 ;  /* 0x00000044451a723e */ /* 0x000fe200000010ff */
[----:B------:R-:W-:Y:S01]  /*179e0*/  FADD.FTZ R21, R77, R30 ;  /* 0x0000001e4d157221 */ /* 0x000fe20000010000 */
[----:B------:R-:W-:Y:S02]  /*179f0*/  F2FP.BF16.F32.PACK_AB R27, R71, R70 ;  /* 0x00000046471b723e */ /* 0x000fe400000010ff */
[----:B------:R-:W-:Y:S02]  /*17a00*/  F2FP.BF16.F32.PACK_AB R28, R73, R72 ;  /* 0x00000048491c723e */ /* 0x000fe400000010ff */
[----:B------:R-:W-:Y:S02]  /*17a10*/  F2FP.BF16.F32.PACK_AB R30, R77, R76 ;  /* 0x0000004c4d1e723e */ /* 0x000fe400000010ff */
[----:B------:R-:W-:-:S02]  /*17a20*/  F2FP.BF16.F32.PACK_AB R29, R75, R74 ;  /* 0x0000004a4b1d723e */ /* 0x000fc400000010ff */
[----:B------:R-:W-:Y:S02]  /*17a30*/  F2FP.BF16.F32.PACK_AB R31, R79, R78 ;  /* 0x0000004e4f1f723e */ /* 0x000fe400000010ff */
[----:B------:R-:W-:Y:S02]  /*17a40*/  F2FP.BF16.F32.PACK_AB R32, R81, R80 ;  /* 0x000000505120723e */ /* 0x000fe400000010ff */
[----:B------:R-:W-:Y:S02]  /*17a50*/  F2FP.BF16.F32.PACK_AB R33, R83, R82 ;  /* 0x000000525321723e */ /* 0x000fe400000010ff */
[----:B------:R-:W-:Y:S02]  /*17a60*/  F2FP.BF16.F32.PACK_AB R34, R9, R84 ;  /* 0x000000540922723e */ /* 0x000fe400000010ff */
[----:B0-----:R-:W-:Y:S01]  /*17a70*/  F2FP.BF16.F32.PACK_AB R35, R39, R86 ;  /* 0x000000562723723e */ /* 0x001fe200000010ff */
[----:B------:R-:W-:-:S04]  /*17a80*/  FADD.FTZ R38, R80, R21 ;  /* 0x0000001550267221 */ /* 0x000fc80000010000 */
[----:B------:R-:W-:Y:S01]  /*17a90*/  FADD.FTZ R21, R81, R38 ;  /* 0x0000002651157221 */ /* 0x000fe20000010000 */
[----:B------:R-:W-:-:S03]  /*17aa0*/  FADD.FTZ R7, R86, R5 ;  /* 0x0000000556077221 */ /* 0x000fc60000010000 */
[----:B------:R-:W-:Y:S01]  /*17ab0*/  FADD.FTZ R84, R84, R21 ;  /* 0x0000001554547221 */ /* 0x000fe20000010000 */
[-C--:B------:R-:W-:Y:S01]  /*17ac0*/  FMUL.FTZ R88, R88, R14.reuse ;  /* 0x0000000e58587220 */ /* 0x080fe20000410000 */
        /* <DEDUP_REMOVED lines=49> */
[----:B------:R-:W-:-:S02]  /*17de0*/  IMAD.MOV.U32 R14, RZ, RZ, R17 ;  /* 0x000000ffff0e7224 */ /* 0x000fc400078e0011 */
[----:B------:R-:W-:Y:S02]  /*17df0*/  IMAD.MOV.U32 R9, RZ, RZ, R3 ;  /* 0x000000ffff097224 */ /* 0x000fe400078e0003 */
[----:B------:R-:W-:Y:S01]  /*17e00*/  IMAD.MOV.U32 R8, RZ, RZ, R6 ;  /* 0x000000ffff087224 */ /* 0x000fe200078e0006 */
[----:B---3--:R0:W-:Y:S04]  /*17e10*/  STSM.16.M88.4 [R42], R24 ;  /* 0x000000182a007844 */ /* 0x0081e80000000200 */
[----:B------:R0:W-:Y:S04]  /*17e20*/  STSM.16.M88.4 [R139+0x6000], R28 ;  /* 0x0060001c8b007844 */ /* 0x0001e80000000200 */
[----:B------:R0:W-:Y:S01]  /*17e30*/  STSM.16.M88.4 [R138+0x6000], R32 ;  /* 0x006000208a007844 */ /* 0x0001e20000000200 */
[----:B------:R1:W-:Y:S06]  /*17e40*/  MEMBAR.ALL.CTA ;  /* 0x0000000000007992 */ /* 0x0003ec0000008000 */
[----:B-1----:R-:W1:Y:S01]  /*17e50*/  FENCE.VIEW.ASYNC.S ;  /* 0x00000000000073c6 */ /* 0x002e620000000000 */
[C---:B--2---:R-:W-:Y:S01]  /*17e60*/  ISETP.GT.AND P2, PT, R4.reuse, R20, PT ;  /* 0x000000140400720c */ /* 0x044fe20003f44270 */
[----:B------:R-:W-:-:S02]  /*17e70*/  VIADD R4, R4, 0xffffffff ;  /* 0xffffffff04047836 */ /* 0x000fc40000000000 */
[----:B------:R-:W-:Y:S01]  /*17e80*/  IMAD.MOV.U32 R20, RZ, RZ, R22 ;  /* 0x000000ffff147224 */ /* 0x000fe200078e0016 */
[----:B-1----:R-:W-:-:S09]  /*17e90*/  NOP ;  /* 0x0000000000007918 */ /* 0x002fd20000000000 */
[----:B0-----:R-:W-:Y:S05]  /*17ea0*/  @P2 BRA `(.L_x_1283) ;  /* 0xffffffcc001c2947 */ /* 0x001fea000383ffff */
.L_x_1265:
[----:B------:R-:W-:Y:S05]  /*17eb0*/  WARPSYNC.ALL ;  /* 0x0000000000007948 */ /* 0x000fea0003800000 */
[----:B------:R-:W-:Y:S06]  /*17ec0*/  BAR.ARV 0x8, 0x1a0 ;  /* 0x0206800000007b1d */ /* 0x000fec0000002000 */
[----:B------:R-:W-:Y:S05]  /*17ed0*/  @!P0 BRA `(.L_x_1284) ;  /* 0x0000000000048947 */ /* 0x000fea0003800000 */
[----:B------:R-:W-:Y:S01]  /*17ee0*/  BPT.TRAP 0x1 ;  /* 0x000000040000795c */ /* 0x000fe20000300000 */
.L_x_1284:
[----:B------:R-:W-:Y:S01]  /*17ef0*/  IMAD R13, R17, 0x8, R2 ;  /* 0x00000008110d7824 */ /* 0x000fe200078e0202 */
[----:B------:R-:W-:-:S04]  /*17f00*/  SHF.L.U32 R4, R22, 0x1f, RZ ;  /* 0x0000001f16047819 */ /* 0x000fc800000006ff */
[----:B------:R0:W1:Y:S01]  /*17f10*/  SYNCS.PHASECHK.TRANS64.TRYWAIT P2, [R13+URZ+0x2d850], R4 ;  /* 0x02d850040d0075a7 */ /* 0x000062000804017f */
[----:B------:R-:W-:Y:S05]  /*17f20*/  @!P0 BRA `(.L_x_1285) ;  /* 0x0000000000048947 */ /* 0x000fea0003800000 */
[----:B------:R-:W-:Y:S01]  /*17f30*/  BPT.TRAP 0x1 ;  /* 0x000000040000795c */ /* 0x000fe20000300000 */
.L_x_1285:
[----:B------:R-:W2:Y:S01]  /*17f40*/  LDL.LU R8, [R1+0x14] ;  /* 0x0000140001087983 */ /* 0x000ea20000300800 */
[----:B------:R-:W-:Y:S02]  /*17f50*/  VIADD R2, R2, 0x400 ;  /* 0x0000040002027836 */ /* 0x000fe40000000000 */
[----:B------:R-:W-:-:S03]  /*17f60*/  IMAD.MOV.U32 R11, RZ, RZ, 0x40000040 ;  /* 0x40000040ff0b7424 */ /* 0x000fc600078e00ff */
[----:B------:R-:W-:-:S04]  /*17f70*/  SHF.R.U32.HI R2, RZ, 0x4, R2 ;  /* 0x00000004ff027819 */ /* 0x000fc80000011602 */
[----:B------:R-:W-:-:S04]  /*17f80*/  LOP3.LUT R2, R2, 0x3fff, RZ, 0xc0, !PT ;  /* 0x00003fff02027812 */ /* 0x000fc800078ec0ff */
[----:B------:R-:W-:Y:S02]  /*17f90*/  LOP3.LUT R2, R2, 0x2000000, RZ, 0xfc, !PT ;  /* 0x0200000002027812 */ /* 0x000fe400078efcff */
[----:B--2---:R-:W-:Y:S01]  /*17fa0*/  LOP3.LUT R10, R8, 0x10000, RZ, 0xfc, !PT ;  /* 0x00010000080a7812 */ /* 0x004fe200078efcff */
[----:B-1----:R-:W-:Y:S06]  /*17fb0*/  @P2 BRA `(.L_x_1286) ;  /* 0x0000000000082947 */ /* 0x002fec0003800000 */
[----:B------:R-:W1:Y:S02]  /*17fc0*/  SYNCS.PHASECHK.TRANS64.TRYWAIT P0, [R13+URZ+0x2d850], R4 ;  /* 0x02d850040d0075a7 */ /* 0x000e64000800017f */
[----:B-1----:R-:W-:Y:S05]  /*17fd0*/  @!P0 BRA `(.L_x_1287) ;  /* 0x0000008c00648947 */ /* 0x002fea0003800000 */
.L_x_1286:
[----:B------:R-:W-:Y:S01]  /*17fe0*/  IMAD R8, R17, 0x600, R2 ;  /* 0x0000060011087824 */ /* 0x000fe200078e0202 */
[----:B------:R-:W2:Y:S01]  /*17ff0*/  LDL.LU R24, [R1+0x50] ;  /* 0x0000500001187983 */ /* 0x000ea20000300800 */
[----:B------:R-:W-:Y:S01]  /*18000*/  IMAD.MOV.U32 R9, RZ, RZ, -0x7fffffe0 ;  /* 0x80000020ff097424 */ /* 0x000fe200078e00ff */
[----:B------:R-:W-:Y:S05]  /*18010*/  WARPSYNC.ALL ;  /* 0x0000000000007948 */ /* 0x000fea0003800000 */
[C---:B------:R-:W-:Y:S01]  /*18020*/  R2UR UR4, R10.reuse ;  /* 0x000000000a0472ca */ /* 0x040fe200000e0000 */
[----:B------:R-:W-:Y:S01]  /*18030*/  WARPGROUP.ARRIVE ;  /* 0x00000000000079c5 */ /* 0x000fe20000000000 */
[----:B------:R-:W-:Y:S01]  /*18040*/  R2UR UR5, R11 ;  /* 0x000000000b0572ca */ /* 0x000fe200000e0000 */
[----:B------:R-:W-:Y:S01]  /*18050*/  VIADD R20, R10, 0x2 ;  /* 0x000000020a147836 */ /* 0x000fe20000000000 */
[C---:B------:R-:W-:Y:S01]  /*18060*/  R2UR UR6, R8.reuse ;  /* 0x00000000080672ca */ /* 0x040fe200000e0000 */
[----:B------:R-:W-:Y:S01]  /*18070*/  VIADD R14, R8, 0x40 ;  /* 0x00000040080e7836 */ /* 0x000fe20000000000 */
[----:B------:R-:W-:Y:S01]  /*18080*/  R2UR UR7, R9 ;  /* 0x00000000090772ca */ /* 0x000fe200000e0000 */
[----:B------:R-:W-:Y:S01]  /*18090*/  IMAD.MOV.U32 R21, RZ, RZ, 0x40000040 ;  /* 0x40000040ff157424 */ /* 0x000fe200078e00ff */
[----:B------:R-:W3:Y:S01]  /*180a0*/  SHFL.BFLY PT, R2, R5, 0x2, 0x1f ;  /* 0x0c401f0005027f89 */ /* 0x000ee200000e0000 */
[----:B------:R-:W-:-:S02]  /*180b0*/  IMAD.MOV.U32 R15, RZ, RZ, -0x7fffffe0 ;  /* 0x80000020ff0f7424 */ /* 0x000fc400078e00ff */
[----:B------:R-:W-:Y:S01]  /*180c0*/  IMAD.MOV.U32 R11, RZ, RZ, 0x40000040 ;  /* 0x40000040ff0b7424 */ /* 0x000fe200078e00ff */
[----:B01----:R-:W0:Y:S01]  /*180d0*/  SHFL.BFLY PT, R4, R7, 0x2, 0x1f ;  /* 0x0c401f0007047f89 */ /* 0x003e2200000e0000 */
[----:B------:R-:W-:Y:S02]  /*180e0*/  IMAD.MOV.U32 R9, RZ, RZ, -0x7fffffe0 ;  /* 0x80000020ff097424 */ /* 0x000fe400078e00ff */
[----:B------:R-:W-:Y:S02]  /*180f0*/  VIADD R17, R17, 0x1 ;  /* 0x0000000111117836 */ /* 0x000fe40000000000 */
[----:B------:R-:W-:Y:S02]  /*18100*/  IMAD.MOV.U32 R36, RZ, RZ, -0x800000 ;  /* 0xff800000ff247424 */ /* 0x000fe400078e00ff */
[----:B------:R-:W-:Y:S01]  /*18110*/  HGMMA.64x96x16.F32.BF16 R88, gdesc[UR4].tnspB, R88, gsb0 ;  /* 0x41600000045879f0 */ /* 0x000fe20008001858 */
[----:B------:R-:W-:Y:S01]  /*18120*/  R2UR UR4, R20 ;  /* 0x00000000140472ca */ /* 0x000fe200000e0000 */
[----:B------:R-:W-:Y:S01]  /*18130*/  VIADD R20, R10, 0x4 ;  /* 0x000000040a147836 */ /* 0x000fe20000000000 */
[----:B------:R-:W-:Y:S01]  /*18140*/  R2UR UR5, R21 ;  /* 0x00000000150572ca */ /* 0x000fe200000e0000 */
[----:B------:R-:W-:Y:S01]  /*18150*/  IMAD.MOV.U32 R21, RZ, RZ, 0x40000040 ;  /* 0x40000040ff157424 */ /* 0x000fe200078e00ff */
[----:B------:R-:W-:Y:S01]  /*18160*/  R2UR UR6, R14 ;  /* 0x000000000e0672ca */ /* 0x000fe200000e0000 */
[----:B------:R-:W-:Y:S01]  /*18170*/  VIADD R14, R8, 0x80 ;  /* 0x00000080080e7836 */ /* 0x000fe20000000000 */
[----:B------:R-:W-:Y:S01]  /*18180*/  R2UR UR7, R15 ;  /* 0x000000000f0772ca */ /* 0x000fe200000e0000 */
[----:B------:R-:W-:Y:S01]  /*18190*/  IMAD.MOV.U32 R15, RZ, RZ, -0x7fffffe0 ;  /* 0x80000020ff0f7424 */ /* 0x000fe200078e00ff */
[----:B------:R-:W-:Y:S01]  /*181a0*/  ISETP.NE.AND P2, PT, R17, 0x2, PT ;  /* 0x000000021100780c */ /* 0x000fe20003f45270 */
[----:B---3--:R-:W-:-:S03]  /*181b0*/  FADD.FTZ R2, R2, R5 ;  /* 0x0000000502027221 */ /* 0x008fc60000010000 */
[----:B------:R-:W-:Y:S01]  /*181c0*/  SEL R17, R17, RZ, P2 ;  /* 0x000000ff11117207 */ /* 0x000fe20001000000 */
[----:B0-----:R-:W-:Y:S01]  /*181d0*/  FADD.FTZ R4, R4, R7 ;  /* 0x0000000704047221 */ /* 0x001fe20000010000 */
[----:B------:R-:W-:-:S04]  /*181e0*/  SEL R7, RZ, 0x1, P2 ;  /* 0x00000001ff077807 */ /* 0x000fc80001000000 */
[----:B------:R-:W-:Y:S01]  /*181f0*/  LOP3.LUT R22, R22, R7, RZ, 0x3c, !PT ;  /* 0x0000000716167212 */ /* 0x000fe200078e3cff */
[----:B------:R-:W-:Y:S02]  /*18200*/  WARPGROUP.DEPBAR.LE gsb0, 0x0 ;  /* 0x00008000000079c5 */ /* 0x000fe40000010000 */
[----:B------:R-:W-:-:S06]  /*18210*/  WARPGROUP.ARRIVE ;  /* 0x00000000000079c5 */ /* 0x000fcc0000000000 */
        /* <DEDUP_REMOVED lines=19> */
[----:B------:R-:W-:Y:S02]  /*18350*/  IMAD.MOV.U32 R15, RZ, RZ, -0x7fffffe0 ;  /* 0x80000020ff0f7424 */ /* 0x000fe400078e00ff */
[----:B--2---:R-:W-:-:S05]  /*18360*/  VIADD R24, R24, 0x1 ;  /* 0x0000000118187836 */ /* 0x004fca0000000000 */
[----:B------:R-:W-:Y:S01]  /*18370*/  STL [R1+0x50], R24 ;  /* 0x0000501801007387 */ /* 0x000fe20000100800 */
        /* <DEDUP_REMOVED lines=28> */
[----:B------:R-:W-:Y:S01]  /*18540*/  R2UR UR5, R21 ;  /* 0x00000000150572ca */ /* 0x000fe200000e0000 */
[----:B------:R-:W-:Y:S01]  /*18550*/  IMAD.MOV.U32 R21, RZ, RZ, -0x800000 ;  /* 0xff800000ff157424 */ /* 0x000fe200078e00ff */
[----:B------:R-:W-:Y:S02]  /*18560*/  R2UR UR6, R14 ;  /* 0x000000000e0672ca */ /* 0x000fe400000e0000 */
[----:B------:R-:W-:Y:S01]  /*18570*/  R2UR UR7, R15 ;  /* 0x000000000f0772ca */ /* 0x000fe200000e0000 */
[----:B------:R-:W-:Y:S02]  /*18580*/  WARPGROUP.DEPBAR.LE gsb0, 0x0 ;  /* 0x00008000000079c5 */ /* 0x000fe40000010000 */
[----:B------:R-:W-:-:S10]  /*18590*/  WARPGROUP.ARRIVE ;  /* 0x00000000000079c5 */ /* 0x000fd40000000000 */
[----:B------:R-:W-:Y:S01]  /*185a0*/  HGMMA.64x96x16.F32.BF16 R88, gdesc[UR4].tnspB, R88, gsb0 ;  /* 0x41600000045879f0 */ /* 0x000fe20008001858 */
[----:B------:R-:W-:Y:S01]  /*185b0*/  R2UR UR4, R10 ;  /* 0x000000000a0472ca */ /* 0x000fe200000e0000 */
[----:B------:R-:W-:Y:S01]  /*185c0*/  @!P1 VIADD R10, R13, 0x2d860 ;  /* 0x0002d8600d0a9836 */ /* 0x000fe20000000000 */
[----:B------:R-:W-:Y:S02]  /*185d0*/  R2UR UR5, R11 ;  /* 0x000000000b0572ca */ /* 0x000fe400000e0000 */
[----:B------:R-:W-:Y:S01]  /*185e0*/  R2UR UR6, R8 ;  /* 0x00000000080672ca */ /* 0x000fe200000e0000 */
[----:B------:R-:W0:Y:S01]  /*185f0*/  SHFL.BFLY PT, R11, R4, 0x1, 0x1f ;  /* 0x0c201f00040b7f89 */ /* 0x000e2200000e0000 */
[----:B------:R-:W-:Y:S02]  /*18600*/  R2UR UR7, R9 ;  /* 0x00000000090772ca */ /* 0x000fe400000e0000 */
[----:B------:R-:W-:Y:S01]  /*18610*/  @!P1 PRMT R10, RZ, 0x654, R10 ;  /* 0x00000654ff0a9816 */ /* 0x000fe2000000000a */
[----:B------:R-:W1:Y:S01]  /*18620*/  SHFL.BFLY PT, R9, R2, 0x1, 0x1f ;  /* 0x0c201f0002097f89 */ /* 0x000e6200000e0000 */
[----:B0-----:R-:W-:Y:S01]  /*18630*/  FADD.FTZ R11, R4, R11 ;  /* 0x0000000b040b7221 */ /* 0x001fe20000010000 */
[----:B------:R-:W-:Y:S01]  /*18640*/  CS2R R4, SRZ ;  /* 0x0000000000047805 */ /* 0x000fe2000001ff00 */
[----:B-1----:R-:W-:-:S03]  /*18650*/  FADD.FTZ R12, R2, R9 ;  /* 0x00000009020c7221 */ /* 0x002fc60000010000 */
[----:B------:R-:W-:Y:S02]  /*18660*/  FSETP.NE.FTZ.AND P3, PT, R11, RZ, PT ;  /* 0x000000ff0b00720b */ /* 0x000fe40003f75000 */
[----:B------:R-:W-:-:S11]  /*18670*/  FSETP.NE.FTZ.AND P0, PT, R12, RZ, PT ;  /* 0x000000ff0c00720b */ /* 0x000fd60003f15000 */
[----:B------:R-:W0:Y:S02]  /*18680*/  @P3 MUFU.LG2 R9, R11 ;  /* 0x0000000b00093308 */ /* 0x000e240000000c00 */
[C---:B------:R-:W-:Y:S01]  /*18690*/  @P0 FMUL.FTZ R2, R0.reuse, 0.69314718246459960938 ;  /* 0x3f31721800020820 */ /* 0x040fe20000410000 */
[----:B------:R-:W-:-:S05]  /*186a0*/  @P3 FMUL.FTZ R0, R0, 0.69314718246459960938 ;  /* 0x3f31721800003820 */ /* 0x000fca0000410000 */
[----:B------:R-:W1:Y:S08]  /*186b0*/  @P0 MUFU.LG2 R8, R12 ;  /* 0x0000000c00080308 */ /* 0x000e700000000c00 */
[----:B------:R-:W2:Y:S01]  /*186c0*/  @P0 MUFU.RCP R5, R12 ;  /* 0x0000000c00050308 */ /* 0x000ea20000001000 */
[----:B0-----:R-:W-:-:S04]  /*186d0*/  @P3 FMUL.FTZ R9, R9, 0.69314718246459960938 ;  /* 0x3f31721809093820 */ /* 0x001fc80000410000 */
[----:B------:R-:W-:-:S03]  /*186e0*/  @P3 FFMA.FTZ R36, R0, R6, R9 ;  /* 0x0000000600243223 */ /* 0x000fc60000010009 */
[----:B------:R-:W0:Y:S01]  /*186f0*/  @P3 MUFU.RCP R4, R11 ;  /* 0x0000000b00043308 */ /* 0x000e220000001000 */
[----:B-1----:R-:W-:-:S04]  /*18700*/  @P0 FMUL.FTZ R7, R8, 0.69314718246459960938 ;  /* 0x3f31721808070820 */ /* 0x002fc80000410000 */
[----:B------:R-:W-:Y:S01]  /*18710*/  @P0 FFMA.FTZ R21, R2, R3, R7 ;  /* 0x0000000302150223 */ /* 0x000fe20000010007 */
[----:B------:R-:W-:Y:S01]  /*18720*/  PLOP3.LUT P0, PT, PT, PT, PT, 0x8, 0x0 ;  /* 0x000000000000781c */ /* 0x000fe20003f0e170 */
[----:B------:R-:W-:Y:S02]  /*18730*/  WARPGROUP.DEPBAR.LE gsb0, 0x0 ;  /* 0x00008000000079c5 */ /* 0x000fe40000010000 */
[----:B------:R-:W-:-:S06]  /*18740*/  WARPGROUP.ARRIVE ;  /* 0x00000000000079c5 */ /* 0x000fcc0000000000 */
[----:B------:R-:W-:Y:S03]  /*18750*/  HGMMA.64x96x16.F32.BF16 R88, gdesc[UR4].tnspB, R88, gsb0 ;  /* 0x41600000045879f0 */ /* 0x000fe60008001858 */
        /* <DEDUP_REMOVED lines=50> */
.L_x_1172:
[----:B------:R-:W-:Y:S05]  /*18a80*/  WARPSYNC.ALL ;  /* 0x0000000000007948 */ /* 0x000fea0003800000 */
[----:B------:R-:W1:Y:S08]  /*18a90*/  S2UR UR5, SR_CgaCtaId ;  /* 0x00000000000579c3 */ /* 0x000e700000008800 */
[----:B------:R-:W-:Y:S06]  /*18aa0*/  BAR.SYNC.DEFER_BLOCKING 0x5, 0x1a0 ;  /* 0x0146800000007b1d */ /* 0x000fec0000010000 */
[----:B------:R-:W-:Y:S01]  /*18ab0*/  UMOV UR4, 0x400 ;  /* 0x0000040000047882 */ /* 0x000fe20000000000 */
[----:B------:R-:W-:Y:S01]  /*18ac0*/  BSSY B0, `(.L_x_1288) ;  /* 0x0000193000007945 */ /* 0x000fe20003800000 */
[----:B------:R-:W2:Y:S01]  /*18ad0*/  S2R R47, SR_TID.X ;  /* 0x00000000002f7919 */ /* 0x000ea20000002100 */
[----:B-1----:R-:W-:-:S06]  /*18ae0*/  ULEA UR4, UR5, UR4, 0x18 ;  /* 0x0000000405047291 */ /* 0x002fcc000f8ec03f */
[----:B------:R-:W-:-:S05]  /*18af0*/  IMAD.U32 R2, RZ, RZ, UR4 ;  /* 0x00000004ff027e24 */ /* 0x000fca000f8e00ff */
[----:B------:R-:W1:Y:S01]  /*18b00*/  LDS.128 R8, [R2+0x2d8d0] ;  /* 0x02d8d00002087984 */ /* 0x000e620000000c00 */
[----:B--2---:R-:W-:-:S05]  /*18b10*/  VIADD R32, R47, 0xffffff80 ;  /* 0xffffff802f207836 */ /* 0x004fca0000000000 */
[----:B------:R-:W-:-:S04]  /*18b20*/  SHF.R.S32.HI R33, RZ, 0x1f, R32 ;  /* 0x0000001fff217819 */ /* 0x000fc80000011420 */
[----:B------:R-:W-:-:S04]  /*18b30*/  LEA.HI R20, R33, R32, RZ, 0x2 ;  /* 0x0000002021147211 */ /* 0x000fc800078f10ff */
[----:B------:R-:W-:Y:S02]  /*18b40*/  LOP3.LUT R5, R20, 0x1ffffffc, RZ, 0xc0, !PT ;  /* 0x1ffffffc14057812 */ /* 0x000fe400078ec0ff */
[----:B------:R-:W-:-:S03]  /*18b50*/  SHF.R.S32.HI R20, RZ, 0x2, R20 ;  /* 0x00000002ff147819 */ /* 0x000fc60000011414 */
[----:B------:R-:W-:-:S04]  /*18b60*/  IMAD.IADD R0, R32, 0x1, -R5 ;  /* 0x0000000120007824 */ /* 0x000fc800078e0a05 */
[----:B------:R-:W-:Y:S01]  /*18b70*/  IMAD.SHL.U32 R0, R0, 0x8, RZ ;  /* 0x0000000800007824 */ /* 0x000fe200078e00ff */
[----:B-1----:R1:W-:Y:S04]  /*18b80*/  STL.64 [R1+0x30], R8 ;  /* 0x0000300801007387 */ /* 0x0023e80000100a00 */
[----:B------:R1:W-:Y:S01]  /*18b90*/  STL.64 [R1+0x38], R10 ;  /* 0x0000380a01007387 */ /* 0x0003e20000100a00 */
[----:B------:R-:W-:Y:S06]  /*18ba0*/  BAR.ARV 0x4, 0x1a0 ;  /* 0x0106800000007b1d */ /* 0x000fec0000002000 */
[----:B------:R-:W-:Y:S05]  /*18bb0*/  @P0 BRA `(.L_x_1289) ;  /* 0x0000001000280947 */ /* 0x000fea0003800000 */
[----:B------:R-:W2:Y:S01]  /*18bc0*/  LDL R41, [R1+0x4c] ;  /* 0x00004c0001297983 */ /* 0x000ea20000100800 */
[CC--:B------:R-:W-:Y:S01]  /*18bd0*/  LEA.HI R4, R33.reuse, R32.reuse, RZ, 0x4 ;  /* 0x0000002021047211 */ /* 0x0c0fe200078f20ff */
[----:B------:R-:W-:Y:S05]  /*18be0*/  WARPSYNC.ALL ;  /* 0x0000000000007948 */ /* 0x000fea0003800000 */
[----:B------:R-:W3:Y:S01]  /*18bf0*/  S2R R5, SR_SWINHI ;  /* 0x0000000000057919 */ /* 0x000ee20000002f00 */
[----:B-1----:R-:W-:Y:S01]  /*18c00*/  SHF.R.S32.HI R11, RZ, 0x4, R4 ;  /* 0x00000004ff0b7819 */ /* 0x002fe20000011404 */
[----:B------:R-:W-:Y:S01]  /*18c10*/  ULDC.64 UR4, c[0x0][0xbd8] ;  /* 0x0002f60000047ab9 */ /* 0x000fe20000000a00 */
[----:B------:R-:W-:-:S02]  /*18c20*/  LEA.HI R10, R33, R32, RZ, 0x5 ;  /* 0x00000020210a7211 */ /* 0x000fc400078f28ff */
[C---:B------:R-:W-:Y:S02]  /*18c30*/  LEA.HI R8, R4.reuse, R11, RZ, 0x1 ;  /* 0x0000000b04087211 */ /* 0x040fe400078f08ff */
[----:B------:R-:W-:Y:S02]  /*18c40*/  LOP3.LUT R9, R4, 0xfffffff0, RZ, 0xc0, !PT ;  /* 0xfffffff004097812 */ /* 0x000fe400078ec0ff */
[----:B------:R-:W-:Y:S02]  /*18c50*/  LOP3.LUT R8, R8, 0x1ffffffe, RZ, 0xc0, !PT ;  /* 0x1ffffffe08087812 */ /* 0x000fe400078ec0ff */
[----:B------:R-:W-:Y:S01]  /*18c60*/  SHF.R.S32.HI R10, RZ, 0x5, R10 ;  /* 0x00000005ff0a7819 */ /* 0x000fe2000001140a */
[----:B------:R-:W-:Y:S01]  /*18c70*/  IMAD.IADD R9, R32, 0x1, -R9 ;  /* 0x0000000120097824 */ /* 0x000fe200078e0a09 */
[----:B------:R-:W-:Y:S01]  /*18c80*/  F2FP.BF16.F32.PACK_AB R7, R34, R7 ;  /* 0x000000072207723e */ /* 0x000fe200000010ff */
[----:B------:R-:W-:Y:S01]  /*18c90*/  IMAD.IADD R8, R11, 0x1, -R8 ;  /* 0x000000010b087824 */ /* 0x000fe200078e0a08 */
[----:B------:R-:W-:Y:S01]  /*18ca0*/  F2FP.BF16.F32.PACK_AB R6, R93, R6 ;  /* 0x000000065d06723e */ /* 0x000fe200000010ff */
[----:B------:R-:W-:Y:S01]  /*18cb0*/  IMAD R9, R10, 0x10, R9 ;  /* 0x000000100a097824 */ /* 0x000fe200078e0209 */
[----:B------:R-:W-:Y:S01]  /*18cc0*/  F2FP.BF16.F32.PACK_AB R26, R109, R26 ;  /* 0x0000001a6d1a723e */ /* 0x000fe200000010ff */
[----:B------:R-:W-:Y:S01]  /*18cd0*/  IMAD.SHL.U32 R8, R8, 0x8, RZ ;  /* 0x0000000808087824 */ /* 0x000fe200078e00ff */
[----:B------:R-:W-:-:S02]  /*18ce0*/  MOV R28, R2 ;  /* 0x00000002001c7202 */ /* 0x000fc40000000f00 */
[----:B---3--:R-:W-:Y:S01]  /*18cf0*/  MOV R29, R5 ;  /* 0x00000005001d7202 */ /* 0x008fe20000000f00 */
[----:B------:R-:W-:-:S04]  /*18d00*/  IMAD.U32 R5, R9, 0x20, R8 ;  /* 0x0000002009057824 */ /* 0x000fc800078e0008 */
[----:B------:R-:W-:Y:S01]  /*18d10*/  IMAD.WIDE R4, R5, 0x2, R28 ;  /* 0x0000000205047825 */ /* 0x000fe200078e021c */
[----:B------:R-:W-:Y:S02]  /*18d20*/  BAR.SYNC.DEFER_BLOCKING 0x1, 0x180 ;  /* 0x0046000000007b1d */ /* 0x000fe40000010000 */
[C---:B------:R-:W-:Y:S02]  /*18d30*/  IADD3 R31, P4, R4.reuse, 0x20, RZ ;  /* 0x00000020041f7810 */ /* 0x040fe40007f9e0ff */
[C---:B------:R-:W-:Y:S02]  /*18d40*/  IADD3 R39, P1, R4.reuse, 0x6000, RZ ;  /* 0x0000600004277810 */ /* 0x040fe40007f3e0ff */
[----:B------:R-:W-:Y:S01]  /*18d50*/  LOP3.LUT R8, R31, 0x180, RZ, 0xc0, !PT ;  /* 0x000001801f087812 */ /* 0x000fe200078ec0ff */
[--C-:B------:R-:W-:Y:S01]  /*18d60*/  IMAD.X R11, RZ, RZ, R5.reuse, P4 ;  /* 0x000000ffff0b7224 */ /* 0x100fe200020e0605 */
[----:B------:R-:W-:Y:S01]  /*18d70*/  IADD3 R35, P3, R4, 0x3000, RZ ;  /* 0x0000300004237810 */ /* 0x000fe20007f7e0ff */
[----:B------:R-:W-:Y:S01]  /*18d80*/  IMAD.X R25, RZ, RZ, R5, P1 ;  /* 0x000000ffff197224 */ /* 0x000fe200008e0605 */
[----:B------:R-:W-:-:S02]  /*18d90*/  SHF.R.U64 R8, R8, 0x3, RZ ;  /* 0x0000000308087819 */ /* 0x000fc400000012ff */
[C---:B------:R-:W-:Y:S01]  /*18da0*/  IADD3 R37, P2, R4.reuse, 0x3020, RZ ;  /* 0x0000302004257810 */ /* 0x040fe20007f5e0ff */
[--C-:B------:R-:W-:Y:S01]  /*18db0*/  IMAD.X R13, RZ, RZ, R5.reuse, P3 ;  /* 0x000000ffff0d7224 */ /* 0x100fe200018e0605 */
[----:B------:R-:W-:Y:S02]  /*18dc0*/  LOP3.LUT R9, R4, 0x180, RZ, 0xc0, !PT ;  /* 0x0000018004097812 */ /* 0x000fe400078ec0ff */
[----:B------:R-:W-:Y:S01]  /*18dd0*/  LOP3.LUT R10, R8, R31, RZ, 0x3c, !PT ;  /* 0x0000001f080a7212 */ /* 0x000fe200078e3cff */
[----:B------:R-:W-:Y:S01]  /*18de0*/  IMAD.X R15, RZ, RZ, R5, P2 ;  /* 0x000000ffff0f7224 */ /* 0x000fe200010e0605 */
[----:B------:R-:W-:Y:S02]  /*18df0*/  IADD3 R38, P0, R4, 0x6020, RZ ;  /* 0x0000602004267810 */ /* 0x000fe40007f1e0ff */
[----:B------:R-:W-:Y:S02]  /*18e00*/  LOP3.LUT R8, R35, 0x180, RZ, 0xc0, !PT ;  /* 0x0000018023087812 */ /* 0x000fe400078ec0ff */
[----:B0-----:R-:W-:-:S02]  /*18e10*/  LOP3.LUT R14, R37, 0x180, RZ, 0xc0, !PT ;  /* 0x00000180250e7812 */ /* 0x001fc400078ec0ff */
[----:B------:R-:W-:Y:S02]  /*18e20*/  LOP3.LUT R24, R39, 0x180, RZ, 0xc0, !PT ;  /* 0x0000018027187812 */ /* 0x000fe400078ec0ff */
[----:B------:R-:W-:Y:S02]  /*18e30*/  ISETP.NE.U32.AND P1, PT, RZ, UR4, PT ;  /* 0x00000004ff007c0c */ /* 0x000fe4000bf25070 */
[----:B------:R-:W-:Y:S02]  /*18e40*/  SHF.R.U64 R9, R9, 0x3, RZ ;  /* 0x0000000309097819 */ /* 0x000fe400000012ff */
[----:B------:R-:W-:Y:S02]  /*18e50*/  LOP3.LUT R31, R38, 0x180, RZ, 0xc0, !PT ;  /* 0x00000180261f7812 */ /* 0x000fe400078ec0ff */
[----:B------:R-:W-:Y:S02]  /*18e60*/  SHF.R.U64 R8, R8, 0x3, RZ ;  /* 0x0000000308087819 */ /* 0x000fe400000012ff */
[----:B------:R-:W-:-:S02]  /*18e70*/  SHF.R.U64 R14, R14, 0x3, RZ ;  /* 0x000000030e0e7819 */ /* 0x000fc400000012ff */
[----:B------:R-:W-:Y:S02]  /*18e80*/  SHF.R.U64 R24, R24, 0x3, RZ ;  /* 0x0000000318187819 */ /* 0x000fe400000012ff */
[----:B------:R-:W-:Y:S01]  /*18e90*/  ISETP.NE.AND.EX P1, PT, RZ, UR5, PT, P1 ;  /* 0x00000005ff007c0c */ /* 0x000fe2000bf25310 */
[----:B------:R-:W-:Y:S01]  /*18ea0*/  ULDC.64 UR4, c[0x0][0xbe0] ;  /* 0x0002f80000047ab9 */ /* 0x000fe20000000a00 */
[----:B------:R-:W-:Y:S01]  /*18eb0*/  LOP3.LUT R4, R9, R4, RZ, 0x3c, !PT ;  /* 0x0000000409047212 */ /* 0x000fe200078e3cff */
[----:B------:R-:W-:Y:S01]  /*18ec0*/  IMAD.X R9, RZ, RZ, R5, P0 ;  /* 0x000000ffff097224 */ /* 0x000fe200000e0605 */
[----:B------:R-:W-:Y:S02]  /*18ed0*/  SHF.R.U64 R31, R31, 0x3, RZ ;  /* 0x000000031f1f7819 */ /* 0x000fe400000012ff */
[----:B------:R-:W-:Y:S02]  /*18ee0*/  LOP3.LUT R12, R8, R35, RZ, 0x3c, !PT ;  /* 0x00000023080c7212 */ /* 0x000fe400078e3cff */
[----:B------:R-:W-:-:S02]  /*18ef0*/  LOP3.LUT R14, R14, R37, RZ, 0x3c, !PT ;  /* 0x000000250e0e7212 */ /* 0x000fc400078e3cff */
[----:B------:R-:W-:Y:S02]  /*18f00*/  LOP3.LUT R24, R24, R39, RZ, 0x3c, !PT ;  /* 0x0000002718187212 */ /* 0x000fe400078e3cff */
[----:B------:R-:W-:Y:S02]  /*18f10*/  ISETP.NE.U32.AND P0, PT, RZ, UR4, PT ;  /* 0x00000004ff007c0c */ /* 0x000fe4000bf05070 */
[----:B------:R-:W-:Y:S02]  /*18f20*/  MOV R39, R4 ;  /* 0x0000000400277202 */ /* 0x000fe40000000f00 */
[----:B------:R-:W-:Y:S02]  /*18f30*/  LOP3.LUT R8, R31, R38, RZ, 0x3c, !PT ;  /* 0x000000261f087212 */ /* 0x000fe400078e3cff */
[----:B------:R-:W-:Y:S02]  /*18f40*/  F2FP.BF16.F32.PACK_AB R4, R30, R3 ;  /* 0x000000031e04723e */ /* 0x000fe400000010ff */
[----:B------:R-:W-:Y:S01]  /*18f50*/  F2FP.BF16.F32.PACK_AB R5, R91, R90 ;  /* 0x0000005a5b05723e */ /* 0x000fe200000010ff */
[----:B------:R-:W2:Y:S01]  /*18f60*/  LDC.64 R30, c[0x0][0xbd8] ;  /* 0x0002f600ff1e7b82 */ /* 0x000ea20000000a00 */
[----:B------:R-:W-:-:S02]  /*18f70*/  MOV R37, R12 ;  /* 0x0000000c00257202 */ /* 0x000fc40000000f00 */
[----:B------:R-:W-:Y:S01]  /*18f80*/  MOV R35, R14 ;  /* 0x0000000e00237202 */ /* 0x000fe20000000f00 */
[----:B------:R0:W-:Y:S01]  /*18f90*/  STSM.16.M88.4 [R39], R4 ;  /* 0x0000000427007844 */ /* 0x0001e20000000200 */
[----:B------:R-:W-:Y:S02]  /*18fa0*/  MOV R34, R24 ;  /* 0x0000001800227202 */ /* 0x000fe40000000f00 */
[----:B------:R-:W-:Y:S02]  /*18fb0*/  ISETP.NE.AND.EX P0, PT, RZ, UR5, PT, P0 ;  /* 0x00000005ff007c0c */ /* 0x000fe4000bf05300 */
[----:B------:R-:W-:Y:S02]  /*18fc0*/  MOV R38, R10 ;  /* 0x0000000a00267202 */ /* 0x000fe40000000f00 */
[----:B------:R-:W-:Y:S02]  /*18fd0*/  F2FP.BF16.F32.PACK_AB R12, R97, R96 ;  /* 0x00000060610c723e */ /* 0x000fe400000010ff */
[----:B------:R-:W-:-:S02]  /*18fe0*/  F2FP.BF16.F32.PACK_AB R13, R99, R98 ;  /* 0x00000062630d723e */ /* 0x000fc400000010ff */
[----:B------:R-:W-:Y:S02]  /*18ff0*/  F2FP.BF16.F32.PACK_AB R14, R101, R100 ;  /* 0x00000064650e723e */ /* 0x000fe400000010ff */
[----:B------:R-:W-:Y:S02]  /*19000*/  F2FP.BF16.F32.PACK_AB R15, R103, R102 ;  /* 0x00000066670f723e */ /* 0x000fe400000010ff */
[----:B------:R-:W-:Y:S02]  /*19010*/  F2FP.BF16.F32.PACK_AB R24, R27, R104 ;  /* 0x000000681b18723e */ /* 0x000fe400000010ff */
[----:B------:R-:W-:Y:S01]  /*19020*/  F2FP.BF16.F32.PACK_AB R25, R107, R106 ;  /* 0x0000006a6b19723e */ /* 0x000fe200000010ff */
[----:B------:R1:W-:Y:S01]  /*19030*/  STSM.16.M88.4 [R38], R12 ;  /* 0x0000000c26007844 */ /* 0x0003e20000000200 */
[----:B------:R-:W-:Y:S02]  /*19040*/  F2FP.BF16.F32.PACK_AB R27, R111, R110 ;  /* 0x0000006e6f1b723e */ /* 0x000fe400000010ff */
[----:B------:R-:W-:-:S02]  /*19050*/  LEA.HI R33, R33, R32, RZ, 0x7 ;  /* 0x0000002021217211 */ /* 0x000fc400078f38ff */
[----:B------:R-:W-:Y:S01]  /*19060*/  MOV R3, R8 ;  /* 0x0000000800037202 */ /* 0x000fe20000000f00 */
[----:B------:R3:W-:Y:S01]  /*19070*/  STSM.16.M88.4 [R37], R24 ;  /* 0x0000001825007844 */ /* 0x0007e20000000200 */
[----:B0-----:R-:W-:Y:S02]  /*19080*/  F2FP.BF16.F32.PACK_AB R4, R113, R112 ;  /* 0x000000707104723e */ /* 0x001fe400000010ff */
[----:B------:R-:W-:Y:S02]  /*19090*/  F2FP.BF16.F32.PACK_AB R5, R115, R114 ;  /* 0x000000727305723e */ /* 0x000fe400000010ff */
[----:B------:R-:W-:Y:S02]  /*190a0*/  F2FP.BF16.F32.PACK_AB R6, R117, R116 ;  /* 0x000000747506723e */ /* 0x000fe400000010ff */
[----:B------:R-:W-:Y:S02]  /*190b0*/  F2FP.BF16.F32.PACK_AB R7, R119, R118 ;  /* 0x000000767707723e */ /* 0x000fe400000010ff */
[----:B------:R-:W-:Y:S01]  /*190c0*/  F2FP.BF16.F32.PACK_AB R8, R121, R120 ;  /* 0x000000787908723e */ /* 0x000fe200000010ff */
[----:B------:R-:W-:Y:S01]  /*190d0*/  ULDC UR4, c[0x0][0xa88] ;  /* 0x0002a20000047ab9 */ /* 0x000fe20000000800 */
[----:B------:R-:W-:Y:S01]  /*190e0*/  F2FP.BF16.F32.PACK_AB R9, R123, R122 ;  /* 0x0000007a7b09723e */ /* 0x000fe200000010ff */
[----:B------:R-:W-:Y:S01]  /*190f0*/  STSM.16.M88.4 [R35], R4 ;  /* 0x0000000423007844 */ /* 0x000fe20000000200 */
[----:B------:R-:W-:Y:S01]  /*19100*/  F2FP.BF16.F32.PACK_AB R10, R125, R124 ;  /* 0x0000007c7d0a723e */ /* 0x000fe200000010ff */
[----:B-1----:R-:W-:Y:S01]  /*19110*/  IMAD.MOV.U32 R38, RZ, RZ, RZ ;  /* 0x000000ffff267224 */ /* 0x002fe200078e00ff */
[----:B------:R-:W-:Y:S01]  /*19120*/  F2FP.BF16.F32.PACK_AB R11, R127, R126 ;  /* 0x0000007e7f0b723e */ /* 0x000fe200000010ff */
[----:B---3--:R-:W0:Y:S01]  /*19130*/  @P0 LDC.64 R24, c[0x0][0xbe0] ;  /* 0x0002f800ff180b82 */ /* 0x008e220000000a00 */
[----:B------:R-:W-:-:S02]  /*19140*/  LOP3.LUT R27, R33, 0xffffff80, RZ, 0xc0, !PT ;  /* 0xffffff80211b7812 */ /* 0x000fc400078ec0ff */
[----:B------:R-:W-:Y:S01]  /*19150*/  F2FP.BF16.F32.PACK_AB R12, R129, R128 ;  /* 0x00000080810c723e */ /* 0x000fe200000010ff */
[----:B------:R1:W-:Y:S01]  /*19160*/  STSM.16.M88.4 [R34], R8 ;  /* 0x0000000822007844 */ /* 0x0003e20000000200 */
[----:B------:R-:W-:Y:S01]  /*19170*/  F2FP.BF16.F32.PACK_AB R13, R131, R130 ;  /* 0x00000082830d723e */ /* 0x000fe200000010ff */
[----:B------:R-:W-:Y:S01]  /*19180*/  IMAD.IADD R27, R32, 0x1, -R27 ;  /* 0x00000001201b7824 */ /* 0x000fe200078e0a1b */
[----:B------:R-:W-:Y:S02]  /*19190*/  F2FP.BF16.F32.PACK_AB R14, R133, R132 ;  /* 0x00000084850e723e */ /* 0x000fe400000010ff */
[----:B------:R-:W-:-:S05]  /*191a0*/  F2FP.BF16.F32.PACK_AB R15, R135, R134 ;  /* 0x00000086870f723e */ /* 0x000fca00000010ff */
[----:B------:R3:W-:Y:S01]  /*191b0*/  STSM.16.M88.4 [R3], R12 ;  /* 0x0000000c03007844 */ /* 0x0007e20000000200 */
[----:B-1----:R-:W-:-:S04]  /*191c0*/  SHF.R.S32.HI R8, RZ, 0x1f, R27 ;  /* 0x0000001fff087819 */ /* 0x002fc8000001141b */
[----:B---3--:R-:W-:-:S04]  /*191d0*/  LEA.HI R3, R8, R27, RZ, 0x2 ;  /* 0x0000001b08037211 */ /* 0x008fc800078f10ff */
[--C-:B------:R-:W-:Y:S02]  /*191e0*/  SHF.R.S32.HI R6, RZ, 0x2, R3.reuse ;  /* 0x00000002ff067819 */ /* 0x100fe40000011403 */
[----:B------:R-:W-:-:S04]  /*191f0*/  SHF.R.S32.HI R3, RZ, 0x1f, R3 ;  /* 0x0000001fff037819 */ /* 0x000fc80000011403 */
[----:B------:R-:W-:-:S04]  /*19200*/  LEA.HI R3, R3, R6, RZ, 0x3 ;  /* 0x0000000603037211 */ /* 0x000fc800078f18ff */
[----:B------:R-:W-:Y:S01]  /*19210*/  LOP3.LUT R7, R3, 0xfffffff8, RZ, 0xc0, !PT ;  /* 0xfffffff803077812 */ /* 0x000fe200078ec0ff */
[----:B------:R-:W-:Y:S02]  /*19220*/  IMAD.U32 R3, RZ, RZ, UR4 ;  /* 0x00000004ff037e24 */ /* 0x000fe4000f8e00ff */
[C---:B--2---:R-:W-:Y:S01]  /*19230*/  IMAD.WIDE R30, R41.reuse, 0x4, R30 ;  /* 0x00000004291e7825 */ /* 0x044fe200078e021e */
[----:B------:R-:W-:Y:S03]  /*19240*/  BAR.SYNC.DEFER_BLOCKING 0x1, 0x180 ;  /* 0x0046000000007b1d */ /* 0x000fe60000010000 */
[----:B0-----:R-:W-:-:S03]  /*19250*/  @P0 IMAD.WIDE R4, R41, 0x4, R24 ;  /* 0x0000000429040825 */ /* 0x001fc600078e0218 */
[----:B------:R0:W5:Y:S01]  /*19260*/  @P1 LDG.E R38, desc[UR38][R30.64] ;  /* 0x000000261e261981 */ /* 0x000162000c1e1900 */
[----:B------:R-:W-:Y:S01]  /*19270*/  SHF.R.S32.HI R33, RZ, 0x7, R33 ;  /* 0x00000007ff217819 */ /* 0x000fe20000011421 */
[----:B------:R-:W-:Y:S01]  /*19280*/  IMAD.IADD R7, R6, 0x1, -R7 ;  /* 0x0000000106077824 */ /* 0x000fe200078e0a07 */
[----:B------:R-:W-:Y:S01]  /*19290*/  LEA.HI R8, R8, R27, RZ, 0x5 ;  /* 0x0000001b08087211 */ /* 0x000fe200078f28ff */
[----:B------:R0:W5:Y:S02]  /*192a0*/  @P0 LDG.E R3, desc[UR38][R4.64] ;  /* 0x0000002604030981 */ /* 0x000164000c1e1900 */
[----:B------:R-:W-:Y:S01]  /*192b0*/  IMAD.HI R6, R33, 0x55555556, RZ ;  /* 0x5555555621067827 */ /* 0x000fe200078e02ff */
[----:B------:R-:W-:Y:S06]  /*192c0*/  @P0 BRA `(.L_x_1290) ;  /* 0x0000000000100947 */ /* 0x000fec0003800000 */
[----:B------:R-:W-:Y:S05]  /*192d0*/  @!P1 BRA `(.L_x_1290) ;  /* 0x00000000000c9947 */ /* 0x000fea0003800000 */
[----:B0-----:R-:W2:Y:S04]  /*192e0*/  LDG.E R4, desc[UR38][R30.64] ;  /* 0x000000261e047981 */ /* 0x001ea8000c1e1900 */
[----:B-----5:R-:W2:Y:S02]  /*192f0*/  LDG.E R3, desc[UR38][R30.64+0x4] ;  /* 0x000004261e037981 */ /* 0x020ea4000c1e1900 */
[----:B--2---:R-:W-:-:S07]  /*19300*/  IMAD.IADD R3, R3, 0x1, -R4 ;  /* 0x0000000103037824 */ /* 0x004fce00078e0a04 */
.L_x_1290:
[----:B------:R-:W2:Y:S01]  /*19310*/  LDL.LU R48, [R1+0x48] ;  /* 0x0000480001307983 */ /* 0x000ea20000300800 */
[----:B------:R-:W-:Y:S01]  /*19320*/  LEA.HI R6, R6, R6, RZ, 0x1 ;  /* 0x0000000606067211 */ /* 0x000fe200078f08ff */
[----:B------:R-:W-:Y:S02]  /*19330*/  ULDC.64 UR4, c[0x0][0xb70] ;  /* 0x0002dc0000047ab9 */ /* 0x000fe40000000a00 */
[----:B------:R-:W3:Y:S01]  /*19340*/  LDL.LU R47, [R1+0x54] ;  /* 0x00005400012f7983 */ /* 0x000ee20000300800 */
[----:B------:R-:W-:Y:S01]  /*19350*/  SHF.R.S32.HI R8, RZ, 0x5, R8 ;  /* 0x00000005ff087819 */ /* 0x000fe20000011408 */
[----:B------:R-:W-:Y:S01]  /*19360*/  IMAD R33, R6, -0x3, R33 ;  /* 0xfffffffd06217824 */ /* 0x000fe200078e0221 */
[----:B-----5:R-:W-:Y:S02]  /*19370*/  SHF.R.S32.HI R39, RZ, 0x1f, R38 ;  /* 0x0000001fff277819 */ /* 0x020fe40000011426 */
[----:B------:R-:W-:Y:S01]  /*19380*/  SHF.R.S32.HI R6, RZ, 0x1f, R41 ;  /* 0x0000001fff067819 */ /* 0x000fe20000011429 */
[----:B------:R-:W-:Y:S01]  /*19390*/  IMAD R8, R8, 0x10, R7 ;  /* 0x0000001008087824 */ /* 0x000fe200078e0207 */
[----:B------:R-:W-:Y:S01]  /*193a0*/  SEL R45, R41, RZ, !P1 ;  /* 0x000000ff292d7207 */ /* 0x000fe20004800000 */
[----:B------:R-:W-:Y:S01]  /*193b0*/  IMAD R7, R20, 0x20, R0 ;  /* 0x0000002014077824 */ /* 0x000fe200078e0200 */
[----:B------:R-:W-:Y:S01]  /*193c0*/  SEL R46, R6, RZ, !P1 ;  /* 0x000000ff062e7207 */ /* 0x000fe20004800000 */
[----:B------:R-:W-:Y:S01]  /*193d0*/  IMAD R10, R33, 0x40, R8 ;  /* 0x00000040210a7824 */ /* 0x000fe200078e0208 */
[----:B------:R-:W-:Y:S01]  /*193e0*/  LOP3.LUT P0, RZ, R27, 0x3, RZ, 0xc0, !PT ;  /* 0x000000031bff7812 */ /* 0x000fe2000780c0ff */
[----:B------:R-:W-:-:S03]  /*193f0*/  IMAD.WIDE R28, R7, 0x2, R28 ;  /* 0x00000002071c7825 */ /* 0x000fc600078e021c */
[C---:B------:R-:W-:Y:S02]  /*19400*/  IADD3 R13, P5, R28.reuse, 0x3000, RZ ;  /* 0x000030001c0d7810 */ /* 0x040fe40007fbe0ff */
[C---:B------:R-:W-:Y:S02]  /*19410*/  IADD3 R25, P4, R28.reuse, 0x4800, RZ ;  /* 0x000048001c197810 */ /* 0x040fe40007f9e0ff */
[----:B0-----:R-:W-:Y:S02]  /*19420*/  IADD3 R31, P3, R28, 0x6000, RZ ;  /* 0x000060001c1f7810 */ /* 0x001fe40007f7e0ff */
[----:B------:R-:W-:Y:S02]  /*19430*/  LOP3.LUT R12, R13, 0x180, RZ, 0xc0, !PT ;  /* 0x000001800d0c7812 */ /* 0x000fe400078ec0ff */
[----:B------:R-:W-:Y:S02]  /*19440*/  LOP3.LUT R24, R25, 0x180, RZ, 0xc0, !PT ;  /* 0x0000018019187812 */ /* 0x000fe400078ec0ff */
[----:B------:R-:W-:-:S02]  /*19450*/  LOP3.LUT R30, R31, 0x180, RZ, 0xc0, !PT ;  /* 0x000001801f1e7812 */ /* 0x000fc400078ec0ff */
[----:B------:R-:W-:Y:S02]  /*19460*/  SHF.R.U64 R12, R12, 0x3, RZ ;  /* 0x000000030c0c7819 */ /* 0x000fe400000012ff */
[----:B------:R-:W-:Y:S02]  /*19470*/  SHF.R.U64 R24, R24, 0x3, RZ ;  /* 0x0000000318187819 */ /* 0x000fe400000012ff */
[----:B------:R-:W-:Y:S02]  /*19480*/  SHF.R.U64 R30, R30, 0x3, RZ ;  /* 0x000000031e1e7819 */ /* 0x000fe400000012ff */
[----:B------:R-:W-:Y:S01]  /*19490*/  LOP3.LUT R12, R12, R13, RZ, 0x3c, !PT ;  /* 0x0000000d0c0c7212 */ /* 0x000fe200078e3cff */
[--C-:B------:R-:W-:Y:S01]  /*194a0*/  IMAD.X R13, RZ, RZ, R29.reuse, P5 ;  /* 0x000000ffff0d7224 */ /* 0x100fe200028e061d */
[----:B------:R-:W-:Y:S01]  /*194b0*/  LOP3.LUT R24, R24, R25, RZ, 0x3c, !PT ;  /* 0x0000001918187212 */ /* 0x000fe200078e3cff */
[--C-:B------:R-:W-:Y:S01]  /*194c0*/  IMAD.X R25, RZ, RZ, R29.reuse, P4 ;  /* 0x000000ffff197224 */ /* 0x100fe200020e061d */
[----:B------:R-:W-:Y:S01]  /*194d0*/  LOP3.LUT R30, R30, R31, RZ, 0x3c, !PT ;  /* 0x0000001f1e1e7212 */ /* 0x000fe200078e3cff */
[----:B------:R-:W-:Y:S01]  /*194e0*/  IMAD.X R31, RZ, RZ, R29, P3 ;  /* 0x000000ffff1f7224 */ /* 0x000fe200018e061d */
[--C-:B------:R-:W-:Y:S01]  /*194f0*/  SHF.R.S32.HI R41, RZ, 0x1f, R0.reuse ;  /* 0x0000001fff297819 */ /* 0x100fe20000011400 */
[----:B------:R-:W-:Y:S01]  /*19500*/  IMAD.MOV.U32 R40, RZ, RZ, R0 ;  /* 0x000000ffff287224 */ /* 0x000fe200078e0000 */
[----:B------:R-:W-:Y:S01]  /*19510*/  BSSY B1, `(.L_x_1291) ;  /* 0x000005c000017945 */ /* 0x000fe20003800000 */
[----:B--2---:R-:W-:Y:S01]  /*19520*/  SHF.R.S32.HI R44, RZ, 0x1f, R48 ;  /* 0x0000001fff2c7819 */ /* 0x004fe20000011430 */
[----:B---3--:R-:W-:-:S04]  /*19530*/  IMAD R10, R47, 0xc0, R10 ;  /* 0x000000c02f0a7824 */ /* 0x008fc800078e020a */
[----:B------:R-:W-:Y:S01]  /*19540*/  IMAD R4, R44, UR4, RZ ;  /* 0x000000042c047c24 */ /* 0x000fe2000f8e02ff */
[----:B------:R-:W-:-:S03]  /*19550*/  SHF.R.S32.HI R7, RZ, 0x1f, R10 ;  /* 0x0000001fff077819 */ /* 0x000fc6000001140a */
[C---:B------:R-:W-:Y:S02]  /*19560*/  IMAD R9, R48.reuse, UR5, R4 ;  /* 0x0000000530097c24 */ /* 0x040fe4000f8e0204 */
[----:B------:R-:W-:Y:S01]  /*19570*/  IMAD.WIDE.U32 R4, R48, UR4, R38 ;  /* 0x0000000430047c25 */ /* 0x000fe2000f8e0026 */
[----:B------:R-:W-:-:S03]  /*19580*/  ULDC.64 UR4, c[0x0][0xb78] ;  /* 0x0002de0000047ab9 */ /* 0x000fc60000000a00 */
[----:B------:R-:W-:Y:S01]  /*19590*/  IMAD.IADD R5, R5, 0x1, R9 ;  /* 0x0000000105057824 */ /* 0x000fe200078e0209 */
[----:B------:R-:W-:Y:S01]  /*195a0*/  IADD3 R9, P2, R28, 0x1800, RZ ;  /* 0x000018001c097810 */ /* 0x000fe20007f5e0ff */
[----:B------:R-:W-:Y:S02]  /*195b0*/  IMAD R6, R46, UR4, RZ ;  /* 0x000000042e067c24 */ /* 0x000fe4000f8e02ff */
[----:B------:R-:W-:Y:S01]  /*195c0*/  IMAD.WIDE.U32 R4, R45, UR4, R4 ;  /* 0x000000042d047c25 */ /* 0x000fe2000f8e0004 */
[----:B------:R-:W-:-:S03]  /*195d0*/  LOP3.LUT R8, R9, 0x180, RZ, 0xc0, !PT ;  /* 0x0000018009087812 */ /* 0x000fc600078ec0ff */
[----:B------:R-:W-:Y:S01]  /*195e0*/  IMAD R6, R45, UR5, R6 ;  /* 0x000000052d067c24 */ /* 0x000fe2000f8e0206 */
[----:B------:R-:W-:Y:S01]  /*195f0*/  IADD3 R4, P1, R10, R4, RZ ;  /* 0x000000040a047210 */ /* 0x000fe20007f3e0ff */
[----:B------:R-:W-:Y:S01]  /*19600*/  ULDC.64 UR4, c[0x0][0xb40] ;  /* 0x0002d00000047ab9 */ /* 0x000fe20000000a00 */
[----:B------:R-:W-:Y:S02]  /*19610*/  SHF.R.U64 R8, R8, 0x3, RZ ;  /* 0x0000000308087819 */ /* 0x000fe400000012ff */
[----:B------:R-:W-:Y:S02]  /*19620*/  IADD3.X R7, R7, R5, R6, P1, !PT ;  /* 0x0000000507077210 */ /* 0x000fe40000ffe406 */
[----:B------:R-:W-:Y:S02]  /*19630*/  LEA R42, P1, R4, UR4, 0x2 ;  /* 0x00000004042a7c11 */ /* 0x000fe4000f8210ff */
[----:B------:R-:W-:Y:S01]  /*19640*/  LOP3.LUT R8, R8, R9, RZ, 0x3c, !PT ;  /* 0x0000000908087212 */ /* 0x000fe200078e3cff */
[----:B------:R-:W-:Y:S01]  /*19650*/  IMAD.X R9, RZ, RZ, R29, P2 ;  /* 0x000000ffff097224 */ /* 0x000fe200010e061d */
[----:B------:R-:W-:Y:S01]  /*19660*/  LEA.HI.X R43, R4, UR5, R7, 0x2, P1 ;  /* 0x00000005042b7c11 */ /* 0x000fe200088f1407 */
[----:B------:R-:W-:Y:S01]  /*19670*/  VIADD R4, R10, 0x8 ;  /* 0x000000080a047836 */ /* 0x000fe20000000000 */
[C---:B------:R-:W-:Y:S01]  /*19680*/  IADD3 R7, P2, R28.reuse, 0x7800, RZ ;  /* 0x000078001c077810 */ /* 0x040fe20007f5e0ff */
[----:B------:R-:W-:Y:S01]  /*19690*/  ULDC.64 UR4, c[0x0][0xaa0] ;  /* 0x0002a80000047ab9 */ /* 0x000fe20000000a00 */
[----:B------:R-:W-:-:S02]  /*196a0*/  LOP3.LUT R5, R28, 0x180, RZ, 0xc0, !PT ;  /* 0x000001801c057812 */ /* 0x000fc400078ec0ff */
[-C--:B------:R-:W-:Y:S01]  /*196b0*/  ISETP.GE.OR P1, PT, R10, R3.reuse, P0 ;  /* 0x000000030a00720c */ /* 0x080fe20000726670 */
[--C-:B------:R-:W-:Y:S01]  /*196c0*/  IMAD.X R33, RZ, RZ, R29.reuse, P2 ;  /* 0x000000ffff217224 */ /* 0x100fe200010e061d */
[----:B------:R-:W-:Y:S02]  /*196d0*/  ISETP.GE.OR P0, PT, R4, R3, P0 ;  /* 0x000000030400720c */ /* 0x000fe40000706670 */
[----:B------:R-:W-:Y:S02]  /*196e0*/  LOP3.LUT R6, R7, 0x180, RZ, 0xc0, !PT ;  /* 0x0000018007067812 */ /* 0x000fe400078ec0ff */
[----:B------:R-:W-:Y:S02]  /*196f0*/  SHF.R.U64 R5, R5, 0x3, RZ ;  /* 0x0000000305057819 */ /* 0x000fe400000012ff */
[----:B------:R-:W-:Y:S02]  /*19700*/  SHF.R.U64 R6, R6, 0x3, RZ ;  /* 0x0000000306067819 */ /* 0x000fe400000012ff */
[----:B------:R-:W-:Y:S01]  /*19710*/  LOP3.LUT R4, R5, R28, RZ, 0x3c, !PT ;  /* 0x0000001c05047212 */ /* 0x000fe200078e3cff */
[----:B------:R-:W-:Y:S01]  /*19720*/  IMAD.MOV.U32 R5, RZ, RZ, R29 ;  /* 0x000000ffff057224 */ /* 0x000fe200078e001d */
[----:B------:R-:W-:Y:S01]  /*19730*/  LOP3.LUT R32, R6, R7, RZ, 0x3c, !PT ;  /* 0x0000000706207212 */ /* 0x000fe200078e3cff */
[----:B------:R-:W-:Y:S04]  /*19740*/  @!P1 STG.E desc[UR38][R42.64], R21 ;  /* 0x000000152a009986 */ /* 0x000fe8000c101926 */
[----:B------:R0:W-:Y:S04]  /*19750*/  @!P0 STG.E desc[UR38][R42.64+0x20], R36 ;  /* 0x000020242a008986 */ /* 0x0001e8000c101926 */
[----:B------:R-:W5:Y:S04]  /*19760*/  LD.E.128 R4, desc[UR38][R4.64] ;  /* 0x0000002604047980 */ /* 0x000f68000c101d00 */
[----:B------:R-:W5:Y:S04]  /*19770*/  LD.E.128 R8, desc[UR38][R8.64] ;  /* 0x0000002608087980 */ /* 0x000f68000c101d00 */
[----:B------:R-:W5:Y:S04]  /*19780*/  LD.E.128 R12, desc[UR38][R12.64] ;  /* 0x000000260c0c7980 */ /* 0x000f68000c101d00 */
[----:B------:R-:W5:Y:S04]  /*19790*/  LD.E.128 R24, desc[UR38][R24.64] ;  /* 0x0000002618187980 */ /* 0x000f68000c101d00 */
[----:B------:R-:W5:Y:S04]  /*197a0*/  LD.E.128 R28, desc[UR38][R30.64] ;  /* 0x000000261e1c7980 */ /* 0x000f68000c101d00 */
[----:B------:R-:W5:Y:S01]  /*197b0*/  LD.E.128 R32, desc[UR38][R32.64] ;  /* 0x0000002620207980 */ /* 0x000f62000c101d00 */
[----:B------:R-:W-:-:S02]  /*197c0*/  IMAD R39, R39, UR4, RZ ;  /* 0x0000000427277c24 */ /* 0x000fc4000f8e02ff */
[C---:B0-----:R-:W-:Y:S01]  /*197d0*/  IMAD.WIDE.U32 R36, R38.reuse, UR4, R40 ;  /* 0x0000000426247c25 */ /* 0x041fe2000f8e0028 */
[----:B------:R-:W-:Y:S01]  /*197e0*/  @!PT LDS RZ, [RZ] ;  /* 0x00000000fffff984 */ /* 0x000fe20000000800 */
[----:B------:R-:W-:Y:S01]  /*197f0*/  @!PT LDS RZ, [RZ] ;  /* 0x00000000fffff984 */ /* 0x000fe20000000800 */
[----:B------:R-:W-:Y:S01]  /*19800*/  @!PT LDS RZ, [RZ] ;  /* 0x00000000fffff984 */ /* 0x000fe20000000800 */
[----:B------:R-:W-:Y:S01]  /*19810*/  @!PT LDS RZ, [RZ] ;  /* 0x00000000fffff984 */ /* 0x000fe20000000800 */
[----:B------:R0:W-:Y:S06]  /*19820*/  MEMBAR.ALL.CTA ;  /* 0x0000000000007992 */ /* 0x0001ec0000008000 */
[----:B0-----:R-:W0:Y:S01]  /*19830*/  FENCE.VIEW.ASYNC.S ;  /* 0x00000000000073c6 */ /* 0x001e220000000000 */
[----:B------:R-:W-:Y:S01]  /*19840*/  IMAD R39, R38, UR5, R39 ;  /* 0x0000000526277c24 */ /* 0x000fe2000f8e0227 */
[----:B------:R-:W-:Y:S01]  /*19850*/  ULDC.64 UR4, c[0x0][0xae0] ;  /* 0x0002b80000047ab9 */ /* 0x000fe20000000a00 */
[----:B------:R-:W-:-:S02]  /*19860*/  IMAD R40, R47, -0xc0, R3 ;  /* 0xffffff402f287824 */ /* 0x000fc400078e0203 */
[----:B------:R-:W-:Y:S02]  /*19870*/  IMAD.IADD R37, R37, 0x1, R39 ;  /* 0x0000000125257824 */ /* 0x000fe400078e0227 */
[----:B------:R-:W-:Y:S01]  /*19880*/  IMAD R38, R44, UR4, RZ ;  /* 0x000000042c267c24 */ /* 0x000fe2000f8e02ff */
[-C--:B------:R-:W-:Y:S01]  /*19890*/  ISETP.GE.AND P0, PT, R20, R40.reuse, PT ;  /* 0x000000281400720c */ /* 0x080fe20003f06270 */
[----:B------:R-:W-:Y:S02]  /*198a0*/  VIADD R21, R2, 0x2d820 ;  /* 0x0002d82002157836 */ /* 0x000fe40000000000 */
[----:B------:R-:W-:Y:S02]  /*198b0*/  VIADD R3, R20, 0x60 ;  /* 0x0000006014037836 */ /* 0x000fe40000000000 */
[C---:B------:R-:W-:Y:S01]  /*198c0*/  IMAD R39, R48.reuse, UR5, R38 ;  /* 0x0000000530277c24 */ /* 0x040fe2000f8e0226 */
[----:B------:R-:W-:Y:S01]  /*198d0*/  PRMT R21, RZ, 0x654, R21 ;  /* 0x00000654ff157816 */ /* 0x000fe20000000015 */
[----:B------:R-:W-:Y:S01]  /*198e0*/  IMAD.WIDE.U32 R36, R48, UR4, R36 ;  /* 0x0000000430247c25 */ /* 0x000fe2000f8e0024 */
[----:B------:R-:W-:Y:S01]  /*198f0*/  ULDC.64 UR4, c[0x0][0xae8] ;  /* 0x0002ba0000047ab9 */ /* 0x000fe20000000a00 */
[----:B------:R-:W-:-:S02]  /*19900*/  ISETP.GE.AND P3, PT, R3, R40, PT ;  /* 0x000000280300720c */ /* 0x000fc40003f66270 */
[----:B------:R-:W-:Y:S02]  /*19910*/  IMAD.IADD R37, R37, 0x1, R39 ;  /* 0x0000000125257824 */ /* 0x000fe400078e0227 */
[----:B------:R-:W-:Y:S01]  /*19920*/  IMAD R3, R46, UR4, RZ ;  /* 0x000000042e037c24 */ /* 0x000fe2000f8e02ff */
[----:B0-----:R0:W-:Y:S01]  /*19930*/  SYNCS.ARRIVE.TRANS64.RED.A1T0 RZ, [R21+URZ], RZ ;  /* 0x000000ff15ff79a7 */ /* 0x0011e2000810043f */
[----:B------:R-:W-:-:S04]  /*19940*/  IMAD.WIDE.U32 R38, R45, UR4, R36 ;  /* 0x000000042d267c25 */ /* 0x000fc8000f8e0024 */
[----:B------:R-:W-:Y:S01]  /*19950*/  IMAD R3, R45, UR5, R3 ;  /* 0x000000052d037c24 */ /* 0x000fe2000f8e0203 */
[----:B0-----:R-:W-:-:S03]  /*19960*/  SHF.R.S32.HI R21, RZ, 0x1f, R20 ;  /* 0x0000001fff157819 */ /* 0x001fc60000011414 */
[----:B------:R-:W-:Y:S02]  /*19970*/  IMAD.IADD R43, R39, 0x1, R3 ;  /* 0x00000001272b7824 */ /* 0x000fe400078e0203 */
[----:B------:R-:W-:Y:S01]  /*19980*/  IMAD.WIDE R36, R47, 0xc0, R20 ;  /* 0x000000c02f247825 */ /* 0x000fe200078e0214 */
[----:B------:R-:W-:Y:S06]  /*19990*/  @P0 BRA `(.L_x_1292) ;  /* 0x00000000004c0947 */ /* 0x000fec0003800000 */
[C---:B------:R-:W-:Y:S01]  /*199a0*/  VIADD R20, R0.reuse, 0x20 ;  /* 0x0000002000147836 */ /* 0x040fe20000000000 */
[----:B------:R-:W-:Y:S01]  /*199b0*/  ULDC UR4, c[0x0][0xa8c] ;  /* 0x0002a30000047ab9 */ /* 0x000fe20000000800 */
[----:B------:R-:W-:Y:S01]  /*199c0*/  ULDC.64 UR6, c[0x0][0xad8] ;  /* 0x0002b60000067ab9 */ /* 0x000fe20000000a00 */
        /* <DEDUP_REMOVED lines=16> */
.L_x_1292:
[----:B------:R-:W-:Y:S05]  /*19ad0*/  BSYNC B1 ;  /* 0x0000000000017941 */ /* 0x000fea0003800000 */
.L_x_1291:
        /* <DEDUP_REMOVED lines=9> */
[C---:B------:R-:W-:Y:S01]  /*19b70*/  IMAD.WIDE.U32 R4, R3.reuse, UR4, R4 ;  /* 0x0000000403047c25 */ /* 0x040fe2000f8e0004 */
        /* <DEDUP_REMOVED lines=14> */
.L_x_1289:
[----:B-1----:R-:W2:Y:S01]  /*19c60*/  LDL R8, [R1+0x4c] ;  /* 0x00004c0001087983 */ /* 0x002ea20000100800 */
[----:B------:R-:W-:Y:S01]  /*19c70*/  ULDC.64 UR4, c[0x0][0xbd8] ;  /* 0x0002f60000047ab9 */ /* 0x000fe20000000a00 */
[----:B------:R-:W2:Y:S01]  /*19c80*/  LDC.64 R4, c[0x0][0xbd8] ;  /* 0x0002f600ff047b82 */ /* 0x000ea20000000a00 */
[----:B------:R-:W-:Y:S01]  /*19c90*/  ISETP.NE.U32.AND P0, PT, RZ, UR4, PT ;  /* 0x00000004ff007c0c */ /* 0x000fe2000bf05070 */
[----:B------:R-:W-:-:S03]  /*19ca0*/  IMAD.MOV.U32 R9, RZ, RZ, RZ ;  /* 0x000000ffff097224 */ /* 0x000fc600078e00ff */
[----:B------:R-:W-:Y:S01]  /*19cb0*/  ISETP.NE.AND.EX P0, PT, RZ, UR5, PT, P0 ;  /* 0x00000005ff007c0c */ /* 0x000fe2000bf05300 */
[----:B------:R-:W-:Y:S02]  /*19cc0*/  ULDC.64 UR4, c[0x0][0xbe0] ;  /* 0x0002f80000047ab9 */ /* 0x000fe40000000a00 */
[----:B------:R-:W-:-:S04]  /*19cd0*/  ISETP.NE.U32.AND P1, PT, RZ, UR4, PT ;  /* 0x00000004ff007c0c */ /* 0x000fc8000bf25070 */
[----:B------:R-:W-:-:S13]  /*19ce0*/  ISETP.NE.AND.EX P1, PT, RZ, UR5, PT, P1 ;  /* 0x00000005ff007c0c */ /* 0x000fda000bf25310 */
[----:B------:R-:W1:Y:S01]  /*19cf0*/  @P1 LDC.64 R6, c[0x0][0xbe0] ;  /* 0x0002f800ff061b82 */ /* 0x000e620000000a00 */
[----:B------:R-:W-:Y:S02]  /*19d00*/  ULDC UR4, c[0x0][0xa88] ;  /* 0x0002a20000047ab9 */ /* 0x000fe40000000800 */
[----:B------:R-:W-:Y:S02]  /*19d10*/  IMAD.U32 R3, RZ, RZ, UR4 ;  /* 0x00000004ff037e24 */ /* 0x000fe4000f8e00ff */
[----:B--2---:R-:W-:-:S04]  /*19d20*/  IMAD.WIDE R4, R8, 0x4, R4 ;  /* 0x0000000408047825 */ /* 0x004fc800078e0204 */
[----:B-1----:R-:W-:Y:S01]  /*19d30*/  @P1 IMAD.WIDE R6, R8, 0x4, R6 ;  /* 0x0000000408061825 */ /* 0x002fe200078e0206 */
[----:B------:R1:W5:Y:S04]  /*19d40*/  @P0 LDG.E R9, desc[UR38][R4.64] ;  /* 0x0000002604090981 */ /* 0x000368000c1e1900 */
[----:B------:R1:W5:Y:S01]  /*19d50*/  @P1 LDG.E R3, desc[UR38][R6.64] ;  /* 0x0000002606031981 */ /* 0x000362000c1e1900 */
[----:B------:R-:W-:Y:S01]  /*19d60*/  ISETP.GT.AND P2, PT, R32, 0xbf, PT ;  /* 0x000000bf2000780c */ /* 0x000fe20003f44270 */
[----:B------:R-:W-:-:S12]  /*19d70*/  @P1 BRA `(.L_x_1294) ;  /* 0x0000000000101947 */ /* 0x000fd80003800000 */
[----:B------:R-:W-:Y:S05]  /*19d80*/  @!P0 BRA `(.L_x_1294) ;  /* 0x00000000000c8947 */ /* 0x000fea0003800000 */
[----:B-1----:R-:W2:Y:S04]  /*19d90*/  LDG.E R6, desc[UR38][R4.64] ;  /* 0x0000002604067981 */ /* 0x002ea8000c1e1900 */
[----:B-----5:R-:W2:Y:S02]  /*19da0*/  LDG.E R3, desc[UR38][R4.64+0x4] ;  /* 0x0000042604037981 */ /* 0x020ea4000c1e1900 */
[----:B--2---:R-:W-:-:S07]  /*19db0*/  IMAD.IADD R3, R3, 0x1, -R6 ;  /* 0x0000000103037824 */ /* 0x004fce00078e0a06 */
.L_x_1294:
[----:B------:R-:W2:Y:S04]  /*19dc0*/  LDL R15, [R1+0x48] ;  /* 0x00004800010f7983 */ /* 0x000ea80000100800 */
[----:B0-----:R0:W5:Y:S01]  /*19dd0*/  LDL R14, [R1+0x54] ;  /* 0x00005400010e7983 */ /* 0x0011620000100800 */
[----:B-1----:R-:W-:Y:S01]  /*19de0*/  SHF.R.S32.HI R4, RZ, 0x1f, R8 ;  /* 0x0000001fff047819 */ /* 0x002fe20000011408 */
[----:B------:R-:W-:Y:S01]  /*19df0*/  BSSY B1, `(.L_x_1295) ;  /* 0x000001c000017945 */ /* 0x000fe20003800000 */
[----:B------:R-:W-:Y:S02]  /*19e00*/  SEL R11, R8, RZ, !P0 ;  /* 0x000000ff080b7207 */ /* 0x000fe40004000000 */
[----:B------:R-:W-:Y:S02]  /*19e10*/  SHF.R.S32.HI R13, RZ, 0x1f, R0 ;  /* 0x0000001fff0d7819 */ /* 0x000fe40000011400 */
[----:B------:R-:W-:-:S02]  /*19e20*/  SEL R12, R4, RZ, !P0 ;  /* 0x000000ff040c7207 */ /* 0x000fc40004000000 */
[----:B-----5:R-:W-:Y:S02]  /*19e30*/  SHF.R.S32.HI R8, RZ, 0x1f, R9 ;  /* 0x0000001fff087819 */ /* 0x020fe40000011409 */
[----:B--2---:R-:W-:Y:S01]  /*19e40*/  SHF.R.S32.HI R10, RZ, 0x1f, R15 ;  /* 0x0000001fff0a7819 */ /* 0x004fe2000001140f */
[----:B0-----:R-:W-:Y:S06]  /*19e50*/  @P2 BRA `(.L_x_1296) ;  /* 0x0000000000542947 */ /* 0x001fec0003800000 */
[----:B------:R-:W-:-:S04]  /*19e60*/  IMAD R4, R14, 0xc0, R47 ;  /* 0x000000c00e047824 */ /* 0x000fc800078e022f */
[----:B------:R-:W-:-:S05]  /*19e70*/  VIADD R6, R4, 0xffffff80 ;  /* 0xffffff8004067836 */ /* 0x000fca0000000000 */
[----:B------:R-:W-:-:S13]  /*19e80*/  ISETP.GE.AND P0, PT, R6, R3, PT ;  /* 0x000000030600720c */ /* 0x000fda0003f06270 */
[----:B------:R-:W-:Y:S05]  /*19e90*/  @P0 BRA `(.L_x_1296) ;  /* 0x0000000000440947 */ /* 0x000fea0003800000 */
[----:B------:R-:W-:Y:S01]  /*19ea0*/  IADD3 R4, P0, R6, R9, RZ ;  /* 0x0000000906047210 */ /* 0x000fe20007f1e0ff */
[----:B------:R-:W-:-:S03]  /*19eb0*/  ULDC.64 UR4, c[0x0][0xb70] ;  /* 0x0002dc0000047ab9 */ /* 0x000fc60000000a00 */
[----:B------:R-:W-:Y:S01]  /*19ec0*/  LEA.HI.X.SX32 R5, R6, R8, 0x1, P0 ;  /* 0x0000000806057211 */ /* 0x000fe200000f0eff */
[----:B------:R-:W-:-:S04]  /*19ed0*/  IMAD R6, R10, UR4, RZ ;  /* 0x000000040a067c24 */ /* 0x000fc8000f8e02ff */
        /* <DEDUP_REMOVED lines=13> */
.L_x_1296:
[----:B------:R-:W-:Y:S05]  /*19fb0*/  BSYNC B1 ;  /* 0x0000000000017941 */ /* 0x000fea0003800000 */
.L_x_1295:
[----:B------:R-:W-:Y:S01]  /*19fc0*/  ULDC.64 UR4, c[0x0][0xaa0] ;  /* 0x0002a80000047ab9 */ /* 0x000fe20000000a00 */
[----:B------:R-:W-:Y:S01]  /*19fd0*/  IMAD.MOV.U32 R4, RZ, RZ, R0 ;  /* 0x000000ffff047224 */ /* 0x000fe200078e0000 */
[----:B------:R-:W-:Y:S01]  /*19fe0*/  SHF.R.S32.HI R21, RZ, 0x1f, R20 ;  /* 0x0000001fff157819 */ /* 0x000fe20000011414 */
[----:B0-----:R-:W-:Y:S01]  /*19ff0*/  IMAD.MOV.U32 R5, RZ, RZ, R13 ;  /* 0x000000ffff057224 */ /* 0x001fe200078e000d */
[----:B------:R-:W-:Y:S01]  /*1a000*/  BSSY B1, `(.L_x_1297) ;  /* 0x0000028000017945 */ /* 0x000fe20003800000 */
[----:B------:R-:W-:Y:S02]  /*1a010*/  IMAD R6, R8, UR4, RZ ;  /* 0x0000000408067c24 */ /* 0x000fe4000f8e02ff */
[----:B------:R-:W-:-:S04]  /*1a020*/  IMAD.WIDE.U32 R4, R9, UR4, R4 ;  /* 0x0000000409047c25 */ /* 0x000fc8000f8e0004 */
[----:B------:R-:W-:Y:S01]  /*1a030*/  IMAD R9, R9, UR5, R6 ;  /* 0x0000000509097c24 */ /* 0x000fe2000f8e0206 */
[----:B------:R-:W-:Y:S02]  /*1a040*/  ULDC.64 UR4, c[0x0][0xae0] ;  /* 0x0002b80000047ab9 */ /* 0x000fe40000000a00 */
[----:B------:R-:W-:Y:S02]  /*1a050*/  IMAD R6, R10, UR4, RZ ;  /* 0x000000040a067c24 */ /* 0x000fe4000f8e02ff */
[----:B------:R-:W-:Y:S02]  /*1a060*/  IMAD.IADD R5, R5, 0x1, R9 ;  /* 0x0000000105057824 */ /* 0x000fe400078e0209 */
[----:B------:R-:W-:Y:S02]  /*1a070*/  IMAD R9, R14, -0xc0, R3 ;  /* 0xffffff400e097824 */ /* 0x000fe400078e0203 */
[C---:B------:R-:W-:Y:S02]  /*1a080*/  IMAD R7, R15.reuse, UR5, R6 ;  /* 0x000000050f077c24 */ /* 0x040fe4000f8e0206 */
[----:B------:R-:W-:Y:S01]  /*1a090*/  IMAD.WIDE.U32 R4, R15, UR4, R4 ;  /* 0x000000040f047c25 */ /* 0x000fe2000f8e0004 */
[----:B------:R-:W-:Y:S01]  /*1a0a0*/  ISETP.GE.AND P0, PT, R20, R9, PT ;  /* 0x000000091400720c */ /* 0x000fe20003f06270 */
[----:B------:R-:W-:-:S02]  /*1a0b0*/  ULDC.64 UR4, c[0x0][0xae8] ;  /* 0x0002ba0000047ab9 */ /* 0x000fc40000000a00 */
[----:B------:R-:W-:Y:S02]  /*1a0c0*/  VIADD R6, R20, 0x60 ;  /* 0x0000006014067836 */ /* 0x000fe40000000000 */
[----:B------:R-:W-:Y:S02]  /*1a0d0*/  IMAD.IADD R5, R5, 0x1, R7 ;  /* 0x0000000105057824 */ /* 0x000fe400078e0207 */
[----:B------:R-:W-:Y:S01]  /*1a0e0*/  IMAD R3, R12, UR4, RZ ;  /* 0x000000040c037c24 */ /* 0x000fe2000f8e02ff */
[----:B------:R-:W-:Y:S01]  /*1a0f0*/  ISETP.GE.AND P1, PT, R6, R9, PT ;  /* 0x000000090600720c */ /* 0x000fe20003f26270 */
[----:B------:R-:W-:-:S04]  /*1a100*/  IMAD.WIDE.U32 R6, R11, UR4, R4 ;  /* 0x000000040b067c25 */ /* 0x000fc8000f8e0004 */
[----:B------:R-:W-:Y:S02]  /*1a110*/  IMAD R3, R11, UR5, R3 ;  /* 0x000000050b037c24 */ /* 0x000fe4000f8e0203 */
[----:B------:R-:W-:-:S04]  /*1a120*/  IMAD.WIDE R20, R14, 0xc0, R20 ;  /* 0x000000c00e147825 */ /* 0x000fc800078e0214 */
[----:B------:R-:W-:Y:S01]  /*1a130*/  IMAD.IADD R9, R7, 0x1, R3 ;  /* 0x0000000107097824 */ /* 0x000fe200078e0203 */
        /* <DEDUP_REMOVED lines=20> */
.L_x_1298:
[----:B------:R-:W-:Y:S05]  /*1a280*/  BSYNC B1 ;  /* 0x0000000000017941 */ /* 0x000fea0003800000 */
.L_x_1297:
[----:B------:R-:W-:Y:S05]  /*1a290*/  @P1 BRA `(.L_x_1293) ;  /* 0x0000000000541947 */ /* 0x000fea0003800000 */
[----:B------:R-:W-:Y:S01]  /*1a2a0*/  IADD3 R3, P0, R20, 0x60, RZ ;  /* 0x0000006014037810 */ /* 0x000fe20007f1e0ff */
[----:B------:R-:W-:Y:S01]  /*1a2b0*/  ULDC UR4, c[0x0][0xa8c] ;  /* 0x0002a30000047ab9 */ /* 0x000fe20000000800 */
[----:B------:R-:W-:Y:S01]  /*1a2c0*/  IMAD.MOV.U32 R4, RZ, RZ, R6 ;  /* 0x000000ffff047224 */ /* 0x000fe200078e0006 */
[----:B------:R-:W-:Y:S01]  /*1a2d0*/  ULDC.64 UR6, c[0x0][0xad8] ;  /* 0x0002b60000067ab9 */ /* 0x000fe20000000a00 */
[----:B------:R-:W-:Y:S01]  /*1a2e0*/  IMAD.MOV.U32 R5, RZ, RZ, R9 ;  /* 0x000000ffff057224 */ /* 0x000fe200078e0009 */
[C---:B------:R-:W-:Y:S01]  /*1a2f0*/  ISETP.GE.AND P1, PT, R0.reuse, UR4, PT ;  /* 0x0000000400007c0c */ /* 0x040fe2000bf26270 */
[----:B------:R-:W-:Y:S02]  /*1a300*/  IMAD.X R20, RZ, RZ, R21, P0 ;  /* 0x000000ffff147224 */ /* 0x000fe400000e0615 */
        /* <DEDUP_REMOVED lines=14> */
.L_x_1293:
[----:B------:R-:W-:Y:S05]  /*1a3f0*/  BSYNC B0 ;  /* 0x0000000000007941 */ /* 0x000fea0003800000 */
.L_x_1288:
[----:B------:R-:W4:Y:S01]  /*1a400*/  LDL R0, [R1+0x3c] ;  /* 0x00003c0001007983 */ /* 0x000f220000100800 */
[----:B------:R-:W-:Y:S02]  /*1a410*/  ULDC UR4, c[0x0][0xc14] ;  /* 0x0003050000047ab9 */ /* 0x000fe40000000800 */
[----:B----4-:R-:W-:-:S13]  /*1a420*/  ISETP.GE.AND P0, PT, R0, UR4, PT ;  /* 0x0000000400007c0c */ /* 0x010fda000bf06270 */
[----:B------:R-:W-:Y:S05]  /*1a430*/  @!P0 BRA `(.L_x_1299) ;  /* 0xfffffe6c00288947 */ /* 0x000fea000383ffff */
[----:B------:R-:W-:Y:S05]  /*1a440*/  BRA `(.L_x_1090) ;  /* 0x0000005c00d87947 */ /* 0x000fea0003800000 */
.L_x_1088:
[----:B------:R-:W-:-:S08]  /*1a450*/  NOP ;  /* 0x0000000000007918 */ /* 0x000fd00000000000 */
[----:B--2---:R-:W0:-:S00]  /*1a460*/  USETMAXREG.DEALLOC.CTAPOOL 0x20 ;  /* 0x00000020000079c8 */ /* 0x004e0000080e0500 */
[----:B0-----:R-:W-:-:S06]  /*1a470*/  LOP3.LUT R0, R0, 0x3, RZ, 0xc0, !PT ;  /* 0x0000000300007812 */ /* 0x001fcc00078ec0ff */
[----:B------:R-:W0:Y:S02]  /*1a480*/  SHFL.IDX PT, R0, R0, RZ, 0x1f ;  /* 0x00001fff00007589 */ /* 0x000e2400000e0000 */
[----:B0-----:R-:W-:-:S13]  /*1a490*/  ISETP.NE.AND P0, PT, R0, RZ, PT ;  /* 0x000000ff0000720c */ /* 0x001fda0003f05270 */
[----:B------:R-:W-:Y:S05]  /*1a4a0*/  @P0 BRA `(.L_x_1090) ;  /* 0x0000005c00c00947 */ /* 0x000fea0003800000 */
[----:B------:R-:W2:Y:S01]  /*1a4b0*/  LDL.LU R7, [R1] ;  /* 0x0000000001077983 */ /* 0x000ea20000300800 */
        /* <DEDUP_REMOVED lines=20> */
[----:B------:R-:W-:Y:S02]  /*1a600*/  IMAD.MOV.U32 R16, RZ, RZ, RZ ;  /* 0x000000ffff107224 */ /* 0x000fe400078e00ff */
        /* <DEDUP_REMOVED lines=25> */
[----:B------:R2:W-:Y:S01]  /*1a7a0*/  STL [R1], R7 ;  /* 0x0000000701007387 */ /* 0x0005e20000100800 */
[----:B0-----:R-:W-:-:S05]  /*1a7b0*/  IMAD R4, R4, UR4, RZ ;  /* 0x0000000404047c24 */ /* 0x001fca000f8e02ff */
[----:B-1----:R-:W-:Y:S01]  /*1a7c0*/  ISETP.GT.AND P0, PT, R4, UR6, PT ;  /* 0x0000000604007c0c */ /* 0x002fe2000bf04270 */
[----:B------:R-:W-:-:S12]  /*1a7d0*/  IMAD.MOV.U32 R3, RZ, RZ, R4 ;  /* 0x000000ffff037224 */ /* 0x000fd800078e0004 */
[----:B--2---:R-:W-:Y:S05]  /*1a7e0*/  @P0 BRA `(.L_x_1300) ;  /* 0x0000000000b80947 */ /* 0x004fea0003800000 */
[----:B------:R-:W-:Y:S01]  /*1a7f0*/  IMAD.MOV.U32 R4, RZ, RZ, R3 ;  /* 0x000000ffff047224 */ /* 0x000fe200078e0003 */
[----:B------:R-:W-:Y:S01]  /*1a800*/  ULDC UR5, c[0x0][0xc14] ;  /* 0x0003050000057ab9 */ /* 0x000fe20000000800 */
[----:B------:R-:W-:Y:S01]  /*1a810*/  IMAD.MOV.U32 R19, RZ, RZ, RZ ;  /* 0x000000ffff137224 */ /* 0x000fe200078e00ff */
[----:B------:R-:W-:Y:S01]  /*1a820*/  ULDC UR7, c[0x0][0xc14] ;  /* 0x0003050000077ab9 */ /* 0x000fe20000000800 */
[----:B------:R-:W-:-:S05]  /*1a830*/  ULDC UR4, c[0x0][0xc10] ;  /* 0x0003040000047ab9 */ /* 0x000fca0000000800 */
.L_x_1304:
[----:B------:R-:W-:Y:S02]  /*1a840*/  VIADD R0, R19, 0x1f ;  /* 0x0000001f13007836 */ /* 0x000fe40000000000 */
[----:B------:R-:W-:-:S03]  /*1a850*/  IMAD.U32 R19, RZ, RZ, UR7 ;  /* 0x00000007ff137e24 */ /* 0x000fc6000f8e00ff */
[----:B------:R-:W-:-:S13]  /*1a860*/  ISETP.GE.AND P0, PT, R0, UR5, PT ;  /* 0x0000000500007c0c */ /* 0x000fda000bf06270 */
[----:B------:R-:W-:Y:S05]  /*1a870*/  @P0 BRA `(.L_x_1301) ;  /* 0x0000000400d00947 */ /* 0x000fea0003800000 */
[----:B------:R-:W-:Y:S01]  /*1a880*/  IMAD.MOV.U32 R19, RZ, RZ, R0 ;  /* 0x000000ffff137224 */ /* 0x000fe200078e0000 */
[C---:B------:R-:W-:Y:S01]  /*1a890*/  ISETP.NE.AND P1, PT, R28.reuse, 0x1f, PT ;  /* 0x0000001f1c00780c */ /* 0x040fe20003f25270 */
[----:B------:R-:W-:Y:S01]  /*1a8a0*/  BSSY B0, `(.L_x_1302) ;  /* 0x0000008000007945 */ /* 0x000fe20003800000 */
[----:B------:R-:W-:Y:S02]  /*1a8b0*/  IMAD.MOV.U32 R0, RZ, RZ, RZ ;  /* 0x000000ffff007224 */ /* 0x000fe400078e00ff */
[----:B------:R-:W-:-:S05]  /*1a8c0*/  IMAD.IADD R5, R28, 0x1, R19 ;  /* 0x000000011c057824 */ /* 0x000fca00078e0213 */
[----:B------:R-:W-:-:S13]  /*1a8d0*/  ISETP.GE.OR P0, PT, R5, UR5, !P1 ;  /* 0x0000000505007c0c */ /* 0x000fda000cf06670 */
[----:B------:R-:W-:Y:S05]  /*1a8e0*/  @P0 BRA `(.L_x_1303) ;  /* 0x00000000000c0947 */ /* 0x000fea0003800000 */
[----:B------:R-:W0:Y:S02]  /*1a8f0*/  LDC.64 R2, c[0x0][0xc58] ;  /* 0x00031600ff027b82 */ /* 0x000e240000000a00 */
[----:B0-----:R-:W-:-:S05]  /*1a900*/  IMAD.WIDE R2, R5, 0x4, R2 ;  /* 0x0000000405027825 */ /* 0x001fca00078e0202 */
[----:B------:R0:W5:Y:S02]  /*1a910*/  LDG.E R0, desc[UR38][R2.64] ;  /* 0x0000002602007981 */ /* 0x000164000c1e1900 */
.L_x_1303:
[----:B------:R-:W-:Y:S05]  /*1a920*/  BSYNC B0 ;  /* 0x0000000000007941 */ /* 0x000fea0003800000 */
.L_x_1302:
[----:B0----5:R-:W0:Y:S01]  /*1a930*/  SHFL.UP PT, R2, R0, 0x1, RZ ;  /* 0x0420000000027989 */ /* 0x021e2200000e00ff */
[C---:B------:R-:W-:Y:S02]  /*1a940*/  ISETP.NE.AND P0, PT, R28.reuse, RZ, PT ;  /* 0x000000ff1c00720c */ /* 0x040fe40003f05270 */
[----:B------:R-:W-:Y:S02]  /*1a950*/  ISETP.GE.U32.AND P1, PT, R28, 0x2, PT ;  /* 0x000000021c00780c */ /* 0x000fe40003f26070 */
        /* <DEDUP_REMOVED lines=23> */
.L_x_1300:
        /* <DEDUP_REMOVED lines=16> */
[----:B------:R-:W0:Y:S02]  /*1abd0*/  F2I.FTZ.U32.TRUNC.NTZ R3, R11 ;  /* 0x0000000b00037305 */ /* 0x000e24000021f000 */
[----:B0-----:R-:W-:Y:S01]  /*1abe0*/  IMAD.MOV R9, RZ, RZ, -R3 ;  /* 0x000000ffff097224 */ /* 0x001fe200078e0a03 */
[----:B------:R-:W-:Y:S06]  /*1abf0*/  @!P0 BRA `(.L_x_1305) ;  /* 0x0000000000088947 */ /* 0x000fec0003800000 */
[----:B------:R-:W-:-:S06]  /*1ac00*/  VIADD R16, R12, 0xffffffff ;  /* 0xffffffff0c107836 */ /* 0x000fcc0000000000 */
[----:B------:R0:W1:Y:S02]  /*1ac10*/  SHFL.IDX PT, R16, R5, R16, 0x1f ;  /* 0x00001f1005107589 */ /* 0x00006400000e0000 */
.L_x_1305:
[----:B-1----:R-:W-:Y:S01]  /*1ac20*/  IMAD R16, R16, UR4, R8 ;  /* 0x0000000410107c24 */ /* 0x002fe2000f8e0208 */
[----:B------:R-:W-:Y:S01]  /*1ac30*/  IABS R10, R4 ;  /* 0x00000004000a7213 */ /* 0x000fe20000000000 */
[----:B------:R-:W-:Y:S02]  /*1ac40*/  IMAD R9, R9, R6, RZ ;  /* 0x0000000609097224 */ /* 0x000fe400078e02ff */
[----:B------:R-:W-:Y:S01]  /*1ac50*/  IMAD.MOV.U32 R2, RZ, RZ, RZ ;  /* 0x000000ffff027224 */ /* 0x000fe200078e00ff */
[----:B0-----:R-:W-:Y:S01]  /*1ac60*/  IADD3 R5, -R16, UR6, RZ ;  /* 0x0000000610057c10 */ /* 0x001fe2000fffe1ff */
[----:B------:R-:W-:Y:S02]  /*1ac70*/  IMAD.MOV R10, RZ, RZ, -R10 ;  /* 0x000000ffff0a7224 */ /* 0x000fe400078e0a0a */
[----:B------:R-:W-:Y:S01]  /*1ac80*/  IMAD.HI.U32 R2, R3, R9, R2 ;  /* 0x0000000903027227 */ /* 0x000fe200078e0002 */
[----:B------:R-:W-:-:S05]  /*1ac90*/  IABS R8, R5 ;  /* 0x0000000500087213 */ /* 0x000fca0000000000 */
        /* <DEDUP_REMOVED lines=27> */
[----:B------:R-:W-:Y:S01]  /*1ae50*/  IMAD R5, R11, R8, RZ ;  /* 0x000000080b057224 */ /* 0x000fe200078e02ff */
[----:B------:R-:W-:-:S03]  /*1ae60*/  IABS R11, R7 ;  /* 0x00000007000b7213 */ /* 0x000fc60000000000 */
[----:B------:R-:W-:-:S04]  /*1ae70*/  IMAD.HI.U32 R2, R3, R5, R2 ;  /* 0x0000000503027227 */ /* 0x000fc800078e0002 */
[----:B------:R-:W-:Y:S02]  /*1ae80*/  IMAD.MOV.U32 R5, RZ, RZ, R10 ;  /* 0x000000ffff057224 */ /* 0x000fe400078e000a */
        /* <DEDUP_REMOVED lines=19> */
.L_x_1301:
[----:B------:R-:W-:Y:S02]  /*1afc0*/  IMAD.MOV.U32 R17, RZ, RZ, RZ ;  /* 0x000000ffff117224 */ /* 0x000fe400078e00ff */
[----:B------:R-:W-:Y:S02]  /*1afd0*/  IMAD.U32 R16, RZ, RZ, UR6 ;  /* 0x00000006ff107e24 */ /* 0x000fe4000f8e00ff */
[----:B------:R-:W-:-:S07]  /*1afe0*/  IMAD.MOV.U32 R18, RZ, RZ, RZ ;  /* 0x000000ffff127224 */ /* 0x000fce00078e00ff */
.L_x_1306:
        /* <DEDUP_REMOVED lines=16> */
[----:B------:R-:W-:Y:S02]  /*1b0f0*/  IMAD.MOV.U32 R22, RZ, RZ, RZ ;  /* 0x000000ffff167224 */ /* 0x000fe400078e00ff */
[----:B------:R-:W-:-:S07]  /*1b100*/  IMAD.MOV.U32 R24, RZ, RZ, 0x1 ;  /* 0x00000001ff187424 */ /* 0x000fce00078e00ff */
.L_x_1409:
[----:B------:R-:W-:Y:S05]  /*1b110*/  YIELD ;  /* 0x0000000000007946 */ /* 0x000fea0003800000 */
[----:B------:R-:W-:Y:S01]  /*1b120*/  ULDC.64 UR4, c[0x0][0xa28] ;  /* 0x00028a0000047ab9 */ /* 0x000fe20000000a00 */
[----:B------:R-:W-:Y:S01]  /*1b130*/  IMAD.MOV.U32 R8, RZ, RZ, RZ ;  /* 0x000000ffff087224 */ /* 0x000fe200078e00ff */
[----:B------:R-:W-:Y:S01]  /*1b140*/  ISETP.NE.U32.AND P0, PT, RZ, UR4, PT ;  /* 0x00000004ff007c0c */ /* 0x000fe2000bf05070 */
[----:B0-----:R-:W-:Y:S01]  /*1b150*/  IMAD.MOV.U32 R0, RZ, RZ, RZ ;  /* 0x000000ffff007224 */ /* 0x001fe200078e00ff */
[----:B------:R-:W-:Y:S01]  /*1b160*/  ULDC.64 UR8, c[0x0][0xa08] ;  /* 0x0002820000087ab9 */ /* 0x000fe20000000a00 */
[----:B------:R-:W-:Y:S01]  /*1b170*/  ULDC.64 UR10, c[0x0][0xa10] ;  /* 0x00028400000a7ab9 */ /* 0x000fe20000000a00 */
[----:B------:R-:W-:Y:S01]  /*1b180*/  ISETP.NE.AND.EX P0, PT, RZ, UR5, PT, P0 ;  /* 0x00000005ff007c0c */ /* 0x000fe2000bf05300 */
[----:B------:R-:W-:-:S12]  /*1b190*/  ULDC.64 UR4, c[0x0][0xa00] ;  /* 0x0002800000047ab9 */ /* 0x000fd80000000a00 */
[----:B--2---:R-:W0:Y:S01]  /*1b1a0*/  @P0 LDC.64 R2, c[0x0][0xa28] ;  /* 0x00028a00ff020b82 */ /* 0x004e220000000a00 */
[----:B------:R-:W-:-:S04]  /*1b1b0*/  ISETP.NE.U32.AND P2, PT, RZ, UR4, PT ;  /* 0x00000004ff007c0c */ /* 0x000fc8000bf45070 */
[----:B------:R-:W-:Y:S01]  /*1b1c0*/  ISETP.NE.AND.EX P2, PT, RZ, UR5, PT, P2 ;  /* 0x00000005ff007c0c */ /* 0x000fe2000bf45320 */
[----:B------:R-:W-:Y:S01]  /*1b1d0*/  ULDC.64 UR4, c[0x0][0xa18] ;  /* 0x0002860000047ab9 */ /* 0x000fe20000000a00 */
[----:B0-----:R-:W-:-:S05]  /*1b1e0*/  @P0 IMAD.WIDE R2, R19, 0x4, R2 ;  /* 0x0000000413020825 */ /* 0x001fca00078e0202 */
[----:B------:R0:W5:Y:S01]  /*1b1f0*/  @P0 LDG.E R8, desc[UR38][R2.64] ;  /* 0x0000002602080981 */ /* 0x000162000c1e1900 */
[----:B------:R-:W-:Y:S01]  /*1b200*/  ISETP.NE.U32.AND P0, PT, RZ, UR4, PT ;  /* 0x00000004ff007c0c */ /* 0x000fe2000bf05070 */
[----:B0-----:R-:W0:Y:S03]  /*1b210*/  LDC.64 R2, c[0x0][0xa00] ;  /* 0x00028000ff027b82 */ /* 0x001e260000000a00 */
[----:B------:R-:W-:-:S13]  /*1b220*/  ISETP.NE.AND.EX P0, PT, RZ, UR5, PT, P0 ;  /* 0x00000005ff007c0c */ /* 0x000fda000bf05300 */
[----:B------:R-:W2:Y:S01]  /*1b230*/  @P0 LDC.64 R4, c[0x0][0xa18] ;  /* 0x00028600ff040b82 */ /* 0x000ea20000000a00 */
[----:B0-----:R-:W-:-:S05]  /*1b240*/  IMAD.WIDE R2, R19, 0x4, R2 ;  /* 0x0000000413027825 */ /* 0x001fca00078e0202 */
[----:B------:R-:W3:Y:S01]  /*1b250*/  @P2 LDG.E R0, desc[UR38][R2.64] ;  /* 0x0000002602002981 */ /* 0x000ee2000c1e1900 */
[----:B------:R-:W-:Y:S02]  /*1b260*/  ULDC UR4, c[0x0][0x288] ;  /* 0x0000a20000047ab9 */ /* 0x000fe40000000800 */
[----:B------:R-:W-:Y:S01]  /*1b270*/  IMAD.U32 R7, RZ, RZ, UR4 ;  /* 0x00000004ff077e24 */ /* 0x000fe2000f8e00ff */
[----:B------:R-:W-:Y:S01]  /*1b280*/  ULDC.64 UR4, c[0x0][0x3f8] ;  /* 0x0000fe0000047ab9 */ /* 0x000fe20000000a00 */
[----:B--2---:R-:W-:-:S05]  /*1b290*/  @P0 IMAD.WIDE R4, R19, 0x4, R4 ;  /* 0x0000000413040825 */ /* 0x004fca00078e0204 */
[----:B------:R0:W5:Y:S01]  /*1b2a0*/  @P0 LDG.E R7, desc[UR38][R4.64] ;  /* 0x0000002604070981 */ /* 0x000162000c1e1900 */
[----:B------:R-:W-:Y:S01]  /*1b2b0*/  UISETP.NE.U32.AND UP0, UPT, UR4, URZ, UPT ;  /* 0x0000003f0400728c */ /* 0x000fe2000bf05070 */
[----:B------:R-:W-:Y:S01]  /*1b2c0*/  ISETP.NE.U32.AND P1, PT, RZ, UR8, PT ;  /* 0x00000008ff007c0c */ /* 0x000fe2000bf25070 */
[----:B------:R-:W-:Y:S01]  /*1b2d0*/  ULDC UR6, c[0x0][0x338] ;  /* 0x0000ce0000067ab9 */ /* 0x000fe20000000800 */
[----:B------:R-:W-:Y:S01]  /*1b2e0*/  ULDC UR4, c[0x0][0x404] ;  /* 0x0001010000047ab9 */ /* 0x000fe20000000800 */
[----:B------:R-:W-:Y:S01]  /*1b2f0*/  UISETP.NE.AND.EX UP0, UPT, UR5, URZ, UPT, UP0 ;  /* 0x0000003f0500728c */ /* 0x000fe2000bf05300 */
[----:B------:R-:W-:Y:S01]  /*1b300*/  ISETP.NE.AND.EX P3, PT, RZ, UR9, PT, P1 ;  /* 0x00000009ff007c0c */ /* 0x000fe2000bf65310 */
[----:B------:R-:W-:Y:S01]  /*1b310*/  IMAD.U32 R6, RZ, RZ, UR6 ;  /* 0x00000006ff067e24 */ /* 0x000fe2000f8e00ff */
[----:B------:R-:W-:Y:S01]  /*1b320*/  ULDC UR5, c[0x0][0x2e0] ;  /* 0x0000b80000057ab9 */ /* 0x000fe20000000800 */
[----:B------:R-:W-:Y:S01]  /*1b330*/  USEL UR4, UR4, 0x1, UP0 ;  /* 0x0000000104047887 */ /* 0x000fe20008000000 */
[----:B------:R-:W-:-:S03]  /*1b340*/  ISETP.NE.U32.AND P1, PT, RZ, UR10, PT ;  /* 0x0000000aff007c0c */ /* 0x000fc6000bf25070 */
[----:B------:R-:W-:Y:S01]  /*1b350*/  UIMAD UR4, UR4, UR5, URZ ;  /* 0x00000005040472a4 */ /* 0x000fe2000f8e023f */
[----:B------:R-:W-:-:S05]  /*1b360*/  ISETP.NE.AND.EX P1, PT, RZ, UR11, PT, P1 ;  /* 0x0000000bff007c0c */ /* 0x000fca000bf25310 */
[----:B------:R-:W-:Y:S01]  /*1b370*/  IMAD.U32 R10, RZ, RZ, UR4 ;  /* 0x00000004ff0a7e24 */ /* 0x000fe2000f8e00ff */
[----:B---3--:R0:W-:Y:S01]  /*1b380*/  STL [R1+0x8], R0 ;  /* 0x0000080001007387 */ /* 0x0081e20000100800 */
[----:B------:R-:W-:Y:S06]  /*1b390*/  @P0 BRA `(.L_x_1308) ;  /* 0x0000000000100947 */ /* 0x000fec0003800000 */
[----:B------:R-:W-:Y:S05]  /*1b3a0*/  @!P2 BRA `(.L_x_1308) ;  /* 0x00000000000ca947 */ /* 0x000fea0003800000 */
[----:B0-----:R-:W2:Y:S04]  /*1b3b0*/  LDG.E R0, desc[UR38][R2.64] ;  /* 0x0000002602007981 */ /* 0x001ea8000c1e1900 */
[----:B-----5:R-:W2:Y:S02]  /*1b3c0*/  LDG.E R7, desc[UR38][R2.64+0x4] ;  /* 0x0000042602077981 */ /* 0x020ea4000c1e1900 */
[----:B--2---:R-:W-:-:S07]  /*1b3d0*/  IMAD.IADD R7, R7, 0x1, -R0 ;  /* 0x0000000107077824 */ /* 0x004fce00078e0a00 */
.L_x_1308:
[----:B0-----:R-:W0:Y:S01]  /*1b3e0*/  LDC.64 R4, c[0x0][0xa08] ;  /* 0x00028200ff047b82 */ /* 0x001e220000000a00 */
[----:B------:R-:W-:Y:S01]  /*1b3f0*/  IMAD.MOV.U32 R23, RZ, RZ, RZ ;  /* 0x000000ffff177224 */ /* 0x000fe200078e00ff */
[----:B------:R-:W-:-:S06]  /*1b400*/  ULDC.64 UR4, c[0x0][0xa20] ;  /* 0x0002880000047ab9 */ /* 0x000fcc0000000a00 */
[----:B------:R-:W2:Y:S01]  /*1b410*/  LDC.64 R2, c[0x0][0xa10] ;  /* 0x00028400ff027b82 */ /* 0x000ea20000000a00 */
[----:B------:R-:W-:Y:S02]  /*1b420*/  IMAD.MOV.U32 R0, RZ, RZ, RZ ;  /* 0x000000ffff007224 */ /* 0x000fe400078e00ff */
[----:B0-----:R-:W-:-:S05]  /*1b430*/  IMAD.WIDE R4, R19, 0x4, R4 ;  /* 0x0000000413047825 */ /* 0x001fca00078e0204 */
[----:B------:R-:W3:Y:S01]  /*1b440*/  @P3 LDG.E R23, desc[UR38][R4.64] ;  /* 0x0000002604173981 */ /* 0x000ee2000c1e1900 */
[----:B--2---:R-:W-:-:S05]  /*1b450*/  IMAD.WIDE R2, R19, 0x4, R2 ;  /* 0x0000000413027825 */ /* 0x004fca00078e0202 */
[----:B------:R0:W5:Y:S01]  /*1b460*/  @P1 LDG.E R0, desc[UR38][R2.64] ;  /* 0x0000002602001981 */ /* 0x000162000c1e1900 */
[----:B------:R-:W-:-:S04]  /*1b470*/  ISETP.NE.U32.AND P0, PT, RZ, UR4, PT ;  /* 0x00000004ff007c0c */ /* 0x000fc8000bf05070 */
[----:B------:R-:W-:Y:S01]  /*1b480*/  ISETP.NE.AND.EX P0, PT, RZ, UR5, PT, P0 ;  /* 0x00000005ff007c0c */ /* 0x000fe2000bf05300 */
[----:B---3-5:R-:W-:-:S12]  /*1b490*/  IMAD.IADD R23, R23, 0x1, R8 ;  /* 0x0000000117177824 */ /* 0x028fd800078e0208 */
[----:B0-----:R-:W-:Y:S05]  /*1b4a0*/  @!P0 BRA `(.L_x_1309) ;  /* 0x0000000000108947 */ /* 0x001fea0003800000 */
[----:B------:R-:W0:Y:S02]  /*1b4b0*/  LDC.64 R4, c[0x0][0xa20] ;  /* 0x00028800ff047b82 */ /* 0x000e240000000a00 */
[----:B0-----:R-:W-:-:S05]  /*1b4c0*/  IMAD.WIDE R4, R19, 0x4, R4 ;  /* 0x0000000413047825 */ /* 0x001fca00078e0204 */
[----:B------:R0:W5:Y:S01]  /*1b4d0*/  LDG.E R10, desc[UR38][R4.64] ;  /* 0x00000026040a7981 */ /* 0x000162000c1e1900 */
[----:B------:R-:W-:Y:S05]  /*1b4e0*/  BRA `(.L_x_1310) ;  /* 0x0000000000107947 */ /* 0x000fea0003800000 */
.L_x_1309:
[----:B------:R-:W-:Y:S05]  /*1b4f0*/  @!P3 BRA `(.L_x_1310) ;  /* 0x00000000000cb947 */ /* 0x000fea0003800000 */
[----:B------:R-:W2:Y:S04]  /*1b500*/  LDG.E R9, desc[UR38][R4.64] ;  /* 0x0000002604097981 */ /* 0x000ea8000c1e1900 */
[----:B------:R-:W2:Y:S02]  /*1b510*/  LDG.E R10, desc[UR38][R4.64+0x4] ;  /* 0x00000426040a7981 */ /* 0x000ea4000c1e1900 */
[----:B--2---:R-:W-:-:S07]  /*1b520*/  IMAD.IADD R10, R10, 0x1, -R9 ;  /* 0x000000010a0a7824 */ /* 0x004fce00078e0a09 */
.L_x_1310:
[----:B0-----:R-:W2:Y:S04]  /*1b530*/  @P1 LDG.E R5, desc[UR38][R2.64] ;  /* 0x0000002602051981 */ /* 0x001ea8000c1e1900 */
[----:B------:R-:W2:Y:S01]  /*1b540*/  @P1 LDG.E R4, desc[UR38][R2.64+0x4] ;  /* 0x0000042602041981 */ /* 0x000ea2000c1e1900 */
[----:B-----5:R-:W-:Y:S02]  /*1b550*/  IMAD.IADD R10, R10, 0x1, -R8 ;  /* 0x000000010a0a7824 */ /* 0x020fe400078e0a08 */
[----:B------:R-:W-:-:S05]  /*1b560*/  IMAD R14, R17, 0xc0, RZ ;  /* 0x000000c0110e7824 */ /* 0x000fca00078e02ff */
[----:B------:R-:W-:Y:S01]  /*1b570*/  IADD3 R11, -R7, 0xc0, R14 ;  /* 0x000000c0070b7810 */ /* 0x000fe20007ffe10e */
[----:B--2---:R-:W-:Y:S02]  /*1b580*/  @P1 IMAD.IADD R6, R4, 0x1, -R5 ;  /* 0x0000000104061824 */ /* 0x004fe400078e0a05 */
[----:B------:R-:W0:Y:S02]  /*1b590*/  LDC.64 R4, c[0x0][0x9e0] ;  /* 0x00027800ff047b82 */ /* 0x000e240000000a00 */
[----:B------:R-:W-:-:S04]  /*1b5a0*/  IMAD.IADD R12, R10, 0x1, R6 ;  /* 0x000000010a0c7824 */ /* 0x000fc800078e0206 */
[C---:B------:R-:W-:Y:S02]  /*1b5b0*/  VIADD R8, R12.reuse, 0x7f ;  /* 0x0000007f0c087836 */ /* 0x040fe40000000000 */
[----:B------:R-:W-:-:S03]  /*1b5c0*/  IMAD.IADD R2, R12, 0x1, R11 ;  /* 0x000000010c027824 */ /* 0x000fc600078e020b */
[----:B------:R-:W-:-:S04]  /*1b5d0*/  SHF.R.S32.HI R9, RZ, 0x1f, R8 ;  /* 0x0000001fff097819 */ /* 0x000fc80000011408 */
[----:B------:R-:W-:-:S04]  /*1b5e0*/  LEA.HI R9, R9, R8, RZ, 0x7 ;  /* 0x0000000809097211 */ /* 0x000fc800078f38ff */
[----:B------:R-:W-:Y:S02]  /*1b5f0*/  SHF.R.S32.HI R3, RZ, 0x7, R9 ;  /* 0x00000007ff037819 */ /* 0x000fe40000011409 */
[----:B0-----:R-:W-:Y:S01]  /*1b600*/  ISETP.GE.AND P2, PT, R5, 0x1, PT ;  /* 0x000000010500780c */ /* 0x001fe20003f46270 */
[----:B------:R-:W-:-:S12]  /*1b610*/  IMAD.IADD R11, R2, 0x1, R4 ;  /* 0x00000001020b7824 */ /* 0x000fd800078e0204 */
        /* <DEDUP_REMOVED lines=12> */
.L_x_1313:
[----:B------:R-:W-:-:S13]  /*1b6e0*/  ISETP.NE.AND P0, PT, R5, 0x1, PT ;  /* 0x000000010500780c */ /* 0x000fda0003f05270 */
[----:B------:R-:W0:Y:S02]  /*1b6f0*/  @P0 LDC.64 R8, c[0x0][0x9e8] ;  /* 0x00027a00ff080b82 */ /* 0x000e240000000a00 */
[----:B0-----:R-:W-:-:S05]  /*1b700*/  @P0 IMAD.HI.U32 R8, R4, R8, RZ ;  /* 0x0000000804080227 */ /* 0x001fca00078e00ff */
[----:B------:R-:W-:-:S07]  /*1b710*/  @P0 SHF.R.U32.HI R4, RZ, R9, R8 ;  /* 0x00000009ff040219 */ /* 0x000fce0000011608 */
.L_x_1314:
[----:B------:R-:W-:Y:S05]  /*1b720*/  BSYNC B0 ;  /* 0x0000000000007941 */ /* 0x000fea0003800000 */
.L_x_1312:
[----:B------:R-:W-:-:S05]  /*1b730*/  IMAD R4, R4, R5, R5 ;  /* 0x0000000504047224 */ /* 0x000fca00078e0205 */
[----:B------:R-:W-:-:S07]  /*1b740*/  VIMNMX R11, R11, R4, PT ;  /* 0x000000040b0b7248 */ /* 0x000fce0003fe0100 */
.L_x_1311:
        /* <DEDUP_REMOVED lines=15> */
.L_x_1317:
[----:B------:R-:W-:-:S13]  /*1b840*/  ISETP.NE.AND P0, PT, R5, 0x1, PT ;  /* 0x000000010500780c */ /* 0x000fda0003f05270 */
[----:B------:R-:W0:Y:S02]  /*1b850*/  @P0 LDC.64 R8, c[0x0][0x9e8] ;  /* 0x00027a00ff080b82 */ /* 0x000e240000000a00 */
[----:B0-----:R-:W-:-:S04]  /*1b860*/  @P0 IMAD.HI.U32 R12, R4, R8, RZ ;  /* 0x00000008040c0227 */ /* 0x001fc800078e00ff */
[----:B------:R-:W-:Y:S01]  /*1b870*/  IMAD.MOV.U32 R8, RZ, RZ, R4 ;  /* 0x000000ffff087224 */ /* 0x000fe200078e0004 */
[----:B------:R-:W-:-:S07]  /*1b880*/  @P0 SHF.R.U32.HI R8, RZ, R9, R12 ;  /* 0x00000009ff080219 */ /* 0x000fce000001160c */
.L_x_1318:
[----:B------:R-:W-:Y:S05]  /*1b890*/  BSYNC B0 ;  /* 0x0000000000007941 */ /* 0x000fea0003800000 */
.L_x_1316:
[----:B------:R-:W-:-:S05]  /*1b8a0*/  IMAD R8, R8, R5, RZ ;  /* 0x0000000508087224 */ /* 0x000fca00078e02ff */
[----:B------:R-:W-:-:S07]  /*1b8b0*/  VIMNMX R7, R7, R8, !PT ;  /* 0x0000000807077248 */ /* 0x000fce0007fe0100 */
.L_x_1315:
[----:B------:R-:W-:Y:S01]  /*1b8c0*/  VIADD R11, R11, 0x7f ;  /* 0x0000007f0b0b7836 */ /* 0x000fe20000000000 */
[----:B------:R-:W-:Y:S01]  /*1b8d0*/  SHF.R.S32.HI R12, RZ, 0x1f, R7 ;  /* 0x0000001fff0c7819 */ /* 0x000fe20000011407 */
[----:B------:R-:W-:Y:S01]  /*1b8e0*/  BSSY B0, `(.L_x_1319) ;  /* 0x00000d6000007945 */ /* 0x000fe20003800000 */
[----:B------:R-:W-:Y:S02]  /*1b8f0*/  PLOP3.LUT P2, PT, PT, PT, PT, 0x80, 0x0 ;  /* 0x000000000000781c */ /* 0x000fe40003f4f070 */
[----:B------:R-:W-:Y:S02]  /*1b900*/  SHF.R.S32.HI R8, RZ, 0x1f, R11 ;  /* 0x0000001fff087819 */ /* 0x000fe4000001140b */
[----:B------:R-:W-:Y:S02]  /*1b910*/  LEA.HI R12, R12, R7, RZ, 0x7 ;  /* 0x000000070c0c7211 */ /* 0x000fe400078f38ff */
[----:B------:R-:W-:Y:S02]  /*1b920*/  LEA.HI R8, R8, R11, RZ, 0x7 ;  /* 0x0000000b08087211 */ /* 0x000fe400078f38ff */
[----:B------:R-:W-:-:S02]  /*1b930*/  SHF.R.S32.HI R12, RZ, 0x7, R12 ;  /* 0x00000007ff0c7819 */ /* 0x000fc4000001140c */
[----:B------:R-:W-:Y:S02]  /*1b940*/  SHF.R.S32.HI R8, RZ, 0x7, R8 ;  /* 0x00000007ff087819 */ /* 0x000fe40000011408 */
[----:B------:R-:W-:Y:S02]  /*1b950*/  VIMNMX R5, RZ, R12, !PT ;  /* 0x0000000cff057248 */ /* 0x000fe40007fe0100 */
[----:B------:R-:W-:-:S03]  /*1b960*/  VIMNMX R7, R3, R8, PT ;  /* 0x0000000803077248 */ /* 0x000fc60003fe0100 */
[--C-:B------:R-:W-:Y:S02]  /*1b970*/  IMAD R5, R5, 0x80, -R10.reuse ;  /* 0x0000008005057824 */ /* 0x100fe400078e0a0a */
[----:B------:R-:W-:-:S03]  /*1b980*/  IMAD R7, R7, 0x80, -R10 ;  /* 0x0000008007077824 */ /* 0x000fc600078e0a0a */
[----:B------:R-:W-:Y:S02]  /*1b990*/  VIMNMX R5, RZ, R5, !PT ;  /* 0x00000005ff057248 */ /* 0x000fe40007fe0100 */
[----:B------:R-:W-:-:S04]  /*1b9a0*/  VIMNMX R6, R7, R6, PT ;  /* 0x0000000607067248 */ /* 0x000fc80003fe0100 */
[----:B------:R-:W-:-:S13]  /*1b9b0*/  ISETP.GT.AND P0, PT, R6, R5, PT ;  /* 0x000000050600720c */ /* 0x000fda0003f04270 */
[----:B------:R-:W-:Y:S01]  /*1b9c0*/  @P0 VIADD R7, R6, 0x7f ;  /* 0x0000007f06070836 */ /* 0x000fe20000000000 */
[----:B------:R-:W-:-:S04]  /*1b9d0*/  SHF.R.U32.HI R6, RZ, 0x7, R5 ;  /* 0x00000007ff067819 */ /* 0x000fc80000011605 */
[----:B------:R-:W-:-:S04]  /*1b9e0*/  @P0 SHF.R.S32.HI R8, RZ, 0x1f, R7 ;  /* 0x0000001fff080819 */ /* 0x000fc80000011407 */
[----:B------:R-:W-:Y:S01]  /*1b9f0*/  @P0 LEA.HI R8, R8, R7, RZ, 0x7 ;  /* 0x0000000708080211 */ /* 0x000fe200078f38ff */
[----:B------:R-:W-:-:S03]  /*1ba00*/  IMAD.MOV.U32 R7, RZ, RZ, R6 ;  /* 0x000000ffff077224 */ /* 0x000fc600078e0006 */
[----:B------:R-:W-:-:S04]  /*1ba10*/  @P0 SHF.R.S32.HI R7, RZ, 0x7, R8 ;  /* 0x00000007ff070819 */ /* 0x000fc80000011408 */
[----:B------:R-:W-:-:S13]  /*1ba20*/  ISETP.GT.AND P0, PT, R7, R6, PT ;  /* 0x000000060700720c */ /* 0x000fda0003f04270 */
[----:B------:R-:W-:Y:S05]  /*1ba30*/  @!P0 BRA `(.L_x_1320) ;  /* 0x0000000c00008947 */ /* 0x000fea0003800000 */
        /* <DEDUP_REMOVED lines=10> */
.L_x_1455:
[----:B------:R-:W-:-:S03]  /*1bae0*/  UMOV UR4, 0xffffffff ;  /* 0xffffffff00047882 */ /* 0x000fc60000000000 */
[----:B------:R-:W-:Y:S05]  /*1baf0*/  BRA.DIV UR4, `(.L_x_1322) ;  /* 0x0000005204e07947 */ /* 0x000fea000b800000 */
[----:B------:R-:W-:-:S13]  /*1bb00*/  ELECT P6, URZ, PT ;  /* 0x00000000003f782f */ /* 0x000fda00038c0000 */
.L_x_1458:
        /* <DEDUP_REMOVED lines=12> */
.L_x_1459:
[----:B------:R-:W-:Y:S05]  /*1bbd0*/  BSYNC B1 ;  /* 0x0000000000017941 */ /* 0x000fea0003800000 */
.L_x_1323:
[----:B------:R-:W-:Y:S04]  /*1bbe0*/  BSSY B1, `(.L_x_1325) ;  /* 0x0000049000017945 */ /* 0x000fe80003800000 */
[----:B------:R-:W-:Y:S05]  /*1bbf0*/  @!P6 BRA `(.L_x_1326) ;  /* 0x00000004001ce947 */ /* 0x000fea0003800000 */
[----:B0-----:R-:W-:Y:S01]  /*1bc00*/  IMAD R11, R25, 0x8, R8 ;  /* 0x00000008190b7824 */ /* 0x001fe200078e0208 */
[----:B------:R-:W-:-:S04]  /*1bc10*/  SHF.L.U32 R10, R26, 0x1f, RZ ;  /* 0x0000001f1a0a7819 */ /* 0x000fc800000006ff */
[----:B------:R-:W0:Y:S02]  /*1bc20*/  SYNCS.PHASECHK.TRANS64.TRYWAIT P0, [R11+URZ+0x2d8a0], R10 ;  /* 0x02d8a00a0b0075a7 */ /* 0x000e24000800017f */
[----:B0-----:R-:W-:Y:S05]  /*1bc30*/  @!P0 BRA `(.L_x_1327) ;  /* 0x0000005000c48947 */ /* 0x001fea0003800000 */
.L_x_1460:
        /* <DEDUP_REMOVED lines=9> */
.L_x_1328:
[----:B------:R-:W-:Y:S01]  /*1bcd0*/  IMAD R13, R25, 0x6000, R8 ;  /* 0x00006000190d7824 */ /* 0x000fe200078e0208 */
[----:B------:R-:W-:Y:S01]  /*1bce0*/  R2UR UR9, R11 ;  /* 0x000000000b0972ca */ /* 0x000fe200000e0000 */
[----:B--2---:R-:W-:Y:S01]  /*1bcf0*/  IMAD R12, R7, 0x80, R0 ;  /* 0x00000080070c7824 */ /* 0x004fe200078e0200 */
        /* <DEDUP_REMOVED lines=25> */
.L_x_1461:
[----:B------:R-:W-:Y:S05]  /*1be90*/  @P1 BRA `(.L_x_1330) ;  /* 0x0000000000141947 */ /* 0x000fea0003800000 */
[----:B------:R-:W-:Y:S01]  /*1bea0*/  ISETP.NE.AND P0, PT, R28, RZ, PT ;  /* 0x000000ff1c00720c */ /* 0x000fe20003f05270 */
[----:B0-2---:R-:W-:-:S04]  /*1beb0*/  IMAD.MOV.U32 R10, RZ, RZ, 0x6000 ;  /* 0x00006000ff0a7424 */ /* 0x005fc800078e00ff */
[----:B------:R3:W-:Y:S08]  /*1bec0*/  SYNCS.ARRIVE.TRANS64 RZ, [R11+URZ+0x2d8b0], R10 ;  /* 0x02d8b00a0bff79a7 */ /* 0x0007f0000800003f */
[----:B------:R-:W-:Y:S05]  /*1bed0*/  @!P0 BRA `(.L_x_1330) ;  /* 0x0000000000048947 */ /* 0x000fea0003800000 */
[----:B------:R-:W-:Y:S01]  /*1bee0*/  BPT.TRAP 0x1 ;  /* 0x000000040000795c */ /* 0x000fe20000300000 */
.L_x_1330:
        /* <DEDUP_REMOVED lines=24> */
.L_x_1326:
[----:B------:R-:W-:Y:S05]  /*1c070*/  BSYNC B1 ;  /* 0x0000000000017941 */ /* 0x000fea0003800000 */
.L_x_1325:
        /* <DEDUP_REMOVED lines=9> */
.L_x_1337:
[----:B------:R-:W-:Y:S05]  /*1c110*/  YIELD ;  /* 0x0000000000007946 */ /* 0x000fea0003800000 */
[----:B------:R-:W-:Y:S04]  /*1c120*/  BSSY B1, `(.L_x_1331) ;  /* 0x0000048000017945 */ /* 0x000fe80003800000 */
[----:B------:R-:W-:Y:S05]  /*1c130*/  @!P6 BRA `(.L_x_1332) ;  /* 0x000000040018e947 */ /* 0x000fea0003800000 */
[----:B------:R-:W-:Y:S01]  /*1c140*/  IMAD R10, R25, 0x8, R8 ;  /* 0x00000008190a7824 */ /* 0x000fe200078e0208 */
[----:B------:R-:W-:-:S04]  /*1c150*/  SHF.L.U32 R11, R26, 0x1f, RZ ;  /* 0x0000001f1a0b7819 */ /* 0x000fc800000006ff */
[----:B------:R-:W0:Y:S02]  /*1c160*/  SYNCS.PHASECHK.TRANS64.TRYWAIT P0, [R10+URZ+0x2d8a0], R11 ;  /* 0x02d8a00b0a0075a7 */ /* 0x000e24000800017f */
[----:B0-----:R-:W-:Y:S05]  /*1c170*/  @!P0 BRA `(.L_x_1333) ;  /* 0x0000004c009c8947 */ /* 0x001fea0003800000 */
.L_x_1462:
        /* <DEDUP_REMOVED lines=9> */
.L_x_1334:
[----:B--2---:R-:W-:Y:S01]  /*1c210*/  IMAD R13, R25, 0x6000, R8 ;  /* 0x00006000190d7824 */ /* 0x004fe200078e0208 */
[----:B------:R-:W-:Y:S01]  /*1c220*/  R2UR UR9, R10 ;  /* 0x000000000a0972ca */ /* 0x000fe200000e0000 */
[----:B------:R-:W-:Y:S01]  /*1c230*/  IMAD R12, R7, 0x80, R0 ;  /* 0x00000080070c7824 */ /* 0x000fe200078e0200 */
        /* <DEDUP_REMOVED lines=24> */
.L_x_1463:
[----:B------:R-:W-:Y:S05]  /*1c3c0*/  @P0 BRA `(.L_x_1336) ;  /* 0x0000000000140947 */ /* 0x000fea0003800000 */
[----:B------:R-:W-:Y:S01]  /*1c3d0*/  ISETP.NE.AND P1, PT, R28, RZ, PT ;  /* 0x000000ff1c00720c */ /* 0x000fe20003f25270 */
[----:B0-2---:R-:W-:-:S04]  /*1c3e0*/  IMAD.MOV.U32 R11, RZ, RZ, 0x6000 ;  /* 0x00006000ff0b7424 */ /* 0x005fc800078e00ff */
[----:B------:R3:W-:Y:S08]  /*1c3f0*/  SYNCS.ARRIVE.TRANS64 RZ, [R10+URZ+0x2d8b0], R11 ;  /* 0x02d8b00b0aff79a7 */ /* 0x0007f0000800003f */
[----:B------:R-:W-:Y:S05]  /*1c400*/  @!P1 BRA `(.L_x_1336) ;  /* 0x0000000000049947 */ /* 0x000fea0003800000 */
[----:B------:R-:W-:Y:S01]  /*1c410*/  BPT.TRAP 0x1 ;  /* 0x000000040000795c */ /* 0x000fe20000300000 */
.L_x_1336:
        /* <DEDUP_REMOVED lines=24> */
.L_x_1332:
[----:B------:R-:W-:Y:S05]  /*1c5a0*/  BSYNC B1 ;  /* 0x0000000000017941 */ /* 0x000fea0003800000 */
.L_x_1331:
[----:B------:R-:W-:Y:S02]  /*1c5b0*/  VIADD R25, R25, 0x1 ;  /* 0x0000000119197836 */ /* 0x000fe40000000000 */
[----:B0-23--:R-:W-:-:S03]  /*1c5c0*/  VIADD R10, R7, 0xffffffff ;  /* 0xffffffff070a7836 */ /* 0x00dfc60000000000 */
[----:B------:R-:W-:-:S04]  /*1c5d0*/  ISETP.NE.AND P0, PT, R25, 0x2, PT ;  /* 0x000000021900780c */ /* 0x000fc80003f05270 */
[----:B------:R-:W-:Y:S02]  /*1c5e0*/  SEL R11, RZ, 0x1, P0 ;  /* 0x00000001ff0b7807 */ /* 0x000fe40000000000 */
[----:B------:R-:W-:Y:S02]  /*1c5f0*/  SEL R25, R25, RZ, P0 ;  /* 0x000000ff19197207 */ /* 0x000fe40000000000 */
[----:B------:R-:W-:Y:S01]  /*1c600*/  ISETP.GT.AND P0, PT, R7, R6, PT ;  /* 0x000000060700720c */ /* 0x000fe20003f04270 */
[----:B------:R-:W-:Y:S01]  /*1c610*/  IMAD.MOV.U32 R7, RZ, RZ, R10 ;  /* 0x000000ffff077224 */ /* 0x000fe200078e000a */
[----:B------:R-:W-:-:S11]  /*1c620*/  LOP3.LUT R26, R26, R11, RZ, 0x3c, !PT ;  /* 0x0000000b1a1a7212 */ /* 0x000fd600078e3cff */
[----:B------:R-:W-:Y:S05]  /*1c630*/  @P0 BRA `(.L_x_1337) ;  /* 0xfffffff800b40947 */ /* 0x000fea000383ffff */
.L_x_1320:
[----:B------:R-:W-:Y:S05]  /*1c640*/  BSYNC B0 ;  /* 0x0000000000007941 */ /* 0x000fea0003800000 */
.L_x_1319:
[----:B------:R-:W0:Y:S01]  /*1c650*/  LDC.64 R6, c[0x0][0x9e0] ;  /* 0x00027800ff067b82 */ /* 0x000e220000000a00 */
[----:B------:R-:W-:Y:S07]  /*1c660*/  @!P2 WARPSYNC.ALL ;  /* 0x000000000000a948 */ /* 0x000fee0003800000 */
[----:B------:R-:W-:Y:S01]  /*1c670*/  @!P2 BAR.SYNC.DEFER_BLOCKING 0xc, 0x1a0 ;  /* 0x030680000000ab1d */ /* 0x000fe20000010000 */
        /* <DEDUP_REMOVED lines=14> */
.L_x_1340:
[----:B------:R-:W-:-:S13]  /*1c760*/  ISETP.NE.AND P1, PT, R7, 0x1, PT ;  /* 0x000000010700780c */ /* 0x000fda0003f25270 */
[----:B------:R-:W0:Y:S02]  /*1c770*/  @P1 LDC.64 R8, c[0x0][0x9e8] ;  /* 0x00027a00ff081b82 */ /* 0x000e240000000a00 */
[----:B0-----:R-:W-:-:S05]  /*1c780*/  @P1 IMAD.HI.U32 R8, R0, R8, RZ ;  /* 0x0000000800081227 */ /* 0x001fca00078e00ff */
[----:B------:R-:W-:-:S07]  /*1c790*/  @P1 SHF.R.U32.HI R0, RZ, R9, R8 ;  /* 0x00000009ff001219 */ /* 0x000fce0000011608 */
.L_x_1341:
[----:B------:R-:W-:Y:S05]  /*1c7a0*/  BSYNC B0 ;  /* 0x0000000000007941 */ /* 0x000fea0003800000 */
.L_x_1339:
[----:B------:R-:W-:-:S05]  /*1c7b0*/  IMAD R5, R0, R7, R7 ;  /* 0x0000000700057224 */ /* 0x000fca00078e0207 */
[----:B------:R-:W-:-:S07]  /*1c7c0*/  VIMNMX R6, R6, R5, PT ;  /* 0x0000000506067248 */ /* 0x000fce0003fe0100 */
.L_x_1338:
[----:B------:R-:W-:Y:S01]  /*1c7d0*/  VIADD R6, R6, 0x7f ;  /* 0x0000007f06067836 */ /* 0x000fe20000000000 */
[----:B------:R-:W-:-:S04]  /*1c7e0*/  ULDC UR4, c[0x0][0x9dc] ;  /* 0x0002770000047ab9 */ /* 0x000fc80000000800 */
[----:B------:R-:W-:-:S04]  /*1c7f0*/  SHF.R.S32.HI R5, RZ, 0x1f, R6 ;  /* 0x0000001fff057819 */ /* 0x000fc80000011406 */
[----:B------:R-:W-:-:S04]  /*1c800*/  LEA.HI R5, R5, R6, RZ, 0x7 ;  /* 0x0000000605057211 */ /* 0x000fc800078f38ff */
[----:B------:R-:W-:-:S04]  /*1c810*/  SHF.R.S32.HI R0, RZ, 0x7, R5 ;  /* 0x00000007ff007819 */ /* 0x000fc80000011405 */
[----:B------:R-:W-:Y:S01]  /*1c820*/  VIMNMX R8, R3, R0, PT ;  /* 0x0000000003087248 */ /* 0x000fe20003fe0100 */
[----:B------:R-:W-:-:S04]  /*1c830*/  VIADD R0, R4, -UR4 ;  /* 0x8000000404007c36 */ /* 0x000fc80008000000 */
[----:B------:R0:W-:Y:S01]  /*1c840*/  STL [R1], R8 ;  /* 0x0000000801007387 */ /* 0x0001e20000100800 */
[----:B------:R-:W-:Y:S05]  /*1c850*/  @!P0 BRA `(.L_x_1342) ;  /* 0x0000000000448947 */ /* 0x000fea0003800000 */
[----:B------:R-:W-:Y:S01]  /*1c860*/  ISETP.GT.AND P0, PT, R4, -0x1, PT ;  /* 0xffffffff0400780c */ /* 0x000fe20003f04270 */
[----:B------:R-:W-:-:S12]  /*1c870*/  BSSY B0, `(.L_x_1343) ;  /* 0x000000d000007945 */ /* 0x000fd80003800000 */
[----:B------:R-:W-:Y:S05]  /*1c880*/  @P0 BRA `(.L_x_1344) ;  /* 0x00000000001c0947 */ /* 0x000fea0003800000 */
[----:B------:R-:W-:Y:S02]  /*1c890*/  ISETP.NE.AND P0, PT, R7, 0x1, PT ;  /* 0x000000010700780c */ /* 0x000fe40003f05270 */
[----:B------:R-:W-:-:S11]  /*1c8a0*/  LOP3.LUT R5, RZ, R4, RZ, 0x33, !PT ;  /* 0x00000004ff057212 */ /* 0x000fd600078e33ff */
[----:B------:R-:W2:Y:S02]  /*1c8b0*/  @P0 LDC.64 R2, c[0x0][0x9e8] ;  /* 0x00027a00ff020b82 */ /* 0x000ea40000000a00 */
[----:B--2---:R-:W-:-:S05]  /*1c8c0*/  @P0 IMAD.HI.U32 R2, R5, R2, RZ ;  /* 0x0000000205020227 */ /* 0x004fca00078e00ff */
[----:B------:R-:W-:-:S04]  /*1c8d0*/  @P0 SHF.R.U32.HI R5, RZ, R3, R2 ;  /* 0x00000003ff050219 */ /* 0x000fc80000011602 */
[----:B------:R-:W-:Y:S01]  /*1c8e0*/  LOP3.LUT R4, RZ, R5, RZ, 0x33, !PT ;  /* 0x00000005ff047212 */ /* 0x000fe200078e33ff */
[----:B------:R-:W-:Y:S06]  /*1c8f0*/  BRA `(.L_x_1345) ;  /* 0x0000000000107947 */ /* 0x000fec0003800000 */
.L_x_1344:
[----:B------:R-:W-:-:S13]  /*1c900*/  ISETP.NE.AND P0, PT, R7, 0x1, PT ;  /* 0x000000010700780c */ /* 0x000fda0003f05270 */
[----:B------:R-:W2:Y:S02]  /*1c910*/  @P0 LDC.64 R2, c[0x0][0x9e8] ;  /* 0x00027a00ff020b82 */ /* 0x000ea40000000a00 */
[----:B--2---:R-:W-:-:S05]  /*1c920*/  @P0 IMAD.HI.U32 R2, R4, R2, RZ ;  /* 0x0000000204020227 */ /* 0x004fca00078e00ff */
[----:B------:R-:W-:-:S07]  /*1c930*/  @P0 SHF.R.U32.HI R4, RZ, R3, R2 ;  /* 0x00000003ff040219 */ /* 0x000fce0000011602 */
.L_x_1345:
[----:B------:R-:W-:Y:S05]  /*1c940*/  BSYNC B0 ;  /* 0x0000000000007941 */ /* 0x000fea0003800000 */
.L_x_1343:
[----:B------:R-:W-:-:S05]  /*1c950*/  IMAD R7, R4, R7, RZ ;  /* 0x0000000704077224 */ /* 0x000fca00078e02ff */
[----:B------:R-:W-:-:S07]  /*1c960*/  VIMNMX R0, R0, R7, !PT ;  /* 0x0000000700007248 */ /* 0x000fce0007fe0100 */
.L_x_1342:
        /* <DEDUP_REMOVED lines=9> */
[----:B------:R-:W2:Y:S01]  /*1ca00*/  S2R R7, SR_LANEID ;  /* 0x0000000000077919 */ /* 0x000ea20000000000 */
[----:B------:R-:W-:Y:S01]  /*1ca10*/  VOTEU.ANY UR4, UPT, PT ;  /* 0x0000000000047886 */ /* 0x000fe200038e0100 */
[----:B------:R-:W3:Y:S01]  /*1ca20*/  LDC.64 R2, c[0x0][0xc38] ;  /* 0x00030e00ff027b82 */ /* 0x000ee20000000a00 */
[----:B------:R-:W2:Y:S08]  /*1ca30*/  FLO.U32 R0, UR4 ;  /* 0x0000000400007d00 */ /* 0x000eb000080e0000 */
[----:B------:R-:W3:Y:S01]  /*1ca40*/  POPC R5, UR4 ;  /* 0x0000000400057d09 */ /* 0x000ee20008000000 */
[----:B--2---:R-:W-:-:S13]  /*1ca50*/  ISETP.EQ.U32.AND P0, PT, R0, R7, PT ;  /* 0x000000070000720c */ /* 0x004fda0003f02070 */
[----:B---3--:R-:W2:Y:S01]  /*1ca60*/  @P0 ATOMG.E.ADD.STRONG.GPU PT, R3, desc[UR38][R2.64], R5 ;  /* 0x00000005020309a8 */ /* 0x008ea200081ee1e6 */
[----:B------:R-:W3:Y:S02]  /*1ca70*/  S2R R4, SR_LTMASK ;  /* 0x0000000000047919 */ /* 0x000ee40000003900 */
[----:B---3--:R-:W-:-:S04]  /*1ca80*/  LOP3.LUT R4, R4, UR4, RZ, 0xc0, !PT ;  /* 0x0000000404047c12 */ /* 0x008fc8000f8ec0ff */
[----:B------:R-:W3:Y:S01]  /*1ca90*/  POPC R7, R4 ;  /* 0x0000000400077309 */ /* 0x000ee20000000000 */
[----:B--2---:R-:W3:Y:S02]  /*1caa0*/  SHFL.IDX PT, R0, R3, R0, 0x1f ;  /* 0x00001f0003007589 */ /* 0x004ee400000e0000 */
[----:B---3--:R-:W-:Y:S01]  /*1cab0*/  IADD3 R16, R0, UR36, R7 ;  /* 0x0000002400107c10 */ /* 0x008fe2000fffe007 */
[----:B------:R-:W-:Y:S06]  /*1cac0*/  BRA `(.L_x_1348) ;  /* 0x00000028006c7947 */ /* 0x000fec0003800000 */
.L_x_1347:
[----:B------:R-:W2:Y:S01]  /*1cad0*/  S2R R0, SR_CgaCtaId ;  /* 0x0000000000007919 */ /* 0x000ea20000008800 */
[----:B------:R-:W-:-:S04]  /*1cae0*/  MOV R27, 0x400 ;  /* 0x00000400001b7802 */ /* 0x000fc80000000f00 */
[----:B--2---:R-:W-:-:S05]  /*1caf0*/  LEA R27, R0, R27, 0x18 ;  /* 0x0000001b001b7211 */ /* 0x004fca00078ec0ff */
        /* <DEDUP_REMOVED lines=8> */
[----:B------:R-:W2:Y:S01]  /*1cb80*/  LDC.64 R2, c[0x4][R2] ;  /* 0x0100000002027b82 */ /* 0x000ea20000000a00 */
[----:B------:R-:W-:Y:S02]  /*1cb90*/  IMAD.U32 R5, RZ, RZ, UR7 ;  /* 0x00000007ff057e24 */ /* 0x000fe4000f8e00ff */
[----:B------:R-:W-:Y:S02]  /*1cba0*/  IMAD.U32 R6, RZ, RZ, UR8 ;  /* 0x00000008ff067e24 */ /* 0x000fe4000f8e00ff */
[----:B------:R-:W-:-:S02]  /*1cbb0*/  IMAD.U32 R7, RZ, RZ, UR9 ;  /* 0x00000009ff077e24 */ /* 0x000fc4000f8e00ff */
[----:B------:R-:W-:Y:S02]  /*1cbc0*/  IMAD.U32 R10, RZ, RZ, UR4 ;  /* 0x00000004ff0a7e24 */ /* 0x000fe4000f8e00ff */
[----:B------:R-:W-:Y:S02]  /*1cbd0*/  IMAD.U32 R11, RZ, RZ, UR5 ;  /* 0x00000005ff0b7e24 */ /* 0x000fe4000f8e00ff */
[----:B0-----:R-:W-:Y:S02]  /*1cbe0*/  IMAD.MOV.U32 R8, RZ, RZ, 0x70 ;  /* 0x00000070ff087424 */ /* 0x001fe400078e00ff */
[----:B------:R-:W-:Y:S02]  /*1cbf0*/  IMAD.MOV.U32 R12, RZ, RZ, 0x1 ;  /* 0x00000001ff0c7424 */ /* 0x000fe400078e00ff */
[----:B------:R-:W-:-:S07]  /*1cc00*/  IMAD.MOV.U32 R13, RZ, RZ, RZ ;  /* 0x000000ffff0d7224 */ /* 0x000fce00078e00ff */
[----:B------:R-:W-:-:S07]  /*1cc10*/  LEPC R20, `(.L_x_1349) ;  /* 0x000000001014794e */ /* 0x000fce0000000000 */
[----:B-12---:R-:W-:Y:S05]  /*1cc20*/  CALL.ABS.NOINC R2 ;  /* 0x0000000002007343 */ /* 0x006fea0003c00000 */
.L_x_1349:
[----:B------:R-:W-:-:S05]  /*1cc30*/  VIADD R0, R27, 0x400 ;  /* 0x000004001b007836 */ /* 0x000fca0000000000 */
[----:B------:R-:W-:-:S13]  /*1cc40*/  LOP3.LUT P0, RZ, R0, 0x1bf, RZ, 0xc0, !PT ;  /* 0x000001bf00ff7812 */ /* 0x000fda000780c0ff */
[----:B------:R-:W-:Y:S05]  /*1cc50*/  @!P0 BRA `(.L_x_1350) ;  /* 0x0000000000808947 */ /* 0x000fea0003800000 */
[----:B------:R-:W-:Y:S01]  /*1cc60*/  MOV R0, 0x0 ;  /* 0x0000000000007802 */ /* 0x000fe20000000f00 */
[----:B------:R-:W-:Y:S01]  /*1cc70*/  ULDC.64 UR6, c[0x4][0xa8] ;  /* 0x01002a0000067ab9 */ /* 0x000fe20000000a00 */
[----:B------:R-:W-:Y:S01]  /*1cc80*/  ULDC.64 UR8, c[0x4][0xb0] ;  /* 0x01002c0000087ab9 */ /* 0x000fe20000000a00 */
[----:B------:R-:W-:Y:S01]  /*1cc90*/  ULDC.64 UR4, c[0x4][0x38] ;  /* 0x01000e0000047ab9 */ /* 0x000fe20000000a00 */
[----:B------:R2:W3:Y:S01]  /*1cca0*/  LDC.64 R2, c[0x4][R0] ;  /* 0x0100000000027b82 */ /* 0x0004e20000000a00 */
[----:B------:R-:W-:Y:S02]  /*1ccb0*/  IMAD.U32 R4, RZ, RZ, UR6 ;  /* 0x00000006ff047e24 */ /* 0x000fe4000f8e00ff */
[----:B------:R-:W-:Y:S02]  /*1ccc0*/  IMAD.U32 R5, RZ, RZ, UR7 ;  /* 0x00000007ff057e24 */ /* 0x000fe4000f8e00ff */
[----:B------:R-:W-:Y:S02]  /*1ccd0*/  IMAD.U32 R6, RZ, RZ, UR8 ;  /* 0x00000008ff067e24 */ /* 0x000fe4000f8e00ff */
[----:B------:R-:W-:-:S02]  /*1cce0*/  IMAD.U32 R7, RZ, RZ, UR9 ;  /* 0x00000009ff077e24 */ /* 0x000fc4000f8e00ff */
[----:B------:R-:W-:Y:S02]  /*1ccf0*/  IMAD.U32 R10, RZ, RZ, UR4 ;  /* 0x00000004ff0a7e24 */ /* 0x000fe4000f8e00ff */
[----:B------:R-:W-:Y:S02]  /*1cd00*/  IMAD.U32 R11, RZ, RZ, UR5 ;  /* 0x00000005ff0b7e24 */ /* 0x000fe4000f8e00ff */
[----:B0-----:R-:W-:Y:S02]  /*1cd10*/  IMAD.MOV.U32 R8, RZ, RZ, 0x70 ;  /* 0x00000070ff087424 */ /* 0x001fe400078e00ff */
[----:B------:R-:W-:Y:S02]  /*1cd20*/  IMAD.MOV.U32 R12, RZ, RZ, 0x1 ;  /* 0x00000001ff0c7424 */ /* 0x000fe400078e00ff */
[----:B--2---:R-:W-:-:S07]  /*1cd30*/  IMAD.MOV.U32 R13, RZ, RZ, RZ ;  /* 0x000000ffff0d7224 */ /* 0x004fce00078e00ff */
[----:B------:R-:W-:-:S07]  /*1cd40*/  LEPC R20, `(.L_x_1351) ;  /* 0x000000001014794e */ /* 0x000fce0000000000 */
[----:B-1-3--:R-:W-:Y:S05]  /*1cd50*/  CALL.ABS.NOINC R2 ;  /* 0x0000000002007343 */ /* 0x00afea0003c00000 */
.L_x_1351:
        /* <DEDUP_REMOVED lines=16> */
.L_x_1350:
[----:B------:R-:W2:Y:S01]  /*1ce60*/  LDL.LU R20, [R1+0x8] ;  /* 0x0000080001147983 */ /* 0x000ea20000300800 */
[----:B------:R-:W-:Y:S01]  /*1ce70*/  ULDC.64 UR4, c[0x0][0x9f8] ;  /* 0x00027e0000047ab9 */ /* 0x000fe20000000a00 */
[----:B------:R-:W3:Y:S01]  /*1ce80*/  LDC R0, c[0x0][0x428] ;  /* 0x00010a00ff007b82 */ /* 0x000ee20000000800 */
[----:B------:R-:W-:Y:S01]  /*1ce90*/  ISETP.NE.U32.AND P0, PT, RZ, UR4, PT ;  /* 0x00000004ff007c0c */ /* 0x000fe2000bf05070 */
[----:B------:R-:W-:-:S03]  /*1cea0*/  IMAD.MOV.U32 R6, RZ, RZ, R19 ;  /* 0x000000ffff067224 */ /* 0x000fc600078e0013 */
[----:B------:R-:W-:Y:S01]  /*1ceb0*/  ISETP.NE.AND.EX P0, PT, RZ, UR5, PT, P0 ;  /* 0x00000005ff007c0c */ /* 0x000fe2000bf05300 */
[----:B------:R-:W-:-:S12]  /*1cec0*/  ULDC.64 UR4, c[0x0][0xa00] ;  /* 0x0002800000047ab9 */ /* 0x000fd80000000a00 */
[----:B------:R-:W4:Y:S02]  /*1ced0*/  @P0 LDC.64 R2, c[0x0][0x9f8] ;  /* 0x00027e00ff020b82 */ /* 0x000f240000000a00 */
[----:B----4-:R-:W-:-:S05]  /*1cee0*/  @P0 IMAD.WIDE R2, R19, 0x4, R2 ;  /* 0x0000000413020825 */ /* 0x010fca00078e0202 */
[----:B------:R4:W5:Y:S01]  /*1cef0*/  @P0 LDG.E R6, desc[UR38][R2.64] ;  /* 0x0000002602060981 */ /* 0x000962000c1e1900 */
[----:B---3--:R-:W-:Y:S01]  /*1cf00*/  ISETP.NE.AND P0, PT, R0, 0x1, PT ;  /* 0x000000010000780c */ /* 0x008fe20003f05270 */
[----:B------:R-:W-:Y:S01]  /*1cf10*/  IMAD.MOV.U32 R0, RZ, RZ, R18 ;  /* 0x000000ffff007224 */ /* 0x000fe200078e0012 */
[----:B------:R-:W-:-:S04]  /*1cf20*/  ISETP.NE.AND P6, PT, R28, RZ, PT ;  /* 0x000000ff1c00720c */ /* 0x000fc80003fc5270 */
[----:B------:R-:W-:-:S07]  /*1cf30*/  PLOP3.LUT P1, PT, P6, PT, PT, 0x8, 0x0 ;  /* 0x000000000000781c */ /* 0x000fce000372e170 */
[----:B------:R-:W3:Y:S02]  /*1cf40*/  @P0 LDC R5, c[0x0][0x42c] ;  /* 0x00010b00ff050b82 */ /* 0x000ee40000000800 */
[----:B------:R-:W-:-:S05]  /*1cf50*/  VOTEU.ALL UP1, P6 ;  /* 0x00000000003f7886 */ /* 0x000fca0003020000 */
[----:B------:R-:W-:Y:S01]  /*1cf60*/  @!UP1 UIADD3 UR8, UP0, UR40, 0x270, URZ ;  /* 0x0000027028089890 */ /* 0x000fe2000ff1e03f */
[----:B------:R-:W0:Y:S03]  /*1cf70*/  @P0 LDC R4, c[0x0][0x430] ;  /* 0x00010c00ff040b82 */ /* 0x000e260000000800 */
[----:B------:R-:W-:-:S03]  /*1cf80*/  @!UP1 UIADD3.X UR9, URZ, UR41, URZ, UP0, !UPT ;  /* 0x000000293f099290 */ /* 0x000fc600087fe43f */
[----:B------:R-:W-:Y:S01]  /*1cf90*/  VOTEU.ALL UP0, P6 ;  /* 0x00000000003f7886 */ /* 0x000fe20003000000 */
[----:B---3--:R-:W-:-:S05]  /*1cfa0*/  @P0 IMAD.HI.U32 R5, R18, R5, RZ ;  /* 0x0000000512050227 */ /* 0x008fca00078e00ff */
[----:B0-----:R-:W-:Y:S02]  /*1cfb0*/  @P0 SHF.R.U32.HI R0, RZ, R4, R5 ;  /* 0x00000004ff000219 */ /* 0x001fe40000011605 */
[----:B------:R-:W-:-:S04]  /*1cfc0*/  ISETP.NE.U32.AND P0, PT, RZ, UR4, PT ;  /* 0x00000004ff007c0c */ /* 0x000fc8000bf05070 */
[----:B------:R-:W-:-:S04]  /*1cfd0*/  ISETP.NE.AND.EX P0, PT, RZ, UR5, PT, P0 ;  /* 0x00000005ff007c0c */ /* 0x000fc8000bf05300 */
[----:B------:R-:W-:Y:S01]  /*1cfe0*/  SEL R9, R19, RZ, !P0 ;  /* 0x000000ff13097207 */ /* 0x000fe20004000000 */
[----:B--2-4-:R-:W-:-:S08]  /*1cff0*/  IMAD R17, R17, 0xc0, R20 ;  /* 0x000000c011117824 */ /* 0x014fd000078e0214 */
.L_x_1352:
        /* <DEDUP_REMOVED lines=14> */
.L_x_1353:
        /* <DEDUP_REMOVED lines=13> */
.L_x_1354:
        /* <DEDUP_REMOVED lines=9> */
[----:B------:R-:W2:Y:S01]  /*1d240*/  LDL R4, [R1] ;  /* 0x0000000001047983 */ /* 0x000ea20000100800 */
[----:B------:R-:W0:Y:S01]  /*1d250*/  LDC.64 R2, c[0x0][0x3f8] ;  /* 0x0000fe00ff027b82 */ /* 0x000e220000000a00 */
[----:B------:R-:W-:Y:S02]  /*1d260*/  ULDC.64 UR4, c[0x0][0xa08] ;  /* 0x0002820000047ab9 */ /* 0x000fe40000000a00 */
[----:B0-----:R-:W-:Y:S01]  /*1d270*/  LOP3.LUT P0, RZ, R2, UR4, RZ, 0xfc, !PT ;  /* 0x0000000402ff7c12 */ /* 0x001fe2000f80fcff */
[----:B------:R-:W-:-:S03]  /*1d280*/  UMOV UR4, 0xffffffff ;  /* 0xffffffff00047882 */ /* 0x000fc60000000000 */
[----:B------:R-:W-:-:S04]  /*1d290*/  LOP3.LUT P0, RZ, R3, UR5, RZ, 0xfc, P0 ;  /* 0x0000000503ff7c12 */ /* 0x000fc8000800fcff */
[----:B-----5:R-:W-:Y:S01]  /*1d2a0*/  SEL R8, R6, RZ, !P0 ;  /* 0x000000ff06087207 */ /* 0x020fe20004000000 */
[----:B--2---:R-:W-:Y:S01]  /*1d2b0*/  VIADD R7, R4, 0xffffffff ;  /* 0xffffffff04077836 */ /* 0x004fe20000000000 */
[----:B------:R-:W-:Y:S07]  /*1d2c0*/  BRA.DIV UR4, `(.L_x_1355) ;  /* 0x0000003e04707947 */ /* 0x000fee000b800000 */
.L_x_1466:
[----:B------:R-:W-:Y:S01]  /*1d2d0*/  UMOV UR4, 0xffffffff ;  /* 0xffffffff00047882 */ /* 0x000fe20000000000 */
[----:B------:R-:W-:Y:S02]  /*1d2e0*/  SHF.R.S32.HI R12, RZ, 0x1f, R6 ;  /* 0x0000001fff0c7819 */ /* 0x000fe40000011406 */
[----:B------:R-:W-:Y:S05]  /*1d2f0*/  BRA.DIV UR4, `(.L_x_1356) ;  /* 0x0000003e04987947 */ /* 0x000fea000b800000 */
[----:B------:R-:W-:-:S13]  /*1d300*/  ELECT P6, URZ, PT ;  /* 0x00000000003f782f */ /* 0x000fda00038c0000 */
.L_x_1469:
[----:B------:R-:W-:Y:S05]  /*1d310*/  @!P6 BRA `(.L_x_1357) ;  /* 0x0000000000f4e947 */ /* 0x000fea0003800000 */
[----:B------:R-:W-:-:S04]  /*1d320*/  ISETP.NE.U32.AND P0, PT, R2, RZ, PT ;  /* 0x000000ff0200720c */ /* 0x000fc80003f05070 */
        /* <DEDUP_REMOVED lines=10> */
[----:B------:R-:W-:-:S05]  /*1d3d0*/  @P0 SHF.R.U32.HI R4, RZ, R5, R10 ;  /* 0x00000005ff040219 */ /* 0x000fca000001160a */
[----:B------:R-:W-:-:S04]  /*1d3e0*/  IMAD.MOV R5, RZ, RZ, -R4 ;  /* 0x000000ffff057224 */ /* 0x000fc800078e0a04 */
[----:B------:R-:W-:Y:S01]  /*1d3f0*/  IMAD R7, R8, R5, R7 ;  /* 0x0000000508077224 */ /* 0x000fe200078e0207 */
[----:B------:R-:W-:-:S03]  /*1d400*/  SHF.R.S32.HI R5, RZ, 0x1f, R4 ;  /* 0x0000001fff057819 */ /* 0x000fc60000011404 */
[----:B------:R-:W-:-:S04]  /*1d410*/  IMAD.WIDE.U32 R4, R6, UR4, R4 ;  /* 0x0000000406047c25 */ /* 0x000fc8000f8e0004 */
[----:B------:R-:W-:Y:S01]  /*1d420*/  IMAD.IADD R11, R5, 0x1, R11 ;  /* 0x00000001050b7824 */ /* 0x000fe200078e020b */
[----:B------:R-:W-:-:S04]  /*1d430*/  LEA R10, P0, R4, R2, 0x2 ;  /* 0x00000002040a7211 */ /* 0x000fc800078010ff */
[----:B------:R-:W-:-:S05]  /*1d440*/  LEA.HI.X R11, R4, R3, R11, 0x2, P0 ;  /* 0x00000003040b7211 */ /* 0x000fca00000f140b */
[----:B------:R0:W5:Y:S04]  /*1d450*/  LDG.E R8, desc[UR38][R10.64] ;  /* 0x000000260a087981 */ /* 0x000168000c1e1900 */
.L_x_1358:
[----:B------:R-:W-:Y:S01]  /*1d460*/  IMAD R5, R22, 0x8, R27 ;  /* 0x0000000816057824 */ /* 0x000fe200078e021b */
[----:B------:R-:W-:-:S04]  /*1d470*/  SHF.L.U32 R4, R24, 0x1f, RZ ;  /* 0x0000001f18047819 */ /* 0x000fc800000006ff */
[----:B------:R-:W2:Y:S02]  /*1d480*/  SYNCS.PHASECHK.TRANS64.TRYWAIT P0, [R5+URZ+0x2d840], R4 ;  /* 0x02d84004050075a7 */ /* 0x000ea4000800017f */
[----:B--2---:R-:W-:Y:S05]  /*1d490*/  @!P0 BRA `(.L_x_1359) ;  /* 0x0000003c00508947 */ /* 0x004fea0003800000 */
.L_x_1470:
        /* <DEDUP_REMOVED lines=9> */
.L_x_1360:
        /* <DEDUP_REMOVED lines=27> */
[----:B0-----:R-:W-:Y:S01]  /*1d6e0*/  NOP ;  /* 0x0000000000007918 */ /* 0x001fe20000000000 */
.L_x_1357:
        /* <DEDUP_REMOVED lines=30> */
[----:B---3--:R-:W-:Y:S01]  /*1d8d0*/  @P0 R2UR UR13, R9 ;  /* 0x00000000090d02ca */ /* 0x008fe200000e0000 */
[----:B------:R-:W-:Y:S01]  /*1d8e0*/  UIADD3 UR8, UR24, 0x12400, URZ ;  /* 0x0001240018087890 */ /* 0x000fe2000fffe03f */
[----:B------:R-:W-:Y:S01]  /*1d8f0*/  @P0 R2UR UR12, R18 ;  /* 0x00000000120c02ca */ /* 0x000fe200000e0000 */
[----:B------:R-:W-:Y:S01]  /*1d900*/  UMOV UR10, 0x40 ;  /* 0x00000040000a7882 */ /* 0x000fe20000000000 */
[----:B------:R-:W-:-:S13]  /*1d910*/  @P0 R2UR UR11, R17 ;  /* 0x00000000110b02ca */ /* 0x000fda00000e0000 */
[----:B------:R4:W-:Y:S01]  /*1d920*/  UTMALDG.4D [UR8], [UR4], desc[UR22] ;  /* 0x00001608040075b4 */ /* 0x0009e20008019000 */
[----:B--2---:R-:W-:-:S05]  /*1d930*/  VIADD R5, R5, 0x1 ;  /* 0x0000000105057836 */ /* 0x004fca0000000000 */
[----:B0-----:R-:W-:Y:S01]  /*1d940*/  LEA.HI R4, R5, R5, RZ, 0x1 ;  /* 0x0000000505047211 */ /* 0x001fe200078f08ff */
[----:B------:R4:W-:Y:S03]  /*1d950*/  STL [R1+0x4], R5 ;  /* 0x0000040501007387 */ /* 0x0009e60000100800 */
[----:B------:R-:W-:-:S05]  /*1d960*/  LOP3.LUT R4, R4, 0xfffffffe, RZ, 0xc0, !PT ;  /* 0xfffffffe04047812 */ /* 0x000fca00078ec0ff */
[----:B------:R-:W-:-:S05]  /*1d970*/  IMAD.IADD R4, R5, 0x1, -R4 ;  /* 0x0000000105047824 */ /* 0x000fca00078e0a04 */
[----:B------:R-:W-:-:S04]  /*1d980*/  SHF.L.U32 R4, R4, 0x1f, RZ ;  /* 0x0000001f04047819 */ /* 0x000fc800000006ff */
[----:B------:R-:W0:Y:S02]  /*1d990*/  SYNCS.PHASECHK.TRANS64.TRYWAIT P0, [R27+URZ+0x2d820], R4 ;  /* 0x02d820041b0075a7 */ /* 0x000e24000800017f */
[----:B0---4-:R-:W-:Y:S05]  /*1d9a0*/  @!P0 BRA `(.L_x_1362) ;  /* 0x0000003800208947 */ /* 0x011fea0003800000 */
.L_x_1471:
[----:B------:R-:W-:Y:S05]  /*1d9b0*/  BSYNC B0 ;  /* 0x0000000000007941 */ /* 0x000fea0003800000 */
.L_x_1361:
[----:B------:R-:W2:Y:S01]  /*1d9c0*/  LDL R5, [R1] ;  /* 0x0000000001057983 */ /* 0x000ea20000100800 */
[----:B------:R-:W-:Y:S01]  /*1d9d0*/  BSSY B0, `(.L_x_1363) ;  /* 0x0000169000007945 */ /* 0x000fe20003800000 */
[----:B--2---:R-:W-:-:S05]  /*1d9e0*/  VIADD R9, R5, 0xfffffffe ;  /* 0xfffffffe05097836 */ /* 0x004fca0000000000 */
[----:B------:R-:W-:-:S13]  /*1d9f0*/  ISETP.GE.AND P0, PT, R9, R29, PT ;  /* 0x0000001d0900720c */ /* 0x000fda0003f06270 */
[----:B------:R-:W-:Y:S05]  /*1da00*/  @!P0 BRA `(.L_x_1364) ;  /* 0x0000001400948947 */ /* 0x000fea0003800000 */
[----:B0-----:R-:W-:Y:S01]  /*1da10*/  IMAD.MOV R4, RZ, RZ, -R5 ;  /* 0x000000ffff047224 */ /* 0x001fe200078e0a05 */
[----:B------:R-:W-:Y:S01]  /*1da20*/  LOP3.LUT R13, RZ, R29, RZ, 0x33, !PT ;  /* 0x0000001dff0d7212 */ /* 0x000fe200078e33ff */
[----:B------:R-:W-:Y:S03]  /*1da30*/  BSSY B1, `(.L_x_1365) ;  /* 0x0000079000017945 */ /* 0x000fe60003800000 */
[----:B------:R-:W-:-:S05]  /*1da40*/  VIADDMNMX R13, R4, 0x1, R13, !PT ;  /* 0x00000001040d7846 */ /* 0x000fca000780010d */
        /* <DEDUP_REMOVED lines=33> */
.L_x_1369:
[----:B0-----:R-:W-:Y:S01]  /*1dc60*/  IMAD R3, R10, 0x8, R27 ;  /* 0x000000080a037824 */ /* 0x001fe200078e021b */
[----:B------:R-:W-:-:S04]  /*1dc70*/  SHF.L.U32 R2, R14, 0x1f, RZ ;  /* 0x0000001f0e027819 */ /* 0x000fc800000006ff */
[----:B------:R-:W0:Y:S02]  /*1dc80*/  SYNCS.PHASECHK.TRANS64.TRYWAIT P0, [R3+URZ+0x2d840], R2 ;  /* 0x02d84002030075a7 */ /* 0x000e24000800017f */
[----:B0-----:R-:W-:Y:S05]  /*1dc90*/  @!P0 BRA `(.L_x_1370) ;  /* 0x0000003400788947 */ /* 0x001fea0003800000 */
.L_x_1472:
        /* <DEDUP_REMOVED lines=9> */
.L_x_1371:
        /* <DEDUP_REMOVED lines=31> */
.L_x_1473:
[----:B------:R-:W-:Y:S05]  /*1df20*/  @P1 BRA `(.L_x_1373) ;  /* 0x0000000000181947 */ /* 0x000fea0003800000 */
[----:B------:R-:W-:Y:S01]  /*1df30*/  ISETP.NE.AND P0, PT, R28, RZ, PT ;  /* 0x000000ff1c00720c */ /* 0x000fe20003f05270 */
[----:B0-----:R-:W-:Y:S02]  /*1df40*/  IMAD R2, R22, 0x8, R27 ;  /* 0x0000000816027824 */ /* 0x001fe400078e021b */
[----:B------:R-:W-:-:S04]  /*1df50*/  IMAD.MOV.U32 R3, RZ, RZ, 0x6000 ;  /* 0x00006000ff037424 */ /* 0x000fc800078e00ff */
[----:B------:R2:W-:Y:S06]  /*1df60*/  SYNCS.ARRIVE.TRANS64 RZ, [R2+URZ+0x2d850], R3 ;  /* 0x02d8500302ff79a7 */ /* 0x0005ec000800003f */
[----:B------:R-:W-:Y:S05]  /*1df70*/  @!P0 BRA `(.L_x_1373) ;  /* 0x0000000000048947 */ /* 0x000fea0003800000 */
[----:B------:R-:W-:Y:S01]  /*1df80*/  BPT.TRAP 0x1 ;  /* 0x000000040000795c */ /* 0x000fe20000300000 */
.L_x_1373:
        /* <DEDUP_REMOVED lines=30> */
.L_x_1368:
[----:B------:R-:W-:Y:S05]  /*1e170*/  BSYNC B2 ;  /* 0x0000000000027941 */ /* 0x000fea0003800000 */
.L_x_1367:
[----:B------:R-:W2:Y:S01]  /*1e180*/  LDL R2, [R1] ;  /* 0x0000000001027983 */ /* 0x000ea20000100800 */
[----:B------:R-:W-:Y:S02]  /*1e190*/  IMAD.MOV.U32 R22, RZ, RZ, R10 ;  /* 0x000000ffff167224 */ /* 0x000fe400078e000a */
[----:B------:R-:W-:Y:S02]  /*1e1a0*/  IMAD.MOV.U32 R24, RZ, RZ, R14 ;  /* 0x000000ffff187224 */ /* 0x000fe400078e000e */
[----:B--2---:R-:W-:-:S07]  /*1e1b0*/  VIADD R9, R2, 0xfffffffd ;  /* 0xfffffffd02097836 */ /* 0x004fce0000000000 */
.L_x_1366:
[----:B------:R-:W-:Y:S05]  /*1e1c0*/  BSYNC B1 ;  /* 0x0000000000017941 */ /* 0x000fea0003800000 */
.L_x_1365:
[----:B------:R-:W2:Y:S01]  /*1e1d0*/  LDL.LU R2, [R1] ;  /* 0x0000000001027983 */ /* 0x000ea20000300800 */
[----:B------:R-:W-:Y:S01]  /*1e1e0*/  VIADD R13, R13, 0xfffffffe ;  /* 0xfffffffe0d0d7836 */ /* 0x000fe20000000000 */
[----:B--2---:R-:W-:-:S04]  /*1e1f0*/  LOP3.LUT R2, RZ, R2, RZ, 0x33, !PT ;  /* 0x00000002ff027212 */ /* 0x004fc800078e33ff */
[----:B------:R-:W-:-:S13]  /*1e200*/  ISETP.NE.AND P0, PT, R13, R2, PT ;  /* 0x000000020d00720c */ /* 0x000fda0003f05270 */
[----:B------:R-:W-:Y:S05]  /*1e210*/  @!P0 BRA `(.L_x_1364) ;  /* 0x0000000c00908947 */ /* 0x000fea0003800000 */
[----:B------:R-:W-:-:S07]  /*1e220*/  IMAD.MOV.U32 R4, RZ, RZ, R8 ;  /* 0x000000ffff047224 */ /* 0x000fce00078e0008 */
.L_x_1388:
[----:B------:R-:W-:Y:S01]  /*1e230*/  VIADD R10, R22, 0x1 ;  /* 0x00000001160a7836 */ /* 0x000fe20000000000 */
[----:B------:R-:W-:Y:S05]  /*1e240*/  YIELD ;  /* 0x0000000000007946 */ /* 0x000fea0003800000 */
[----:B------:R-:W-:Y:S01]  /*1e250*/  ISETP.NE.AND P0, PT, R10, 0x2, PT ;  /* 0x000000020a00780c */ /* 0x000fe20003f05270 */
[----:B------:R-:W-:Y:S03]  /*1e260*/  BSSY B1, `(.L_x_1374) ;  /* 0x000006c000017945 */ /* 0x000fe60003800000 */
[----:B0-----:R-:W-:-:S02]  /*1e270*/  SEL R11, RZ, 0x1, P0 ;  /* 0x00000001ff0b7807 */ /* 0x001fc40000000000 */
[----:B------:R-:W-:Y:S02]  /*1e280*/  SEL R10, R10, RZ, P0 ;  /* 0x000000ff0a0a7207 */ /* 0x000fe40000000000 */
[----:B------:R-:W-:Y:S01]  /*1e290*/  LOP3.LUT R11, R24, R11, RZ, 0x3c, !PT ;  /* 0x0000000b180b7212 */ /* 0x000fe200078e3cff */
[----:B--2---:R-:W-:Y:S06]  /*1e2a0*/  @!P6 BRA `(.L_x_1375) ;  /* 0x00000004009ce947 */ /* 0x004fec0003800000 */
        /* <DEDUP_REMOVED lines=23> */
.L_x_1376:
[----:B------:R-:W-:Y:S01]  /*1e420*/  IMAD R3, R10, 0x8, R27 ;  /* 0x000000080a037824 */ /* 0x000fe200078e021b */
[----:B------:R-:W-:-:S04]  /*1e430*/  SHF.L.U32 R2, R11, 0x1f, RZ ;  /* 0x0000001f0b027819 */ /* 0x000fc800000006ff */
[----:B------:R-:W2:Y:S02]  /*1e440*/  SYNCS.PHASECHK.TRANS64.TRYWAIT P0, [R3+URZ+0x2d840], R2 ;  /* 0x02d84002030075a7 */ /* 0x000ea4000800017f */
[----:B--2---:R-:W-:Y:S05]  /*1e450*/  @!P0 BRA `(.L_x_1377) ;  /* 0x0000002c00b08947 */ /* 0x004fea0003800000 */
.L_x_1474:
        /* <DEDUP_REMOVED lines=9> */
.L_x_1378:
        /* <DEDUP_REMOVED lines=31> */
.L_x_1475:
[----:B------:R-:W-:Y:S05]  /*1e6e0*/  @P0 BRA `(.L_x_1380) ;  /* 0x0000000000140947 */ /* 0x000fea0003800000 */
[----:B------:R-:W-:Y:S01]  /*1e6f0*/  ISETP.NE.AND P1, PT, R28, RZ, PT ;  /* 0x000000ff1c00720c */ /* 0x000fe20003f25270 */
[----:B------:R-:W-:-:S04]  /*1e700*/  IMAD.MOV.U32 R2, RZ, RZ, 0x6000 ;  /* 0x00006000ff027424 */ /* 0x000fc800078e00ff */
[----:B------:R2:W-:Y:S08]  /*1e710*/  SYNCS.ARRIVE.TRANS64 RZ, [R3+URZ+0x50], R2 ;  /* 0x0000500203ff79a7 */ /* 0x0005f0000800003f */
[----:B------:R-:W-:Y:S05]  /*1e720*/  @!P1 BRA `(.L_x_1380) ;  /* 0x0000000000049947 */ /* 0x000fea0003800000 */
[----:B------:R-:W-:Y:S01]  /*1e730*/  BPT.TRAP 0x1 ;  /* 0x000000040000795c */ /* 0x000fe20000300000 */
.L_x_1380:
        /* <DEDUP_REMOVED lines=30> */
.L_x_1375:
[----:B------:R-:W-:Y:S05]  /*1e920*/  BSYNC B1 ;  /* 0x0000000000017941 */ /* 0x000fea0003800000 */
.L_x_1374:
[----:B------:R-:W-:Y:S01]  /*1e930*/  VIADD R22, R10, 0x1 ;  /* 0x000000010a167836 */ /* 0x000fe20000000000 */
[----:B------:R-:W-:Y:S01]  /*1e940*/  BSSY B1, `(.L_x_1381) ;  /* 0x000006e000017945 */ /* 0x000fe20003800000 */
[----:B------:R-:W-:-:S03]  /*1e950*/  VIADD R13, R9, 0xffffffff ;  /* 0xffffffff090d7836 */ /* 0x000fc60000000000 */
[----:B------:R-:W-:-:S04]  /*1e960*/  ISETP.NE.AND P0, PT, R22, 0x2, PT ;  /* 0x000000021600780c */ /* 0x000fc80003f05270 */
[----:B0-----:R-:W-:Y:S02]  /*1e970*/  SEL R24, RZ, 0x1, P0 ;  /* 0x00000001ff187807 */ /* 0x001fe40000000000 */
        /* <DEDUP_REMOVED lines=9> */
[----:B------:R-:W-:Y:S01]  /*1ea10*/  ULDC.64 UR6, c[0x0][0x408] ;  /* 0x0001020000067ab9 */ /* 0x000fe20000000a00 */
[----:B0-----:R-:W-:-:S13]  /*1ea20*/  ISETP.NE.AND P0, PT, R5, 0x1, PT ;  /* 0x000000010500780c */ /* 0x001fda0003f05270 */
[----:B--2---:R-:W0:Y:S02]  /*1ea30*/  @P0 LDC.64 R2, c[0x0][0x420] ;  /* 0x00010800ff020b82 */ /* 0x004e240000000a00 */
[----:B0-----:R-:W-:-:S04]  /*1ea40*/  @P0 IMAD.HI.U32 R4, R13, R2, RZ ;  /* 0x000000020d040227 */ /* 0x001fc800078e00ff */
        /* <DEDUP_REMOVED lines=8> */
[----:B------:R-:W-:-:S03]  /*1ead0*/  LEA R4, P0, R2, UR4, 0x2 ;  /* 0x0000000402047c11 */ /* 0x000fc6000f8010ff */
[----:B------:R-:W-:-:S05]  /*1eae0*/  IMAD.IADD R5, R5, 0x1, R3 ;  /* 0x0000000105057824 */ /* 0x000fca00078e0203 */
[----:B------:R-:W-:-:S05]  /*1eaf0*/  LEA.HI.X R5, R2, UR5, R5, 0x2, P0 ;  /* 0x0000000502057c11 */ /* 0x000fca00080f1405 */
[----:B------:R0:W5:Y:S02]  /*1eb00*/  LDG.E R4, desc[UR38][R4.64] ;  /* 0x0000002604047981 */ /* 0x000164000c1e1900 */
.L_x_1383:
[----:B--2---:R-:W-:Y:S01]  /*1eb10*/  IMAD R2, R22, 0x8, R27 ;  /* 0x0000000816027824 */ /* 0x004fe200078e021b */
[----:B------:R-:W-:-:S04]  /*1eb20*/  SHF.L.U32 R3, R24, 0x1f, RZ ;  /* 0x0000001f18037819 */ /* 0x000fc800000006ff */
[----:B------:R-:W2:Y:S02]  /*1eb30*/  SYNCS.PHASECHK.TRANS64.TRYWAIT P0, [R2+URZ+0x2d840], R3 ;  /* 0x02d84003020075a7 */ /* 0x000ea4000800017f */
[----:B--2---:R-:W-:Y:S05]  /*1eb40*/  @!P0 BRA `(.L_x_1384) ;  /* 0x00000028001c8947 */ /* 0x004fea0003800000 */
.L_x_1476:
        /* <DEDUP_REMOVED lines=9> */
.L_x_1385:
[----:B0-2---:R-:W-:Y:S01]  /*1ebe0*/  VIADD R3, R27, 0x2d800 ;  /* 0x0002d8001b037836 */ /* 0x005fe20000000000 */
[----:B------:R-:W-:Y:S01]  /*1ebf0*/  R2UR UR11, R14 ;  /* 0x000000000e0b72ca */ /* 0x000fe200000e0000 */
[----:B------:R-:W-:Y:S01]  /*1ec00*/  UIADD3 UR4, UP0, UR40, 0x370, URZ ;  /* 0x0000037028047890 */ /* 0x000fe2000ff1e03f */
[----:B------:R-:W-:Y:S01]  /*1ec10*/  R2UR UR5, R23 ;  /* 0x00000000170572ca */ /* 0x000fe200000e0000 */
[----:B------:R-:W-:Y:S01]  /*1ec20*/  IMAD R2, R22, 0x8, R3 ;  /* 0x0000000816027824 */ /* 0x000fe200078e0203 */
[----:B------:R-:W-:Y:S01]  /*1ec30*/  R2UR UR12, R0 ;  /* 0x00000000000c72ca */ /* 0x000fe200000e0000 */
[----:B------:R-:W-:Y:S01]  /*1ec40*/  UMOV UR10, URZ ;  /* 0x0000003f000a7c82 */ /* 0x000fe20008000000 */
[----:B-----5:R-:W-:Y:S01]  /*1ec50*/  R2UR UR13, R4 ;  /* 0x00000000040d72ca */ /* 0x020fe200000e0000 */
[----:B------:R-:W-:Y:S01]  /*1ec60*/  UMOV UR6, 0x0 ;  /* 0x0000000000067882 */ /* 0x000fe20000000000 */
[----:B------:R-:W-:Y:S01]  /*1ec70*/  R2UR UR9, R2 ;  /* 0x00000000020972ca */ /* 0x000fe200000e0000 */
[----:B------:R-:W-:Y:S01]  /*1ec80*/  IMAD R2, R22, 0x6000, R27 ;  /* 0x0000600016027824 */ /* 0x000fe200078e021b */
[----:B------:R-:W-:Y:S01]  /*1ec90*/  UMOV UR7, 0x14f00000 ;  /* 0x14f0000000077882 */ /* 0x000fe20000000000 */
[----:B------:R-:W-:Y:S01]  /*1eca0*/  UMOV UR17, 0x20 ;  /* 0x0000002000117882 */ /* 0x000fe20000000000 */
[----:B------:R-:W-:Y:S01]  /*1ecb0*/  UMOV UR18, 0x40 ;  /* 0x0000004000127882 */ /* 0x000fe20000000000 */
[----:B------:R-:W-:-:S02]  /*1ecc0*/  SHF.L.U32 R11, R11, 0x1f, RZ ;  /* 0x0000001f0b0b7819 */ /* 0x000fc400000006ff */
[----:B------:R-:W-:Y:S01]  /*1ecd0*/  R2UR UR8, R2 ;  /* 0x00000000020872ca */ /* 0x000fe200000e0000 */
[----:B------:R-:W-:Y:S01]  /*1ece0*/  ULEA UR11, UR11, UR5, 0x7 ;  /* 0x000000050b0b7291 */ /* 0x000fe2000f8e383f */
[----:B------:R-:W-:Y:S01]  /*1ecf0*/  IMAD R2, R10, 0x8, R3 ;  /* 0x000000080a027824 */ /* 0x000fe200078e0203 */
[----:B------:R-:W-:-:S03]  /*1ed00*/  UIADD3.X UR5, URZ, UR41, URZ, UP0, !UPT ;  /* 0x000000293f057290 */ /* 0x000fc600087fe43f */
[----:B------:R-:W-:-:S07]  /*1ed10*/  UIADD3 UR9, UR9, 0x30, URZ ;  /* 0x0000003009097890 */ /* 0x000fce000fffe03f */
[----:B------:R-:W-:Y:S02]  /*1ed20*/  UIADD3 UR14, UR8, 0x15400, URZ ;  /* 0x00015400080e7890 */ /* 0x000fe4000fffe03f */
[----:B------:R-:W-:Y:S02]  /*1ed30*/  UIADD3 UR15, UR8, 0x17400, URZ ;  /* 0x00017400080f7890 */ /* 0x000fe4000fffe03f */
[----:B------:R-:W-:-:S03]  /*1ed40*/  UIADD3 UR16, UR8, 0x19400, URZ ;  /* 0x0001940008107890 */ /* 0x000fc6000fffe03f */
[----:B------:R-:W-:Y:S02]  /*1ed50*/  UMOV UR8, UR14 ;  /* 0x0000000e00087c82 */ /* 0x000fe40008000000 */
[----:B------:R0:W-:Y:S02]  /*1ed60*/  UTMALDG.4D [UR8], [UR4], desc[UR6] ;  /* 0x00000608040075b4 */ /* 0x0001e40008019000 */
[----:B0-----:R-:W-:Y:S01]  /*1ed70*/  UMOV UR8, UR15 ;  /* 0x0000000f00087c82 */ /* 0x001fe20008000000 */
[----:B------:R-:W-:Y:S02]  /*1ed80*/  UMOV UR10, UR17 ;  /* 0x00000011000a7c82 */ /* 0x000fe40008000000 */
[----:B------:R0:W-:Y:S02]  /*1ed90*/  UTMALDG.4D [UR8], [UR4], desc[UR6] ;  /* 0x00000608040075b4 */ /* 0x0001e40008019000 */
[----:B0-----:R-:W-:Y:S01]  /*1eda0*/  UMOV UR8, UR16 ;  /* 0x0000001000087c82 */ /* 0x001fe20008000000 */
[----:B------:R-:W-:-:S02]  /*1edb0*/  UMOV UR10, UR18 ;  /* 0x00000012000a7c82 */ /* 0x000fc40008000000 */
[----:B------:R0:W-:Y:S01]  /*1edc0*/  UTMALDG.4D [UR8], [UR4], desc[UR6] ;  /* 0x00000608040075b4 */ /* 0x0001e20008019000 */
[----:B------:R-:W2:Y:S02]  /*1edd0*/  SYNCS.PHASECHK.TRANS64.TRYWAIT P1, [R2+URZ+0x60], R11 ;  /* 0x0000600b020075a7 */ /* 0x000ea4000802017f */
[----:B0-2---:R-:W-:Y:S05]  /*1ede0*/  @!P1 BRA `(.L_x_1386) ;  /* 0x0000002400889947 */ /* 0x005fea0003800000 */
.L_x_1477:
[----:B------:R-:W-:Y:S05]  /*1edf0*/  @P0 BRA `(.L_x_1387) ;  /* 0x0000000000140947 */ /* 0x000fea0003800000 */
[----:B------:R-:W-:Y:S01]  /*1ee00*/  ISETP.NE.AND P1, PT, R28, RZ, PT ;  /* 0x000000ff1c00720c */ /* 0x000fe20003f25270 */
[----:B------:R-:W-:-:S04]  /*1ee10*/  IMAD.MOV.U32 R3, RZ, RZ, 0x6000 ;  /* 0x00006000ff037424 */ /* 0x000fc800078e00ff */
[----:B------:R2:W-:Y:S08]  /*1ee20*/  SYNCS.ARRIVE.TRANS64 RZ, [R2+URZ+0x50], R3 ;  /* 0x0000500302ff79a7 */ /* 0x0005f0000800003f */
[----:B------:R-:W-:Y:S05]  /*1ee30*/  @!P1 BRA `(.L_x_1387) ;  /* 0x0000000000049947 */ /* 0x000fea0003800000 */
[----:B------:R-:W-:Y:S01]  /*1ee40*/  BPT.TRAP 0x1 ;  /* 0x000000040000795c */ /* 0x000fe20000300000 */
.L_x_1387:
        /* <DEDUP_REMOVED lines=29> */
.L_x_1382:
[----:B------:R-:W-:Y:S05]  /*1f020*/  BSYNC B1 ;  /* 0x0000000000017941 */ /* 0x000fea0003800000 */
.L_x_1381:
[----:B------:R-:W-:Y:S01]  /*1f030*/  ISETP.GT.AND P0, PT, R13, R29, PT ;  /* 0x0000001d0d00720c */ /* 0x000fe20003f04270 */
[----:B------:R-:W-:-:S12]  /*1f040*/  VIADD R9, R9, 0xfffffffe ;  /* 0xfffffffe09097836 */ /* 0x000fd80000000000 */
[----:B------:R-:W-:Y:S05]  /*1f050*/  @P0 BRA `(.L_x_1388) ;  /* 0xfffffff000740947 */ /* 0x000fea000383ffff */
.L_x_1364:
[----:B------:R-:W-:Y:S05]  /*1f060*/  BSYNC B0 ;  /* 0x0000000000007941 */ /* 0x000fea0003800000 */
.L_x_1363:
[----:B------:R-:W-:Y:S01]  /*1f070*/  ISETP.NE.AND P0, PT, R28, RZ, PT ;  /* 0x000000ff1c00720c */ /* 0x000fe20003f05270 */
[----:B------:R-:W-:-:S12]  /*1f080*/  BSSY B0, `(.L_x_1389) ;  /* 0x000000e000007945 */ /* 0x000fd80003800000 */
[----:B------:R-:W-:Y:S05]  /*1f090*/  @P0 BRA `(.L_x_1390) ;  /* 0x0000000000300947 */ /* 0x000fea0003800000 */
[----:B------:R-:W3:Y:S01]  /*1f0a0*/  S2R R9, SR_LANEID ;  /* 0x0000000000097919 */ /* 0x000ee20000000000 */
[----:B------:R-:W-:Y:S01]  /*1f0b0*/  VOTEU.ANY UR4, UPT, PT ;  /* 0x0000000000047886 */ /* 0x000fe200038e0100 */
[----:B0-2---:R-:W0:Y:S01]  /*1f0c0*/  LDC.64 R2, c[0x0][0xc38] ;  /* 0x00030e00ff027b82 */ /* 0x005e220000000a00 */
[----:B------:R-:W3:Y:S08]  /*1f0d0*/  FLO.U32 R4, UR4 ;  /* 0x0000000400047d00 */ /* 0x000ef000080e0000 */
[----:B------:R-:W0:Y:S01]  /*1f0e0*/  POPC R5, UR4 ;  /* 0x0000000400057d09 */ /* 0x000e220008000000 */
[----:B---3--:R-:W-:-:S13]  /*1f0f0*/  ISETP.EQ.U32.AND P0, PT, R4, R9, PT ;  /* 0x000000090400720c */ /* 0x008fda0003f02070 */
[----:B0-----:R-:W2:Y:S01]  /*1f100*/  @P0 ATOMG.E.ADD.STRONG.GPU PT, R3, desc[UR38][R2.64], R5 ;  /* 0x00000005020309a8 */ /* 0x001ea200081ee1e6 */
[----:B------:R-:W0:Y:S02]  /*1f110*/  S2R R6, SR_LTMASK ;  /* 0x0000000000067919 */ /* 0x000e240000003900 */
[----:B0-----:R-:W-:-:S04]  /*1f120*/  LOP3.LUT R6, R6, UR4, RZ, 0xc0, !PT ;  /* 0x0000000406067c12 */ /* 0x001fc8000f8ec0ff */
[----:B------:R-:W0:Y:S01]  /*1f130*/  POPC R9, R6 ;  /* 0x0000000600097309 */ /* 0x000e220000000000 */
[----:B--2---:R-:W0:Y:S02]  /*1f140*/  SHFL.IDX PT, R4, R3, R4, 0x1f ;  /* 0x00001f0403047589 */ /* 0x004e2400000e0000 */
[----:B0-----:R-:W-:-:S07]  /*1f150*/  IADD3 R16, R4, UR36, R9 ;  /* 0x0000002404107c10 */ /* 0x001fce000fffe009 */
.L_x_1390:
[----:B------:R-:W-:Y:S05]  /*1f160*/  BSYNC B0 ;  /* 0x0000000000007941 */ /* 0x000fea0003800000 */
.L_x_1389:
[----:B------:R-:W-:Y:S04]  /*1f170*/  BSSY B0, `(.L_x_1391) ;  /* 0x000002b000007945 */ /* 0x000fe80003800000 */
[----:B------:R-:W-:Y:S05]  /*1f180*/  @!P6 BRA `(.L_x_1392) ;  /* 0x0000000000a4e947 */ /* 0x000fea0003800000 */
[----:B--2---:R-:W-:Y:S01]  /*1f190*/  IMAD R3, R22, 0x8, R27 ;  /* 0x0000000816037824 */ /* 0x004fe200078e021b */
[----:B0-----:R-:W-:-:S04]  /*1f1a0*/  SHF.L.U32 R2, R24, 0x1f, RZ ;  /* 0x0000001f18027819 */ /* 0x001fc800000006ff */
[----:B------:R-:W0:Y:S02]  /*1f1b0*/  SYNCS.PHASECHK.TRANS64.TRYWAIT P0, [R3+URZ+0x2d860], R2 ;  /* 0x02d86002030075a7 */ /* 0x000e24000800017f */
[----:B0-----:R-:W-:Y:S05]  /*1f1c0*/  @!P0 BRA `(.L_x_1393) ;  /* 0x0000002000a48947 */ /* 0x001fea0003800000 */
.L_x_1478:
        /* <DEDUP_REMOVED lines=9> */
.L_x_1394:
        /* <DEDUP_REMOVED lines=28> */
.L_x_1392:
[----:B------:R-:W-:Y:S05]  /*1f420*/  BSYNC B0 ;  /* 0x0000000000007941 */ /* 0x000fea0003800000 */
.L_x_1391:
[----:B------:R-:W-:-:S05]  /*1f430*/  VIADD R22, R22, 0x1 ;  /* 0x0000000116167836 */ /* 0x000fca0000000000 */
[----:B------:R-:W-:-:S04]  /*1f440*/  ISETP.NE.AND P0, PT, R22, 0x2, PT ;  /* 0x000000021600780c */ /* 0x000fc80003f05270 */
[----:B0-2---:R-:W-:Y:S02]  /*1f450*/  SEL R3, RZ, 0x1, P0 ;  /* 0x00000001ff037807 */ /* 0x005fe40000000000 */
[----:B------:R-:W-:Y:S02]  /*1f460*/  SEL R22, R22, RZ, P0 ;  /* 0x000000ff16167207 */ /* 0x000fe40000000000 */
[----:B------:R-:W-:-:S07]  /*1f470*/  LOP3.LUT R24, R24, R3, RZ, 0x3c, !PT ;  /* 0x0000000318187212 */ /* 0x000fce00078e3cff */
.L_x_1348:
[----:B------:R-:W-:Y:S05]  /*1f480*/  BSYNC B6 ;  /* 0x0000000000067941 */ /* 0x000fea0003800000 */
.L_x_1346:
[----:B------:R-:W-:-:S03]  /*1f490*/  UMOV UR4, 0xffffffff ;  /* 0xffffffff00047882 */ /* 0x000fc60000000000 */
[----:B------:R-:W-:Y:S05]  /*1f4a0*/  BRA.DIV UR4, `(.L_x_1395) ;  /* 0x0000002204007947 */ /* 0x000fea000b800000 */
[----:B------:R2:W3:Y:S04]  /*1f4b0*/  SHFL.IDX PT, R4, R16, RZ, 0x1f ;  /* 0x00001fff10047589 */ /* 0x0004e800000e0000 */
[----:B------:R2:W4:Y:S02]  /*1f4c0*/  SHFL.IDX PT, R5, R16, 0x1, 0x1f ;  /* 0x00201f0010057f89 */ /* 0x00052400000e0000 */
.L_x_1482:
        /* <DEDUP_REMOVED lines=8> */
[----:B------:R-:W0:Y:S02]  /*1f550*/  LDC.64 R2, c[0x0][0xc58] ;  /* 0x00031600ff027b82 */ /* 0x000e240000000a00 */
[----:B0-----:R-:W-:-:S06]  /*1f560*/  IMAD.WIDE R2, R7, 0x4, R2 ;  /* 0x0000000407027825 */ /* 0x001fcc00078e0202 */
[----:B------:R0:W5:Y:S02]  /*1f570*/  LDG.E R2, desc[UR38][R2.64] ;  /* 0x0000002602027981 */ /* 0x000164000c1e1900 */
.L_x_1397:
[----:B------:R-:W-:Y:S05]  /*1f580*/  BSYNC B0 ;  /* 0x0000000000007941 */ /* 0x000fea0003800000 */
.L_x_1396:
[----:B------:R-:W-:-:S03]  /*1f590*/  UMOV UR4, 0xffffffff ;  /* 0xffffffff00047882 */ /* 0x000fc60000000000 */
[----:B------:R-:W-:Y:S05]  /*1f5a0*/  BRA.DIV UR4, `(.L_x_1398) ;  /* 0x00000022040c7947 */ /* 0x000fea000b800000 */
[----:B-----5:R-:W0:Y:S01]  /*1f5b0*/  SHFL.UP PT, R14, R2, 0x1, RZ ;  /* 0x04200000020e7989 */ /* 0x020e2200000e00ff */
        /* <DEDUP_REMOVED lines=19> */
[----:B------:R0:W0:Y:S02]  /*1f6f0*/  SHFL.IDX PT, R14, R3, 0x1f, 0x1f ;  /* 0x03e01f00030e7f89 */ /* 0x00002400000e0000 */
.L_x_1490:
[----:B------:R-:W-:Y:S02]  /*1f700*/  ULDC UR4, c[0x0][0xc10] ;  /* 0x0003040000047ab9 */ /* 0x000fe40000000800 */
[----:B------:R-:W-:-:S04]  /*1f710*/  IMAD.U32 R6, RZ, RZ, UR4 ;  /* 0x00000004ff067e24 */ /* 0x000fc8000f8e00ff */
[----:B0-----:R-:W-:-:S04]  /*1f720*/  IMAD R14, R14, R6, RZ ;  /* 0x000000060e0e7224 */ /* 0x001fc800078e02ff */
[----:B----4-:R-:W-:-:S05]  /*1f730*/  IMAD.IADD R5, R5, 0x1, R14 ;  /* 0x0000000105057824 */ /* 0x010fca00078e020e */
[----:B---3--:R-:W-:-:S13]  /*1f740*/  ISETP.GT.AND P0, PT, R5, R4, PT ;  /* 0x000000040500720c */ /* 0x008fda0003f04270 */
[----:B------:R-:W-:Y:S05]  /*1f750*/  @P0 BRA `(.L_x_1399) ;  /* 0x0000000000ac0947 */ /* 0x000fea0003800000 */
[----:B------:R-:W0:Y:S02]  /*1f760*/  LDC R0, c[0x0][0xc14] ;  /* 0x00030500ff007b82 */ /* 0x000e240000000800 */
.L_x_1404:
[----:B------:R-:W-:-:S05]  /*1f770*/  VIADD R19, R19, 0x1f ;  /* 0x0000001f13137836 */ /* 0x000fca0000000000 */
[----:B0-----:R-:W-:-:S13]  /*1f780*/  ISETP.GE.AND P0, PT, R19, R0, PT ;  /* 0x000000001300720c */ /* 0x001fda0003f06270 */
[----:B------:R-:W-:Y:S05]  /*1f790*/  @P0 BRA `(.L_x_1400) ;  /* 0x0000000400e40947 */ /* 0x000fea0003800000 */
[C---:B------:R-:W-:Y:S01]  /*1f7a0*/  IMAD.IADD R7, R28.reuse, 0x1, R19 ;  /* 0x000000011c077824 */ /* 0x040fe200078e0213 */
[----:B------:R-:W-:Y:S01]  /*1f7b0*/  ISETP.NE.AND P1, PT, R28, 0x1f, PT ;  /* 0x0000001f1c00780c */ /* 0x000fe20003f25270 */
[----:B------:R-:W-:Y:S01]  /*1f7c0*/  BSSY B0, `(.L_x_1401) ;  /* 0x0000007000007945 */ /* 0x000fe20003800000 */
[----:B------:R-:W-:Y:S02]  /*1f7d0*/  IMAD.MOV.U32 R2, RZ, RZ, RZ ;  /* 0x000000ffff027224 */ /* 0x000fe400078e00ff */
[----:B------:R-:W-:-:S13]  /*1f7e0*/  ISETP.GE.OR P0, PT, R7, R0, !P1 ;  /* 0x000000000700720c */ /* 0x000fda0004f06670 */
[----:B------:R-:W-:Y:S05]  /*1f7f0*/  @P0 BRA `(.L_x_1402) ;  /* 0x00000000000c0947 */ /* 0x000fea0003800000 */
[----:B------:R-:W0:Y:S02]  /*1f800*/  LDC.64 R2, c[0x0][0xc58] ;  /* 0x00031600ff027b82 */ /* 0x000e240000000a00 */
[----:B0-----:R-:W-:-:S06]  /*1f810*/  IMAD.WIDE R2, R7, 0x4, R2 ;  /* 0x0000000407027825 */ /* 0x001fcc00078e0202 */
[----:B------:R0:W5:Y:S02]  /*1f820*/  LDG.E R2, desc[UR38][R2.64] ;  /* 0x0000002602027981 */ /* 0x000164000c1e1900 */
.L_x_1402:
[----:B------:R-:W-:Y:S05]  /*1f830*/  BSYNC B0 ;  /* 0x0000000000007941 */ /* 0x000fea0003800000 */
.L_x_1401:
[----:B------:R-:W-:-:S03]  /*1f840*/  UMOV UR4, 0xffffffff ;  /* 0xffffffff00047882 */ /* 0x000fc60000000000 */
[----:B------:R-:W-:Y:S05]  /*1f850*/  BRA.DIV UR4, `(.L_x_1403) ;  /* 0x0000002204307947 */ /* 0x000fea000b800000 */
[----:B-----5:R-:W3:Y:S01]  /*1f860*/  SHFL.UP PT, R14, R2, 0x1, RZ ;  /* 0x04200000020e7989 */ /* 0x020ee200000e00ff */
[C---:B------:R-:W-:Y:S02]  /*1f870*/  ISETP.NE.AND P0, PT, R28.reuse, RZ, PT ;  /* 0x000000ff1c00720c */ /* 0x040fe40003f05270 */
[----:B------:R-:W-:Y:S02]  /*1f880*/  ISETP.GE.U32.AND P1, PT, R28, 0x2, PT ;  /* 0x000000021c00780c */ /* 0x000fe40003f26070 */
[----:B---3--:R-:W-:Y:S02]  /*1f890*/  SEL R13, R14, RZ, P0 ;  /* 0x000000ff0e0d7207 */ /* 0x008fe40000000000 */
[----:B------:R-:W-:-:S03]  /*1f8a0*/  ISETP.GE.U32.AND P0, PT, R28, 0x4, PT ;  /* 0x000000041c00780c */ /* 0x000fc60003f06070 */
[----:B------:R-:W-:-:S05]  /*1f8b0*/  IMAD.IADD R13, R2, 0x1, R13 ;  /* 0x00000001020d7824 */ /* 0x000fca00078e020d */
[----:B------:R-:W3:Y:S02]  /*1f8c0*/  SHFL.UP PT, R14, R13, 0x2, RZ ;  /* 0x044000000d0e7989 */ /* 0x000ee400000e00ff */
[----:B---3--:R-:W-:Y:S02]  /*1f8d0*/  SEL R14, R14, RZ, P1 ;  /* 0x000000ff0e0e7207 */ /* 0x008fe40000800000 */
[----:B------:R-:W-:-:S03]  /*1f8e0*/  ISETP.GE.U32.AND P1, PT, R28, 0x8, PT ;  /* 0x000000081c00780c */ /* 0x000fc60003f26070 */
[----:B0-----:R-:W-:-:S05]  /*1f8f0*/  IMAD.IADD R3, R13, 0x1, R14 ;  /* 0x000000010d037824 */ /* 0x001fca00078e020e */
        /* <DEDUP_REMOVED lines=10> */
[----:B------:R0:W3:Y:S02]  /*1f9a0*/  SHFL.IDX PT, R14, R3, 0x1f, 0x1f ;  /* 0x03e01f00030e7f89 */ /* 0x0000e400000e0000 */
.L_x_1498:
[----:B------:R-:W-:Y:S02]  /*1f9b0*/  ULDC UR4, c[0x0][0xc10] ;  /* 0x0003040000047ab9 */ /* 0x000fe40000000800 */
[----:B------:R-:W-:-:S04]  /*1f9c0*/  IMAD.U32 R6, RZ, RZ, UR4 ;  /* 0x00000004ff067e24 */ /* 0x000fc8000f8e00ff */
[----:B---3--:R-:W-:-:S04]  /*1f9d0*/  IMAD R14, R14, R6, RZ ;  /* 0x000000060e0e7224 */ /* 0x008fc800078e02ff */
[----:B------:R-:W-:-:S05]  /*1f9e0*/  IMAD.IADD R5, R14, 0x1, R5 ;  /* 0x000000010e057824 */ /* 0x000fca00078e0205 */
[----:B------:R-:W-:-:S13]  /*1f9f0*/  ISETP.GT.AND P0, PT, R5, R4, PT ;  /* 0x000000040500720c */ /* 0x000fda0003f04270 */
[----:B------:R-:W-:Y:S05]  /*1fa00*/  @!P0 BRA `(.L_x_1404) ;  /* 0xfffffffc00588947 */ /* 0x000fea000383ffff */
.L_x_1399:
[----:B------:R-:W-:Y:S01]  /*1fa10*/  IMAD.IADD R7, R5, 0x1, -R14 ;  /* 0x0000000105077824 */ /* 0x000fe200078e0a0e */
[----:B------:R-:W-:-:S03]  /*1fa20*/  UMOV UR4, 0xffffffff ;  /* 0xffffffff00047882 */ /* 0x000fc60000000000 */
[----:B------:R-:W-:-:S05]  /*1fa30*/  IMAD R5, R3, R6, R7 ;  /* 0x0000000603057224 */ /* 0x000fca00078e0207 */
[----:B------:R-:W-:Y:S01]  /*1fa40*/  ISETP.GT.AND P6, PT, R5, R4, PT ;  /* 0x000000040500720c */ /* 0x000fe20003fc4270 */
[----:B------:R-:W-:-:S12]  /*1fa50*/  BRA.DIV UR4, `(.L_x_1405) ;  /* 0x0000002204807947 */ /* 0x000fd8000b800000 */
[----:B------:R-:W-:-:S04]  /*1fa60*/  VOTE.ANY R5, PT, !P6 ;  /* 0x0000000000057806 */ /* 0x000fc800070e0100 */
[----:B------:R-:W3:Y:S02]  /*1fa70*/  POPC R8, R5 ;  /* 0x0000000500087309 */ /* 0x000ee40000000000 */
[----:B---3--:R3:W4:Y:S02]  /*1fa80*/  SHFL.IDX PT, R17, R2, R8, 0x1f ;  /* 0x00001f0802117589 */ /* 0x00872400000e0000 */
.L_x_1502:
[----:B------:R-:W-:Y:S01]  /*1fa90*/  ISETP.NE.AND P0, PT, R5, RZ, PT ;  /* 0x000000ff0500720c */ /* 0x000fe20003f05270 */
[----:B------:R-:W-:-:S12]  /*1faa0*/  IMAD.MOV.U32 R14, RZ, RZ, RZ ;  /* 0x000000ffff0e7224 */ /* 0x000fd800078e00ff */
[----:B------:R-:W-:Y:S05]  /*1fab0*/  @!P0 BRA `(.L_x_1406) ;  /* 0x0000000000108947 */ /* 0x000fea0003800000 */
[----:B------:R-:W-:Y:S01]  /*1fac0*/  UMOV UR4, 0xffffffff ;  /* 0xffffffff00047882 */ /* 0x000fe20000000000 */
[----:B------:R-:W-:Y:S02]  /*1fad0*/  VIADD R12, R8, 0xffffffff ;  /* 0xffffffff080c7836 */ /* 0x000fe40000000000 */
[----:B------:R-:W-:Y:S05]  /*1fae0*/  BRA.DIV UR4, `(.L_x_1407) ;  /* 0x0000002204a47947 */ /* 0x000fea000b800000 */
[----:B------:R0:W0:Y:S02]  /*1faf0*/  SHFL.IDX PT, R14, R3, R12, 0x1f ;  /* 0x00001f0c030e7589 */ /* 0x00002400000e0000 */
.L_x_1406:
[----:B0--3--:R-:W0:Y:S01]  /*1fb00*/  LDC.64 R2, c[0x0][0xc68] ;  /* 0x00031a00ff027b82 */ /* 0x009e220000000a00 */
[----:B------:R-:W-:-:S04]  /*1fb10*/  IMAD.IADD R19, R8, 0x1, R19 ;  /* 0x0000000108137824 */ /* 0x000fc800078e0213 */
[----:B0-----:R-:W-:-:S05]  /*1fb20*/  IMAD.WIDE R2, R19, 0x4, R2 ;  /* 0x0000000413027825 */ /* 0x001fca00078e0202 */
[----:B------:R0:W4:Y:S01]  /*1fb30*/  LDG.E R8, desc[UR38][R2.64] ;  /* 0x0000002602087981 */ /* 0x000122000c1e1900 */
[----:B--2---:R-:W-:Y:S02]  /*1fb40*/  IMAD R16, R14, R6, R7 ;  /* 0x000000060e107224 */ /* 0x004fe400078e0207 */
        /* <DEDUP_REMOVED lines=10> */
[----:B------:R-:W-:-:S03]  /*1fbf0*/  IABS R7, R5 ;  /* 0x0000000500077213 */ /* 0x000fc60000000000 */
[----:B------:R-:W-:Y:S02]  /*1fc00*/  IMAD.IADD R2, R4, 0x1, -R16 ;  /* 0x0000000104027824 */ /* 0x000fe400078e0a10 */
[----:B------:R-:W-:-:S03]  /*1fc10*/  IMAD.MOV R7, RZ, RZ, -R7 ;  /* 0x000000ffff077224 */ /* 0x000fc600078e0a07 */
[----:B------:R-:W-:-:S05]  /*1fc20*/  IABS R4, R2 ;  /* 0x0000000200047213 */ /* 0x000fca0000000000 */
        /* <DEDUP_REMOVED lines=8> */
[----:B------:R-:W-:-:S03]  /*1fcb0*/  ISETP.GE.AND P0, PT, R4, RZ, PT ;  /* 0x000000ff0400720c */ /* 0x000fc60003f06270 */
[----:B------:R-:W-:-:S10]  /*1fcc0*/  IMAD.MOV.U32 R9, RZ, RZ, R3 ;  /* 0x000000ffff097224 */ /* 0x000fd400078e0003 */
[----:B------:R-:W-:Y:S01]  /*1fcd0*/  @!P0 IMAD.MOV R9, RZ, RZ, -R9 ;  /* 0x000000ffff098224 */ /* 0x000fe200078e0a09 */
[----:B------:R-:W-:-:S13]  /*1fce0*/  ISETP.NE.AND P0, PT, R5, RZ, PT ;  /* 0x000000ff0500720c */ /* 0x000fda0003f05270 */
[----:B------:R-:W-:-:S05]  /*1fcf0*/  @!P0 LOP3.LUT R9, RZ, R5, RZ, 0x33, !PT ;  /* 0x00000005ff098212 */ /* 0x000fca00078e33ff */
[----:B------:R-:W-:Y:S02]  /*1fd00*/  IMAD R4, R8, R9, RZ ;  /* 0x0000000908047224 */ /* 0x000fe400078e02ff */
[----:B------:R-:W-:Y:S02]  /*1fd10*/  IMAD.MOV R9, RZ, RZ, -R9 ;  /* 0x000000ffff097224 */ /* 0x000fe400078e0a09 */
[----:B------:R-:W-:Y:S02]  /*1fd20*/  IMAD.MOV R3, RZ, RZ, -R4 ;  /* 0x000000ffff037224 */ /* 0x000fe400078e0a04 */
[----:B------:R-:W-:-:S03]  /*1fd30*/  IMAD R5, R5, R9, R2 ;  /* 0x0000000905057224 */ /* 0x000fc600078e0202 */
[----:B------:R-:W-:-:S04]  /*1fd40*/  VIADDMNMX R6, R3, R6, R8, PT ;  /* 0x0000000603067246 */ /* 0x000fc80003800108 */
[----:B------:R-:W-:-:S04]  /*1fd50*/  IABS R7, R6 ;  /* 0x0000000600077213 */ /* 0x000fc80000000000 */
[----:B------:R-:W0:Y:S08]  /*1fd60*/  I2F.RP R8, R7 ;  /* 0x0000000700087306 */ /* 0x000e300000209400 */
[----:B0-----:R-:W0:Y:S02]  /*1fd70*/  MUFU.RCP R8, R8 ;  /* 0x0000000800087308 */ /* 0x001e240000001000 */
[----:B0-----:R-:W-:Y:S01]  /*1fd80*/  VIADD R3, R8, 0xffffffe ;  /* 0x0ffffffe08037836 */ /* 0x001fe20000000000 */
[----:B------:R-:W-:-:S05]  /*1fd90*/  IABS R8, R6 ;  /* 0x0000000600087213 */ /* 0x000fca0000000000 */
[----:B------:R-:W0:Y:S01]  /*1fda0*/  F2I.FTZ.U32.TRUNC.NTZ R3, R3 ;  /* 0x0000000300037305 */ /* 0x000e22000021f000 */
[----:B------:R-:W-:Y:S02]  /*1fdb0*/  IMAD.MOV R8, RZ, RZ, -R8 ;  /* 0x000000ffff087224 */ /* 0x000fe400078e0a08 */
[----:B0-----:R-:W-:-:S04]  /*1fdc0*/  IMAD.MOV R2, RZ, RZ, -R3 ;  /* 0x000000ffff027224 */ /* 0x001fc800078e0a03 */
[----:B------:R-:W-:Y:S02]  /*1fdd0*/  IMAD R9, R2, R7, RZ ;  /* 0x0000000702097224 */ /* 0x000fe400078e02ff */
[----:B------:R-:W-:-:S04]  /*1fde0*/  IMAD.MOV.U32 R2, RZ, RZ, RZ ;  /* 0x000000ffff027224 */ /* 0x000fc800078e00ff */
[----:B------:R-:W-:Y:S01]  /*1fdf0*/  IMAD.HI.U32 R2, R3, R9, R2 ;  /* 0x0000000903027227 */ /* 0x000fe200078e0002 */
[----:B------:R-:W-:Y:S02]  /*1fe00*/  IABS R9, R5 ;  /* 0x0000000500097213 */ /* 0x000fe40000000000 */
[C---:B------:R-:W-:Y:S01]  /*1fe10*/  LOP3.LUT R3, R5.reuse, R6, RZ, 0x3c, !PT ;  /* 0x0000000605037212 */ /* 0x040fe200078e3cff */
[----:B------:R-:W-:Y:S02]  /*1fe20*/  IMAD.IADD R5, R5, 0x1, R4 ;  /* 0x0000000105057824 */ /* 0x000fe400078e0204 */
[----:B------:R-:W-:-:S04]  /*1fe30*/  IMAD.HI.U32 R2, R2, R9, RZ ;  /* 0x0000000902027227 */ /* 0x000fc800078e00ff */
[----:B------:R-:W-:-:S05]  /*1fe40*/  IMAD R8, R2, R8, R9 ;  /* 0x0000000802087224 */ /* 0x000fca00078e0209 */
        /* <DEDUP_REMOVED lines=14> */
.L_x_1400:
[----:B------:R-:W-:Y:S01]  /*1ff30*/  UMOV UR4, URZ ;  /* 0x0000003f00047c82 */ /* 0x000fe20008000000 */
[----:B------:R-:W-:Y:S01]  /*1ff40*/  UMOV UR5, URZ ;  /* 0x0000003f00057c82 */ /* 0x000fe20008000000 */
[----:B------:R-:W-:Y:S01]  /*1ff50*/  ULDC UR6, c[0x0][0xc14] ;  /* 0x0003050000067ab9 */ /* 0x000fe20000000800 */
[----:B--2---:R-:W-:Y:S02]  /*1ff60*/  IMAD.MOV.U32 R16, RZ, RZ, R4 ;  /* 0x000000ffff107224 */ /* 0x004fe400078e0004 */
[----:B------:R-:W-:Y:S02]  /*1ff70*/  IMAD.U32 R17, RZ, RZ, UR4 ;  /* 0x00000004ff117e24 */ /* 0x000fe4000f8e00ff */
[----:B------:R-:W-:Y:S02]  /*1ff80*/  IMAD.U32 R18, RZ, RZ, UR5 ;  /* 0x00000005ff127e24 */ /* 0x000fe4000f8e00ff */
[----:B------:R-:W-:-:S07]  /*1ff90*/  IMAD.U32 R19, RZ, RZ, UR6 ;  /* 0x00000006ff137e24 */ /* 0x000fce000f8e00ff */
.L_x_1408:
        /* <DEDUP_REMOVED lines=10> */
.L_x_1307:
        /* <DEDUP_REMOVED lines=12> */
.L_x_1505:
[----:B------:R-:W-:Y:S05]  /*20100*/  BSYNC B0 ;  /* 0x0000000000007941 */ /* 0x000fea0003800000 */
.L_x_1410:
[----:B------:R-:W-:-:S03]  /*20110*/  UMOV UR4, 0xffffffff ;  /* 0xffffffff00047882 */ /* 0x000fc60000000000 */
[----:B------:R-:W-:Y:S05]  /*20120*/  BRA.DIV UR4, `(.L_x_1412) ;  /* 0x0000001e044c7947 */ /* 0x000fea000b800000 */
[----:B0-----:R-:W0:Y:S02]  /*20130*/  S2R R0, SR_TID.X ;  /* 0x0000000000007919 */ /* 0x001e240000002100 */
[----:B0-----:R-:W-:-:S04]  /*20140*/  SHF.R.U32.HI R0, RZ, 0x5, R0 ;  /* 0x00000005ff007819 */ /* 0x001fc80000011600 */
[----:B------:R-:W-:-:S05]  /*20150*/  LOP3.LUT R0, R0, 0x3, RZ, 0xc0, !PT ;  /* 0x0000000300007812 */ /* 0x000fca00078ec0ff */
[----:B------:R0:W2:Y:S02]  /*20160*/  SHFL.IDX PT, R14, R0, RZ, 0x1f ;  /* 0x00001fff000e7589 */ /* 0x0000a400000e0000 */
.L_x_1508:
[----:B--2---:R-:W-:-:S13]  /*20170*/  ISETP.NE.AND P0, PT, R14, RZ, PT ;  /* 0x000000ff0e00720c */ /* 0x004fda0003f05270 */
[----:B------:R-:W-:Y:S05]  /*20180*/  @P0 BRA `(.L_x_1090) ;  /* 0x0000000000880947 */ /* 0x000fea0003800000 */
[----:B------:R-:W-:-:S03]  /*20190*/  UMOV UR4, 0xffffffff ;  /* 0xffffffff00047882 */ /* 0x000fc60000000000 */
[----:B------:R-:W-:Y:S05]  /*201a0*/  BRA.DIV UR4, `(.L_x_1413) ;  /* 0x0000001e04607947 */ /* 0x000fea000b800000 */
[----:B------:R-:W-:-:S13]  /*201b0*/  ELECT P6, URZ, PT ;  /* 0x00000000003f782f */ /* 0x000fda00038c0000 */
.L_x_1511:
[----:B------:R-:W-:Y:S05]  /*201c0*/  @!P6 BRA `(.L_x_1090) ;  /* 0x000000000078e947 */ /* 0x000fea0003800000 */
[----:B0-----:R-:W2:Y:S02]  /*201d0*/  LDL.LU R0, [R1+0xc] ;  /* 0x00000c0001007983 */ /* 0x001ea40000300800 */
[----:B--2---:R-:W-:-:S04]  /*201e0*/  LOP3.LUT R0, R0, 0x2, RZ, 0xfc, !PT ;  /* 0x0000000200007812 */ /* 0x004fc800078efcff */
[----:B------:R-:W-:-:S13]  /*201f0*/  ISETP.NE.AND P2, PT, R0, 0x3, PT ;  /* 0x000000030000780c */ /* 0x000fda0003f45270 */
[----:B------:R-:W-:Y:S05]  /*20200*/  @!P2 BRA `(.L_x_1414) ;  /* 0x000000000004a947 */ /* 0x000fea0003800000 */
[----:B------:R-:W-:Y:S01]  /*20210*/  BPT.TRAP 0x1 ;  /* 0x000000040000795c */ /* 0x000fe20000300000 */
.L_x_1414:
        /* <DEDUP_REMOVED lines=12> */
.L_x_1512:
[----:B------:R-:W2:Y:S02]  /*202e0*/  SYNCS.PHASECHK.TRANS64.TRYWAIT P0, [R3+URZ], R0 ;  /* 0x00000000030075a7 */ /* 0x000ea4000800017f */
[----:B--2---:R-:W-:Y:S05]  /*202f0*/  @!P0 BRA `(.L_x_1416) ;  /* 0x0000001c00408947 */ /* 0x004fea0003800000 */
.L_x_1513:
[----:B------:R-:W-:Y:S05]  /*20300*/  @!P2 BRA `(.L_x_1417) ;  /* 0x000000000004a947 */ /* 0x000fea0003800000 */
[----:B------:R-:W-:Y:S01]  /*20310*/  BPT.TRAP 0x1 ;  /* 0x000000040000795c */ /* 0x000fe20000300000 */
.L_x_1417:
[----:B--2---:R-:W-:-:S04]  /*20320*/  VIADD R3, R9, 0x2d860 ;  /* 0x0002d86009037836 */ /* 0x004fc80000000000 */
[----:B------:R-:W-:-:S04]  /*20330*/  IMAD R5, R22, 0x8, R3 ;  /* 0x0000000816057824 */ /* 0x000fc800078e0203 */
[----:B------:R-:W2:Y:S02]  /*20340*/  SYNCS.PHASECHK.TRANS64.TRYWAIT P0, [R5+URZ], R2 ;  /* 0x00000002050075a7 */ /* 0x000ea4000800017f */
[----:B--2---:R-:W-:Y:S05]  /*20350*/  @!P0 BRA `(.L_x_1418) ;  /* 0x0000001c003c8947 */ /* 0x004fea0003800000 */
.L_x_1514:
[----:B------:R-:W-:-:S07]  /*20360*/  IMAD R3, R4, 0x8, R3 ;  /* 0x0000000804037824 */ /* 0x000fce00078e0203 */
.L_x_1419:
[----:B---3--:R3:W4:Y:S02]  /*20370*/  SYNCS.PHASECHK.TRANS64.TRYWAIT P0, [R3+URZ], R0 ;  /* 0x00000000030075a7 */ /* 0x008724000800017f */
[----:B----4-:R-:W-:Y:S05]  /*20380*/  @!P0 NANOSLEEP.SYNCS 0x989680 ;  /* 0x009896800000895d */ /* 0x010fea0003900000 */
[----:B------:R-:W4:Y:S02]  /*20390*/  @!P0 SYNCS.PHASECHK.TRANS64 P0, [R3+URZ], R0 ;  /* 0x00000000030085a7 */ /* 0x000f24000800007f */
[----:B----4-:R-:W-:Y:S05]  /*203a0*/  @!P0 BRA `(.L_x_1419) ;  /* 0xfffffffc00f08947 */ /* 0x010fea000383ffff */
.L_x_1090:
[----:B------:R-:W-:Y:S05]  /*203b0*/  BSYNC B7 ;  /* 0x0000000000077941 */ /* 0x000fea0003800000 */
.L_x_1087:
[----:B------:R-:W-:Y:S05]  /*203c0*/  EXIT ;  /* 0x000000000000794d */ /* 0x000fea0003800000 */
.L_x_1114:
[----:B0-----:R0:W1:Y:S02]  /*203d0*/  SYNCS.PHASECHK.TRANS64.TRYWAIT P5, [R15+URZ+0x2d890], R86 ;  /* 0x02d890560f0075a7 */ /* 0x00106400080a017f */
[----:B-1----:R-:W-:Y:S05]  /*203e0*/  @!P5 NANOSLEEP.SYNCS 0x989680 ;  /* 0x009896800000d95d */ /* 0x002fea0003900000 */
[----:B------:R-:W1:Y:S02]  /*203f0*/  @!P5 SYNCS.PHASECHK.TRANS64 P5, [R15+URZ+0x2d890], R86 ;  /* 0x02d890560f00d5a7 */ /* 0x000e6400080a007f */
[----:B-1----:R-:W-:Y:S05]  /*20400*/  @!P5 BRA `(.L_x_1114) ;  /* 0xfffffffc00f0d947 */ /* 0x002fea000383ffff */
[----:B------:R-:W-:Y:S05]  /*20410*/  BRA `(.L_x_1420) ;  /* 0xfffffe2c00a87947 */ /* 0x000fea000383ffff */
.L_x_1142:
[----:B0-----:R0:W1:Y:S02]  /*20420*/  SYNCS.PHASECHK.TRANS64.TRYWAIT P5, [R15+URZ+0x2d890], R86 ;  /* 0x02d890560f0075a7 */ /* 0x00106400080a017f */
[----:B-1----:R-:W-:Y:S05]  /*20430*/  @!P5 NANOSLEEP.SYNCS 0x989680 ;  /* 0x009896800000d95d */ /* 0x002fea0003900000 */
[----:B------:R-:W1:Y:S02]  /*20440*/  @!P5 SYNCS.PHASECHK.TRANS64 P5, [R15+URZ+0x2d890], R86 ;  /* 0x02d890560f00d5a7 */ /* 0x000e6400080a007f */
[----:B-1----:R-:W-:Y:S05]  /*20450*/  @!P5 BRA `(.L_x_1142) ;  /* 0xfffffffc00f0d947 */ /* 0x002fea000383ffff */
[----:B------:R-:W-:Y:S05]  /*20460*/  BRA `(.L_x_1421) ;  /* 0xfffffe4800887947 */ /* 0x000fea000383ffff */
.L_x_1155:
[----:B0-----:R0:W1:Y:S02]  /*20470*/  SYNCS.PHASECHK.TRANS64.TRYWAIT P4, [R15+URZ+0x2d890], R86 ;  /* 0x02d890560f0075a7 */ /* 0x001064000808017f */
[----:B-1----:R-:W-:Y:S05]  /*20480*/  @!P4 NANOSLEEP.SYNCS 0x989680 ;  /* 0x009896800000c95d */ /* 0x002fea0003900000 */
[----:B------:R-:W1:Y:S02]  /*20490*/  @!P4 SYNCS.PHASECHK.TRANS64 P4, [R15+URZ+0x2d890], R86 ;  /* 0x02d890560f00c5a7 */ /* 0x000e64000808007f */
[----:B-1----:R-:W-:Y:S05]  /*204a0*/  @!P4 BRA `(.L_x_1155) ;  /* 0xfffffffc00f0c947 */ /* 0x002fea000383ffff */
[----:B------:R-:W-:Y:S05]  /*204b0*/  BRA `(.L_x_1422) ;  /* 0xfffffe6400247947 */ /* 0x000fea000383ffff */
.L_x_1159:
[----:B--2---:R2:W3:Y:S02]  /*204c0*/  SYNCS.PHASECHK.TRANS64.TRYWAIT P3, [R15+URZ+0x2d8b0], R86 ;  /* 0x02d8b0560f0075a7 */ /* 0x0044e4000806017f */
[----:B---3--:R-:W-:Y:S05]  /*204d0*/  @!P3 NANOSLEEP.SYNCS 0x989680 ;  /* 0x009896800000b95d */ /* 0x008fea0003900000 */
[----:B------:R-:W3:Y:S02]  /*204e0*/  @!P3 SYNCS.PHASECHK.TRANS64 P3, [R15+URZ+0x2d8b0], R86 ;  /* 0x02d8b0560f00b5a7 */ /* 0x000ee4000806007f */
[----:B---3--:R-:W-:Y:S05]  /*204f0*/  @!P3 BRA `(.L_x_1159) ;  /* 0xfffffffc00f0b947 */ /* 0x008fea000383ffff */
[----:B------:R-:W-:Y:S05]  /*20500*/  BRA `(.L_x_1423) ;  /* 0xfffffe6400bc7947 */ /* 0x000fea000383ffff */
.L_x_1173:
[----:B------:R-:W-:Y:S01]  /*20510*/  BSSY B0, `(.L_x_1424) ;  /* 0x0000008000007945 */ /* 0x000fe20003800000 */
[----:B------:R-:W-:Y:S02]  /*20520*/  IMAD.MOV.U32 R13, RZ, RZ, R44 ;  /* 0x000000ffff0d7224 */ /* 0x000fe400078e002c */
[----:B------:R-:W-:Y:S02]  /*20530*/  IMAD.MOV.U32 R12, RZ, RZ, RZ ;  /* 0x000000ffff0c7224 */ /* 0x000fe400078e00ff */
[----:B------:R-:W-:Y:S02]  /*20540*/  IMAD.MOV.U32 R11, RZ, RZ, 0x1f ;  /* 0x0000001fff0b7424 */ /* 0x000fe400078e00ff */
[----:B------:R-:W-:-:S07]  /*20550*/  IMAD.MOV.U32 R15, RZ, RZ, -0x1 ;  /* 0xffffffffff0f7424 */ /* 0x000fce00078e00ff */
[----:B0----5:R-:W-:Y:S05]  /*20560*/  WARPSYNC.COLLECTIVE R15, `(.L_x_1425) ;  /* 0x000000000f087348 */ /* 0x021fea0003c00000 */
[----:B0-----:R0:W1:Y:S02]  /*20570*/  SHFL.IDX P6, R14, R13, R12, R11 ;  /* 0x0000000c0d0e7389 */ /* 0x00106400000c000b */
[----:B01---5:R-:W-:Y:S01]  /*20580*/  ENDCOLLECTIVE ;  /* 0x000000000000791b */ /* 0x023fe20003800000 */
.L_x_1425:
[----:B------:R-:W-:Y:S05]  /*20590*/  BSYNC B0 ;  /* 0x0000000000007941 */ /* 0x000fea0003800000 */
.L_x_1424:
[----:B------:R2:W-:Y:S01]  /*205a0*/  STL [R1+0xc], R14 ;  /* 0x00000c0e01007387 */ /* 0x0005e20000100800 */
[----:B------:R-:W-:Y:S05]  /*205b0*/  BRA `(.L_x_1426) ;  /* 0xfffffe7000047947 */ /* 0x000fea000383ffff */
.L_x_1186:
[----:B------:R-:W-:Y:S01]  /*205c0*/  BSSY B1, `(.L_x_1427) ;  /* 0x0000007000017945 */ /* 0x000fe20003800000 */
[----:B------:R-:W-:Y:S02]  /*205d0*/  IMAD.MOV.U32 R12, RZ, RZ, RZ ;  /* 0x000000ffff0c7224 */ /* 0x000fe400078e00ff */
[----:B------:R-:W-:Y:S02]  /*205e0*/  IMAD.MOV.U32 R11, RZ, RZ, 0x1e1f ;  /* 0x00001e1fff0b7424 */ /* 0x000fe400078e00ff */
[----:B------:R-:W-:-:S07]  /*205f0*/  IMAD.MOV.U32 R15, RZ, RZ, -0x1 ;  /* 0xffffffffff0f7424 */ /* 0x000fce00078e00ff */
[----:B------:R-:W-:Y:S05]  /*20600*/  WARPSYNC.COLLECTIVE R15, `(.L_x_1428) ;  /* 0x000000000f087348 */ /* 0x000fea0003c00000 */
[----:B------:R0:W1:Y:S02]  /*20610*/  SHFL.IDX P6, R14, R13, R12, R11 ;  /* 0x0000000c0d0e7389 */ /* 0x00006400000c000b */
[----:B01----:R-:W-:Y:S01]  /*20620*/  ENDCOLLECTIVE ;  /* 0x000000000000791b */ /* 0x003fe20003800000 */
.L_x_1428:
[----:B------:R-:W-:Y:S05]  /*20630*/  BSYNC B1 ;  /* 0x0000000000017941 */ /* 0x000fea0003800000 */
.L_x_1427:
[----:B------:R-:W-:Y:S05]  /*20640*/  BRA `(.L_x_1429) ;  /* 0xfffffe7c00507947 */ /* 0x000fea000383ffff */
.L_x_1187:
        /* <DEDUP_REMOVED lines=8> */
.L_x_1431:
[----:B------:R-:W-:Y:S05]  /*206d0*/  BSYNC B1 ;  /* 0x0000000000017941 */ /* 0x000fea0003800000 */
.L_x_1430:
[----:B------:R-:W-:Y:S05]  /*206e0*/  BRA `(.L_x_1432) ;  /* 0xfffffe7c00347947 */ /* 0x000fea000383ffff */
.L_x_1188:
        /* <DEDUP_REMOVED lines=8> */
.L_x_1434:
[----:B------:R-:W-:Y:S05]  /*20770*/  BSYNC B1 ;  /* 0x0000000000017941 */ /* 0x000fea0003800000 */
.L_x_1433:
[----:B------:R-:W-:Y:S05]  /*20780*/  BRA `(.L_x_1435) ;  /* 0xfffffe7c00187947 */ /* 0x000fea000383ffff */
.L_x_1189:
        /* <DEDUP_REMOVED lines=8> */
.L_x_1437:
[----:B------:R-:W-:Y:S05]  /*20810*/  BSYNC B1 ;  /* 0x0000000000017941 */ /* 0x000fea0003800000 */
.L_x_1436:
[----:B------:R-:W-:Y:S05]  /*20820*/  BRA `(.L_x_1438) ;  /* 0xfffffe7800fc7947 */ /* 0x000fea000383ffff */
.L_x_1191:
[----:B0-----:R0:W1:Y:S02]  /*20830*/  SYNCS.PHASECHK.TRANS64.TRYWAIT P1, [R2+URZ+0x2d800], R3 ;  /* 0x02d80003020075a7 */ /* 0x001064000802017f */
[----:B-1----:R-:W-:Y:S05]  /*20840*/  @!P1 NANOSLEEP.SYNCS 0x989680 ;  /* 0x009896800000995d */ /* 0x002fea0003900000 */
[----:B------:R-:W1:Y:S02]  /*20850*/  @!P1 SYNCS.PHASECHK.TRANS64 P1, [R2+URZ+0x2d800], R3 ;  /* 0x02d80003020095a7 */ /* 0x000e64000802007f */
[----:B-1----:R-:W-:Y:S05]  /*20860*/  @!P1 BRA `(.L_x_1191) ;  /* 0xfffffffc00f09947 */ /* 0x002fea000383ffff */
[----:B------:R-:W-:Y:S05]  /*20870*/  BRA `(.L_x_1439) ;  /* 0xfffffe7c007c7947 */ /* 0x000fea000383ffff */
.L_x_1205:
[----:B------:R-:W-:Y:S01]  /*20880*/  BSSY B1, `(.L_x_1440) ;  /* 0x0000007000017945 */ /* 0x000fe20003800000 */
[----:B------:R-:W-:Y:S02]  /*20890*/  IMAD.MOV.U32 R12, RZ, RZ, RZ ;  /* 0x000000ffff0c7224 */ /* 0x000fe400078e00ff */
[----:B------:R-:W-:Y:S02]  /*208a0*/  IMAD.MOV.U32 R11, RZ, RZ, 0x1e1f ;  /* 0x00001e1fff0b7424 */ /* 0x000fe400078e00ff */
[----:B------:R-:W-:-:S07]  /*208b0*/  IMAD.MOV.U32 R15, RZ, RZ, -0x1 ;  /* 0xffffffffff0f7424 */ /* 0x000fce00078e00ff */
[----:B------:R-:W-:Y:S05]  /*208c0*/  WARPSYNC.COLLECTIVE R15, `(.L_x_1441) ;  /* 0x000000000f087348 */ /* 0x000fea0003c00000 */
[----:B------:R0:W1:Y:S02]  /*208d0*/  SHFL.IDX P6, R14, R13, R12, R11 ;  /* 0x0000000c0d0e7389 */ /* 0x00006400000c000b */
[----:B01----:R-:W-:Y:S01]  /*208e0*/  ENDCOLLECTIVE ;  /* 0x000000000000791b */ /* 0x003fe20003800000 */
.L_x_1441:
[----:B------:R-:W-:Y:S05]  /*208f0*/  BSYNC B1 ;  /* 0x0000000000017941 */ /* 0x000fea0003800000 */
.L_x_1440:
[----:B------:R-:W-:Y:S05]  /*20900*/  BRA `(.L_x_1442) ;  /* 0xfffffe9800007947 */ /* 0x000fea000383ffff */
.L_x_1206:
        /* <DEDUP_REMOVED lines=8> */
.L_x_1444:
[----:B------:R-:W-:Y:S05]  /*20990*/  BSYNC B1 ;  /* 0x0000000000017941 */ /* 0x000fea0003800000 */
.L_x_1443:
[----:B------:R-:W-:Y:S05]  /*209a0*/  BRA `(.L_x_1445) ;  /* 0xfffffe9400e47947 */ /* 0x000fea000383ffff */
.L_x_1207:
        /* <DEDUP_REMOVED lines=8> */
.L_x_1447:
[----:B------:R-:W-:Y:S05]  /*20a30*/  BSYNC B1 ;  /* 0x0000000000017941 */ /* 0x000fea0003800000 */
.L_x_1446:
[----:B------:R-:W-:Y:S05]  /*20a40*/  BRA `(.L_x_1448) ;  /* 0xfffffe9400c87947 */ /* 0x000fea000383ffff */
.L_x_1208:
        /* <DEDUP_REMOVED lines=8> */
.L_x_1450:
[----:B------:R-:W-:Y:S05]  /*20ad0*/  BSYNC B1 ;  /* 0x0000000000017941 */ /* 0x000fea0003800000 */
.L_x_1449:
[----:B------:R-:W-:Y:S05]  /*20ae0*/  BRA `(.L_x_1451) ;  /* 0xfffffe9400ac7947 */ /* 0x000fea000383ffff */
.L_x_1210:
[----:B0-----:R0:W1:Y:S02]  /*20af0*/  SYNCS.PHASECHK.TRANS64.TRYWAIT P1, [R2+URZ+0x2d800], R9 ;  /* 0x02d80009020075a7 */ /* 0x001064000802017f */
[----:B-1----:R-:W-:Y:S05]  /*20b00*/  @!P1 NANOSLEEP.SYNCS 0x989680 ;  /* 0x009896800000995d */ /* 0x002fea0003900000 */
[----:B------:R-:W1:Y:S02]  /*20b10*/  @!P1 SYNCS.PHASECHK.TRANS64 P1, [R2+URZ+0x2d800], R9 ;  /* 0x02d80009020095a7 */ /* 0x000e64000802007f */
[----:B-1----:R-:W-:Y:S05]  /*20b20*/  @!P1 BRA `(.L_x_1210) ;  /* 0xfffffffc00f09947 */ /* 0x002fea000383ffff */
[----:B------:R-:W-:Y:S05]  /*20b30*/  BRA `(.L_x_1452) ;  /* 0xfffffe98002c7947 */ /* 0x000fea000383ffff */
.L_x_1218:
[----:B-1----:R1:W2:Y:S02]  /*20b40*/  SYNCS.PHASECHK.TRANS64.TRYWAIT P2, [R3+URZ+0x2d830], R0 ;  /* 0x02d83000030075a7 */ /* 0x0022a4000804017f */
[----:B--2---:R-:W-:Y:S05]  /*20b50*/  @!P2 NANOSLEEP.SYNCS 0x989680 ;  /* 0x009896800000a95d */ /* 0x004fea0003900000 */
[----:B------:R-:W2:Y:S02]  /*20b60*/  @!P2 SYNCS.PHASECHK.TRANS64 P2, [R3+URZ+0x2d830], R0 ;  /* 0x02d830000300a5a7 */ /* 0x000ea4000804007f */
[----:B--2---:R-:W-:Y:S05]  /*20b70*/  @!P2 BRA `(.L_x_1218) ;  /* 0xfffffffc00f0a947 */ /* 0x004fea000383ffff */
[----:B------:R-:W-:Y:S05]  /*20b80*/  BRA `(.L_x_1217) ;  /* 0xfffffeb000387947 */ /* 0x000fea000383ffff */
.L_x_1236:
[----:B-1----:R1:W2:Y:S02]  /*20b90*/  SYNCS.PHASECHK.TRANS64.TRYWAIT P4, [R15+URZ+0x2d830], R0 ;  /* 0x02d830000f0075a7 */ /* 0x0022a4000808017f */
[----:B--2---:R-:W-:Y:S05]  /*20ba0*/  @!P4 NANOSLEEP.SYNCS 0x989680 ;  /* 0x009896800000c95d */ /* 0x004fea0003900000 */
[----:B------:R-:W2:Y:S02]  /*20bb0*/  @!P4 SYNCS.PHASECHK.TRANS64 P4, [R15+URZ+0x2d830], R0 ;  /* 0x02d830000f00c5a7 */ /* 0x000ea4000808007f */
[----:B--2---:R-:W-:Y:S05]  /*20bc0*/  @!P4 BRA `(.L_x_1236) ;  /* 0xfffffffc00f0c947 */ /* 0x004fea000383ffff */
[----:B------:R-:W-:Y:S05]  /*20bd0*/  BRA `(.L_x_1235) ;  /* 0xfffffee400807947 */ /* 0x000fea000383ffff */
.L_x_1240:
[----:B-1----:R1:W2:Y:S02]  /*20be0*/  SYNCS.PHASECHK.TRANS64.TRYWAIT P3, [R14+URZ+0x2d850], R0 ;  /* 0x02d850000e0075a7 */ /* 0x0022a4000806017f */
[----:B--2---:R-:W-:Y:S05]  /*20bf0*/  @!P3 NANOSLEEP.SYNCS 0x989680 ;  /* 0x009896800000b95d */ /* 0x004fea0003900000 */
[----:B------:R-:W2:Y:S02]  /*20c00*/  @!P3 SYNCS.PHASECHK.TRANS64 P3, [R14+URZ+0x2d850], R0 ;  /* 0x02d850000e00b5a7 */ /* 0x000ea4000806007f */
[----:B--2---:R-:W-:Y:S05]  /*20c10*/  @!P3 BRA `(.L_x_1240) ;  /* 0xfffffffc00f0b947 */ /* 0x004fea000383ffff */
[----:B------:R-:W-:Y:S05]  /*20c20*/  BRA `(.L_x_1237) ;  /* 0xfffffee800847947 */ /* 0x000fea000383ffff */
.L_x_1259:
[----:B-1----:R1:W2:Y:S02]  /*20c30*/  SYNCS.PHASECHK.TRANS64.TRYWAIT P3, [R0+URZ+0x2d830], R3 ;  /* 0x02d83003000075a7 */ /* 0x0022a4000806017f */
[----:B--2---:R-:W-:Y:S05]  /*20c40*/  @!P3 NANOSLEEP.SYNCS 0x989680 ;  /* 0x009896800000b95d */ /* 0x004fea0003900000 */
[----:B------:R-:W2:Y:S02]  /*20c50*/  @!P3 SYNCS.PHASECHK.TRANS64 P3, [R0+URZ+0x2d830], R3 ;  /* 0x02d830030000b5a7 */ /* 0x000ea4000806007f */
[----:B--2---:R-:W-:Y:S05]  /*20c60*/  @!P3 BRA `(.L_x_1259) ;  /* 0xfffffffc00f0b947 */ /* 0x004fea000383ffff */
[----:B------:R-:W-:Y:S05]  /*20c70*/  BRA `(.L_x_1258) ;  /* 0xffffff1800ec7947 */ /* 0x000fea000383ffff */
.L_x_1263:
[----:B-1----:R1:W2:Y:S02]  /*20c80*/  SYNCS.PHASECHK.TRANS64.TRYWAIT P2, [R3+URZ+0x2d850], R0 ;  /* 0x02d85000030075a7 */ /* 0x0022a4000804017f */
[----:B--2---:R-:W-:Y:S05]  /*20c90*/  @!P2 NANOSLEEP.SYNCS 0x989680 ;  /* 0x009896800000a95d */ /* 0x004fea0003900000 */
[----:B------:R-:W2:Y:S02]  /*20ca0*/  @!P2 SYNCS.PHASECHK.TRANS64 P2, [R3+URZ+0x2d850], R0 ;  /* 0x02d850000300a5a7 */ /* 0x000ea4000804007f */
[----:B--2---:R-:W-:Y:S05]  /*20cb0*/  @!P2 BRA `(.L_x_1263) ;  /* 0xfffffffc00f0a947 */ /* 0x004fea000383ffff */
[----:B------:R-:W-:Y:S05]  /*20cc0*/  BRA `(.L_x_1260) ;  /* 0xffffff1c00f07947 */ /* 0x000fea000383ffff */
.L_x_1270:
[----:B-1----:R1:W2:Y:S02]  /*20cd0*/  SYNCS.PHASECHK.TRANS64.TRYWAIT P3, [R0+URZ+0x2d830], R3 ;  /* 0x02d83003000075a7 */ /* 0x0022a4000806017f */
[----:B--2---:R-:W-:Y:S05]  /*20ce0*/  @!P3 NANOSLEEP.SYNCS 0x989680 ;  /* 0x009896800000b95d */ /* 0x004fea0003900000 */
[----:B------:R-:W2:Y:S02]  /*20cf0*/  @!P3 SYNCS.PHASECHK.TRANS64 P3, [R0+URZ+0x2d830], R3 ;  /* 0x02d830030000b5a7 */ /* 0x000ea4000806007f */
[----:B--2---:R-:W-:Y:S05]  /*20d00*/  @!P3 BRA `(.L_x_1270) ;  /* 0xfffffffc00f0b947 */ /* 0x004fea000383ffff */
[----:B------:R-:W-:Y:S05]  /*20d10*/  BRA `(.L_x_1269) ;  /* 0xffffff3c00d07947 */ /* 0x000fea000383ffff */
.L_x_1274:
[----:B-1----:R1:W2:Y:S02]  /*20d20*/  SYNCS.PHASECHK.TRANS64.TRYWAIT P2, [R3+URZ+0x2d850], R0 ;  /* 0x02d85000030075a7 */ /* 0x0022a4000804017f */
[----:B--2---:R-:W-:Y:S05]  /*20d30*/  @!P2 NANOSLEEP.SYNCS 0x989680 ;  /* 0x009896800000a95d */ /* 0x004fea0003900000 */
[----:B------:R-:W2:Y:S02]  /*20d40*/  @!P2 SYNCS.PHASECHK.TRANS64 P2, [R3+URZ+0x2d850], R0 ;  /* 0x02d850000300a5a7 */ /* 0x000ea4000804007f */
[----:B--2---:R-:W-:Y:S05]  /*20d50*/  @!P2 BRA `(.L_x_1274) ;  /* 0xfffffffc00f0a947 */ /* 0x004fea000383ffff */
[----:B------:R-:W-:Y:S05]  /*20d60*/  BRA `(.L_x_1271) ;  /* 0xffffff4000d47947 */ /* 0x000fea000383ffff */
.L_x_1287:
[----:B-1----:R1:W2:Y:S02]  /*20d70*/  SYNCS.PHASECHK.TRANS64.TRYWAIT P0, [R13+URZ+0x2d850], R4 ;  /* 0x02d850040d0075a7 */ /* 0x0022a4000800017f */
[----:B--2---:R-:W-:Y:S05]  /*20d80*/  @!P0 NANOSLEEP.SYNCS 0x989680 ;  /* 0x009896800000895d */ /* 0x004fea0003900000 */
[----:B------:R-:W2:Y:S02]  /*20d90*/  @!P0 SYNCS.PHASECHK.TRANS64 P0, [R13+URZ+0x2d850], R4 ;  /* 0x02d850040d0085a7 */ /* 0x000ea4000800007f */
[----:B--2---:R-:W-:Y:S05]  /*20da0*/  @!P0 BRA `(.L_x_1287) ;  /* 0xfffffffc00f08947 */ /* 0x004fea000383ffff */
[----:B------:R-:W-:Y:S05]  /*20db0*/  BRA `(.L_x_1286) ;  /* 0xffffff7000887947 */ /* 0x000fea000383ffff */
.L_x_1321:
[----:B------:R-:W0:Y:S01]  /*20dc0*/  S2R R13, SR_TID.X ;  /* 0x00000000000d7919 */ /* 0x000e220000002100 */
[----:B------:R-:W-:Y:S01]  /*20dd0*/  BSSY B1, `(.L_x_1453) ;  /* 0x0000009000017945 */ /* 0x000fe20003800000 */
[----:B------:R-:W-:Y:S02]  /*20de0*/  IMAD.MOV.U32 R12, RZ, RZ, RZ ;  /* 0x000000ffff0c7224 */ /* 0x000fe400078e00ff */
[----:B------:R-:W-:Y:S02]  /*20df0*/  IMAD.MOV.U32 R11, RZ, RZ, 0x1f ;  /* 0x0000001fff0b7424 */ /* 0x000fe400078e00ff */
[----:B------:R-:W-:Y:S01]  /*20e00*/  IMAD.MOV.U32 R15, RZ, RZ, -0x1 ;  /* 0xffffffffff0f7424 */ /* 0x000fe200078e00ff */
[----:B0-----:R-:W-:-:S04]  /*20e10*/  SHF.R.U32.HI R13, RZ, 0x5, R13 ;  /* 0x00000005ff0d7819 */ /* 0x001fc8000001160d */
[----:B------:R-:W-:-:S07]  /*20e20*/  LOP3.LUT R13, R13, 0x3, RZ, 0xc0, !PT ;  /* 0x000000030d0d7812 */ /* 0x000fce00078ec0ff */
[----:B-1----:R-:W-:Y:S05]  /*20e30*/  WARPSYNC.COLLECTIVE R15, `(.L_x_1454) ;  /* 0x000000000f087348 */ /* 0x002fea0003c00000 */
[----:B------:R0:W2:Y:S02]  /*20e40*/  SHFL.IDX P6, R14, R13, R12, R11 ;  /* 0x0000000c0d0e7389 */ /* 0x0000a400000c000b */
[----:B012---:R-:W-:Y:S01]  /*20e50*/  ENDCOLLECTIVE ;  /* 0x000000000000791b */ /* 0x007fe20003800000 */
.L_x_1454:
[----:B------:R-:W-:Y:S05]  /*20e60*/  BSYNC B1 ;  /* 0x0000000000017941 */ /* 0x000fea0003800000 */
.L_x_1453:
[----:B------:R-:W-:Y:S05]  /*20e70*/  BRA `(.L_x_1455) ;  /* 0xffffffac00187947 */ /* 0x000fea000383ffff */
.L_x_1322:
[----:B------:R-:W-:Y:S01]  /*20e80*/  BSSY B1, `(.L_x_1456) ;  /* 0x0000006000017945 */ /* 0x000fe20003800000 */
[----:B------:R-:W-:-:S07]  /*20e90*/  IMAD.MOV.U32 R15, RZ, RZ, -0x1 ;  /* 0xffffffffff0f7424 */ /* 0x000fce00078e00ff */
[----:B-1----:R-:W-:Y:S05]  /*20ea0*/  WARPSYNC.COLLECTIVE R15, `(.L_x_1457) ;  /* 0x000000000f0c7348 */ /* 0x002fea0003c00000 */
[----:B------:R-:W-:Y:S02]  /*20eb0*/  ELECT P6, UR62, PT ;  /* 0x00000000003e782f */ /* 0x000fe400038c0000 */
[----:B------:R-:W-:Y:S01]  /*20ec0*/  MOV R14, UR62 ;  /* 0x0000003e000e7c02 */ /* 0x000fe20008000f00 */
[----:B-1----:R-:W-:Y:S10]  /*20ed0*/  ENDCOLLECTIVE ;  /* 0x000000000000791b */ /* 0x002ff40003800000 */
.L_x_1457:
[----:B------:R-:W-:Y:S05]  /*20ee0*/  BSYNC B1 ;  /* 0x0000000000017941 */ /* 0x000fea0003800000 */
.L_x_1456:
[----:B------:R-:W-:Y:S05]  /*20ef0*/  BRA `(.L_x_1458) ;  /* 0xffffffac00047947 */ /* 0x000fea000383ffff */
.L_x_1324:
[----:B0-----:R0:W2:Y:S02]  /*20f00*/  SYNCS.PHASECHK.TRANS64.TRYWAIT P0, [R8+URZ+0x2d820], R11 ;  /* 0x02d8200b080075a7 */ /* 0x0010a4000800017f */
[----:B--2---:R-:W-:Y:S05]  /*20f10*/  @!P0 NANOSLEEP.SYNCS 0x989680 ;  /* 0x009896800000895d */ /* 0x004fea0003900000 */
[----:B------:R-:W2:Y:S02]  /*20f20*/  @!P0 SYNCS.PHASECHK.TRANS64 P0, [R8+URZ+0x2d820], R11 ;  /* 0x02d8200b080085a7 */ /* 0x000ea4000800007f */
[----:B--2---:R-:W-:Y:S05]  /*20f30*/  @!P0 BRA `(.L_x_1324) ;  /* 0xfffffffc00f08947 */ /* 0x004fea000383ffff */
[----:B------:R-:W-:Y:S05]  /*20f40*/  BRA `(.L_x_1459) ;  /* 0xffffffac00207947 */ /* 0x000fea000383ffff */
.L_x_1327:
[----:B0-----:R0:W2:Y:S02]  /*20f50*/  SYNCS.PHASECHK.TRANS64.TRYWAIT P0, [R11+URZ+0x2d8a0], R10 ;  /* 0x02d8a00a0b0075a7 */ /* 0x0010a4000800017f */
[----:B--2---:R-:W-:Y:S05]  /*20f60*/  @!P0 NANOSLEEP.SYNCS 0x989680 ;  /* 0x009896800000895d */ /* 0x004fea0003900000 */
[----:B------:R-:W2:Y:S02]  /*20f70*/  @!P0 SYNCS.PHASECHK.TRANS64 P0, [R11+URZ+0x2d8a0], R10 ;  /* 0x02d8a00a0b0085a7 */ /* 0x000ea4000800007f */
[----:B--2---:R-:W-:Y:S05]  /*20f80*/  @!P0 BRA `(.L_x_1327) ;  /* 0xfffffffc00f08947 */ /* 0x004fea000383ffff */
[----:B------:R-:W-:Y:S05]  /*20f90*/  BRA `(.L_x_1460) ;  /* 0xffffffac00287947 */ /* 0x000fea000383ffff */
.L_x_1329:
[----:B--2---:R2:W3:Y:S02]  /*20fa0*/  SYNCS.PHASECHK.TRANS64.TRYWAIT P0, [R11+URZ+0x2d8c0], R10 ;  /* 0x02d8c00a0b0075a7 */ /* 0x0044e4000800017f */
[----:B---3--:R-:W-:Y:S05]  /*20fb0*/  @!P0 NANOSLEEP.SYNCS 0x989680 ;  /* 0x009896800000895d */ /* 0x008fea0003900000 */
[----:B------:R-:W3:Y:S02]  /*20fc0*/  @!P0 SYNCS.PHASECHK.TRANS64 P0, [R11+URZ+0x2d8c0], R10 ;  /* 0x02d8c00a0b0085a7 */ /* 0x000ee4000800007f */
[----:B---3--:R-:W-:Y:S05]  /*20fd0*/  @!P0 BRA `(.L_x_1329) ;  /* 0xfffffffc00f08947 */ /* 0x008fea000383ffff */
[----:B------:R-:W-:Y:S05]  /*20fe0*/  BRA `(.L_x_1461) ;  /* 0xffffffac00a87947 */ /* 0x000fea000383ffff */
.L_x_1333:
[----:B0-----:R0:W2:Y:S02]  /*20ff0*/  SYNCS.PHASECHK.TRANS64.TRYWAIT P0, [R10+URZ+0x2d8a0], R11 ;  /* 0x02d8a00b0a0075a7 */ /* 0x0010a4000800017f */
[----:B--2---:R-:W-:Y:S05]  /*21000*/  @!P0 NANOSLEEP.SYNCS 0x989680 ;  /* 0x009896800000895d */ /* 0x004fea0003900000 */
[----:B------:R-:W2:Y:S02]  /*21010*/  @!P0 SYNCS.PHASECHK.TRANS64 P0, [R10+URZ+0x2d8a0], R11 ;  /* 0x02d8a00b0a0085a7 */ /* 0x000ea4000800007f */
[----:B--2---:R-:W-:Y:S05]  /*21020*/  @!P0 BRA `(.L_x_1333) ;  /* 0xfffffffc00f08947 */ /* 0x004fea000383ffff */
[----:B------:R-:W-:Y:S05]  /*21030*/  BRA `(.L_x_1462) ;  /* 0xffffffb000507947 */ /* 0x000fea000383ffff */
.L_x_1335:
[----:B--2---:R2:W3:Y:S02]  /*21040*/  SYNCS.PHASECHK.TRANS64.TRYWAIT P1, [R10+URZ+0x2d8c0], R11 ;  /* 0x02d8c00b0a0075a7 */ /* 0x0044e4000802017f */
[----:B---3--:R-:W-:Y:S05]  /*21050*/  @!P1 NANOSLEEP.SYNCS 0x989680 ;  /* 0x009896800000995d */ /* 0x008fea0003900000 */
[----:B------:R-:W3:Y:S02]  /*21060*/  @!P1 SYNCS.PHASECHK.TRANS64 P1, [R10+URZ+0x2d8c0], R11 ;  /* 0x02d8c00b0a0095a7 */ /* 0x000ee4000802007f */
[----:B---3--:R-:W-:Y:S05]  /*21070*/  @!P1 BRA `(.L_x_1335) ;  /* 0xfffffffc00f09947 */ /* 0x008fea000383ffff */
[----:B------:R-:W-:Y:S05]  /*21080*/  BRA `(.L_x_1463) ;  /* 0xffffffb000cc7947 */ /* 0x000fea000383ffff */
.L_x_1355:
        /* <DEDUP_REMOVED lines=11> */
.L_x_1465:
[----:B------:R-:W-:Y:S05]  /*21140*/  BSYNC B0 ;  /* 0x0000000000007941 */ /* 0x000fea0003800000 */
.L_x_1464:
[----:B------:R-:W-:Y:S05]  /*21150*/  BRA `(.L_x_1466) ;  /* 0xffffffc0005c7947 */ /* 0x000fea000383ffff */
.L_x_1356:
[----:B------:R-:W-:Y:S01]  /*21160*/  BSSY B0, `(.L_x_1467) ;  /* 0x0000006000007945 */ /* 0x000fe20003800000 */
[----:B------:R-:W-:-:S07]  /*21170*/  IMAD.MOV.U32 R15, RZ, RZ, -0x1 ;  /* 0xffffffffff0f7424 */ /* 0x000fce00078e00ff */
[----:B-1----:R-:W-:Y:S05]  /*21180*/  WARPSYNC.COLLECTIVE R15, `(.L_x_1468) ;  /* 0x000000000f0c7348 */ /* 0x002fea0003c00000 */
[----:B------:R-:W-:Y:S02]  /*21190*/  ELECT P6, UR62, PT ;  /* 0x00000000003e782f */ /* 0x000fe400038c0000 */
[----:B------:R-:W-:Y:S01]  /*211a0*/  MOV R14, UR62 ;  /* 0x0000003e000e7c02 */ /* 0x000fe20008000f00 */
[----:B-1----:R-:W-:Y:S10]  /*211b0*/  ENDCOLLECTIVE ;  /* 0x000000000000791b */ /* 0x002ff40003800000 */
.L_x_1468:
[----:B------:R-:W-:Y:S05]  /*211c0*/  BSYNC B0 ;  /* 0x0000000000007941 */ /* 0x000fea0003800000 */
.L_x_1467:
[----:B------:R-:W-:Y:S05]  /*211d0*/  BRA `(.L_x_1469) ;  /* 0xffffffc0004c7947 */ /* 0x000fea000383ffff */
.L_x_1359:
[----:B--2---:R2:W3:Y:S02]  /*211e0*/  SYNCS.PHASECHK.TRANS64.TRYWAIT P0, [R5+URZ+0x2d840], R4 ;  /* 0x02d84004050075a7 */ /* 0x0044e4000800017f */
[----:B---3--:R-:W-:Y:S05]  /*211f0*/  @!P0 NANOSLEEP.SYNCS 0x989680 ;  /* 0x009896800000895d */ /* 0x008fea0003900000 */
[----:B------:R-:W3:Y:S02]  /*21200*/  @!P0 SYNCS.PHASECHK.TRANS64 P0, [R5+URZ+0x2d840], R4 ;  /* 0x02d84004050085a7 */ /* 0x000ee4000800007f */
[----:B---3--:R-:W-:Y:S05]  /*21210*/  @!P0 BRA `(.L_x_1359) ;  /* 0xfffffffc00f08947 */ /* 0x008fea000383ffff */
[----:B------:R-:W-:Y:S05]  /*21220*/  BRA `(.L_x_1470) ;  /* 0xffffffc0009c7947 */ /* 0x000fea000383ffff */
.L_x_1362:
[----:B0-----:R0:W2:Y:S02]  /*21230*/  SYNCS.PHASECHK.TRANS64.TRYWAIT P0, [R27+URZ+0x2d820], R4 ;  /* 0x02d820041b0075a7 */ /* 0x0010a4000800017f */
[----:B--2---:R-:W-:Y:S05]  /*21240*/  @!P0 NANOSLEEP.SYNCS 0x989680 ;  /* 0x009896800000895d */ /* 0x004fea0003900000 */
[----:B------:R-:W2:Y:S02]  /*21250*/  @!P0 SYNCS.PHASECHK.TRANS64 P0, [R27+URZ+0x2d820], R4 ;  /* 0x02d820041b0085a7 */ /* 0x000ea4000800007f */
[----:B--2---:R-:W-:Y:S05]  /*21260*/  @!P0 BRA `(.L_x_1362) ;  /* 0xfffffffc00f08947 */ /* 0x004fea000383ffff */
[----:B------:R-:W-:Y:S05]  /*21270*/  BRA `(.L_x_1471) ;  /* 0xffffffc400cc7947 */ /* 0x000fea000383ffff */
.L_x_1370:
[----:B0-----:R0:W2:Y:S02]  /*21280*/  SYNCS.PHASECHK.TRANS64.TRYWAIT P0, [R3+URZ+0x2d840], R2 ;  /* 0x02d84002030075a7 */ /* 0x0010a4000800017f */
[----:B--2---:R-:W-:Y:S05]  /*21290*/  @!P0 NANOSLEEP.SYNCS 0x989680 ;  /* 0x009896800000895d */ /* 0x004fea0003900000 */
[----:B------:R-:W2:Y:S02]  /*212a0*/  @!P0 SYNCS.PHASECHK.TRANS64 P0, [R3+URZ+0x2d840], R2 ;  /* 0x02d84002030085a7 */ /* 0x000ea4000800007f */
[----:B--2---:R-:W-:Y:S05]  /*212b0*/  @!P0 BRA `(.L_x_1370) ;  /* 0xfffffffc00f08947 */ /* 0x004fea000383ffff */
[----:B------:R-:W-:Y:S05]  /*212c0*/  BRA `(.L_x_1472) ;  /* 0xffffffc800747947 */ /* 0x000fea000383ffff */
.L_x_1372:
[----:B0-----:R0:W2:Y:S02]  /*212d0*/  SYNCS.PHASECHK.TRANS64.TRYWAIT P0, [R2+URZ+0x60], R5 ;  /* 0x00006005020075a7 */ /* 0x0010a4000800017f */
[----:B--2---:R-:W-:Y:S05]  /*212e0*/  @!P0 NANOSLEEP.SYNCS 0x989680 ;  /* 0x009896800000895d */ /* 0x004fea0003900000 */
[----:B------:R-:W2:Y:S02]  /*212f0*/  @!P0 SYNCS.PHASECHK.TRANS64 P0, [R2+URZ+0x60], R5 ;  /* 0x00006005020085a7 */ /* 0x000ea4000800007f */
[----:B--2---:R-:W-:Y:S05]  /*21300*/  @!P0 BRA `(.L_x_1372) ;  /* 0xfffffffc00f08947 */ /* 0x004fea000383ffff */
[----:B------:R-:W-:Y:S05]  /*21310*/  BRA `(.L_x_1473) ;  /* 0xffffffcc00007947 */ /* 0x000fea000383ffff */
.L_x_1377:
[----:B--2---:R2:W3:Y:S02]  /*21320*/  SYNCS.PHASECHK.TRANS64.TRYWAIT P0, [R3+URZ+0x2d840], R2 ;  /* 0x02d84002030075a7 */ /* 0x0044e4000800017f */
[----:B---3--:R-:W-:Y:S05]  /*21330*/  @!P0 NANOSLEEP.SYNCS 0x989680 ;  /* 0x009896800000895d */ /* 0x008fea0003900000 */
[----:B------:R-:W3:Y:S02]  /*21340*/  @!P0 SYNCS.PHASECHK.TRANS64 P0, [R3+URZ+0x2d840], R2 ;  /* 0x02d84002030085a7 */ /* 0x000ee4000800007f */
[----:B---3--:R-:W-:Y:S05]  /*21350*/  @!P0 BRA `(.L_x_1377) ;  /* 0xfffffffc00f08947 */ /* 0x008fea000383ffff */
[----:B------:R-:W-:Y:S05]  /*21360*/  BRA `(.L_x_1474) ;  /* 0xffffffd0003c7947 */ /* 0x000fea000383ffff */
.L_x_1379:
[----:B0-----:R0:W2:Y:S02]  /*21370*/  SYNCS.PHASECHK.TRANS64.TRYWAIT P1, [R3+URZ+0x60], R24 ;  /* 0x00006018030075a7 */ /* 0x0010a4000802017f */
[----:B--2---:R-:W-:Y:S05]  /*21380*/  @!P1 NANOSLEEP.SYNCS 0x989680 ;  /* 0x009896800000995d */ /* 0x004fea0003900000 */
[----:B------:R-:W2:Y:S02]  /*21390*/  @!P1 SYNCS.PHASECHK.TRANS64 P1, [R3+URZ+0x60], R24 ;  /* 0x00006018030095a7 */ /* 0x000ea4000802007f */
[----:B--2---:R-:W-:Y:S05]  /*213a0*/  @!P1 BRA `(.L_x_1379) ;  /* 0xfffffffc00f09947 */ /* 0x004fea000383ffff */
[----:B------:R-:W-:Y:S05]  /*213b0*/  BRA `(.L_x_1475) ;  /* 0xffffffd000c87947 */ /* 0x000fea000383ffff */
.L_x_1384:
[----:B--2---:R2:W3:Y:S02]  /*213c0*/  SYNCS.PHASECHK.TRANS64.TRYWAIT P0, [R2+URZ+0x2d840], R3 ;  /* 0x02d84003020075a7 */ /* 0x0044e4000800017f */
[----:B---3--:R-:W-:Y:S05]  /*213d0*/  @!P0 NANOSLEEP.SYNCS 0x989680 ;  /* 0x009896800000895d */ /* 0x008fea0003900000 */
[----:B------:R-:W3:Y:S02]  /*213e0*/  @!P0 SYNCS.PHASECHK.TRANS64 P0, [R2+URZ+0x2d840], R3 ;  /* 0x02d84003020085a7 */ /* 0x000ee4000800007f */
[----:B---3--:R-:W-:Y:S05]  /*213f0*/  @!P0 BRA `(.L_x_1384) ;  /* 0xfffffffc00f08947 */ /* 0x008fea000383ffff */
[----:B------:R-:W-:Y:S05]  /*21400*/  BRA `(.L_x_1476) ;  /* 0xffffffd400d07947 */ /* 0x000fea000383ffff */
.L_x_1386:
[----:B0-----:R0:W2:Y:S02]  /*21410*/  SYNCS.PHASECHK.TRANS64.TRYWAIT P1, [R2+URZ+0x60], R11 ;  /* 0x0000600b020075a7 */ /* 0x0010a4000802017f */
[----:B--2---:R-:W-:Y:S05]  /*21420*/  @!P1 NANOSLEEP.SYNCS 0x989680 ;  /* 0x009896800000995d */ /* 0x004fea0003900000 */
[----:B------:R-:W2:Y:S02]  /*21430*/  @!P1 SYNCS.PHASECHK.TRANS64 P1, [R2+URZ+0x60], R11 ;  /* 0x0000600b020095a7 */ /* 0x000ea4000802007f */
[----:B--2---:R-:W-:Y:S05]  /*21440*/  @!P1 BRA `(.L_x_1386) ;  /* 0xfffffffc00f09947 */ /* 0x004fea000383ffff */
[----:B------:R-:W-:Y:S05]  /*21450*/  BRA `(.L_x_1477) ;  /* 0xffffffd800647947 */ /* 0x000fea000383ffff */
.L_x_1393:
[----:B0-----:R0:W2:Y:S02]  /*21460*/  SYNCS.PHASECHK.TRANS64.TRYWAIT P0, [R3+URZ+0x2d860], R2 ;  /* 0x02d86002030075a7 */ /* 0x0010a4000800017f */
[----:B--2---:R-:W-:Y:S05]  /*21470*/  @!P0 NANOSLEEP.SYNCS 0x989680 ;  /* 0x009896800000895d */ /* 0x004fea0003900000 */
[----:B------:R-:W2:Y:S02]  /*21480*/  @!P0 SYNCS.PHASECHK.TRANS64 P0, [R3+URZ+0x2d860], R2 ;  /* 0x02d86002030085a7 */ /* 0x000ea4000800007f */
[----:B--2---:R-:W-:Y:S05]  /*21490*/  @!P0 BRA `(.L_x_1393) ;  /* 0xfffffffc00f08947 */ /* 0x004fea000383ffff */
[----:B------:R-:W-:Y:S05]  /*214a0*/  BRA `(.L_x_1478) ;  /* 0xffffffdc00487947 */ /* 0x000fea000383ffff */
.L_x_1395:
        /* <DEDUP_REMOVED lines=8> */
.L_x_1480:
[----:B------:R-:W-:Y:S05]  /*21530*/  BSYNC B0 ;  /* 0x0000000000007941 */ /* 0x000fea0003800000 */
.L_x_1479:
        /* <DEDUP_REMOVED lines=8> */
.L_x_1481:
[----:B------:R-:W-:Y:S01]  /*215c0*/  IMAD.MOV.U32 R5, RZ, RZ, R14 ;  /* 0x000000ffff057224 */ /* 0x000fe200078e000e */
[----:B------:R-:W-:Y:S06]  /*215d0*/  BRA `(.L_x_1482) ;  /* 0xffffffdc00bc7947 */ /* 0x000fec000383ffff */
.L_x_1398:
        /* <DEDUP_REMOVED lines=8> */
.L_x_1484:
[----:B------:R-:W-:Y:S05]  /*21660*/  BSYNC B0 ;  /* 0x0000000000007941 */ /* 0x000fea0003800000 */
.L_x_1483:
[----:B------:R-:W-:Y:S01]  /*21670*/  ISETP.NE.AND P0, PT, R28, RZ, PT ;  /* 0x000000ff1c00720c */ /* 0x000fe20003f05270 */
        /* <DEDUP_REMOVED lines=9> */
.L_x_1485:
        /* <DEDUP_REMOVED lines=8> */
.L_x_1486:
        /* <DEDUP_REMOVED lines=8> */
.L_x_1487:
        /* <DEDUP_REMOVED lines=8> */
.L_x_1488:
        /* <DEDUP_REMOVED lines=8> */
.L_x_1489:
[----:B------:R-:W-:Y:S05]  /*21910*/  BRA `(.L_x_1490) ;  /* 0xffffffdc00787947 */ /* 0x000fea000383ffff */
.L_x_1403:
        /* <DEDUP_REMOVED lines=8> */
.L_x_1492:
[----:B------:R-:W-:Y:S05]  /*219a0*/  BSYNC B0 ;  /* 0x0000000000007941 */ /* 0x000fea0003800000 */
.L_x_1491:
        /* <DEDUP_REMOVED lines=10> */
.L_x_1493:
        /* <DEDUP_REMOVED lines=8> */
.L_x_1494:
        /* <DEDUP_REMOVED lines=8> */
.L_x_1495:
        /* <DEDUP_REMOVED lines=8> */
.L_x_1496:
        /* <DEDUP_REMOVED lines=8> */
.L_x_1497:
[----:B------:R-:W-:Y:S05]  /*21c50*/  BRA `(.L_x_1498) ;  /* 0xffffffdc00547947 */ /* 0x000fea000383ffff */
.L_x_1405:
[----:B------:R-:W-:Y:S01]  /*21c60*/  BSSY B0, `(.L_x_1499) ;  /* 0x0000006000007945 */ /* 0x000fe20003800000 */
[----:B------:R-:W-:Y:S01]  /*21c70*/  PLOP3.LUT P6, PT, P6, PT, PT, 0x8, 0x0 ;  /* 0x000000000000781c */ /* 0x000fe200037ce170 */
[----:B------:R-:W-:-:S12]  /*21c80*/  IMAD.MOV.U32 R15, RZ, RZ, -0x1 ;  /* 0xffffffffff0f7424 */ /* 0x000fd800078e00ff */
[----:B012---:R-:W-:Y:S05]  /*21c90*/  WARPSYNC.COLLECTIVE R15, `(.L_x_1500) ;  /* 0x000000000f087348 */ /* 0x007fea0003c00000 */
[----:B------:R-:W-:Y:S01]  /*21ca0*/  VOTE.ANY R14, PT, P6 ;  /* 0x00000000000e7806 */ /* 0x000fe200030e0100 */
[----:B012---:R-:W-:Y:S06]  /*21cb0*/  ENDCOLLECTIVE ;  /* 0x000000000000791b */ /* 0x007fec0003800000 */
.L_x_1500:
[----:B------:R-:W-:Y:S05]  /*21cc0*/  BSYNC B0 ;  /* 0x0000000000007941 */ /* 0x000fea0003800000 */
.L_x_1499:
        /* <DEDUP_REMOVED lines=9> */
.L_x_1501:
[----:B------:R-:W-:Y:S01]  /*21d60*/  IMAD.MOV.U32 R17, RZ, RZ, R14 ;  /* 0x000000ffff117224 */ /* 0x000fe200078e000e */
[----:B------:R-:W-:Y:S06]  /*21d70*/  BRA `(.L_x_1502) ;  /* 0xffffffdc00447947 */ /* 0x000fec000383ffff */
.L_x_1407:
[----:B------:R-:W-:Y:S01]  /*21d80*/  BSSY B0, `(.L_x_1503) ;  /* 0x0000007000007945 */ /* 0x000fe20003800000 */
[----:B------:R-:W-:Y:S02]  /*21d90*/  IMAD.MOV.U32 R13, RZ, RZ, R3 ;  /* 0x000000ffff0d7224 */ /* 0x000fe400078e0003 */
[----:B------:R-:W-:Y:S02]  /*21da0*/  IMAD.MOV.U32 R11, RZ, RZ, 0x1f ;  /* 0x0000001fff0b7424 */ /* 0x000fe400078e00ff */
[----:B------:R-:W-:-:S07]  /*21db0*/  IMAD.MOV.U32 R15, RZ, RZ, -0x1 ;  /* 0xffffffffff0f7424 */ /* 0x000fce00078e00ff */
[----:B01234-:R-:W-:Y:S05]  /*21dc0*/  WARPSYNC.COLLECTIVE R15, `(.L_x_1504) ;  /* 0x000000000f087348 */ /* 0x01ffea0003c00000 */
[----:B------:R0:W0:Y:S02]  /*21dd0*/  SHFL.IDX P6, R14, R13, R12, R11 ;  /* 0x0000000c0d0e7389 */ /* 0x00002400000c000b */
[----:B01234-:R-:W-:Y:S01]  /*21de0*/  ENDCOLLECTIVE ;  /* 0x000000000000791b */ /* 0x01ffe20003800000 */
.L_x_1504:
[----:B------:R-:W-:Y:S05]  /*21df0*/  BSYNC B0 ;  /* 0x0000000000007941 */ /* 0x000fea0003800000 */
.L_x_1503:
[----:B------:R-:W-:Y:S05]  /*21e00*/  BRA `(.L_x_1406) ;  /* 0xffffffdc003c7947 */ /* 0x000fea000383ffff */
.L_x_1411:
[----:B0-----:R0:W2:Y:S02]  /*21e10*/  SYNCS.PHASECHK.TRANS64.TRYWAIT P0, [R9+URZ+0x2d820], R0 ;  /* 0x02d82000090075a7 */ /* 0x0010a4000800017f */
[----:B--2---:R-:W-:Y:S05]  /*21e20*/  @!P0 NANOSLEEP.SYNCS 0x989680 ;  /* 0x009896800000895d */ /* 0x004fea0003900000 */
[----:B------:R-:W2:Y:S02]  /*21e30*/  @!P0 SYNCS.PHASECHK.TRANS64 P0, [R9+URZ+0x2d820], R0 ;  /* 0x02d82000090085a7 */ /* 0x000ea4000800007f */
[----:B--2---:R-:W-:Y:S05]  /*21e40*/  @!P0 BRA `(.L_x_1411) ;  /* 0xfffffffc00f08947 */ /* 0x004fea000383ffff */
[----:B------:R-:W-:Y:S05]  /*21e50*/  BRA `(.L_x_1505) ;  /* 0xffffffe000a87947 */ /* 0x000fea000383ffff */
.L_x_1412:
        /* <DEDUP_REMOVED lines=11> */
.L_x_1507:
[----:B------:R-:W-:Y:S05]  /*21f10*/  BSYNC B0 ;  /* 0x0000000000007941 */ /* 0x000fea0003800000 */
.L_x_1506:
[----:B------:R-:W-:Y:S05]  /*21f20*/  BRA `(.L_x_1508) ;  /* 0xffffffe000907947 */ /* 0x000fea000383ffff */
.L_x_1413:
[----:B------:R-:W-:Y:S01]  /*21f30*/  BSSY B0, `(.L_x_1509) ;  /* 0x0000006000007945 */ /* 0x000fe20003800000 */
[----:B------:R-:W-:-:S07]  /*21f40*/  IMAD.MOV.U32 R15, RZ, RZ, -0x1 ;  /* 0xffffffffff0f7424 */ /* 0x000fce00078e00ff */
[----:B01----:R-:W-:Y:S05]  /*21f50*/  WARPSYNC.COLLECTIVE R15, `(.L_x_1510) ;  /* 0x000000000f0c7348 */ /* 0x003fea0003c00000 */
[----:B------:R-:W-:Y:S02]  /*21f60*/  ELECT P6, UR62, PT ;  /* 0x00000000003e782f */ /* 0x000fe400038c0000 */
[----:B------:R-:W-:Y:S01]  /*21f70*/  MOV R14, UR62 ;  /* 0x0000003e000e7c02 */ /* 0x000fe20008000f00 */
[----:B01----:R-:W-:Y:S10]  /*21f80*/  ENDCOLLECTIVE ;  /* 0x000000000000791b */ /* 0x003ff40003800000 */
.L_x_1510:
[----:B------:R-:W-:Y:S05]  /*21f90*/  BSYNC B0 ;  /* 0x0000000000007941 */ /* 0x000fea0003800000 */
.L_x_1509:
[----:B------:R-:W-:Y:S05]  /*21fa0*/  BRA `(.L_x_1511) ;  /* 0xffffffe000847947 */ /* 0x000fea000383ffff */
.L_x_1415:
[----:B0-----:R0:W2:Y:S02]  /*21fb0*/  SYNCS.PHASECHK.TRANS64.TRYWAIT P0, [R7+URZ], R2 ;  /* 0x00000002070075a7 */ /* 0x0010a4000800017f */
[----:B--2---:R-:W-:Y:S05]  /*21fc0*/  @!P0 NANOSLEEP.SYNCS 0x989680 ;  /* 0x009896800000895d */ /* 0x004fea0003900000 */
[----:B------:R-:W2:Y:S02]  /*21fd0*/  @!P0 SYNCS.PHASECHK.TRANS64 P0, [R7+URZ], R2 ;  /* 0x00000002070085a7 */ /* 0x000ea4000800007f */
[----:B--2---:R-:W-:Y:S05]  /*21fe0*/  @!P0 BRA `(.L_x_1415) ;  /* 0xfffffffc00f08947 */ /* 0x004fea000383ffff */
[----:B------:R-:W-:Y:S05]  /*21ff0*/  BRA `(.L_x_1512) ;  /* 0xffffffe000b87947 */ /* 0x000fea000383ffff */
.L_x_1416:
[----:B--2---:R2:W3:Y:S02]  /*22000*/  SYNCS.PHASECHK.TRANS64.TRYWAIT P0, [R3+URZ], R0 ;  /* 0x00000000030075a7 */ /* 0x0044e4000800017f */
[----:B---3--:R-:W-:Y:S05]  /*22010*/  @!P0 NANOSLEEP.SYNCS 0x989680 ;  /* 0x009896800000895d */ /* 0x008fea0003900000 */
[----:B------:R-:W3:Y:S02]  /*22020*/  @!P0 SYNCS.PHASECHK.TRANS64 P0, [R3+URZ], R0 ;  /* 0x00000000030085a7 */ /* 0x000ee4000800007f */
[----:B---3--:R-:W-:Y:S05]  /*22030*/  @!P0 BRA `(.L_x_1416) ;  /* 0xfffffffc00f08947 */ /* 0x008fea000383ffff */
[----:B------:R-:W-:Y:S05]  /*22040*/  BRA `(.L_x_1513) ;  /* 0xffffffe000ac7947 */ /* 0x000fea000383ffff */
.L_x_1418:
[----:B--2---:R2:W3:Y:S02]  /*22050*/  SYNCS.PHASECHK.TRANS64.TRYWAIT P0, [R5+URZ], R2 ;  /* 0x00000002050075a7 */ /* 0x0044e4000800017f */
[----:B---3--:R-:W-:Y:S05]  /*22060*/  @!P0 NANOSLEEP.SYNCS 0x989680 ;  /* 0x009896800000895d */ /* 0x008fea0003900000 */
[----:B------:R-:W3:Y:S02]  /*22070*/  @!P0 SYNCS.PHASECHK.TRANS64 P0, [R5+URZ], R2 ;  /* 0x00000002050085a7 */ /* 0x000ee4000800007f */
[----:B---3--:R-:W-:Y:S05]  /*22080*/  @!P0 BRA `(.L_x_1418) ;  /* 0xfffffffc00f08947 */ /* 0x008fea000383ffff */
[----:B------:R-:W-:Y:S05]  /*22090*/  BRA `(.L_x_1514) ;  /* 0xffffffe000b07947 */ /* 0x000fea000383ffff */
.L_x_1515:
        /* <DEDUP_REMOVED lines=14> */
.L_x_2212:


//--------------------- .text._ZN7cutlass13device_kernelIN5flash11enable_sm90INS1_16FlashAttnFwdSm90INS1_25CollectiveMainloopFwdSm90ILi2EN4cute5tupleIJNS5_1CILi1EEES8_S8_EEENS6_IJNS7_ILi192EEENS7_ILi144EEENS7_ILi96EEEEEELi96ENS_10bfloat16_tEfNS_4arch4Sm90ELb1ELb0ELb0ELb0ELb0ELb0ELb0ELb0ELb1ELb0ELb0ELb0EEENS1_21CollectiveEpilogueFwdINS6_IJSA_SC_SB_EEES9_SE_SG_Li384ELb0ELb0ELb0ELb0EEENS1_30DynamicPersistentTileSchedulerILi384ELi32ELb0ELb0ELb1EEEEEEEEEvNT_6ParamsE --------------------------
	.section	.text._ZN7cutlass13device_kernelIN5flash11enable_sm90INS1_16FlashAttnFwdSm90INS1_25CollectiveMainloopFwdSm90ILi2EN4cute5tupleIJNS5_1CILi1EEES8_S8_EEENS6_IJNS7_ILi192EEENS7_ILi144EEENS7_ILi96EEEEEELi96ENS_10bfloat16_tEfNS_4arch4Sm90ELb1ELb0ELb0ELb0ELb0ELb0ELb0ELb0ELb1ELb0ELb0ELb0EEENS1_21CollectiveEpilogueFwdINS6_IJSA_SC_SB_EEES9_SE_SG_Li384ELb0ELb0ELb0ELb0EEENS1_30DynamicPersistentTileSchedulerILi384ELi32ELb0ELb0ELb1EEEEEEEEEvNT_6ParamsE,"ax",@progbits
	.align	128
.text._ZN7cutlass13device_kernelIN5flash11enable_sm90INS1_16FlashAttnFwdSm90INS1_25CollectiveMainloopFwdSm90ILi2EN4cute5tupleIJNS5_1CILi1EEES8_S8_EEENS6_IJNS7_ILi192EEENS7_ILi144EEENS7_ILi96EEEEEELi96ENS_10bfloat16_tEfNS_4arch4Sm90ELb1ELb0ELb0ELb0ELb0ELb0ELb0ELb0ELb1ELb0ELb0ELb0EEENS1_21CollectiveEpilogueFwdINS6_IJSA_SC_SB_EEES9_SE_SG_Li384ELb0ELb0ELb0ELb0EEENS1_30DynamicPersistentTileSchedulerILi384ELi32ELb0ELb0ELb1EEEEEEEEEvNT_6ParamsE:
        .type           _ZN7cutlass13device_kernelIN5flash11enable_sm90INS1_16FlashAttnFwdSm90INS1_25CollectiveMainloopFwdSm90ILi2EN4cute5tupleIJNS5_1CILi1EEES8_S8_EEENS6_IJNS7_ILi192EEENS7_ILi144EEENS7_ILi96EEEEEELi96ENS_10bfloat16_tEfNS_4arch4Sm90ELb1ELb0ELb0ELb0ELb0ELb0ELb0ELb0ELb1ELb0ELb0ELb0EEENS1_21CollectiveEpilogueFwdINS6_IJSA_SC_SB_EEES9_SE_SG_Li384ELb0ELb0ELb0ELb0EEENS1_30DynamicPersistentTileSchedulerILi384ELi32ELb0ELb0ELb1EEEEEEEEEvNT_6ParamsE,@function
        .size           _ZN7cutlass13device_kernelIN5flash11enable_sm90INS1_16FlashAttnFwdSm90INS1_25CollectiveMainloopFwdSm90ILi2EN4cute5tupleIJNS5_1CILi1EEES8_S8_EEENS6_IJNS7_ILi192EEENS7_ILi144EEENS7_ILi96EEEEEELi96ENS_10bfloat16_tEfNS_4arch4Sm90ELb1ELb0ELb0ELb0ELb0ELb0ELb0ELb0ELb1ELb0ELb0ELb0EEENS1_21CollectiveEpilogueFwdINS6_IJSA_SC_SB_EEES9_SE_SG_Li384ELb0ELb0ELb0ELb0EEENS1_30DynamicPersistentTileSchedulerILi384ELi32ELb0ELb0ELb1EEEEEEEEEvNT_6ParamsE,(.L_x_2213 - _ZN7cutlass13device_kernelIN5flash11enable_sm90INS1_16FlashAttnFwdSm90INS1_25CollectiveMainloopFwdSm90ILi2EN4cute5tupleIJNS5_1CILi1EEES8_S8_EEENS6_IJNS7_ILi192EEENS7_ILi144EEENS7_ILi96EEEEEELi96ENS_10bfloat16_tEfNS_4arch4Sm90ELb1ELb0ELb0ELb0ELb0ELb0ELb0ELb0ELb1ELb0ELb0ELb0EEENS1_21CollectiveEpilogueFwdINS6_IJSA_SC_SB_EEES9_SE_SG_Li384ELb0ELb0ELb0ELb0EEENS1_30DynamicPersistentTileSchedulerILi384ELi32ELb0ELb0ELb1EEEEEEEEEvNT_6ParamsE)
        .other          _ZN7cutlass13device_kernelIN5flash11enable_sm90INS1_16FlashAttnFwdSm90INS1_25CollectiveMainloopFwdSm90ILi2EN4cute5tupleIJNS5_1CILi1EEES8_S8_EEENS6_IJNS7_ILi192EEENS7_ILi144EEENS7_ILi96EEEEEELi96ENS_10bfloat16_tEfNS_4arch4Sm90ELb1ELb0ELb0ELb0ELb0ELb0ELb0ELb0ELb1ELb0ELb0ELb0EEENS1_21CollectiveEpilogueFwdINS6_IJSA_SC_SB_EEES9_SE_SG_Li384ELb0ELb0ELb0ELb0EEENS1_30DynamicPersistentTileSchedulerILi384ELi32ELb0ELb0ELb1EEEEEEEEEvNT_6ParamsE,@"STO_CUDA_ENTRY STV_DEFAULT"
_ZN7cutlass13device_kernelIN5flash11enable_sm90INS1_16FlashAttnFwdSm90INS1_25CollectiveMainloopFwdSm90ILi2EN4cute5tupleIJNS5_1CILi1EEES8_S8_EEENS6_IJNS7_ILi192EEENS7_ILi144EEENS7_ILi96EEEEEELi96ENS_10bfloat16_tEfNS_4arch4Sm90ELb1ELb0ELb0ELb0ELb0ELb0ELb0ELb0ELb1ELb0ELb0ELb0EEENS1_21CollectiveEpilogueFwdINS6_IJSA_SC_SB_EEES9_SE_SG_Li384ELb0ELb0ELb0ELb0EEENS1_30DynamicPersistentTileSchedulerILi384ELi32ELb0ELb0ELb1EEEEEEEEEvNT_6ParamsE:
[----:B------:R-:W1:Y:S01]  /*0000*/  LDC R1, c[0x0][0x28] ;  /* 0x00000a00ff017b82 */ /* 0x000e620000000800 */
[----:B------:R-:W2:Y:S01]  /*0010*/  S2R R2, SR_TID.X ;  /* 0x0000000000027919 */ /* 0x000ea20000002100 */
[----:B------:R-:W-:Y:S01]  /*0020*/  ELECT P0, URZ, PT ;  /* 0x00000000003f782f */ /* 0x000fe20003800000 */
[----:B------:R-:W-:Y:S01]  /*0030*/  BSSY B0, `(.L_x_1516) ;  /* 0x0000013000007945 */ /* 0x000fe20003800000 */
[----:B--2---:R-:W-:-:S05]  /*0040*/  SHF.R.U32.HI R0, RZ, 0x5, R2 ;  /* 0x00000005ff007819 */ /* 0x004fca0000011602 */
        /* <DEDUP_REMOVED lines=17> */
.L_x_1517:
[----:B------:R-:W-:Y:S05]  /*0160*/  BSYNC B0 ;  /* 0x0000000000007941 */ /* 0x000fea0003800000 */
.L_x_1516:
        /* <DEDUP_REMOVED lines=36> */
.L_x_1518:
        /* <DEDUP_REMOVED lines=22> */
.L_x_1519:
        /* <DEDUP_REMOVED lines=18> */
.L_x_1520:
        /* <DEDUP_REMOVED lines=22> */
.L_x_1521:
        /* <DEDUP_REMOVED lines=22> */
.L_x_1522:
[----:B---3--:R-:W-:Y:S01]  /*08f0*/  ISETP.NE.AND P0, PT, R3, RZ, PT ;  /* 0x000000ff0300720c */ /* 0x008fe20003f05270 */
[----:B------:R-:W-:Y:S01]  /*0900*/  IMAD.MOV.U32 R17, RZ, RZ, 0x1 ;  /* 0x00000001ff117424 */ /* 0x000fe200078e00ff */
[----:B------:R-:W-:Y:S01]  /*0910*/  NOP ;  /* 0x0000000000007918 */ /* 0x000fe20000000000 */
[----:B------:R-:W-:-:S03]  /*0920*/  LOP3.LUT R18, R2, 0x7f, RZ, 0xc0, !PT ;  /* 0x0000007f02127812 */ /* 0x000fc600078ec0ff */
[----:B------:R-:W-:Y:S01]  /*0930*/  SEL R17, R17, 0x2, !P0 ;  /* 0x0000000211117807 */ /* 0x000fe20004000000 */
[----:B-12-4-:R-:W-:Y:S06]  /*0940*/  BAR.SYNC.DEFER_BLOCKING 0x0 ;  /* 0x0000000000007b1d */ /* 0x016fec0000010000 */
[----:B------:R-:W-:Y:S05]  /*0950*/  @!P0 BRA `(.L_x_1523) ;  /* 0x000000dc004c8947 */ /* 0x000fea0003800000 */
.L_x_1524:
[----:B------:R-:W-:-:S08]  /*0960*/  NOP ;  /* 0x0000000000007918 */ /* 0x000fd00000000000 */
[----:B------:R-:W1:Y:S02]  /*0970*/  USETMAXREG.TRY_ALLOC.CTAPOOL UP0, 0xa0 ;  /* 0x000000a0000079c8 */ /* 0x000e640008000600 */
[----:B-1----:R-:W-:-:S13]  /*0980*/  PLOP3.LUT P0, PT, PT, PT, UP0, 0x80, 0x0 ;  /* 0x000000000000781c */ /* 0x002fda0003f0f008 */
[----:B------:R-:W-:Y:S05]  /*0990*/  @!P0 BRA `(.L_x_1524) ;  /* 0xfffffffc00f08947 */ /* 0x000fea000383ffff */
[----:B------:R-:W1:Y:S08]  /*09a0*/  S2UR UR7, SR_CTAID.X ;  /* 0x00000000000779c3 */ /* 0x000e700000002500 */
[----:B------:R-:W-:Y:S08]  /*09b0*/  BAR.ARV 0x4, 0x1a0 ;  /* 0x0106800000007b1d */ /* 0x000ff00000002000 */
[----:B------:R-:W-:Y:S08]  /*09c0*/  BAR.ARV 0x8, 0x1a0 ;  /* 0x0206800000007b1d */ /* 0x000ff00000002000 */
[----:B------:R-:W1:Y:S01]  /*09d0*/  LDC R0, c[0x0][0xda8] ;  /* 0x00036a00ff007b82 */ /* 0x000e620000000800 */
[----:B------:R-:W-:-:S13]  /*09e0*/  ISETP.NE.AND P0, PT, R16, 0x1, PT ;  /* 0x000000011000780c */ /* 0x000fda0003f05270 */
[----:B------:R-:W-:Y:S06]  /*09f0*/  @!P0 BAR.ARV 0x9, 0x100 ;  /* 0x0244000000008b1d */ /* 0x000fec0000002000 */
[----:B-1----:R-:W-:-:S13]  /*0a00*/  ISETP.LE.AND P0, PT, R0, UR7, PT ;  /* 0x0000000700007c0c */ /* 0x002fda000bf03270 */
[----:B------:R-:W-:Y:S05]  /*0a10*/  @P0 EXIT ;  /* 0x000000000000094d */ /* 0x000fea0003800000 */
[----:B------:R-:W-:Y:S01]  /*0a20*/  VIADD R0, R2, 0xffffff80 ;  /* 0xffffff8002007836 */ /* 0x000fe20000000000 */
[----:B------:R-:W1:Y:S01]  /*0a30*/  S2UR UR4, SR_CgaCtaId ;  /* 0x00000000000479c3 */ /* 0x000e620000008800 */
[----:B------:R-:W-:Y:S01]  /*0a40*/  UMOV UR47, 0x400 ;  /* 0x00000400002f7882 */ /* 0x000fe20000000000 */
[----:B------:R-:W-:Y:S01]  /*0a50*/  LOP3.LUT R144, R17, 0x1, RZ, 0xfc, !PT ;  /* 0x0000000111907812 */ /* 0x000fe200078efcff */
[----:B------:R-:W-:Y:S01]  /*0a60*/  IMAD.MOV.U32 R18, RZ, RZ, RZ ;  /* 0x000000ffff127224 */ /* 0x000fe200078e00ff */
[----:B------:R-:W-:Y:S01]  /*0a70*/  SHF.R.S32.HI R3, RZ, 0x1f, R0 ;  /* 0x0000001fff037819 */ /* 0x000fe20000011400 */
[----:B------:R-:W-:-:S03]  /*0a80*/  UMOV UR46, URZ ;  /* 0x0000003f002e7c82 */ /* 0x000fc60008000000 */
[CC--:B------:R-:W-:Y:S01]  /*0a90*/  LEA.HI R6, R3.reuse, R0.reuse, RZ, 0x4 ;  /* 0x0000000003067211 */ /* 0x0c0fe200078f20ff */
[----:B------:R-:W2:Y:S01]  /*0aa0*/  S2UR UR6, SR_SWINHI ;  /* 0x00000000000679c3 */ /* 0x000ea20000002f00 */
[CC--:B------:R-:W-:Y:S02]  /*0ab0*/  LEA.HI R4, R3.reuse, R0.reuse, RZ, 0x7 ;  /* 0x0000000003047211 */ /* 0x0c0fe400078f38ff */
[----:B------:R-:W-:Y:S02]  /*0ac0*/  LEA.HI R8, R3, R0, RZ, 0x5 ;  /* 0x0000000003087211 */ /* 0x000fe400078f28ff */
[----:B------:R-:W-:Y:S02]  /*0ad0*/  SHF.R.S32.HI R7, RZ, 0x4, R6 ;  /* 0x00000004ff077819 */ /* 0x000fe40000011406 */
[----:B------:R-:W-:Y:S02]  /*0ae0*/  LOP3.LUT R3, R6, 0xfffffff0, RZ, 0xc0, !PT ;  /* 0xfffffff006037812 */ /* 0x000fe400078ec0ff */
[----:B------:R-:W-:-:S02]  /*0af0*/  SHF.R.S32.HI R5, RZ, 0x7, R4 ;  /* 0x00000007ff057819 */ /* 0x000fc40000011404 */
[----:B------:R-:W-:Y:S01]  /*0b00*/  LOP3.LUT R9, R4, 0xffffff80, RZ, 0xc0, !PT ;  /* 0xffffff8004097812 */ /* 0x000fe200078ec0ff */
[----:B------:R-:W-:Y:S01]  /*0b10*/  IMAD.IADD R3, R0, 0x1, -R3 ;  /* 0x0000000100037824 */ /* 0x000fe200078e0a03 */
[----:B------:R-:W-:Y:S01]  /*0b20*/  LEA.HI R4, R6, R7, RZ, 0x1 ;  /* 0x0000000706047211 */ /* 0x000fe200078f08ff */
[----:B------:R-:W-:Y:S01]  /*0b30*/  IMAD.HI R10, R5, 0x55555556, RZ ;  /* 0x55555556050a7827 */ /* 0x000fe200078e02ff */
[----:B------:R-:W-:Y:S01]  /*0b40*/  SHF.R.S32.HI R8, RZ, 0x5, R8 ;  /* 0x00000005ff087819 */ /* 0x000fe20000011408 */
[----:B-1----:R-:W-:Y:S01]  /*0b50*/  ULEA UR47, UR4, UR47, 0x18 ;  /* 0x0000002f042f7291 */ /* 0x002fe2000f8ec03f */
[----:B------:R-:W-:Y:S01]  /*0b60*/  LOP3.LUT R4, R4, 0x1ffffffe, RZ, 0xc0, !PT ;  /* 0x1ffffffe04047812 */ /* 0x000fe200078ec0ff */
[----:B------:R-:W-:Y:S01]  /*0b70*/  IMAD.IADD R9, R0, 0x1, -R9 ;  /* 0x0000000100097824 */ /* 0x000fe200078e0a09 */
[--C-:B------:R-:W-:Y:S01]  /*0b80*/  SHF.R.S32.HI R0, RZ, 0x1f, R3.reuse ;  /* 0x0000001fff007819 */ /* 0x100fe20000011403 */
[----:B------:R-:W-:Y:S01]  /*0b90*/  IMAD R14, R8, 0x10, R3 ;  /* 0x00000010080e7824 */ /* 0x000fe200078e0203 */
[----:B------:R-:W-:Y:S01]  /*0ba0*/  LEA.HI R10, R10, R10, RZ, 0x1 ;  /* 0x0000000a0a0a7211 */ /* 0x000fe200078f08ff */
[----:B------:R-:W-:Y:S01]  /*0bb0*/  IMAD.IADD R7, R7, 0x1, -R4 ;  /* 0x0000000107077824 */ /* 0x000fe200078e0a04 */
[CC--:B------:R-:W-:Y:S01]  /*0bc0*/  LEA.HI R4, R0.reuse, R3.reuse, RZ, 0x2 ;  /* 0x0000000300047211 */ /* 0x0c0fe200078f10ff */
[----:B------:R-:W-:Y:S01]  /*0bd0*/  UMOV UR4, UR47 ;  /* 0x0000002f00047c82 */ /* 0x000fe20008000000 */
[----:B--2---:R-:W-:Y:S01]  /*0be0*/  UMOV UR5, UR6 ;  /* 0x0000000600057c82 */ /* 0x004fe20008000000 */
[----:B------:R-:W-:Y:S01]  /*0bf0*/  LEA.HI R0, R0, R3, RZ, 0x3 ;  /* 0x0000000300007211 */ /* 0x000fe200078f18ff */
[----:B------:R-:W-:Y:S01]  /*0c00*/  IMAD R10, R10, -0x3, R5 ;  /* 0xfffffffd0a0a7824 */ /* 0x000fe200078e0205 */
[----:B------:R-:W-:Y:S01]  /*0c10*/  SHF.R.S32.HI R6, RZ, 0x1f, R9 ;  /* 0x0000001fff067819 */ /* 0x000fe20000011409 */
[----:B------:R-:W-:-:S02]  /*0c20*/  IMAD.SHL.U32 R7, R7, 0x8, RZ ;  /* 0x0000000807077824 */ /* 0x000fc400078e00ff */
[----:B------:R-:W-:Y:S01]  /*0c30*/  IMAD.SHL.U32 R5, R0, 0x10, RZ ;  /* 0x0000001000057824 */ /* 0x000fe200078e00ff */
[----:B------:R-:W-:Y:S01]  /*0c40*/  LOP3.LUT R0, R4, 0x7fffffc, RZ, 0xc0, !PT ;  /* 0x07fffffc04007812 */ /* 0x000fe200078ec0ff */
[----:B------:R-:W-:Y:S01]  /*0c50*/  IMAD.U32 R150, RZ, RZ, UR4 ;  /* 0x00000004ff967e24 */ /* 0x000fe2000f8e00ff */
[----:B------:R-:W-:Y:S01]  /*0c60*/  SHF.R.S32.HI R4, RZ, 0x2, R4 ;  /* 0x00000002ff047819 */ /* 0x000fe20000011404 */
[----:B------:R-:W-:Y:S01]  /*0c70*/  IMAD.U32 R151, RZ, RZ, UR5 ;  /* 0x00000005ff977e24 */ /* 0x000fe2000f8e00ff */
[-C--:B------:R-:W-:Y:S01]  /*0c80*/  LEA.HI R11, R6, R9.reuse, RZ, 0x2 ;  /* 0x00000009060b7211 */ /* 0x080fe200078f10ff */
[----:B------:R-:W-:Y:S01]  /*0c90*/  IMAD.IADD R0, R3, 0x1, -R0 ;  /* 0x0000000103007824 */ /* 0x000fe200078e0a00 */
[----:B------:R-:W-:Y:S01]  /*0ca0*/  LOP3.LUT R5, R5, 0x7fffff80, RZ, 0xc0, !PT ;  /* 0x7fffff8005057812 */ /* 0x000fe200078ec0ff */
[----:B------:R-:W-:Y:S01]  /*0cb0*/  IMAD.SHL.U32 R4, R4, 0x40, RZ ;  /* 0x0000004004047824 */ /* 0x000fe200078e00ff */
[----:B------:R-:W-:Y:S01]  /*0cc0*/  SHF.R.S32.HI R12, RZ, 0x2, R11 ;  /* 0x00000002ff0c7819 */ /* 0x000fe2000001140b */
[----:B------:R-:W-:Y:S01]  /*0cd0*/  IMAD.U32 R3, R14, 0x20, R7 ;  /* 0x000000200e037824 */ /* 0x000fe200078e0007 */
[----:B------:R-:W-:Y:S01]  /*0ce0*/  SHF.R.S32.HI R13, RZ, 0x1f, R11 ;  /* 0x0000001fff0d7819 */ /* 0x000fe2000001140b */
[----:B------:R-:W-:Y:S01]  /*0cf0*/  IMAD R5, R8, 0x100, R5 ;  /* 0x0000010008057824 */ /* 0x000fe200078e0205 */
[----:B------:R-:W-:Y:S01]  /*0d00*/  LOP3.LUT R4, R4, 0x40, RZ, 0xc0, !PT ;  /* 0x0000004004047812 */ /* 0x000fe200078ec0ff */
[----:B------:R-:W-:Y:S01]  /*0d10*/  UMOV UR5, URZ ;  /* 0x0000003f00057c82 */ /* 0x000fe20008000000 */
[----:B------:R-:W-:Y:S01]  /*0d20*/  LEA.HI R13, R13, R12, RZ, 0x3 ;  /* 0x0000000c0d0d7211 */ /* 0x000fe200078f18ff */
[----:B------:R-:W-:Y:S01]  /*0d30*/  IMAD R5, R0, 0x10, R5 ;  /* 0x0000001000057824 */ /* 0x000fe200078e0205 */
[----:B------:R-:W-:Y:S01]  /*0d40*/  LOP3.LUT R7, R4, 0x8, R7, 0xf8, !PT ;  /* 0x0000000804077812 */ /* 0x000fe200078ef807 */
[----:B------:R-:W-:Y:S01]  /*0d50*/  IMAD.WIDE R150, R3, 0x2, R150 ;  /* 0x0000000203967825 */ /* 0x000fe200078e0296 */
[----:B------:R-:W-:Y:S01]  /*0d60*/  SHF.R.U32.HI R4, RZ, 0x3, R4 ;  /* 0x00000003ff047819 */ /* 0x000fe20000011604 */
[----:B------:R-:W-:Y:S01]  /*0d70*/  UMOV UR4, UR7 ;  /* 0x0000000700047c82 */ /* 0x000fe20008000000 */
[----:B------:R-:W-:Y:S01]  /*0d80*/  LOP3.LUT R13, R13, 0xfffffff8, RZ, 0xc0, !PT ;  /* 0xfffffff80d0d7812 */ /* 0x000fe200078ec0ff */
[----:B------:R-:W-:Y:S01]  /*0d90*/  IMAD.U32 R148, RZ, RZ, UR5 ;  /* 0x00000005ff947e24 */ /* 0x000fe2000f8e00ff */
[----:B------:R-:W-:-:S02]  /*0da0*/  LEA.HI R6, R6, R9, RZ, 0x5 ;  /* 0x0000000906067211 */ /* 0x000fc400078f28ff */
[----:B------:R-:W-:Y:S01]  /*0db0*/  LOP3.LUT R4, R7, R4, RZ, 0x3c, !PT ;  /* 0x0000000407047212 */ /* 0x000fe200078e3cff */
[----:B------:R-:W-:Y:S01]  /*0dc0*/  IMAD.IADD R13, R12, 0x1, -R13 ;  /* 0x000000010c0d7824 */ /* 0x000fe200078e0a0d */
[----:B------:R-:W-:Y:S02]  /*0dd0*/  SHF.R.S32.HI R6, RZ, 0x5, R6 ;  /* 0x00000005ff067819 */ /* 0x000fe40000011406 */
[----:B------:R-:W-:Y:S01]  /*0de0*/  LOP3.LUT R8, R11, 0x7ffffffc, RZ, 0xc0, !PT ;  /* 0x7ffffffc0b087812 */ /* 0x000fe200078ec0ff */
[----:B------:R-:W-:Y:S02]  /*0df0*/  IMAD.IADD R4, R4, 0x1, R5 ;  /* 0x0000000104047824 */ /* 0x000fe400078e0205 */
[----:B------:R-:W-:Y:S02]  /*0e00*/  IMAD R13, R6, 0x10, R13 ;  /* 0x00000010060d7824 */ /* 0x000fe400078e020d */
[----:B------:R-:W-:Y:S01]  /*0e10*/  IMAD.IADD R19, R9, 0x1, -R8 ;  /* 0x0000000109137824 */ /* 0x000fe200078e0a08 */
[----:B------:R-:W-:Y:S01]  /*0e20*/  LEA R22, R4, UR47, 0x1 ;  /* 0x0000002f04167c11 */ /* 0x000fe2000f8e08ff */
[----:B------:R-:W-:-:S07]  /*0e30*/  IMAD R23, R10, 0x40, R13 ;  /* 0x000000400a177824 */ /* 0x000fce00078e020d */
.L_x_1567:
        /* <DEDUP_REMOVED lines=11> */
[----:B--2---:R-:W-:Y:S05]  /*0ef0*/  @!P0 BRA `(.L_x_1525) ;  /* 0x0000000000248947 */ /* 0x004fea0003800000 */
[----:B------:R-:W-:Y:S01]  /*0f00*/  ULDC UR6, c[0x0][0xddc] ;  /* 0x0003770000067ab9 */ /* 0x000fe20000000800 */
[----:B------:R-:W-:Y:S01]  /*0f10*/  UMOV UR9, UR7 ;  /* 0x0000000700097c82 */ /* 0x000fe20008000000 */
[----:B------:R-:W-:-:S11]  /*0f20*/  UISETP.NE.AND UP0, UPT, UR6, 0x1, UPT ;  /* 0x000000010600788c */ /* 0x000fd6000bf05270 */
[----:B------:R-:W-:Y:S02]  /*0f30*/  @UP0 ULDC.64 UR10, c[0x0][0xde0] ;  /* 0x00037800000a0ab9 */ /* 0x000fe40000000a00 */
[----:B------:R-:W-:-:S04]  /*0f40*/  UIMAD.WIDE.U32 UR4, UR7, UR10, URZ ;  /* 0x0000000a070472a5 */ /* 0x000fc8000f8e003f */
[----:B------:R-:W-:-:S04]  /*0f50*/  @UP0 USHF.R.U32.HI UR9, URZ, UR11, UR5 ;  /* 0x0000000b3f090299 */ /* 0x000fc80008011605 */
[----:B------:R-:W-:Y:S02]  /*0f60*/  UIMAD UR4, UR9, UR6, URZ ;  /* 0x00000006090472a4 */ /* 0x000fe4000f8e023f */
[----:B------:R-:W-:Y:S01]  /*0f70*/  IMAD.U32 R147, RZ, RZ, UR9 ;  /* 0x00000009ff937e24 */ /* 0x000fe2000f8e00ff */
[----:B------:R-:W-:Y:S09]  /*0f80*/  BRA `(.L_x_1526) ;  /* 0x0000000000207947 */ /* 0x000ff20003800000 */
.L_x_1525:
[----:B------:R-:W-:Y:S01]  /*0f90*/  ULDC UR6, c[0x0][0xdc4] ;  /* 0x0003710000067ab9 */ /* 0x000fe20000000800 */
[----:B------:R-:W-:Y:S01]  /*0fa0*/  UMOV UR9, UR7 ;  /* 0x0000000700097c82 */ /* 0x000fe20008000000 */
[----:B------:R-:W-:-:S11]  /*0fb0*/  UISETP.NE.AND UP0, UPT, UR6, 0x1, UPT ;  /* 0x000000010600788c */ /* 0x000fd6000bf05270 */
[----:B------:R-:W-:Y:S02]  /*0fc0*/  @UP0 ULDC.64 UR10, c[0x0][0xdc8] ;  /* 0x00037200000a0ab9 */ /* 0x000fe40000000a00 */
[----:B------:R-:W-:-:S04]  /*0fd0*/  UIMAD.WIDE.U32 UR4, UR7, UR10, URZ ;  /* 0x0000000a070472a5 */ /* 0x000fc8000f8e003f */
[----:B------:R-:W-:-:S04]  /*0fe0*/  @UP0 USHF.R.U32.HI UR9, URZ, UR11, UR5 ;  /* 0x0000000b3f090299 */ /* 0x000fc80008011605 */
[----:B------:R-:W-:Y:S02]  /*0ff0*/  UIMAD UR4, UR9, UR6, URZ ;  /* 0x00000006090472a4 */ /* 0x000fe4000f8e023f */
[----:B------:R-:W-:-:S10]  /*1000*/  IMAD.U32 R147, RZ, RZ, UR9 ;  /* 0x00000009ff937e24 */ /* 0x000fd4000f8e00ff */
.L_x_1526:
[----:B------:R-:W-:Y:S01]  /*1010*/  R2UR UR5, R147 ;  /* 0x00000000930572ca */ /* 0x000fe200000e0000 */
[----:B------:R-:W1:Y:S01]  /*1020*/  LDC R4, c[0x0][0x288] ;  /* 0x0000a200ff047b82 */ /* 0x000e620000000800 */
[----:B------:R-:W-:Y:S01]  /*1030*/  ULDC UR6, c[0x0][0xdac] ;  /* 0x00036b0000067ab9 */ /* 0x000fe20000000800 */
[----:B------:R-:W-:Y:S01]  /*1040*/  ULDC.64 UR10, c[0x0][0x3f8] ;  /* 0x0000fe00000a7ab9 */ /* 0x000fe20000000a00 */
[----:B------:R-:W-:Y:S01]  /*1050*/  ULDC UR43, c[0x0][0xdb8] ;  /* 0x00036e00002b7ab9 */ /* 0x000fe20000000800 */
[----:B------:R-:W-:Y:S01]  /*1060*/  UISETP.NE.U32.AND UP0, UPT, UR10, URZ, UPT ;  /* 0x0000003f0a00728c */ /* 0x000fe2000bf05070 */
[----:B------:R-:W-:Y:S01]  /*1070*/  PLOP3.LUT P0, PT, PT, PT, PT, 0x80, 0x0 ;  /* 0x000000000000781c */ /* 0x000fe20003f0f070 */
[----:B------:R-:W-:Y:S01]  /*1080*/  UIADD3 UR4, UR7, -UR4, URZ ;  /* 0x8000000407047290 */ /* 0x000fe2000fffe03f */
[----:B------:R-:W-:Y:S01]  /*1090*/  CS2R R12, SRZ ;  /* 0x00000000000c7805 */ /* 0x000fe2000001ff00 */
[----:B------:R-:W2:Y:S01]  /*10a0*/  LDC R65, c[0x0][0x2e0] ;  /* 0x0000b800ff417b82 */ /* 0x000ea20000000800 */
[----:B------:R-:W-:Y:S01]  /*10b0*/  UISETP.NE.AND.EX UP0, UPT, UR11, URZ, UPT, UP0 ;  /* 0x0000003f0b00728c */ /* 0x000fe2000bf05300 */
[----:B------:R-:W-:Y:S01]  /*10c0*/  IMAD.MOV.U32 R71, RZ, RZ, RZ ;  /* 0x000000ffff477224 */ /* 0x000fe200078e00ff */
[----:B------:R-:W-:Y:S01]  /*10d0*/  CS2R R38, SRZ ;  /* 0x0000000000267805 */ /* 0x000fe2000001ff00 */
[----:B------:R-:W-:Y:S01]  /*10e0*/  ULOP3.LUT UR5, URZ, UR5, URZ, 0x33, !UPT ;  /* 0x000000053f057292 */ /* 0x000fe2000f8e333f */
[----:B------:R-:W-:-:S02]  /*10f0*/  CS2R R42, SRZ ;  /* 0x00000000002a7805 */ /* 0x000fc4000001ff00 */
[----:B------:R-:W-:Y:S02]  /*1100*/  CS2R R28, SRZ ;  /* 0x00000000001c7805 */ /* 0x000fe4000001ff00 */
[----:B------:R-:W-:Y:S01]  /*1110*/  CS2R R14, SRZ ;  /* 0x00000000000e7805 */ /* 0x000fe2000001ff00 */
[----:B------:R-:W-:Y:S01]  /*1120*/  UIADD3 UR5, UR5, UR6, URZ ;  /* 0x0000000605057290 */ /* 0x000fe2000fffe03f */
[----:B------:R-:W-:Y:S02]  /*1130*/  CS2R R44, SRZ ;  /* 0x00000000002c7805 */ /* 0x000fe4000001ff00 */
[----:B------:R-:W-:Y:S01]  /*1140*/  CS2R R46, SRZ ;  /* 0x00000000002e7805 */ /* 0x000fe2000001ff00 */
[----:B------:R-:W-:Y:S01]  /*1150*/  ULDC UR6, c[0x0][0x404] ;  /* 0x0001010000067ab9 */ /* 0x000fe20000000800 */
[----:B------:R-:W-:Y:S01]  /*1160*/  UIMAD UR42, UR5, 0xc0, URZ ;  /* 0x000000c0052a78a4 */ /* 0x000fe2000f8e023f */
[----:B------:R-:W-:Y:S01]  /*1170*/  CS2R R32, SRZ ;  /* 0x0000000000207805 */ /* 0x000fe2000001ff00 */
[----:B------:R-:W-:Y:S01]  /*1180*/  USEL UR5, UR6, 0x1, UP0 ;  /* 0x0000000106057887 */ /* 0x000fe20008000000 */
[----:B------:R-:W-:Y:S01]  /*1190*/  CS2R R20, SRZ ;  /* 0x0000000000147805 */ /* 0x000fe2000001ff00 */
[----:B------:R-:W-:Y:S01]  /*11a0*/  UISETP.NE.AND UP0, UPT, UR43, 0x1, UPT ;  /* 0x000000012b00788c */ /* 0x000fe2000bf05270 */
[----:B------:R-:W-:Y:S01]  /*11b0*/  CS2R R48, SRZ ;  /* 0x0000000000307805 */ /* 0x000fe2000001ff00 */
[----:B------:R-:W-:Y:S01]  /*11c0*/  IMAD.U32 R17, RZ, RZ, UR42 ;  /* 0x0000002aff117e24 */ /* 0x000fe2000f8e00ff */
[----:B------:R-:W-:Y:S01]  /*11d0*/  CS2R R24, SRZ ;  /* 0x0000000000187805 */ /* 0x000fe2000001ff00 */
[----:B------:R-:W-:Y:S01]  /*11e0*/  IMAD.MOV.U32 R50, RZ, RZ, RZ ;  /* 0x000000ffff327224 */ /* 0x000fe200078e00ff */
[----:B------:R-:W-:-:S02]  /*11f0*/  CS2R R52, SRZ ;  /* 0x0000000000347805 */ /* 0x000fc4000001ff00 */
[----:B------:R-:W-:Y:S02]  /*1200*/  CS2R R40, SRZ ;  /* 0x0000000000287805 */ /* 0x000fe4000001ff00 */
[----:B-1----:R-:W-:Y:S01]  /*1210*/  IADD3 R4, R17, 0x14f, -R4 ;  /* 0x0000014f11047810 */ /* 0x002fe20007ffe804 */
[----:B--2---:R-:W-:Y:S01]  /*1220*/  IMAD R65, R65, UR5, RZ ;  /* 0x0000000541417c24 */ /* 0x004fe2000f8e02ff */
[----:B------:R-:W-:Y:S01]  /*1230*/  ULDC UR5, c[0x0][0xdc4] ;  /* 0x0003710000057ab9 */ /* 0x000fe20000000800 */
[----:B------:R-:W-:Y:S01]  /*1240*/  CS2R R36, SRZ ;  /* 0x0000000000247805 */ /* 0x000fe2000001ff00 */
[----:B------:R-:W-:Y:S01]  /*1250*/  UIMAD UR8, UR8, UR5, UR4 ;  /* 0x00000005080872a4 */ /* 0x000fe2000f8e0204 */
[C---:B------:R-:W-:Y:S01]  /*1260*/  VIADD R0, R65.reuse, 0x8f ;  /* 0x0000008f41007836 */ /* 0x040fe20000000000 */
[----:B------:R-:W-:Y:S01]  /*1270*/  @UP0 ULDC UR6, c[0x0][0xdc0] ;  /* 0x0003700000060ab9 */ /* 0x000fe20000000800 */
[----:B------:R-:W-:Y:S01]  /*1280*/  IMAD.IADD R4, R65, 0x1, R4 ;  /* 0x0000000141047824 */ /* 0x000fe200078e0204 */
[----:B------:R-:W-:Y:S01]  /*1290*/  @UP0 ULDC UR4, c[0x0][0xdbc] ;  /* 0x00036f0000040ab9 */ /* 0x000fe20000000800 */
[----:B------:R-:W-:Y:S01]  /*12a0*/  IMAD.HI R0, R0, 0x38e38e39, RZ ;  /* 0x38e38e3900007827 */ /* 0x000fe200078e02ff */
[----:B------:R-:W-:Y:S01]  /*12b0*/  UIMAD.WIDE.U32 UR4, UR8, UR4, URZ ;  /* 0x00000004080472a5 */ /* 0x000fe2000f8e003f */
[----:B------:R-:W-:Y:S01]  /*12c0*/  CS2R R56, SRZ ;  /* 0x0000000000387805 */ /* 0x000fe2000001ff00 */
[----:B------:R-:W-:Y:S01]  /*12d0*/  UMOV UR44, UR8 ;  /* 0x00000008002c7c82 */ /* 0x000fe20008000000 */
[----:B------:R-:W-:Y:S01]  /*12e0*/  IMAD.HI R4, R4, 0x38e38e39, RZ ;  /* 0x38e38e3904047827 */ /* 0x000fe200078e02ff */
[----:B------:R-:W-:Y:S01]  /*12f0*/  SHF.R.U32.HI R3, RZ, 0x1f, R0 ;  /* 0x0000001fff037819 */ /* 0x000fe20000011600 */
[----:B------:R-:W-:Y:S01]  /*1300*/  @UP0 USHF.R.U32.HI UR44, URZ, UR6, UR5 ;  /* 0x000000063f2c0299 */ /* 0x000fe20008011605 */
[----:B------:R-:W-:-:S02]  /*1310*/  CS2R R60, SRZ ;  /* 0x00000000003c7805 */ /* 0x000fc4000001ff00 */
[----:B------:R-:W-:Y:S02]  /*1320*/  CS2R R74, SRZ ;  /* 0x00000000004a7805 */ /* 0x000fe4000001ff00 */
[----:B------:R-:W-:Y:S01]  /*1330*/  SHF.R.U32.HI R5, RZ, 0x1f, R4 ;  /* 0x0000001fff057819 */ /* 0x000fe20000011604 */
[----:B------:R-:W-:Y:S01]  /*1340*/  UIADD3 UR4, -UR44, URZ, URZ ;  /* 0x0000003f2c047290 */ /* 0x000fe2000fffe13f */
[----:B------:R-:W-:Y:S01]  /*1350*/  LEA.HI.SX32 R3, R0, R3, 0x1b ;  /* 0x0000000300037211 */ /* 0x000fe200078fdaff */
[----:B------:R-:W-:Y:S01]  /*1360*/  IMAD.MOV.U32 R0, RZ, RZ, RZ ;  /* 0x000000ffff007224 */ /* 0x000fe200078e00ff */
[----:B------:R-:W-:Y:S01]  /*1370*/  LEA.HI.SX32 R64, R4, R5, 0x1b ;  /* 0x0000000504407211 */ /* 0x000fe200078fdaff */
[----:B------:R-:W-:Y:S01]  /*1380*/  UIMAD UR43, UR43, UR4, UR8 ;  /* 0x000000042b2b72a4 */ /* 0x000fe2000f8e0208 */
[----:B------:R-:W-:Y:S02]  /*1390*/  CS2R R72, SRZ ;  /* 0x0000000000487805 */ /* 0x000fe4000001ff00 */
[----:B------:R-:W-:-:S02]  /*13a0*/  CS2R R68, SRZ ;  /* 0x0000000000447805 */ /* 0x000fc4000001ff00 */
[----:B------:R-:W-:Y:S01]  /*13b0*/  VIMNMX R64, R3, R64, PT ;  /* 0x0000004003407248 */ /* 0x000fe20003fe0100 */
[----:B------:R-:W-:Y:S01]  /*13c0*/  IMAD.MOV.U32 R3, RZ, RZ, RZ ;  /* 0x000000ffff037224 */ /* 0x000fe200078e00ff */
[----:B------:R-:W-:Y:S02]  /*13d0*/  CS2R R6, SRZ ;  /* 0x0000000000067805 */ /* 0x000fe4000001ff00 */
[----:B------:R-:W-:Y:S02]  /*13e0*/  CS2R R76, SRZ ;  /* 0x00000000004c7805 */ /* 0x000fe4000001ff00 */
[----:B------:R-:W-:Y:S01]  /*13f0*/  ISETP.GE.AND P1, PT, R64, 0x1, PT ;  /* 0x000000014000780c */ /* 0x000fe20003f26270 */
[----:B------:R-:W-:Y:S02]  /*1400*/  IMAD.MOV.U32 R9, RZ, RZ, RZ ;  /* 0x000000ffff097224 */ /* 0x000fe400078e00ff */
[----:B------:R-:W-:Y:S02]  /*1410*/  IMAD.MOV.U32 R11, RZ, RZ, RZ ;  /* 0x000000ffff0b7224 */ /* 0x000fe400078e00ff */
[----:B------:R-:W-:-:S02]  /*1420*/  IMAD.MOV.U32 R78, RZ, RZ, RZ ;  /* 0x000000ffff4e7224 */ /* 0x000fc400078e00ff */
[----:B------:R-:W-:-:S06]  /*1430*/  IMAD.MOV.U32 R80, RZ, RZ, RZ ;  /* 0x000000ffff507224 */ /* 0x000fcc00078e00ff */
[----:B------:R-:W-:Y:S05]  /*1440*/  @!P1 BRA `(.L_x_1527) ;  /* 0x000000c000949947 */ /* 0x000fea0003800000 */
[----:B------:R-:W-:Y:S01]  /*1450*/  VIADD R0, R2, 0xffffff80 ;  /* 0xffffff8002007836 */ /* 0x000fe20000000000 */
[----:B------:R-:W-:-:S04]  /*1460*/  UIADD3 UR6, UR47, 0x24300, URZ ;  /* 0x000243002f067890 */ /* 0x000fc8000fffe03f */
[----:B------:R-:W-:Y:S01]  /*1470*/  SHF.R.S32.HI R3, RZ, 0x1f, R0 ;  /* 0x0000001fff037819 */ /* 0x000fe20000011400 */
[----:B------:R-:W-:-:S03]  /*1480*/  ULOP3.LUT UP0, URZ, UR6, 0x9f, URZ, 0xc0, !UPT ;  /* 0x0000009f063f7892 */ /* 0x000fc6000f80c03f */
[----:B------:R-:W-:-:S03]  /*1490*/  LEA.HI R3, R3, R0, RZ, 0x7 ;  /* 0x0000000003037211 */ /* 0x000fc600078f38ff */
[----:B------:R-:W-:Y:S02]  /*14a0*/  PLOP3.LUT P0, PT, PT, PT, UP0, 0x80, 0x0 ;  /* 0x000000000000781c */ /* 0x000fe40003f0f008 */
[----:B------:R-:W-:-:S06]  /*14b0*/  SHF.R.S32.HI R3, RZ, 0x7, R3 ;  /* 0x00000007ff037819 */ /* 0x000fcc0000011403 */
[----:B------:R-:W1:Y:S02]  /*14c0*/  SHFL.IDX PT, R3, R3, RZ, 0x1f ;  /* 0x00001fff03037589 */ /* 0x000e6400000e0000 */
[----:B-1----:R-:W-:-:S13]  /*14d0*/  R2UR UR7, R3 ;  /* 0x00000000030772ca */ /* 0x002fda00000e0000 */
[----:B------:R-:W-:Y:S02]  /*14e0*/  UIMAD.WIDE UR4, UR7, 0x55555556, URZ ;  /* 0x55555556070478a5 */ /* 0x000fe4000f8e023f */
[----:B------:R-:W-:Y:S02]  /*14f0*/  IMAD.U32 R146, RZ, RZ, UR7 ;  /* 0x00000007ff927e24 */ /* 0x000fe4000f8e00ff */
        /* <DEDUP_REMOVED lines=8> */
[----:B------:R-:W-:-:S04]  /*1580*/  ULOP3.LUT UR36, UR4, 0x3fff, URZ, 0xc0, !UPT ;  /* 0x00003fff04247892 */ /* 0x000fc8000f8ec03f */
[----:B------:R-:W-:Y:S01]  /*1590*/  IMAD.U32 R145, RZ, RZ, UR5 ;  /* 0x00000005ff917e24 */ /* 0x000fe2000f8e00ff */
[----:B------:R-:W-:Y:S07]  /*15a0*/  @!P0 BRA `(.L_x_1528) ;  /* 0x0000000000408947 */ /* 0x000fee0003800000 */
        /* <DEDUP_REMOVED lines=16> */
.L_x_1528:
[----:B------:R-:W-:Y:S02]  /*16b0*/  LEA.HI R0, R18, R18, RZ, 0x1 ;  /* 0x0000001212007211 */ /* 0x000fe400078f08ff */
[----:B------:R-:W-:Y:S02]  /*16c0*/  ISETP.NE.AND P0, PT, R144, 0x3, PT ;  /* 0x000000039000780c */ /* 0x000fe40003f05270 */
[----:B------:R-:W-:-:S05]  /*16d0*/  LOP3.LUT R3, R0, 0xfffffffe, RZ, 0xc0, !PT ;  /* 0xfffffffe00037812 */ /* 0x000fca00078ec0ff */
[----:B------:R-:W-:-:S05]  /*16e0*/  IMAD.IADD R0, R18, 0x1, -R3 ;  /* 0x0000000112007824 */ /* 0x000fca00078e0a03 */
[----:B------:R-:W-:-:S04]  /*16f0*/  SHF.L.U32 R0, R0, 0x1f, RZ ;  /* 0x0000001f00007819 */ /* 0x000fc800000006ff */
[----:B------:R-:W1:Y:S02]  /*1700*/  SYNCS.PHASECHK.TRANS64.TRYWAIT P1, [UR47+0x31c00], R0 ;  /* 0x031c0000ff0075a7 */ /* 0x000e64000802016f */
[----:B-1----:R-:W-:Y:S05]  /*1710*/  @!P1 BRA `(.L_x_1529) ;  /* 0x000000fc00d89947 */ /* 0x002fea0003800000 */
.L_x_1626:
[----:B------:R-:W-:Y:S05]  /*1720*/  @!P0 BRA `(.L_x_1530) ;  /* 0x0000000000048947 */ /* 0x000fea0003800000 */
[----:B------:R-:W-:Y:S01]  /*1730*/  BPT.TRAP 0x1 ;  /* 0x000000040000795c */ /* 0x000fe20000300000 */
.L_x_1530:
[----:B------:R-:W-:Y:S01]  /*1740*/  R2UR UR4, R148 ;  /* 0x00000000940472ca */ /* 0x000fe200000e0000 */
[----:B-1----:R-:W-:-:S05]  /*1750*/  IMAD.U32 R3, RZ, RZ, UR46 ;  /* 0x0000002eff037e24 */ /* 0x002fca000f8e00ff */
[----:B------:R-:W-:-:S07]  /*1760*/  LEA R3, R3, UR47, 0x3 ;  /* 0x0000002f03037c11 */ /* 0x000fce000f8e18ff */
[----:B------:R-:W-:-:S05]  /*1770*/  IMAD.U32 R0, RZ, RZ, UR4 ;  /* 0x00000004ff007e24 */ /* 0x000fca000f8e00ff */
[----:B------:R-:W-:-:S04]  /*1780*/  SHF.L.U32 R0, R0, 0x1f, RZ ;  /* 0x0000001f00007819 */ /* 0x000fc800000006ff */
[----:B------:R1:W2:Y:S01]  /*1790*/  SYNCS.PHASECHK.TRANS64.TRYWAIT P2, [R3+URZ+0x31c30], R0 ;  /* 0x031c3000030075a7 */ /* 0x0002a2000804017f */
[----:B------:R-:W-:Y:S05]  /*17a0*/  @!P0 BRA `(.L_x_1531) ;  /* 0x0000000000048947 */ /* 0x000fea0003800000 */
[----:B------:R-:W-:Y:S01]  /*17b0*/  BPT.TRAP 0x1 ;  /* 0x000000040000795c */ /* 0x000fe20000300000 */
.L_x_1531:
[----:B------:R-:W-:Y:S01]  /*17c0*/  LOP3.LUT P1, RZ, R2, 0x7f, RZ, 0xc0, !PT ;  /* 0x0000007f02ff7812 */ /* 0x000fe2000782c0ff */
[----:B------:R-:W-:Y:S01]  /*17d0*/  IMAD.MOV.U32 R71, RZ, RZ, RZ ;  /* 0x000000ffff477224 */ /* 0x000fe200078e00ff */
[----:B--2---:R-:W-:Y:S11]  /*17e0*/  @P2 BRA `(.L_x_1532) ;  /* 0x0000000000082947 */ /* 0x004ff60003800000 */
[----:B------:R-:W2:Y:S02]  /*17f0*/  SYNCS.PHASECHK.TRANS64.TRYWAIT P2, [R3+URZ+0x31c30], R0 ;  /* 0x031c3000030075a7 */ /* 0x000ea4000804017f */
[----:B--2---:R-:W-:Y:S05]  /*1800*/  @!P2 BRA `(.L_x_1533) ;  /* 0x000000fc00b4a947 */ /* 0x004fea0003800000 */
.L_x_1532:
[----:B------:R-:W-:Y:S05]  /*1810*/  WARPSYNC.ALL ;  /* 0x0000000000007948 */ /* 0x000fea0003800000 */
[----:B------:R-:W-:Y:S01]  /*1820*/  UIADD3 UR4, UR47, 0x16a00, URZ ;  /* 0x00016a002f047890 */ /* 0x000fe2000fffe03f */
[----:B------:R-:W-:Y:S01]  /*1830*/  WARPGROUP.ARRIVE ;  /* 0x00000000000079c5 */ /* 0x000fe20000000000 */
[----:B------:R-:W-:Y:S01]  /*1840*/  UMOV UR5, 0x80000020 ;  /* 0x8000002000057882 */ /* 0x000fe20000000000 */
[----:B------:R-:W-:Y:S01]  /*1850*/  UMOV UR7, 0x80000020 ;  /* 0x8000002000077882 */ /* 0x000fe20000000000 */
[----:B------:R-:W-:Y:S01]  /*1860*/  USHF.R.U32.HI UR4, URZ, 0x4, UR4 ;  /* 0x000000043f047899 */ /* 0x000fe20008011604 */
[----:B------:R-:W3:Y:S01]  /*1870*/  LDC R4, c[0x0][0x288] ;  /* 0x0000a200ff047b82 */ /* 0x000ee20000000800 */
[----:B------:R-:W-:Y:S01]  /*1880*/  UMOV UR9, UR5 ;  /* 0x0000000500097c82 */ /* 0x000fe20008000000 */
[----:B------:R-:W-:Y:S01]  /*1890*/  UMOV UR11, 0x80000020 ;  /* 0x80000020000b7882 */ /* 0x000fe20000000000 */
[----:B------:R-:W-:Y:S01]  /*18a0*/  ULOP3.LUT UR4, UR4, 0x3fff, URZ, 0xc0, !UPT ;  /* 0x00003fff04047892 */ /* 0x000fe2000f8ec03f */
[----:B------:R-:W-:Y:S01]  /*18b0*/  IMAD R5, R64, -0x90, R65 ;  /* 0xffffff7040057824 */ /* 0x000fe200078e0241 */
[----:B------:R-:W-:Y:S01]  /*18c0*/  UMOV UR13, UR5 ;  /* 0x00000005000d7c82 */ /* 0x000fe20008000000 */
[----:B------:R-:W-:Y:S01]  /*18d0*/  UMOV UR15, 0x80000020 ;  /* 0x80000020000f7882 */ /* 0x000fe20000000000 */
[----:B------:R-:W-:Y:S01]  /*18e0*/  ULOP3.LUT UR40, UR4, 0x10000, URZ, 0xfc, !UPT ;  /* 0x0001000004287892 */ /* 0x000fe2000f8efc3f */
[----:B------:R-:W-:Y:S01]  /*18f0*/  VIADD R12, R5, 0x90 ;  /* 0x00000090050c7836 */ /* 0x000fe20000000000 */
[----:B------:R-:W-:Y:S01]  /*1900*/  ULOP3.LUT UR4, UR36, 0x10000, URZ, 0xfc, !UPT ;  /* 0x0001000024047892 */ /* 0x000fe2000f8efc3f */
[----:B------:R-:W-:Y:S01]  /*1910*/  VIADD R111, R23, UR42 ;  /* 0x0000002a176f7c36 */ /* 0x000fe20008000000 */
[----:B------:R-:W-:Y:S01]  /*1920*/  UIMAD UR6, UR46, 0x6c0, UR40 ;  /* 0x000006c02e0678a4 */ /* 0x000fe2000f8e0228 */
[----:B------:R-:W-:Y:S01]  /*1930*/  IMAD R12, R19, -0x2, R12 ;  /* 0xfffffffe130c7824 */ /* 0x000fe200078e020c */
[----:B------:R-:W-:Y:S01]  /*1940*/  UMOV UR17, UR5 ;  /* 0x0000000500117c82 */ /* 0x000fe20008000000 */
[----:B------:R-:W-:Y:S01]  /*1950*/  UMOV UR19, 0x80000020 ;  /* 0x8000002000137882 */ /* 0x000fe20000000000 */
[----:B------:R-:W-:Y:S01]  /*1960*/  UIADD3 UR10, UR6, 0x40, URZ ;  /* 0x00000040060a7890 */ /* 0x000fe2000fffe03f */
[----:B------:R-:W-:Y:S01]  /*1970*/  UMOV UR8, UR4 ;  /* 0x0000000400087c82 */ /* 0x000fe20008000000 */
[----:B------:R-:W-:-:S03]  /*1980*/  UIADD3 UR14, UR6, 0xc0, URZ ;  /* 0x000000c0060e7890 */ /* 0x000fc6000fffe03f */
[----:B------:R-:W-:Y:S01]  /*1990*/  HGMMA.64x16x16.F32.BF16 R96, gdesc[UR4], RZ, !UPT, gsb0 ;  /* 0x00200000046079f0 */ /* 0x000fe2000c0018ff */
[----:B------:R-:W-:Y:S01]  /*19a0*/  UMOV UR12, UR4 ;  /* 0x00000004000c7c82 */ /* 0x000fe20008000000 */
[----:B------:R-:W-:Y:S01]  /*19b0*/  UIADD3 UR18, UR6, 0x100, URZ ;  /* 0x0000010006127890 */ /* 0x000fe2000fffe03f */
[----:B------:R-:W-:Y:S01]  /*19c0*/  UMOV UR16, UR4 ;  /* 0x0000000400107c82 */ /* 0x000fe20008000000 */
[----:B------:R-:W-:Y:S01]  /*19d0*/  UIADD3 UR22, UR6, 0x140, URZ ;  /* 0x0000014006167890 */ /* 0x000fe2000fffe03f */
[----:B---3--:R-:W-:Y:S01]  /*19e0*/  IADD3 R14, -R4, 0x91, R5 ;  /* 0x00000091040e7810 */ /* 0x008fe20007ffe105 */
[----:B------:R-:W-:Y:S01]  /*19f0*/  UMOV UR20, UR4 ;  /* 0x0000000400147c82 */ /* 0x000fe20008000000 */
[----:B------:R-:W-:Y:S01]  /*1a00*/  UMOV UR21, UR5 ;  /* 0x0000000500157c82 */ /* 0x000fe20008000000 */
[----:B------:R-:W-:Y:S01]  /*1a10*/  UMOV UR23, 0x80000020 ;  /* 0x8000002000177882 */ /* 0x000fe20000000000 */
[----:B------:R-:W-:Y:S01]  /*1a20*/  UIADD3 UR26, UR6, 0x180, URZ ;  /* 0x00000180061a7890 */ /* 0x000fe2000fffe03f */
[----:B------:R-:W-:Y:S01]  /*1a30*/  IMAD R14, R19, -0x2, R14 ;  /* 0xfffffffe130e7824 */ /* 0x000fe200078e020e */
[----:B------:R-:W-:Y:S01]  /*1a40*/  UMOV UR24, UR4 ;  /* 0x0000000400187c82 */ /* 0x000fe20008000000 */
[----:B------:R-:W-:Y:S01]  /*1a50*/  UMOV UR25, UR5 ;  /* 0x0000000500197c82 */ /* 0x000fe20008000000 */
[----:B------:R-:W-:Y:S01]  /*1a60*/  UMOV UR27, 0x80000020 ;  /* 0x80000020001b7882 */ /* 0x000fe20000000000 */
[----:B------:R-:W-:Y:S01]  /*1a70*/  UIADD3 UR30, UR6, 0x1c0, URZ ;  /* 0x000001c0061e7890 */ /* 0x000fe2000fffe03f */
[----:B------:R-:W-:Y:S01]  /*1a80*/  VIADDMNMX R5, R111, R14, R12, PT ;  /* 0x0000000e6f057246 */ /* 0x000fe2000380010c */
[----:B------:R-:W-:Y:S01]  /*1a90*/  UMOV UR28, UR4 ;  /* 0x00000004001c7c82 */ /* 0x000fe20008000000 */
[----:B------:R-:W-:Y:S01]  /*1aa0*/  UMOV UR29, UR5 ;  /* 0x00000005001d7c82 */ /* 0x000fe20008000000 */
[----:B------:R-:W-:Y:S01]  /*1ab0*/  UMOV UR31, 0x80000020 ;  /* 0x80000020001f7882 */ /* 0x000fe20000000000 */
[----:B------:R-:W-:Y:S01]  /*1ac0*/  UIADD3 UR7, UR4, 0x2, URZ ;  /* 0x0000000204077890 */ /* 0x000fe2000fffe03f */
[C---:B------:R-:W-:Y:S01]  /*1ad0*/  ISETP.GT.AND P2, PT, R5.reuse, RZ, PT ;  /* 0x000000ff0500720c */ /* 0x040fe20003f44270 */
[----:B------:R-:W-:Y:S01]  /*1ae0*/  UIADD3 UR34, UR6, 0x400, URZ ;  /* 0x0000040006227890 */ /* 0x000fe2000fffe03f */
[C---:B------:R-:W-:Y:S01]  /*1af0*/  ISETP.GT.AND P3, PT, R5.reuse, 0x1, PT ;  /* 0x000000010500780c */ /* 0x040fe20003f64270 */
[----:B------:R-:W-:Y:S01]  /*1b00*/  UMOV UR35, 0x80000020 ;  /* 0x8000002000237882 */ /* 0x000fe20000000000 */
[----:B------:R-:W-:Y:S01]  /*1b10*/  UIADD3 UR38, UR6, 0x2c2, URZ ;  /* 0x000002c206267890 */ /* 0x000fe2000fffe03f */
[----:B------:R-:W-:Y:S01]  /*1b20*/  ISETP.GT.AND P4, PT, R5, 0x8, PT ;  /* 0x000000080500780c */ /* 0x000fe20003f84270 */
[----:B------:R-:W-:Y:S01]  /*1b30*/  UMOV UR39, 0x80000020 ;  /* 0x8000002000277882 */ /* 0x000fe20000000000 */
[----:B------:R-:W-:Y:S01]  /*1b40*/  UIADD3 UR50, UR6, 0x500, URZ ;  /* 0x0000050006327890 */ /* 0x000fe2000fffe03f */
[----:B------:R-:W-:Y:S01]  /*1b50*/  IADD3 R111, R14, 0x8, R111 ;  /* 0x000000080e6f7810 */ /* 0x000fe20007ffe06f */
[----:B------:R-:W-:Y:S01]  /*1b60*/  UMOV UR51, 0x80000020 ;  /* 0x8000002000337882 */ /* 0x000fe20000000000 */
[----:B------:R-:W-:-:S05]  /*1b70*/  IADD3 R65, -R4, UR42, R65 ;  /* 0x0000002a04417c10 */ /* 0x000fca000fffe141 */
[----:B------:R-:W-:Y:S01]  /*1b80*/  IMAD.HI R65, R65, 0x38e38e39, RZ ;  /* 0x38e38e3941417827 */ /* 0x000fe200078e02ff */
        /* <DEDUP_REMOVED lines=17> */
[----:B------:R-:W-:Y:S02]  /*1ca0*/  UIADD3 UR12, UR6, 0x2, URZ ;  /* 0x00000002060c7890 */ /* 0x000fe4000fffe03f */
[----:B------:R-:W-:Y:S01]  /*1cb0*/  UIADD3 UR14, UR6, 0xc2, URZ ;  /* 0x000000c2060e7890 */ /* 0x000fe2000fffe03f */
[----:B------:R-:W-:Y:S01]  /*1cc0*/  UMOV UR15, 0x80000020 ;  /* 0x80000020000f7882 */ /* 0x000fe20000000000 */
[----:B------:R-:W-:Y:S02]  /*1cd0*/  WARPGROUP.DEPBAR.LE gsb0, 0x0 ;  /* 0x00008000000079c5 */ /* 0x000fe40000010000 */
        /* <DEDUP_REMOVED lines=22> */
[----:B------:R-:W-:Y:S01]  /*1e40*/  UMOV UR8, UR7 ;  /* 0x0000000700087c82 */ /* 0x000fe20008000000 */
[----:B------:R-:W-:Y:S01]  /*1e50*/  UMOV UR9, 0x80000020 ;  /* 0x8000002000097882 */ /* 0x000fe20000000000 */
[----:B------:R-:W-:Y:S01]  /*1e60*/  UMOV UR10, UR12 ;  /* 0x0000000c000a7c82 */ /* 0x000fe20008000000 */
[----:B------:R-:W-:Y:S01]  /*1e70*/  UMOV UR11, 0x80000020 ;  /* 0x80000020000b7882 */ /* 0x000fe20000000000 */
[----:B------:R-:W-:Y:S01]  /*1e80*/  UMOV UR12, UR8 ;  /* 0x00000008000c7c82 */ /* 0x000fe20008000000 */
        /* <DEDUP_REMOVED lines=9> */
[----:B------:R-:W-:Y:S01]  /*1f20*/  UIADD3 UR7, UR4, 0x300, URZ ;  /* 0x0000030004077890 */ /* 0x000fe2000fffe03f */
[----:B------:R-:W-:-:S02]  /*1f30*/  WARPGROUP.DEPBAR.LE gsb0, 0x0 ;  /* 0x00008000000079c5 */ /* 0x000fc40000010000 */
        /* <DEDUP_REMOVED lines=19> */
[----:B------:R-:W-:Y:S01]  /*2070*/  UMOV UR13, 0x80000020 ;  /* 0x80000020000d7882 */ /* 0x000fe20000000000 */
[----:B------:R-:W-:Y:S01]  /*2080*/  UMOV UR15, 0x80000020 ;  /* 0x80000020000f7882 */ /* 0x000fe20000000000 */
[----:B------:R-:W-:Y:S01]  /*2090*/  UMOV UR32, UR12 ;  /* 0x0000000c00207c82 */ /* 0x000fe20008000000 */
[----:B------:R-:W-:Y:S01]  /*20a0*/  UMOV UR33, UR13 ;  /* 0x0000000d00217c82 */ /* 0x000fe20008000000 */
[----:B------:R-:W-:Y:S01]  /*20b0*/  UIADD3 UR7, UR4, 0x302, URZ ;  /* 0x0000030204077890 */ /* 0x000fe2000fffe03f */
        /* <DEDUP_REMOVED lines=189> */
[----:B------:R-:W-:Y:S01]  /*2c90*/  ISETP.GT.AND P2, PT, R5, 0x9, PT ;  /* 0x000000090500780c */ /* 0x000fe20003f44270 */
[----:B------:R-:W-:Y:S01]  /*2ca0*/  HGMMA.64x16x16.F32.BF16 R88, gdesc[UR24], R88, gsb0 ;  /* 0x00200000185879f0 */ /* 0x000fe20008001858 */
[----:B------:R-:W-:Y:S01]  /*2cb0*/  UIADD3 UR26, UR6, 0x502, URZ ;  /* 0x00000502061a7890 */ /* 0x000fe2000fffe03f */
[----:B------:R-:W-:Y:S01]  /*2cc0*/  FSEL R129, R100, -INF , P4 ;  /* 0xff80000064817808 */ /* 0x000fe20002000000 */
[----:B------:R-:W-:Y:S01]  /*2cd0*/  UMOV UR27, 0x80000020 ;  /* 0x80000020001b7882 */ /* 0x000fe20000000000 */
[----:B-12---:R-:W-:-:S02]  /*2ce0*/  FMNMX.FTZ R0, R125, R131, !PT ;  /* 0x000000837d007209 */ /* 0x006fc40007810000 */
[----:B------:R-:W-:Y:S02]  /*2cf0*/  ISETP.GT.AND P3, PT, R5, 0x10, PT ;  /* 0x000000100500780c */ /* 0x000fe40003f64270 */
[----:B------:R-:W-:Y:S02]  /*2d00*/  FSEL R101, R101, -INF , P2 ;  /* 0xff80000065657808 */ /* 0x000fe40001000000 */
[----:B------:R-:W-:Y:S02]  /*2d10*/  FMNMX.FTZ R0, R129, R0, !PT ;  /* 0x0000000081007209 */ /* 0x000fe40007810000 */
[----:B------:R-:W-:Y:S02]  /*2d20*/  ISETP.GT.AND P2, PT, R5, 0x11, PT ;  /* 0x000000110500780c */ /* 0x000fe40003f44270 */
[----:B------:R-:W-:Y:S02]  /*2d30*/  FMNMX.FTZ R0, R101, R0, !PT ;  /* 0x0000000065007209 */ /* 0x000fe40007810000 */
[----:B------:R-:W-:Y:S01]  /*2d40*/  ISETP.GT.AND P4, PT, R5, 0x20, PT ;  /* 0x000000200500780c */ /* 0x000fe20003f84270 */
[----:B------:R-:W-:-:S02]  /*2d50*/  WARPGROUP.DEPBAR.LE gsb0, 0x0 ;  /* 0x00008000000079c5 */ /* 0x000fc40000010000 */
[----:B------:R-:W-:Y:S01]  /*2d60*/  WARPGROUP.ARRIVE ;  /* 0x00000000000079c5 */ /* 0x000fe20000000000 */
[----:B------:R-:W-:Y:S02]  /*2d70*/  FSEL R97, R88, -INF , P3 ;  /* 0xff80000058617808 */ /* 0x000fe40001800000 */
[----:B------:R-:W-:Y:S02]  /*2d80*/  ISETP.GT.AND P3, PT, R5, 0x18, PT ;  /* 0x000000180500780c */ /* 0x000fe40003f64270 */
[----:B------:R-:W-:Y:S01]  /*2d90*/  FSEL R89, R89, -INF , P2 ;  /* 0xff80000059597808 */ /* 0x000fe20001000000 */
[----:B------:R-:W-:Y:S01]  /*2da0*/  HGMMA.64x16x16.F32.BF16 R80, gdesc[UR24], R80, gsb0 ;  /* 0x00200000185079f0 */ /* 0x000fe20008001850 */
[----:B------:R-:W-:Y:S01]  /*2db0*/  UIADD3 UR26, UR6, 0x542, URZ ;  /* 0x00000542061a7890 */ /* 0x000fe2000fffe03f */
[----:B------:R-:W-:Y:S01]  /*2dc0*/  FMNMX.FTZ R0, R97, R0, !PT ;  /* 0x0000000061007209 */ /* 0x000fe20007810000 */
[----:B------:R-:W-:Y:S01]  /*2dd0*/  UMOV UR27, 0x80000020 ;  /* 0x80000020001b7882 */ /* 0x000fe20000000000 */
[----:B------:R-:W-:-:S02]  /*2de0*/  ISETP.GT.AND P2, PT, R5, 0x19, PT ;  /* 0x000000190500780c */ /* 0x000fc40003f44270 */
[----:B------:R-:W-:Y:S02]  /*2df0*/  FSEL R109, R92, -INF , P3 ;  /* 0xff8000005c6d7808 */ /* 0x000fe40001800000 */
[----:B------:R-:W-:Y:S02]  /*2e00*/  FMNMX.FTZ R0, R89, R0, !PT ;  /* 0x0000000059007209 */ /* 0x000fe40007810000 */
[----:B------:R-:W-:Y:S02]  /*2e10*/  FSEL R117, R93, -INF , P2 ;  /* 0xff8000005d757808 */ /* 0x000fe40001000000 */
[----:B------:R-:W-:Y:S02]  /*2e20*/  FMNMX.FTZ R0, R109, R0, !PT ;  /* 0x000000006d007209 */ /* 0x000fe40007810000 */
[----:B------:R-:W-:Y:S02]  /*2e30*/  ISETP.GT.AND P2, PT, R5, 0x21, PT ;  /* 0x000000210500780c */ /* 0x000fe40003f44270 */
[----:B------:R-:W-:-:S02]  /*2e40*/  FMNMX.FTZ R0, R117, R0, !PT ;  /* 0x0000000075007209 */ /* 0x000fc40007810000 */
        /* <DEDUP_REMOVED lines=8> */
[----:B------:R-:W-:Y:S01]  /*2ed0*/  ISETP.GT.AND P2, PT, R5, 0x29, PT ;  /* 0x000000290500780c */ /* 0x000fe20003f44270 */
[----:B------:R-:W-:Y:S01]  /*2ee0*/  UMOV UR27, 0x80000020 ;  /* 0x80000020001b7882 */ /* 0x000fe20000000000 */
[----:B------:R-:W-:-:S02]  /*2ef0*/  FSEL R121, R84, -INF , P3 ;  /* 0xff80000054797808 */ /* 0x000fc40001800000 */
[----:B------:R-:W-:Y:S02]  /*2f00*/  FMNMX.FTZ R0, R127, R0, !PT ;  /* 0x000000007f007209 */ /* 0x000fe40007810000 */
[----:B------:R-:W-:Y:S02]  /*2f10*/  ISETP.GT.AND P4, PT, R5, 0x30, PT ;  /* 0x000000300500780c */ /* 0x000fe40003f84270 */
        /* <DEDUP_REMOVED lines=21> */
[----:B------:R-:W-:Y:S02]  /*3070*/  ISETP.GT.AND P3, PT, R5, 0x48, PT ;  /* 0x000000480500780c */ /* 0x000fe40003f64270 */
[----:B------:R-:W-:-:S04]  /*3080*/  SHF.R.U32.HI R72, RZ, 0x1f, R65 ;  /* 0x0000001fff487819 */ /* 0x000fc80000011641 */
[----:B------:R-:W-:Y:S01]  /*3090*/  LEA.HI.SX32 R72, R65, R72, 0x1b ;  /* 0x0000004841487211 */ /* 0x000fe200078fdaff */
[----:B------:R-:W-:-:S05]  /*30a0*/  VIADD R65, R64, 0xfffffffe ;  /* 0xfffffffe40417836 */ /* 0x000fca0000000000 */
[----:B------:R-:W-:Y:S01]  /*30b0*/  R2UR UR45, R65 ;  /* 0x00000000412d72ca */ /* 0x000fe200000e0000 */
        /* <DEDUP_REMOVED lines=32> */
[----:B------:R-:W-:Y:S01]  /*32c0*/  FMNMX.FTZ R0, R53, R0, !PT ;  /* 0x0000000035007209 */ /* 0x000fe20007810000 */
        /* <DEDUP_REMOVED lines=9> */
[----:B------:R-:W-:Y:S01]  /*3360*/  ISETP.GT.AND P2, PT, R5, 0x69, PT ;  /* 0x000000690500780c */ /* 0x000fe20003f44270 */
[----:B------:R-:W-:Y:S01]  /*3370*/  ULDC UR6, c[0x0][0x988] ;  /* 0x0002620000067ab9 */ /* 0x000fe20000000800 */
[----:B------:R-:W-:-:S02]  /*3380*/  FSEL R21, R44, -INF , P3 ;  /* 0xff8000002c157808 */ /* 0x000fc40001800000 */
[----:B------:R-:W-:Y:S02]  /*3390*/  FMNMX.FTZ R0, R41, R0, !PT ;  /* 0x0000000029007209 */ /* 0x000fe40007810000 */
[----:B------:R-:W-:Y:S02]  /*33a0*/  ISETP.GT.AND P3, PT, R5, 0x70, PT ;  /* 0x000000700500780c */ /* 0x000fe40003f64270 */
[----:B------:R-:W-:Y:S02]  /*33b0*/  FSEL R45, R45, -INF , P2 ;  /* 0xff8000002d2d7808 */ /* 0x000fe40001000000 */
[----:B------:R-:W-:Y:S02]  /*33c0*/  FMNMX.FTZ R0, R21, R0, !PT ;  /* 0x0000000015007209 */ /* 0x000fe40007810000 */
[----:B------:R-:W-:Y:S02]  /*33d0*/  ISETP.GT.AND P2, PT, R5, 0x71, PT ;  /* 0x000000710500780c */ /* 0x000fe40003f44270 */
[----:B------:R-:W-:-:S02]  /*33e0*/  FMNMX.FTZ R0, R45, R0, !PT ;  /* 0x000000002d007209 */ /* 0x000fc40007810000 */
[----:B------:R-:W-:-:S04]  /*33f0*/  VIMNMX R40, R12, R111, PT ;  /* 0x0000006f0c287248 */ /* 0x000fc80003fe0100 */
[----:B------:R-:W-:Y:S01]  /*3400*/  ISETP.GT.AND P4, PT, R40, 0x8, PT ;  /* 0x000000082800780c */ /* 0x000fe20003f84270 */
[----:B------:R-:W-:Y:S02]  /*3410*/  WARPGROUP.DEPBAR.LE gsb0, 0x0 ;  /* 0x00008000000079c5 */ /* 0x000fe40000010000 */
[----:B------:R-:W-:Y:S01]  /*3420*/  WARPGROUP.ARRIVE ;  /* 0x00000000000079c5 */ /* 0x000fe20000000000 */
[----:B------:R-:W-:Y:S02]  /*3430*/  FSEL R67, R32, -INF , P3 ;  /* 0xff80000020437808 */ /* 0x000fe40001800000 */
[----:B------:R-:W-:Y:S02]  /*3440*/  ISETP.GT.AND P3, PT, R5, 0x78, PT ;  /* 0x000000780500780c */ /* 0x000fe40003f64270 */
[----:B------:R-:W-:Y:S01]  /*3450*/  FSEL R33, R33, -INF , P2 ;  /* 0xff80000021217808 */ /* 0x000fe20001000000 */
[----:B------:R-:W-:Y:S01]  /*3460*/  HGMMA.64x16x16.F32.BF16 R24, gdesc[UR24], R24, gsb0 ;  /* 0x00200000181879f0 */ /* 0x000fe20008001818 */
[----:B------:R-:W-:-:S02]  /*3470*/  FMNMX.FTZ R0, R67, R0, !PT ;  /* 0x0000000043007209 */ /* 0x000fc40007810000 */
[----:B------:R-:W-:Y:S02]  /*3480*/  ISETP.GT.AND P2, PT, R5, 0x79, PT ;  /* 0x000000790500780c */ /* 0x000fe40003f44270 */
[----:B------:R-:W-:Y:S02]  /*3490*/  FSEL R69, R36, -INF , P3 ;  /* 0xff80000024457808 */ /* 0x000fe40001800000 */
[----:B------:R-:W-:Y:S02]  /*34a0*/  FMNMX.FTZ R0, R33, R0, !PT ;  /* 0x0000000021007209 */ /* 0x000fe40007810000 */
[----:B------:R-:W-:Y:S02]  /*34b0*/  ISETP.GT.AND P3, PT, R5, 0x80, PT ;  /* 0x000000800500780c */ /* 0x000fe40003f64270 */
[----:B------:R-:W-:Y:S02]  /*34c0*/  FSEL R37, R37, -INF , P2 ;  /* 0xff80000025257808 */ /* 0x000fe40001000000 */
[----:B------:R-:W-:-:S02]  /*34d0*/  FMNMX.FTZ R0, R69, R0, !PT ;  /* 0x0000000045007209 */ /* 0x000fc40007810000 */
[----:B------:R-:W-:Y:S02]  /*34e0*/  ISETP.GT.AND P2, PT, R5, 0x81, PT ;  /* 0x000000810500780c */ /* 0x000fe40003f44270 */
[----:B------:R-:W-:Y:S01]  /*34f0*/  FMNMX.FTZ R0, R37, R0, !PT ;  /* 0x0000000025007209 */ /* 0x000fe20007810000 */
[----:B------:R-:W-:Y:S02]  /*3500*/  WARPGROUP.DEPBAR.LE gsb0, 0x0 ;  /* 0x00008000000079c5 */ /* 0x000fe40000010000 */
[----:B------:R-:W-:Y:S02]  /*3510*/  FSEL R73, R24, -INF , P3 ;  /* 0xff80000018497808 */ /* 0x000fe40001800000 */
[----:B------:R-:W-:Y:S02]  /*3520*/  ISETP.GT.AND P3, PT, R5, 0x88, PT ;  /* 0x000000880500780c */ /* 0x000fe40003f64270 */
[----:B------:R-:W-:Y:S02]  /*3530*/  FSEL R77, R25, -INF , P2 ;  /* 0xff800000194d7808 */ /* 0x000fe40001000000 */
[----:B------:R-:W-:-:S02]  /*3540*/  FMNMX.FTZ R0, R73, R0, !PT ;  /* 0x0000000049007209 */ /* 0x000fc40007810000 */
[----:B------:R-:W-:Y:S02]  /*3550*/  ISETP.GT.AND P2, PT, R5, 0x89, PT ;  /* 0x000000890500780c */ /* 0x000fe40003f44270 */
[----:B------:R-:W-:Y:S02]  /*3560*/  FSEL R25, R28, -INF , P3 ;  /* 0xff8000001c197808 */ /* 0x000fe40001800000 */
[----:B------:R-:W-:Y:S02]  /*3570*/  FMNMX.FTZ R0, R77, R0, !PT ;  /* 0x000000004d007209 */ /* 0x000fe40007810000 */
[----:B------:R-:W-:Y:S02]  /*3580*/  FSEL R29, R29, -INF , P2 ;  /* 0xff8000001d1d7808 */ /* 0x000fe40001000000 */
[----:B------:R-:W-:Y:S02]  /*3590*/  FMNMX.FTZ R0, R25, R0, !PT ;  /* 0x0000000019007209 */ /* 0x000fe40007810000 */
[----:B------:R-:W-:-:S02]  /*35a0*/  ISETP.GT.AND P3, PT, R40, 0x1, PT ;  /* 0x000000012800780c */ /* 0x000fc40003f64270 */
[----:B------:R-:W-:Y:S01]  /*35b0*/  FMNMX.FTZ R10, R29, R0, !PT ;  /* 0x000000001d0a7209 */ /* 0x000fe20007810000 */
[----:B------:R-:W-:Y:S01]  /*35c0*/  IMAD.U32 R0, RZ, RZ, UR6 ;  /* 0x00000006ff007e24 */ /* 0x000fe2000f8e00ff */
[----:B------:R-:W-:Y:S02]  /*35d0*/  FSEL R99, R99, -INF , P3 ;  /* 0xff80000063637808 */ /* 0x000fe40001800000 */
[----:B------:R-:W-:Y:S01]  /*35e0*/  ISETP.GT.AND P3, PT, R40, 0x11, PT ;  /* 0x000000112800780c */ /* 0x000fe20003f64270 */
[----:B------:R-:W1:Y:S02]  /*35f0*/  SHFL.BFLY PT, R5, R10, 0x2, 0x1f ;  /* 0x0c401f000a057f89 */ /* 0x000e6400000e0000 */
[----:B-1----:R-:W-:-:S05]  /*3600*/  FMNMX.FTZ R20, R10, R5, !PT ;  /* 0x000000050a147209 */ /* 0x002fca0007810000 */
[----:B------:R-:W1:Y:S02]  /*3610*/  SHFL.BFLY PT, R5, R20, 0x1, 0x1f ;  /* 0x0c201f0014057f89 */ /* 0x000e6400000e0000 */
[----:B-1----:R-:W-:-:S04]  /*3620*/  FMNMX.FTZ R5, R20, R5, !PT ;  /* 0x0000000514057209 */ /* 0x002fc80007810000 */
[C---:B------:R-:W-:Y:S01]  /*3630*/  FSETP.NEU.FTZ.AND P2, PT, R5.reuse, -INF , PT ;  /* 0xff8000000500780b */ /* 0x040fe20003f5d000 */
[----:B------:R-:W-:-:S05]  /*3640*/  FMUL.FTZ R6, R5, R0 ;  /* 0x0000000005067220 */ /* 0x000fca0000410000 */
[----:B------:R-:W-:Y:S02]  /*3650*/  FSEL R6, R6, RZ, P2 ;  /* 0x000000ff06067208 */ /* 0x000fe40001000000 */
[----:B------:R-:W-:-:S03]  /*3660*/  ISETP.GT.AND P2, PT, R40, RZ, PT ;  /* 0x000000ff2800720c */ /* 0x000fc60003f44270 */
[-CC-:B------:R-:W-:Y:S01]  /*3670*/  FFMA.FTZ R12, R97, R0.reuse, -R6.reuse ;  /* 0x00000000610c7223 */ /* 0x180fe20000010806 */
[----:B------:R-:W-:Y:S01]  /*3680*/  FSEL R93, R98, -INF , P2 ;  /* 0xff800000625d7808 */ /* 0x000fe20001000000 */
[-CC-:B------:R-:W-:Y:S01]  /*3690*/  FFMA.FTZ R85, R101, R0.reuse, -R6.reuse ;  /* 0x0000000065557223 */ /* 0x180fe20000010806 */
[----:B------:R-:W-:Y:S01]  /*36a0*/  ISETP.GT.AND P2, PT, R40, 0x9, PT ;  /* 0x000000092800780c */ /* 0x000fe20003f44270 */
[-CC-:B------:R-:W-:Y:S01]  /*36b0*/  FFMA.FTZ R24, R109, R0.reuse, -R6.reuse ;  /* 0x000000006d187223 */ /* 0x180fe20000010806 */
[----:B------:R-:W-:Y:S01]  /*36c0*/  FSEL R97, R102, -INF , P4 ;  /* 0xff80000066617808 */ /* 0x000fe20002000000 */
[-CC-:B------:R-:W-:Y:S01]  /*36d0*/  FFMA.FTZ R28, R123, R0.reuse, -R6.reuse ;  /* 0x000000007b1c7223 */ /* 0x180fe20000010806 */
[----:B------:R-:W-:Y:S01]  /*36e0*/  FMNMX.FTZ R14, R93, R99, !PT ;  /* 0x000000635d0e7209 */ /* 0x000fe20007810000 */
[-CC-:B------:R-:W-:Y:S01]  /*36f0*/  FFMA.FTZ R8, R125, R0.reuse, -R6.reuse ;  /* 0x000000007d087223 */ /* 0x180fe20000010806 */
[----:B------:R-:W-:Y:S01]  /*3700*/  FSEL R103, R103, -INF , P2 ;  /* 0xff80000067677808 */ /* 0x000fe20001000000 */
[-CC-:B------:R-:W-:Y:S01]  /*3710*/  FFMA.FTZ R32, R121, R0.reuse, -R6.reuse ;  /* 0x0000000079207223 */ /* 0x180fe20000010806 */
[----:B------:R-:W-:Y:S01]  /*3720*/  ISETP.GT.AND P2, PT, R40, 0x10, PT ;  /* 0x000000102800780c */ /* 0x000fe20003f44270 */
[--C-:B------:R-:W-:Y:S01]  /*3730*/  FFMA.FTZ R10, R129, R0, -R6.reuse ;  /* 0x00000000810a7223 */ /* 0x100fe20000010806 */
[----:B------:R-:W-:Y:S01]  /*3740*/  FMNMX.FTZ R14, R97, R14, !PT ;  /* 0x0000000e610e7209 */ /* 0x000fe20007810000 */
[-CC-:B------:R-:W-:Y:S01]  /*3750*/  FFMA.FTZ R36, R115, R0.reuse, -R6.reuse ;  /* 0x0000000073247223 */ /* 0x180fe20000010806 */
[----:B------:R-:W-:Y:S01]  /*3760*/  FSEL R101, R90, -INF , P2 ;  /* 0xff8000005a657808 */ /* 0x000fe20001000000 */
[--C-:B------:R-:W-:Y:S01]  /*3770*/  FFMA.FTZ R81, R131, R0, -R6.reuse ;  /* 0x0000000083517223 */ /* 0x100fe20000010806 */
[----:B------:R-:W-:Y:S01]  /*3780*/  FMNMX.FTZ R20, R103, R14, !PT ;  /* 0x0000000e67147209 */ /* 0x000fe20007810000 */
[-CC-:B------:R-:W-:Y:S01]  /*3790*/  FFMA.FTZ R44, R107, R0.reuse, -R6.reuse ;  /* 0x000000006b2c7223 */ /* 0x180fe20000010806 */
[C---:B------:R-:W-:Y:S01]  /*37a0*/  ISETP.GT.AND P2, PT, R40.reuse, 0x18, PT ;  /* 0x000000182800780c */ /* 0x040fe20003f44270 */
[----:B------:R1:W-:Y:S01]  /*37b0*/  MUFU.EX2 R14, R24 ;  /* 0x00000018000e7308 */ /* 0x0003e20000000800 */
[----:B------:R-:W-:Y:S01]  /*37c0*/  FSEL R109, R91, -INF , P3 ;  /* 0xff8000005b6d7808 */ /* 0x000fe20001800000 */
[--C-:B------:R-:W-:Y:S01]  /*37d0*/  FFMA.FTZ R91, R117, R0, -R6.reuse ;  /* 0x00000000755b7223 */ /* 0x100fe20000010806 */
[----:B------:R-:W-:Y:S01]  /*37e0*/  FMNMX.FTZ R20, R101, R20, !PT ;  /* 0x0000001465147209 */ /* 0x000fe20007810000 */
[-CC-:B------:R-:W-:Y:S01]  /*37f0*/  FFMA.FTZ R11, R11, R0.reuse, -R6.reuse ;  /* 0x000000000b0b7223 */ /* 0x180fe20000010806 */
[----:B------:R-:W-:Y:S01]  /*3800*/  ISETP.GT.AND P3, PT, R40, 0x19, PT ;  /* 0x000000192800780c */ /* 0x000fe20003f64270 */
[--C-:B------:R-:W-:Y:S01]  /*3810*/  FFMA.FTZ R48, R37, R0, -R6.reuse ;  /* 0x0000000025307223 */ /* 0x100fe20000010806 */
[----:B------:R-:W-:Y:S01]  /*3820*/  FSEL R111, R94, -INF , P2 ;  /* 0xff8000005e6f7808 */ /* 0x000fe20001000000 */
[----:B------:R-:W-:Y:S01]  /*3830*/  MUFU.EX2 R8, R8 ;  /* 0x0000000800087308 */ /* 0x000fe20000000800 */
[----:B------:R-:W-:Y:S01]  /*3840*/  FMNMX.FTZ R20, R109, R20, !PT ;  /* 0x000000146d147209 */ /* 0x000fe20007810000 */
[-CC-:B------:R-:W-:Y:S01]  /*3850*/  FFMA.FTZ R89, R89, R0.reuse, -R6.reuse ;  /* 0x0000000059597223 */ /* 0x180fe20000010806 */
[----:B------:R-:W-:Y:S01]  /*3860*/  FSEL R95, R95, -INF , P3 ;  /* 0xff8000005f5f7808 */ /* 0x000fe20001800000 */
[-CC-:B------:R-:W-:Y:S01]  /*3870*/  FFMA.FTZ R7, R7, R0.reuse, -R6.reuse ;  /* 0x0000000007077223 */ /* 0x180fe20000010806 */
[C---:B------:R-:W-:Y:S01]  /*3880*/  ISETP.GT.AND P2, PT, R40.reuse, 0x20, PT ;  /* 0x000000202800780c */ /* 0x040fe20003f44270 */
[--C-:B------:R-:W-:Y:S01]  /*3890*/  FFMA.FTZ R41, R41, R0, -R6.reuse ;  /* 0x0000000029297223 */ /* 0x100fe20000010806 */
[----:B------:R-:W-:Y:S01]  /*38a0*/  FMNMX.FTZ R20, R111, R20, !PT ;  /* 0x000000146f147209 */ /* 0x000fe20007810000 */
[----:B------:R-:W2:Y:S01]  /*38b0*/  MUFU.EX2 R81, R81 ;  /* 0x0000005100517308 */ /* 0x000ea20000000800 */
[----:B------:R-:W-:Y:S01]  /*38c0*/  ISETP.GT.AND P3, PT, R40, 0x21, PT ;  /* 0x000000212800780c */ /* 0x000fe20003f64270 */
[-CC-:B------:R-:W-:Y:S01]  /*38d0*/  FFMA.FTZ R21, R21, R0.reuse, -R6.reuse ;  /* 0x0000000015157223 */ /* 0x180fe20000010806 */
[----:B------:R-:W-:Y:S01]  /*38e0*/  FSEL R117, R82, -INF , P2 ;  /* 0xff80000052757808 */ /* 0x000fe20001000000 */
[--C-:B------:R-:W-:Y:S01]  /*38f0*/  FFMA.FTZ R37, R73, R0, -R6.reuse ;  /* 0x0000000049257223 */ /* 0x100fe20000010806 */
[----:B-1----:R-:W-:Y:S01]  /*3900*/  FMNMX.FTZ R24, R95, R20, !PT ;  /* 0x000000145f187209 */ /* 0x002fe20007810000 */
[-CC-:B------:R-:W-:Y:S01]  /*3910*/  FFMA.FTZ R52, R29, R0.reuse, -R6.reuse ;  /* 0x000000001d347223 */ /* 0x180fe20000010806 */
[----:B------:R-:W-:Y:S01]  /*3920*/  ISETP.GT.AND P2, PT, R40, 0x28, PT ;  /* 0x000000282800780c */ /* 0x000fe20003f44270 */
[----:B------:R1:W-:Y:S01]  /*3930*/  MUFU.EX2 R20, R28 ;  /* 0x0000001c00147308 */ /* 0x0003e20000000800 */
[----:B------:R-:W-:Y:S01]  /*3940*/  FSEL R123, R83, -INF , P3 ;  /* 0xff800000537b7808 */ /* 0x000fe20001800000 */
[----:B------:R-:W-:Y:S01]  /*3950*/  FFMA.FTZ R83, R127, R0, -R6 ;  /* 0x000000007f537223 */ /* 0x000fe20000010806 */
[----:B------:R-:W-:-:S02]  /*3960*/  FMNMX.FTZ R24, R117, R24, !PT ;  /* 0x0000001875187209 */ /* 0x000fc40007810000 */
[----:B------:R-:W-:Y:S02]  /*3970*/  ISETP.GT.AND P3, PT, R40, 0x29, PT ;  /* 0x000000292800780c */ /* 0x000fe40003f64270 */
[----:B------:R-:W-:Y:S01]  /*3980*/  FSEL R125, R86, -INF , P2 ;  /* 0xff800000567d7808 */ /* 0x000fe20001000000 */
[----:B------:R-:W3:Y:S01]  /*3990*/  MUFU.EX2 R10, R10 ;  /* 0x0000000a000a7308 */ /* 0x000ee20000000800 */
[----:B------:R-:W-:Y:S01]  /*39a0*/  FMNMX.FTZ R24, R123, R24, !PT ;  /* 0x000000187b187209 */ /* 0x000fe20007810000 */
[----:B--2---:R-:W-:Y:S01]  /*39b0*/  FADD.FTZ R73, R8, R81 ;  /* 0x0000005108497221 */ /* 0x004fe20000010000 */
[----:B------:R-:W-:Y:S02]  /*39c0*/  FSEL R87, R87, -INF , P3 ;  /* 0xff80000057577808 */ /* 0x000fe40001800000 */
[C---:B------:R-:W-:Y:S02]  /*39d0*/  ISETP.GT.AND P2, PT, R40.reuse, 0x30, PT ;  /* 0x000000302800780c */ /* 0x040fe40003f44270 */
[----:B------:R-:W-:Y:S01]  /*39e0*/  FMNMX.FTZ R24, R125, R24, !PT ;  /* 0x000000187d187209 */ /* 0x000fe20007810000 */
[----:B------:R-:W2:Y:S01]  /*39f0*/  MUFU.EX2 R85, R85 ;  /* 0x0000005500557308 */ /* 0x000ea20000000800 */
[----:B------:R-:W-:-:S02]  /*3a00*/  ISETP.GT.AND P3, PT, R40, 0x31, PT ;  /* 0x000000312800780c */ /* 0x000fc40003f64270 */
[----:B------:R-:W-:Y:S02]  /*3a10*/  FSEL R127, R74, -INF , P2 ;  /* 0xff8000004a7f7808 */ /* 0x000fe40001000000 */
[----:B-1----:R-:W-:Y:S02]  /*3a20*/  FMNMX.FTZ R28, R87, R24, !PT ;  /* 0x00000018571c7209 */ /* 0x002fe40007810000 */
[----:B------:R-:W-:Y:S01]  /*3a30*/  ISETP.GT.AND P2, PT, R40, 0x38, PT ;  /* 0x000000382800780c */ /* 0x000fe20003f44270 */
[----:B------:R1:W-:Y:S01]  /*3a40*/  MUFU.EX2 R24, R32 ;  /* 0x0000002000187308 */ /* 0x0003e20000000800 */
[----:B------:R-:W-:Y:S01]  /*3a50*/  FSEL R121, R75, -INF , P3 ;  /* 0xff8000004b797808 */ /* 0x000fe20001800000 */
[----:B------:R-:W-:Y:S01]  /*3a60*/  FFMA.FTZ R75, R119, R0, -R6 ;  /* 0x00000000774b7223 */ /* 0x000fe20000010806 */
[----:B------:R-:W-:Y:S01]  /*3a70*/  FMNMX.FTZ R28, R127, R28, !PT ;  /* 0x0000001c7f1c7209 */ /* 0x000fe20007810000 */
[----:B---3--:R-:W-:Y:S01]  /*3a80*/  FADD.FTZ R74, R10, R73 ;  /* 0x000000490a4a7221 */ /* 0x008fe20000010000 */
[----:B------:R-:W-:-:S02]  /*3a90*/  ISETP.GT.AND P3, PT, R40, 0x39, PT ;  /* 0x000000392800780c */ /* 0x000fc40003f64270 */
[----:B------:R-:W-:Y:S01]  /*3aa0*/  FSEL R129, R78, -INF , P2 ;  /* 0xff8000004e817808 */ /* 0x000fe20001000000 */
[----:B------:R-:W3:Y:S01]  /*3ab0*/  MUFU.EX2 R12, R12 ;  /* 0x0000000c000c7308 */ /* 0x000ee20000000800 */
[----:B------:R-:W-:Y:S02]  /*3ac0*/  FMNMX.FTZ R28, R121, R28, !PT ;  /* 0x0000001c791c7209 */ /* 0x000fe40007810000 */
[----:B------:R-:W-:Y:S02]  /*3ad0*/  FSEL R79, R79, -INF , P3 ;  /* 0xff8000004f4f7808 */ /* 0x000fe40001800000 */
[C---:B------:R-:W-:Y:S02]  /*3ae0*/  ISETP.GT.AND P2, PT, R40.reuse, 0x40, PT ;  /* 0x000000402800780c */ /* 0x040fe40003f44270 */
[----:B------:R-:W-:Y:S01]  /*3af0*/  FMNMX.FTZ R28, R129, R28, !PT ;  /* 0x0000001c811c7209 */ /* 0x000fe20007810000 */
[----:B------:R-:W4:Y:S01]  /*3b00*/  MUFU.EX2 R89, R89 ;  /* 0x0000005900597308 */ /* 0x000f220000000800 */
[----:B------:R-:W-:-:S02]  /*3b10*/  ISETP.GT.AND P3, PT, R40, 0x41, PT ;  /* 0x000000412800780c */ /* 0x000fc40003f64270 */
[----:B------:R-:W-:Y:S02]  /*3b20*/  FSEL R119, R58, -INF , P2 ;  /* 0xff8000003a777808 */ /* 0x000fe40001000000 */
[----:B-1----:R-:W-:Y:S02]  /*3b30*/  FMNMX.FTZ R32, R79, R28, !PT ;  /* 0x0000001c4f207209 */ /* 0x002fe40007810000 */
[C---:B------:R-:W-:Y:S01]  /*3b40*/  ISETP.GT.AND P2, PT, R40.reuse, 0x48, PT ;  /* 0x000000482800780c */ /* 0x040fe20003f44270 */
[----:B------:R1:W-:Y:S01]  /*3b50*/  MUFU.EX2 R28, R36 ;  /* 0x00000024001c7308 */ /* 0x0003e20000000800 */
[----:B------:R-:W-:Y:S01]  /*3b60*/  FSEL R115, R59, -INF , P3 ;  /* 0xff8000003b737808 */ /* 0x000fe20001800000 */
[----:B------:R-:W-:Y:S01]  /*3b70*/  FFMA.FTZ R59, R113, R0, -R6 ;  /* 0x00000000713b7223 */ /* 0x000fe20000010806 */
[----:B------:R-:W-:Y:S02]  /*3b80*/  FMNMX.FTZ R32, R119, R32, !PT ;  /* 0x0000002077207209 */ /* 0x000fe40007810000 */
[----:B------:R-:W-:-:S02]  /*3b90*/  ISETP.GT.AND P3, PT, R40, 0x49, PT ;  /* 0x000000492800780c */ /* 0x000fc40003f64270 */
[----:B------:R-:W-:Y:S01]  /*3ba0*/  FSEL R131, R62, -INF , P2 ;  /* 0xff8000003e837808 */ /* 0x000fe20001000000 */
[----:B------:R-:W5:Y:S01]  /*3bb0*/  MUFU.EX2 R91, R91 ;  /* 0x0000005b005b7308 */ /* 0x000f620000000800 */
[----:B------:R-:W-:Y:S02]  /*3bc0*/  FMNMX.FTZ R32, R115, R32, !PT ;  /* 0x0000002073207209 */ /* 0x000fe40007810000 */
[----:B------:R-:W-:Y:S02]  /*3bd0*/  FSEL R133, R63, -INF , P3 ;  /* 0xff8000003f857808 */ /* 0x000fe40001800000 */
[C---:B------:R-:W-:Y:S02]  /*3be0*/  ISETP.GT.AND P2, PT, R40.reuse, 0x50, PT ;  /* 0x000000502800780c */ /* 0x040fe40003f44270 */
[----:B------:R-:W-:Y:S01]  /*3bf0*/  FMNMX.FTZ R32, R131, R32, !PT ;  /* 0x0000002083207209 */ /* 0x000fe20007810000 */
[----:B------:R-:W-:Y:S01]  /*3c00*/  MUFU.EX2 R83, R83 ;  /* 0x0000005300537308 */ /* 0x000fe20000000800 */
[----:B------:R-:W-:-:S02]  /*3c10*/  ISETP.GT.AND P3, PT, R40, 0x51, PT ;  /* 0x000000512800780c */ /* 0x000fc40003f64270 */
[----:B------:R-:W-:Y:S01]  /*3c20*/  FSEL R113, R50, -INF , P2 ;  /* 0xff80000032717808 */ /* 0x000fe20001000000 */
[----:B------:R-:W-:Y:S01]  /*3c30*/  FFMA.FTZ R50, R77, R0, -R6 ;  /* 0x000000004d327223 */ /* 0x000fe20000010806 */
[----:B-1----:R-:W-:Y:S01]  /*3c40*/  FMNMX.FTZ R36, R133, R32, !PT ;  /* 0x0000002085247209 */ /* 0x002fe20007810000 */
[----:B--2---:R-:W-:Y:S01]  /*3c50*/  FADD.FTZ R77, R85, R74 ;  /* 0x0000004a554d7221 */ /* 0x004fe20000010000 */
        /* <DEDUP_REMOVED lines=8> */
[----:B----4-:R-:W-:Y:S01]  /*3ce0*/  FADD.FTZ R77, R89, R74 ;  /* 0x0000004a594d7221 */ /* 0x010fe20000010000 */
[----:B------:R-:W-:Y:S01]  /*3cf0*/  FMNMX.FTZ R36, R107, R36, !PT ;  /* 0x000000246b247209 */ /* 0x000fe20007810000 */
[-CC-:B-1----:R-:W-:Y:S01]  /*3d00*/  FFMA.FTZ R44, R45, R0.reuse, -R6.reuse ;  /* 0x000000002d2c7223 */ /* 0x182fe20000010806 */
[----:B------:R-:W-:Y:S01]  /*3d10*/  ISETP.GT.AND P2, PT, R40, 0x60, PT ;  /* 0x000000602800780c */ /* 0x000fe20003f44270 */
[----:B------:R-:W-:Y:S01]  /*3d20*/  FFMA.FTZ R45, R67, R0, -R6 ;  /* 0x00000000432d7223 */ /* 0x000fe20000010806 */
[----:B------:R-:W-:Y:S01]  /*3d30*/  FSEL R55, R55, -INF , P3 ;  /* 0xff80000037377808 */ /* 0x000fe20001800000 */
[----:B------:R-:W-:Y:S01]  /*3d40*/  FADD.FTZ R76, R14, R77 ;  /* 0x0000004d0e4c7221 */ /* 0x000fe20000010000 */
[----:B------:R-:W-:Y:S01]  /*3d50*/  FMNMX.FTZ R36, R63, R36, !PT ;  /* 0x000000243f247209 */ /* 0x000fe20007810000 */
[----:B------:R-:W-:Y:S01]  /*3d60*/  MUFU.EX2 R75, R75 ;  /* 0x0000004b004b7308 */ /* 0x000fe20000000800 */
[----:B------:R-:W-:-:S02]  /*3d70*/  FSEL R105, R42, -INF , P2 ;  /* 0xff8000002a697808 */ /* 0x000fc40001000000 */
[C---:B------:R-:W-:Y:S02]  /*3d80*/  ISETP.GT.AND P3, PT, R40.reuse, 0x61, PT ;  /* 0x000000612800780c */ /* 0x040fe40003f64270 */
[----:B------:R-:W-:Y:S02]  /*3d90*/  FMNMX.FTZ R42, R55, R36, !PT ;  /* 0x00000024372a7209 */ /* 0x000fe40007810000 */
[C---:B------:R-:W-:Y:S01]  /*3da0*/  ISETP.GT.AND P2, PT, R40.reuse, 0x68, PT ;  /* 0x000000682800780c */ /* 0x040fe20003f44270 */
[----:B------:R-:W-:Y:S01]  /*3db0*/  MUFU.EX2 R36, R11 ;  /* 0x0000000b00247308 */ /* 0x000fe20000000800 */
[----:B------:R-:W-:Y:S01]  /*3dc0*/  FSEL R135, R43, -INF , P3 ;  /* 0xff8000002b877808 */ /* 0x000fe20001800000 */
[----:B------:R-:W-:Y:S01]  /*3dd0*/  FFMA.FTZ R43, R57, R0, -R6 ;  /* 0x00000000392b7223 */ /* 0x000fe20000010806 */
[----:B------:R-:W-:Y:S02]  /*3de0*/  FMNMX.FTZ R42, R105, R42, !PT ;  /* 0x0000002a692a7209 */ /* 0x000fe40007810000 */
[----:B------:R-:W-:-:S02]  /*3df0*/  ISETP.GT.AND P3, PT, R40, 0x69, PT ;  /* 0x000000692800780c */ /* 0x000fc40003f64270 */
[----:B------:R-:W-:Y:S01]  /*3e00*/  FSEL R139, R46, -INF , P2 ;  /* 0xff8000002e8b7808 */ /* 0x000fe20001000000 */
[--C-:B------:R-:W-:Y:S01]  /*3e10*/  FFMA.FTZ R46, R33, R0, -R6.reuse ;  /* 0x00000000212e7223 */ /* 0x100fe20000010806 */
[----:B------:R-:W-:Y:S01]  /*3e20*/  FMNMX.FTZ R42, R135, R42, !PT ;  /* 0x0000002a872a7209 */ /* 0x000fe20007810000 */
[----:B------:R-:W-:Y:S01]  /*3e30*/  FFMA.FTZ R33, R69, R0, -R6 ;  /* 0x0000000045217223 */ /* 0x000fe20000010806 */
[----:B------:R-:W-:Y:S01]  /*3e40*/  FSEL R47, R47, -INF , P3 ;  /* 0xff8000002f2f7808 */ /* 0x000fe20001800000 */
[----:B------:R-:W-:Y:S01]  /*3e50*/  MUFU.EX2 R59, R59 ;  /* 0x0000003b003b7308 */ /* 0x000fe20000000800 */
[C---:B------:R-:W-:Y:S02]  /*3e60*/  ISETP.GT.AND P2, PT, R40.reuse, 0x70, PT ;  /* 0x000000702800780c */ /* 0x040fe40003f44270 */
[----:B------:R-:W-:Y:S02]  /*3e70*/  FMNMX.FTZ R42, R139, R42, !PT ;  /* 0x0000002a8b2a7209 */ /* 0x000fe40007810000 */
[----:B------:R-:W-:-:S02]  /*3e80*/  ISETP.GT.AND P3, PT, R40, 0x71, PT ;  /* 0x000000712800780c */ /* 0x000fc40003f64270 */
[----:B------:R-:W-:Y:S01]  /*3e90*/  FSEL R57, R34, -INF , P2 ;  /* 0xff80000022397808 */ /* 0x000fe20001000000 */
[--C-:B------:R-:W-:Y:S01]  /*3ea0*/  FFMA.FTZ R34, R9, R0, -R6.reuse ;  /* 0x0000000009227223 */ /* 0x100fe20000010806 */
[----:B------:R-:W-:Y:S01]  /*3eb0*/  FMNMX.FTZ R42, R47, R42, !PT ;  /* 0x0000002a2f2a7209 */ /* 0x000fe20007810000 */
[----:B------:R-:W-:Y:S01]  /*3ec0*/  MUFU.EX2 R51, R51 ;  /* 0x0000003300337308 */ /* 0x000fe20000000800 */
[C---:B------:R-:W-:Y:S02]  /*3ed0*/  ISETP.GT.AND P2, PT, R40.reuse, 0x78, PT ;  /* 0x000000782800780c */ /* 0x040fe40003f44270 */
[----:B------:R-:W-:Y:S01]  /*3ee0*/  FSEL R141, R35, -INF , P3 ;  /* 0xff800000238d7808 */ /* 0x000fe20001800000 */
[--C-:B------:R-:W-:Y:S01]  /*3ef0*/  FFMA.FTZ R35, R61, R0, -R6.reuse ;  /* 0x000000003d237223 */ /* 0x100fe20000010806 */
[----:B------:R-:W-:Y:S02]  /*3f00*/  FMNMX.FTZ R42, R57, R42, !PT ;  /* 0x0000002a392a7209 */ /* 0x000fe40007810000 */
[----:B------:R-:W-:Y:S01]  /*3f10*/  ISETP.GT.AND P3, PT, R40, 0x79, PT ;  /* 0x000000792800780c */ /* 0x000fe20003f64270 */
[----:B------:R-:W-:Y:S01]  /*3f20*/  MUFU.EX2 R43, R43 ;  /* 0x0000002b002b7308 */ /* 0x000fe20000000800 */
[----:B------:R-:W-:Y:S01]  /*3f30*/  FSEL R143, R38, -INF , P2 ;  /* 0xff800000268f7808 */ /* 0x000fe20001000000 */
[--C-:B------:R-:W-:Y:S01]  /*3f40*/  FFMA.FTZ R38, R49, R0, -R6.reuse ;  /* 0x0000000031267223 */ /* 0x100fe20000010806 */
[----:B------:R-:W-:Y:S01]  /*3f50*/  FMNMX.FTZ R42, R141, R42, !PT ;  /* 0x0000002a8d2a7209 */ /* 0x000fe20007810000 */
[-CC-:B------:R-:W-:Y:S01]  /*3f60*/  FFMA.FTZ R49, R25, R0.reuse, -R6.reuse ;  /* 0x0000000019317223 */ /* 0x180fe20000010806 */
[----:B------:R-:W-:Y:S01]  /*3f70*/  FSEL R61, R39, -INF , P3 ;  /* 0xff800000273d7808 */ /* 0x000fe20001800000 */
[----:B------:R-:W-:Y:S01]  /*3f80*/  FFMA.FTZ R39, R13, R0, -R6 ;  /* 0x000000000d277223 */ /* 0x000fe20000010806 */
[----:B------:R-:W-:Y:S01]  /*3f90*/  ISETP.GT.AND P2, PT, R40, 0x80, PT ;  /* 0x000000802800780c */ /* 0x000fe20003f44270 */
[----:B------:R-:W-:Y:S01]  /*3fa0*/  MUFU.EX2 R34, R34 ;  /* 0x0000002200227308 */ /* 0x000fe20000000800 */
[----:B------:R-:W-:-:S02]  /*3fb0*/  FMNMX.FTZ R42, R143, R42, !PT ;  /* 0x0000002a8f2a7209 */ /* 0x000fc40007810000 */
[----:B------:R-:W-:Y:S02]  /*3fc0*/  ISETP.GT.AND P3, PT, R40, 0x81, PT ;  /* 0x000000812800780c */ /* 0x000fe40003f64270 */
[----:B------:R-:W-:Y:S02]  /*3fd0*/  FSEL R149, R26, -INF , P2 ;  /* 0xff8000001a957808 */ /* 0x000fe40001000000 */
[----:B------:R-:W-:Y:S01]  /*3fe0*/  FMNMX.FTZ R42, R61, R42, !PT ;  /* 0x0000002a3d2a7209 */ /* 0x000fe20007810000 */
[----:B------:R-:W-:Y:S01]  /*3ff0*/  MUFU.EX2 R35, R35 ;  /* 0x0000002300237308 */ /* 0x000fe20000000800 */
[----:B------:R-:W-:Y:S02]  /*4000*/  ISETP.GT.AND P2, PT, R40, 0x88, PT ;  /* 0x000000882800780c */ /* 0x000fe40003f44270 */
[----:B------:R-:W-:Y:S02]  /*4010*/  FSEL R27, R27, -INF , P3 ;  /* 0xff8000001b1b7808 */ /* 0x000fe40001800000 */
[----:B------:R-:W-:-:S02]  /*4020*/  FMNMX.FTZ R42, R149, R42, !PT ;  /* 0x0000002a952a7209 */ /* 0x000fc40007810000 */
[----:B------:R-:W-:Y:S01]  /*4030*/  ISETP.GT.AND P3, PT, R40, 0x89, PT ;  /* 0x000000892800780c */ /* 0x000fe20003f64270 */
[--C-:B------:R-:W-:Y:S01]  /*4040*/  FFMA.FTZ R40, R15, R0, -R6.reuse ;  /* 0x000000000f287223 */ /* 0x100fe20000010806 */
[----:B------:R-:W-:Y:S01]  /*4050*/  FSEL R153, R30, -INF , P2 ;  /* 0xff8000001e997808 */ /* 0x000fe20001000000 */
[----:B------:R-:W-:Y:S01]  /*4060*/  MUFU.EX2 R7, R7 ;  /* 0x0000000700077308 */ /* 0x000fe20000000800 */
[----:B------:R-:W-:Y:S02]  /*4070*/  FMNMX.FTZ R42, R27, R42, !PT ;  /* 0x0000002a1b2a7209 */ /* 0x000fe40007810000 */
[----:B------:R-:W-:Y:S02]  /*4080*/  FSEL R31, R31, -INF , P3 ;  /* 0xff8000001f1f7808 */ /* 0x000fe40001800000 */
[----:B------:R-:W-:Y:S02]  /*4090*/  FMNMX.FTZ R42, R153, R42, !PT ;  /* 0x0000002a992a7209 */ /* 0x000fe40007810000 */
[----:B------:R-:W-:Y:S01]  /*40a0*/  F2FP.BF16.F32.PACK_AB R8, R81, R8 ;  /* 0x000000085108723e */ /* 0x000fe200000010ff */
[----:B------:R-:W-:Y:S01]  /*40b0*/  MUFU.EX2 R38, R38 ;  /* 0x0000002600267308 */ /* 0x000fe20000000800 */
[----:B------:R-:W-:Y:S01]  /*40c0*/  FMNMX.FTZ R9, R31, R42, !PT ;  /* 0x0000002a1f097209 */ /* 0x000fe20007810000 */
[----:B------:R-:W-:Y:S01]  /*40d0*/  FFMA.FTZ R42, R53, R0, -R6 ;  /* 0x00000000352a7223 */ /* 0x000fe20000010806 */
[----:B------:R-:W-:Y:S01]  /*40e0*/  @!P1 VIADD R6, R3, 0x31c40 ;  /* 0x00031c4003069836 */ /* 0x000fe20000000000 */
[----:B------:R-:W-:-:S02]  /*40f0*/  F2FP.BF16.F32.PACK_AB R10, R85, R10 ;  /* 0x0000000a550a723e */ /* 0x000fc400000010ff */
[----:B------:R-:W1:Y:S01]  /*4100*/  SHFL.BFLY PT, R26, R9, 0x2, 0x1f ;  /* 0x0c401f00091a7f89 */ /* 0x000e6200000e0000 */
[----:B------:R-:W-:Y:S01]  /*4110*/  F2FP.BF16.F32.PACK_AB R12, R89, R12 ;  /* 0x0000000c590c723e */ /* 0x000fe200000010ff */
[----:B------:R-:W-:Y:S01]  /*4120*/  MUFU.EX2 R39, R39 ;  /* 0x0000002700277308 */ /* 0x000fe20000000800 */
[----:B------:R-:W-:Y:S02]  /*4130*/  @!P1 PRMT R6, RZ, 0x654, R6 ;  /* 0x00000654ff069816 */ /* 0x000fe40000000006 */
[----:B-----5:R-:W-:Y:S02]  /*4140*/  F2FP.BF16.F32.PACK_AB R14, R91, R14 ;  /* 0x0000000e5b0e723e */ /* 0x020fe400000010ff */
[----:B------:R2:W-:Y:S03]  /*4150*/  @!P1 SYNCS.ARRIVE.TRANS64.RED.A1T0 RZ, [R6+URZ], RZ ;  /* 0x000000ff06ff99a7 */ /* 0x0005e6000810043f */
[----:B------:R-:W-:Y:S01]  /*4160*/  MUFU.EX2 R42, R42 ;  /* 0x0000002a002a7308 */ /* 0x000fe20000000800 */
[----:B--2---:R-:W-:-:S07]  /*4170*/  VIMNMX R6, RZ, R72, !PT ;  /* 0x00000048ff067248 */ /* 0x004fce0007fe0100 */
        /* <DEDUP_REMOVED lines=9> */
[----:B------:R-:W-:Y:S02]  /*4210*/  FMUL.FTZ R26, R137, R0 ;  /* 0x00000000891a7220 */ /* 0x000fe40000410000 */
[----:B------:R-:W-:Y:S03]  /*4220*/  MUFU.EX2 R46, R46 ;  /* 0x0000002e002e7308 */ /* 0x000fe60000000800 */
[----:B------:R-:W-:Y:S02]  /*4230*/  FSEL R26, R26, RZ, P2 ;  /* 0x000000ff1a1a7208 */ /* 0x000fe40001000000 */
[----:B------:R-:W-:-:S03]  /*4240*/  ISETP.GE.AND P2, PT, R65, R6, PT ;  /* 0x000000064100720c */ /* 0x000fc60003f46270 */
        /* <DEDUP_REMOVED lines=32> */
[----:B------:R-:W3:Y:S01]  /*4450*/  MUFU.EX2 R70, R103 ;  /* 0x0000006700467308 */ /* 0x000ee20000000800 */
[----:B-1----:R-:W-:Y:S01]  /*4460*/  FADD.FTZ R72, R9, R68 ;  /* 0x0000004409487221 */ /* 0x002fe20000010000 */
[----:B------:R-:W-:Y:S01]  /*4470*/  F2FP.BF16.F32.PACK_AB R9, R68, R9 ;  /* 0x000000094409723e */ /* 0x000fe200000010ff */
[-CC-:B------:R-:W-:Y:S01]  /*4480*/  FFMA.FTZ R68, R55, R0.reuse, -R26.reuse ;  /* 0x0000000037447223 */ /* 0x180fe2000001081a */
[-CC-:B------:R-:W-:Y:S01]  /*4490*/  FFMA.FTZ R149, R149, R0.reuse, -R26.reuse ;  /* 0x0000000095957223 */ /* 0x180fe2000001081a */
[----:B------:R-:W-:-:S03]  /*44a0*/  FFMA.FTZ R153, R153, R0, -R26 ;  /* 0x0000000099997223 */ /* 0x000fc6000001081a */
[----:B------:R-:W1:Y:S01]  /*44b0*/  MUFU.EX2 R13, R13 ;  /* 0x0000000d000d7308 */ /* 0x000e620000000800 */
[----:B--2---:R-:W-:-:S07]  /*44c0*/  FADD.FTZ R73, R11, R72 ;  /* 0x000000480b497221 */ /* 0x004fce0000010000 */
[----:B------:R-:W2:Y:S01]  /*44d0*/  MUFU.EX2 R30, R30 ;  /* 0x0000001e001e7308 */ /* 0x000ea20000000800 */
[C---:B---3--:R-:W-:Y:S01]  /*44e0*/  FADD.FTZ R72, R70.reuse, R73 ;  /* 0x0000004946487221 */ /* 0x048fe20000010000 */
[----:B------:R-:W-:Y:S01]  /*44f0*/  F2FP.BF16.F32.PACK_AB R11, R70, R11 ;  /* 0x0000000b460b723e */ /* 0x000fe200000010ff */
[----:B------:R-:W-:-:S04]  /*4500*/  FFMA.FTZ R70, R135, R0, -R26 ;  /* 0x0000000087467223 */ /* 0x000fc8000001081a */
[----:B------:R3:W-:Y:S01]  /*4510*/  STSM.16.M88.4 [R22+0x24300], R8 ;  /* 0x0243000816007844 */ /* 0x0007e20000000200 */
[----:B------:R-:W4:Y:S01]  /*4520*/  MUFU.EX2 R15, R15 ;  /* 0x0000000f000f7308 */ /* 0x000f220000000800 */
[----:B-1----:R-:W-:Y:S01]  /*4530*/  FADD.FTZ R73, R13, R72 ;  /* 0x000000480d497221 */ /* 0x002fe20000010000 */
[----:B------:R-:W-:-:S06]  /*4540*/  FFMA.FTZ R72, R47, R0, -R26 ;  /* 0x000000002f487223 */ /* 0x000fcc000001081a */
[----:B------:R-:W1:Y:S01]  /*4550*/  MUFU.EX2 R54, R54 ;  /* 0x0000003600367308 */ /* 0x000e620000000800 */
[C---:B--2---:R-:W-:Y:S01]  /*4560*/  FADD.FTZ R74, R30.reuse, R73 ;  /* 0x000000491e4a7221 */ /* 0x044fe20000010000 */
[----:B------:R-:W-:Y:S01]  /*4570*/  FFMA.FTZ R73, R57, R0, -R26 ;  /* 0x0000000039497223 */ /* 0x000fe2000001081a */
[----:B------:R-:W-:Y:S01]  /*4580*/  FADD.FTZ R57, R91, R76 ;  /* 0x0000004c5b397221 */ /* 0x000fe20000010000 */
[----:B------:R-:W-:-:S03]  /*4590*/  F2FP.BF16.F32.PACK_AB R13, R30, R13 ;  /* 0x0000000d1e0d723e */ /* 0x000fc600000010ff */
[----:B------:R-:W-:Y:S01]  /*45a0*/  FADD.FTZ R76, R20, R57 ;  /* 0x00000039144c7221 */ /* 0x000fe20000010000 */
[----:B------:R-:W2:Y:S01]  /*45b0*/  MUFU.EX2 R25, R25 ;  /* 0x0000001900197308 */ /* 0x000ea20000000800 */
[----:B----4-:R-:W-:Y:S01]  /*45c0*/  FADD.FTZ R47, R15, R74 ;  /* 0x0000004a0f2f7221 */ /* 0x010fe20000010000 */
[C---:B---3--:R-:W-:Y:S01]  /*45d0*/  F2FP.BF16.F32.PACK_AB R8, R83.reuse, R20 ;  /* 0x000000145308723e */ /* 0x048fe200000010ff */
[----:B------:R-:W-:-:S04]  /*45e0*/  FADD.FTZ R77, R83, R76 ;  /* 0x0000004c534d7221 */ /* 0x000fc80000010000 */
[----:B------:R-:W-:Y:S01]  /*45f0*/  FADD.FTZ R76, R24, R77 ;  /* 0x0000004d184c7221 */ /* 0x000fe20000010000 */
[----:B------:R-:W3:Y:S01]  /*4600*/  MUFU.EX2 R56, R56 ;  /* 0x0000003800387308 */ /* 0x000ee20000000800 */
[C---:B-1----:R-:W-:Y:S01]  /*4610*/  FADD.FTZ R74, R54.reuse, R47 ;  /* 0x0000002f364a7221 */ /* 0x042fe20000010000 */
[----:B------:R-:W-:-:S05]  /*4620*/  F2FP.BF16.F32.PACK_AB R15, R54, R15 ;  /* 0x0000000f360f723e */ /* 0x000fca00000010ff */
[----:B------:R-:W-:Y:S01]  /*4630*/  STSM.16.M88.4 [R22+0x25b00], R12 ;  /* 0x025b000c16007844 */ /* 0x000fe20000000200 */
[----:B------:R-:W1:Y:S01]  /*4640*/  MUFU.EX2 R29, R29 ;  /* 0x0000001d001d7308 */ /* 0x000e620000000800 */
[----:B--2---:R-:W-:-:S07]  /*4650*/  FADD.FTZ R57, R25, R74 ;  /* 0x0000004a19397221 */ /* 0x004fce0000010000 */
[----:B------:R-:W2:Y:S01]  /*4660*/  MUFU.EX2 R58, R58 ;  /* 0x0000003a003a7308 */ /* 0x000ea20000000800 */
[C---:B---3--:R-:W-:Y:S01]  /*4670*/  FADD.FTZ R74, R56.reuse, R57 ;  /* 0x00000039384a7221 */ /* 0x048fe20000010000 */
[----:B------:R-:W-:Y:S01]  /*4680*/  FFMA.FTZ R57, R31, R0, -R26 ;  /* 0x000000001f397223 */ /* 0x000fe2000001081a */
[----:B------:R-:W-:Y:S01]  /*4690*/  FADD.FTZ R31, R75, R76 ;  /* 0x0000004c4b1f7221 */ /* 0x000fe20000010000 */
[----:B------:R-:W-:Y:S01]  /*46a0*/  F2FP.BF16.F32.PACK_AB R9, R56, R25 ;  /* 0x000000193809723e */ /* 0x000fe200000010ff */
[----:B------:R-:W-:-:S03]  /*46b0*/  IMAD.MOV.U32 R56, RZ, RZ, R71 ;  /* 0x000000ffff387224 */ /* 0x000fc600078e0047 */
[----:B------:R-:W3:Y:S08]  /*46c0*/  MUFU.EX2 R53, R53 ;  /* 0x0000003500357308 */ /* 0x000ef00000000800 */
[----:B------:R-:W4:Y:S08]  /*46d0*/  MUFU.EX2 R62, R62 ;  /* 0x0000003e003e7308 */ /* 0x000f300000000800 */
[----:B------:R5:W-:Y:S08]  /*46e0*/  MUFU.EX2 R55, R63 ;  /* 0x0000003f00377308 */ /* 0x000bf00000000800 */
[----:B------:R-:W4:Y:S01]  /*46f0*/  MUFU.EX2 R66, R66 ;  /* 0x0000004200427308 */ /* 0x000f220000000800 */
[----:B-----5:R-:W-:Y:S01]  /*4700*/  FFMA.FTZ R63, R27, R0, -R26 ;  /* 0x000000001b3f7223 */ /* 0x020fe2000001081a */
[----:B-1----:R-:W-:Y:S01]  /*4710*/  FADD.FTZ R27, R29, R74 ;  /* 0x0000004a1d1b7221 */ /* 0x002fe20000010000 */
[----:B------:R-:W-:-:S03]  /*4720*/  FADD.FTZ R74, R28, R31 ;  /* 0x0000001f1c4a7221 */ /* 0x000fc60000010000 */
[----:B--2---:R-:W-:Y:S01]  /*4730*/  FADD.FTZ R26, R58, R27 ;  /* 0x0000001b3a1a7221 */ /* 0x004fe20000010000 */
[----:B------:R-:W-:Y:S01]  /*4740*/  FADD.FTZ R31, R59, R74 ;  /* 0x0000004a3b1f7221 */ /* 0x000fe20000010000 */
[----:B------:R-:W1:Y:S02]  /*4750*/  MUFU.EX2 R67, R67 ;  /* 0x0000004300437308 */ /* 0x000e640000000800 */
[----:B---3--:R-:W-:Y:S01]  /*4760*/  FADD.FTZ R27, R53, R26 ;  /* 0x0000001a351b7221 */ /* 0x008fe20000010000 */
[----:B------:R-:W-:-:S03]  /*4770*/  FADD.FTZ R10, R32, R31 ;  /* 0x0000001f200a7221 */ /* 0x000fc60000010000 */
[----:B----4-:R-:W-:Y:S01]  /*4780*/  FADD.FTZ R27, R62, R27 ;  /* 0x0000001b3e1b7221 */ /* 0x010fe20000010000 */
[----:B------:R-:W-:Y:S01]  /*4790*/  FADD.FTZ R11, R51, R10 ;  /* 0x0000000a330b7221 */ /* 0x000fe20000010000 */
[----:B------:R-:W2:Y:S01]  /*47a0*/  MUFU.EX2 R60, R60 ;  /* 0x0000003c003c7308 */ /* 0x000ea20000000800 */
[----:B------:R-:W-:Y:S01]  /*47b0*/  F2FP.BF16.F32.PACK_AB R10, R75, R24 ;  /* 0x000000184b0a723e */ /* 0x000fe200000010ff */
[----:B------:R-:W-:Y:S01]  /*47c0*/  FADD.FTZ R26, R66, R27 ;  /* 0x0000001b421a7221 */ /* 0x000fe20000010000 */
[----:B------:R-:W-:Y:S01]  /*47d0*/  FADD.FTZ R20, R36, R11 ;  /* 0x0000000b24147221 */ /* 0x000fe20000010000 */
[----:B------:R-:W-:Y:S01]  /*47e0*/  F2FP.BF16.F32.PACK_AB R24, R59, R28 ;  /* 0x0000001c3b18723e */ /* 0x000fe200000010ff */
[--C-:B------:R-:W-:Y:S01]  /*47f0*/  IMAD.MOV.U32 R59, RZ, RZ, R71.reuse ;  /* 0x000000ffff3b7224 */ /* 0x100fe200078e0047 */
[----:B------:R-:W-:Y:S01]  /*4800*/  F2FP.BF16.F32.PACK_AB R11, R58, R29 ;  /* 0x0000001d3a0b723e */ /* 0x000fe200000010ff */
[----:B------:R-:W-:Y:S01]  /*4810*/  IMAD.MOV.U32 R58, RZ, RZ, R71 ;  /* 0x000000ffff3a7224 */ /* 0x000fe200078e0047 */
[----:B------:R-:W3:Y:S01]  /*4820*/  MUFU.EX2 R69, R69 ;  /* 0x0000004500457308 */ /* 0x000ee20000000800 */
[----:B-1----:R-:W-:-:S02]  /*4830*/  FADD.FTZ R25, R67, R26 ;  /* 0x0000001a43197221 */ /* 0x002fc40000010000 */
[----:B------:R1:W-:Y:S05]  /*4840*/  STSM.16.M88.4 [R22+0x27300], R8 ;  /* 0x0273000816007844 */ /* 0x0003ea0000000200 */
[----:B------:R-:W4:Y:S01]  /*4850*/  MUFU.EX2 R4, R4 ;  /* 0x0000000400047308 */ /* 0x000f220000000800 */
[----:B--2---:R-:W-:Y:S01]  /*4860*/  FADD.FTZ R26, R60, R25 ;  /* 0x000000193c1a7221 */ /* 0x004fe20000010000 */
[----:B------:R-:W-:-:S04]  /*4870*/  FADD.FTZ R25, R43, R20 ;  /* 0x000000142b197221 */ /* 0x000fc80000010000 */
[----:B------:R-:W-:Y:S01]  /*4880*/  FADD.FTZ R28, R34, R25 ;  /* 0x00000019221c7221 */ /* 0x000fe20000010000 */
[----:B------:R-:W-:Y:S01]  /*4890*/  F2FP.BF16.F32.PACK_AB R25, R62, R53 ;  /* 0x000000353e19723e */ /* 0x000fe200000010ff */
[----:B------:R-:W2:Y:S01]  /*48a0*/  MUFU.EX2 R3, R133 ;  /* 0x0000008500037308 */ /* 0x000ea20000000800 */
[----:B---3--:R-:W-:Y:S01]  /*48b0*/  FADD.FTZ R27, R69, R26 ;  /* 0x0000001a451b7221 */ /* 0x008fe20000010000 */
[----:B------:R-:W-:Y:S01]  /*48c0*/  FADD.FTZ R28, R35, R28 ;  /* 0x0000001c231c7221 */ /* 0x000fe20000010000 */
[----:B------:R-:W-:Y:S01]  /*48d0*/  F2FP.BF16.F32.PACK_AB R26, R51, R32 ;  /* 0x00000020331a723e */ /* 0x000fe200000010ff */
[--C-:B------:R-:W-:Y:S02]  /*48e0*/  IMAD.MOV.U32 R62, RZ, RZ, R71.reuse ;  /* 0x000000ffff3e7224 */ /* 0x100fe400078e0047 */
[----:B------:R-:W-:Y:S01]  /*48f0*/  FADD.FTZ R31, R7, R28 ;  /* 0x0000001c071f7221 */ /* 0x000fe20000010000 */
[----:B------:R-:W-:Y:S01]  /*4900*/  IMAD.MOV.U32 R53, RZ, RZ, R71 ;  /* 0x000000ffff357224 */ /* 0x000fe200078e0047 */
[----:B------:R-:W3:Y:S01]  /*4910*/  MUFU.EX2 R64, R113 ;  /* 0x0000007100407308 */ /* 0x000ee20000000800 */
[----:B----4-:R-:W-:Y:S01]  /*4920*/  FADD.FTZ R30, R4, R27 ;  /* 0x0000001b041e7221 */ /* 0x010fe20000010000 */
[----:B------:R-:W-:Y:S01]  /*4930*/  F2FP.BF16.F32.PACK_AB R27, R67, R66 ;  /* 0x00000042431b723e */ /* 0x000fe200000010ff */
[----:B------:R-:W-:-:S02]  /*4940*/  IMAD.MOV.U32 R67, RZ, RZ, R71 ;  /* 0x000000ffff437224 */ /* 0x000fc400078e0047 */
[----:B------:R-:W-:Y:S02]  /*4950*/  IMAD.MOV.U32 R66, RZ, RZ, R71 ;  /* 0x000000ffff427224 */ /* 0x000fe400078e0047 */
[----:B------:R-:W-:Y:S01]  /*4960*/  STSM.16.M88.4 [R22+0x28b00], R24 ;  /* 0x028b001816007844 */ /* 0x000fe20000000200 */
[----:B------:R-:W4:Y:S01]  /*4970*/  MUFU.EX2 R65, R65 ;  /* 0x0000004100417308 */ /* 0x000f220000000800 */
[----:B--2---:R-:W-:Y:S01]  /*4980*/  FADD.FTZ R29, R3, R30 ;  /* 0x0000001e031d7221 */ /* 0x004fe20000010000 */
[----:B------:R-:W-:Y:S01]  /*4990*/  FADD.FTZ R30, R38, R31 ;  /* 0x0000001f261e7221 */ /* 0x000fe20000010000 */
[----:B------:R-:W-:-:S03]  /*49a0*/  IMAD.MOV.U32 R51, RZ, RZ, R71 ;  /* 0x000000ffff337224 */ /* 0x000fc600078e0047 */
[----:B------:R-:W-:Y:S01]  /*49b0*/  FADD.FTZ R31, R39, R30 ;  /* 0x0000001e271f7221 */ /* 0x000fe20000010000 */
[----:B------:R-:W-:Y:S01]  /*49c0*/  F2FP.BF16.F32.PACK_AB R30, R35, R34 ;  /* 0x00000022231e723e */ /* 0x000fe200000010ff */
[----:B------:R-:W2:Y:S01]  /*49d0*/  MUFU.EX2 R68, R68 ;  /* 0x0000004400447308 */ /* 0x000ea20000000800 */
[----:B---3--:R-:W-:Y:S01]  /*49e0*/  FADD.FTZ R28, R64, R29 ;  /* 0x0000001d401c7221 */ /* 0x008fe20000010000 */
[----:B------:R-:W-:Y:S01]  /*49f0*/  FADD.FTZ R31, R42, R31 ;  /* 0x0000001f2a1f7221 */ /* 0x000fe20000010000 */
[----:B------:R-:W-:Y:S01]  /*4a00*/  F2FP.BF16.F32.PACK_AB R29, R69, R60 ;  /* 0x0000003c451d723e */ /* 0x000fe200000010ff */
[----:B------:R-:W-:Y:S02]  /*4a10*/  IMAD.MOV.U32 R69, RZ, RZ, R71 ;  /* 0x000000ffff457224 */ /* 0x000fe400078e0047 */
[----:B-1----:R-:W-:Y:S01]  /*4a20*/  FADD.FTZ R10, R40, R31 ;  /* 0x0000001f280a7221 */ /* 0x002fe20000010000 */
[----:B------:R-:W-:Y:S01]  /*4a30*/  F2FP.BF16.F32.PACK_AB R31, R3, R4 ;  /* 0x00000004031f723e */ /* 0x000fe200000010ff */
[----:B------:R-:W1:Y:S01]  /*4a40*/  MUFU.EX2 R47, R105 ;  /* 0x00000069002f7308 */ /* 0x000e620000000800 */
[----:B----4-:R-:W-:Y:S01]  /*4a50*/  FADD.FTZ R54, R65, R28 ;  /* 0x0000001c41367221 */ /* 0x010fe20000010000 */
[----:B------:R-:W-:Y:S01]  /*4a60*/  F2FP.BF16.F32.PACK_AB R28, R43, R36 ;  /* 0x000000242b1c723e */ /* 0x000fe200000010ff */
[----:B------:R-:W-:Y:S01]  /*4a70*/  FADD.FTZ R10, R41, R10 ;  /* 0x0000000a290a7221 */ /* 0x000fe20000010000 */
[----:B------:R-:W-:Y:S01]  /*4a80*/  F2FP.BF16.F32.PACK_AB R9, R65, R64 ;  /* 0x000000404109723e */ /* 0x000fe200000010ff */
[----:B------:R-:W-:Y:S01]  /*4a90*/  FADD.FTZ R43, R55, R54 ;  /* 0x00000036372b7221 */ /* 0x000fe20000010000 */
[----:B------:R-:W-:Y:S01]  /*4aa0*/  F2FP.BF16.F32.PACK_AB R40, R41, R40 ;  /* 0x000000282928723e */ /* 0x000fe200000010ff */
[----:B------:R-:W-:Y:S01]  /*4ab0*/  STSM.16.M88.4 [R22+0x2a300], R28 ;  /* 0x02a3001c16007844 */ /* 0x000fe20000000200 */
[----:B------:R-:W3:Y:S01]  /*4ac0*/  MUFU.EX2 R70, R70 ;  /* 0x0000004600467308 */ /* 0x000ee20000000800 */
[C---:B--2---:R-:W-:Y:S01]  /*4ad0*/  FADD.FTZ R8, R68.reuse, R43 ;  /* 0x0000002b44087221 */ /* 0x044fe20000010000 */
[----:B------:R-:W-:Y:S01]  /*4ae0*/  F2FP.BF16.F32.PACK_AB R11, R68, R55 ;  /* 0x00000037440b723e */ /* 0x000fe200000010ff */
[----:B------:R-:W-:-:S02]  /*4af0*/  IMAD.MOV.U32 R68, RZ, RZ, R71 ;  /* 0x000000ffff447224 */ /* 0x000fc400078e0047 */
[--C-:B------:R-:W-:Y:S02]  /*4b00*/  IMAD.MOV.U32 R65, RZ, RZ, R71.reuse ;  /* 0x000000ffff417224 */ /* 0x100fe400078e0047 */
[--C-:B------:R-:W-:Y:S01]  /*4b10*/  IMAD.MOV.U32 R64, RZ, RZ, R71.reuse ;  /* 0x000000ffff407224 */ /* 0x100fe200078e0047 */
[----:B------:R-:W2:Y:S01]  /*4b20*/  MUFU.EX2 R139, R139 ;  /* 0x0000008b008b7308 */ /* 0x000ea20000000800 */
[----:B-1----:R-:W-:Y:S01]  /*4b30*/  FADD.FTZ R3, R47, R8 ;  /* 0x000000082f037221 */ /* 0x002fe20000010000 */
[----:B------:R-:W-:Y:S01]  /*4b40*/  F2FP.BF16.F32.PACK_AB R8, R38, R7 ;  /* 0x000000072608723e */ /* 0x000fe200000010ff */
[--C-:B------:R-:W-:Y:S02]  /*4b50*/  IMAD.MOV.U32 R60, RZ, RZ, R71.reuse ;  /* 0x000000ffff3c7224 */ /* 0x100fe400078e0047 */
[--C-:B------:R-:W-:Y:S02]  /*4b60*/  IMAD.MOV.U32 R55, RZ, RZ, R71.reuse ;  /* 0x000000ffff377224 */ /* 0x100fe400078e0047 */
[----:B------:R-:W-:Y:S01]  /*4b70*/  IMAD.MOV.U32 R54, RZ, RZ, R71 ;  /* 0x000000ffff367224 */ /* 0x000fe200078e0047 */
[----:B------:R-:W1:Y:S01]  /*4b80*/  MUFU.EX2 R72, R72 ;  /* 0x0000004800487308 */ /* 0x000e620000000800 */
[----:B---3--:R-:W-:Y:S01]  /*4b90*/  FADD.FTZ R12, R70, R3 ;  /* 0x00000003460c7221 */ /* 0x008fe20000010000 */
[----:B------:R-:W-:Y:S01]  /*4ba0*/  FADD.FTZ R3, R21, R10 ;  /* 0x0000000a15037221 */ /* 0x000fe20000010000 */
[----:B------:R-:W-:Y:S01]  /*4bb0*/  F2FP.BF16.F32.PACK_AB R10, R42, R39 ;  /* 0x000000272a0a723e */ /* 0x000fe200000010ff */
[--C-:B------:R-:W-:Y:S01]  /*4bc0*/  IMAD.MOV.U32 R39, RZ, RZ, R71.reuse ;  /* 0x000000ffff277224 */ /* 0x100fe200078e0047 */
[----:B------:R-:W-:Y:S01]  /*4bd0*/  F2FP.BF16.F32.PACK_AB R41, R70, R47 ;  /* 0x0000002f4629723e */ /* 0x000fe200000010ff */
[----:B------:R-:W-:Y:S01]  /*4be0*/  IMAD.MOV.U32 R70, RZ, RZ, R71 ;  /* 0x000000ffff467224 */ /* 0x000fe200078e0047 */
[C---:B------:R-:W-:Y:S01]  /*4bf0*/  F2FP.BF16.F32.PACK_AB R42, R44.reuse, R21 ;  /* 0x000000152c2a723e */ /* 0x040fe200000010ff */
[----:B------:R-:W3:Y:S01]  /*4c00*/  MUFU.EX2 R73, R73 ;  /* 0x0000004900497308 */ /* 0x000ee20000000800 */
[----:B--2---:R-:W-:Y:S01]  /*4c10*/  FADD.FTZ R7, R139, R12 ;  /* 0x0000000c8b077221 */ /* 0x004fe20000010000 */
[----:B------:R-:W-:Y:S01]  /*4c20*/  FADD.FTZ R12, R44, R3 ;  /* 0x000000032c0c7221 */ /* 0x000fe20000010000 */
[----:B------:R2:W-:Y:S01]  /*4c30*/  STSM.16.M88.4 [R22+0x2bb00], R8 ;  /* 0x02bb000816007844 */ /* 0x0005e20000000200 */
[----:B------:R-:W-:-:S02]  /*4c40*/  IMAD.MOV.U32 R47, RZ, RZ, R71 ;  /* 0x000000ffff2f7224 */ /* 0x000fc400078e0047 */
[----:B------:R-:W-:Y:S01]  /*4c50*/  FADD.FTZ R3, R45, R12 ;  /* 0x0000000c2d037221 */ /* 0x000fe20000010000 */
[----:B------:R-:W-:Y:S01]  /*4c60*/  IMAD.MOV.U32 R44, RZ, RZ, R71 ;  /* 0x000000ffff2c7224 */ /* 0x000fe200078e0047 */
[----:B------:R-:W4:Y:S01]  /*4c70*/  MUFU.EX2 R48, R48 ;  /* 0x0000003000307308 */ /* 0x000f220000000800 */
[C---:B-1----:R-:W-:Y:S01]  /*4c80*/  FADD.FTZ R14, R72.reuse, R7 ;  /* 0x00000007480e7221 */ /* 0x042fe20000010000 */
[----:B------:R-:W-:Y:S01]  /*4c90*/  F2FP.BF16.F32.PACK_AB R43, R72, R139 ;  /* 0x0000008b482b723e */ /* 0x000fe200000010ff */
[--C-:B------:R-:W-:Y:S02]  /*4ca0*/  IMAD.MOV.U32 R38, RZ, RZ, R71.reuse ;  /* 0x000000ffff267224 */ /* 0x100fe400078e0047 */
[----:B------:R-:W-:Y:S02]  /*4cb0*/  IMAD.MOV.U32 R36, RZ, RZ, R71 ;  /* 0x000000ffff247224 */ /* 0x000fe400078e0047 */
[----:B------:R1:W-:Y:S01]  /*4cc0*/  STSM.16.M88.4 [R22+0x2d300], R40 ;  /* 0x02d3002816007844 */ /* 0x0003e20000000200 */
[----:B------:R-:W5:Y:S01]  /*4cd0*/  MUFU.EX2 R20, R141 ;  /* 0x0000008d00147308 */ /* 0x000f620000000800 */
[----:B---3--:R-:W-:Y:S01]  /*4ce0*/  FADD.FTZ R7, R73, R14 ;  /* 0x0000000e49077221 */ /* 0x008fe20000010000 */
[C---:B------:R-:W-:Y:S01]  /*4cf0*/  FADD.FTZ R14, R46.reuse, R3 ;  /* 0x000000032e0e7221 */ /* 0x040fe20000010000 */
[----:B--2---:R-:W-:Y:S01]  /*4d00*/  F2FP.BF16.F32.PACK_AB R8, R46, R45 ;  /* 0x0000002d2e08723e */ /* 0x004fe200000010ff */
[----:B------:R-:W-:-:S02]  /*4d10*/  IMAD.MOV.U32 R46, RZ, RZ, R71 ;  /* 0x000000ffff2e7224 */ /* 0x000fc400078e0047 */
[----:B------:R-:W-:Y:S01]  /*4d20*/  FADD.FTZ R3, R33, R14 ;  /* 0x0000000e21037221 */ /* 0x000fe20000010000 */
[--C-:B------:R-:W-:Y:S01]  /*4d30*/  IMAD.MOV.U32 R45, RZ, RZ, R71.reuse ;  /* 0x000000ffff2d7224 */ /* 0x100fe200078e0047 */
[----:B------:R-:W2:Y:S01]  /*4d40*/  MUFU.EX2 R37, R37 ;  /* 0x0000002500257308 */ /* 0x000ea20000000800 */
[----:B------:R-:W-:Y:S02]  /*4d50*/  IMAD.MOV.U32 R35, RZ, RZ, R71 ;  /* 0x000000ffff237224 */ /* 0x000fe400078e0047 */
[----:B----4-:R-:W-:Y:S01]  /*4d60*/  FADD.FTZ R10, R48, R3 ;  /* 0x00000003300a7221 */ /* 0x010fe20000010000 */
[--C-:B------:R-:W-:Y:S02]  /*4d70*/  IMAD.MOV.U32 R34, RZ, RZ, R71.reuse ;  /* 0x000000ffff227224 */ /* 0x100fe400078e0047 */
[--C-:B------:R-:W-:Y:S02]  /*4d80*/  IMAD.MOV.U32 R31, RZ, RZ, R71.reuse ;  /* 0x000000ffff1f7224 */ /* 0x100fe400078e0047 */
[----:B-1----:R-:W-:Y:S01]  /*4d90*/  IMAD.MOV.U32 R43, RZ, RZ, R71 ;  /* 0x000000ffff2b7224 */ /* 0x002fe200078e0047 */
[----:B------:R-:W1:Y:S01]  /*4da0*/  MUFU.EX2 R143, R143 ;  /* 0x0000008f008f7308 */ /* 0x000e620000000800 */
[C---:B-----5:R-:W-:Y:S01]  /*4db0*/  FADD.FTZ R24, R20.reuse, R7 ;  /* 0x0000000714187221 */ /* 0x060fe20000010000 */
[----:B------:R-:W-:Y:S01]  /*4dc0*/  F2FP.BF16.F32.PACK_AB R9, R20, R73 ;  /* 0x000000491409723e */ /* 0x000fe200000010ff */
[----:B------:R-:W-:-:S02]  /*4dd0*/  IMAD.MOV.U32 R42, RZ, RZ, R71 ;  /* 0x000000ffff2a7224 */ /* 0x000fc400078e0047 */
[--C-:B------:R-:W-:Y:S02]  /*4de0*/  IMAD.MOV.U32 R41, RZ, RZ, R71.reuse ;  /* 0x000000ffff297224 */ /* 0x100fe400078e0047 */
[--C-:B------:R-:W-:Y:S01]  /*4df0*/  IMAD.MOV.U32 R40, RZ, RZ, R71.reuse ;  /* 0x000000ffff287224 */ /* 0x100fe200078e0047 */
[----:B------:R3:W4:Y:S01]  /*4e00*/  MUFU.EX2 R32, R61 ;  /* 0x0000003d00207308 */ /* 0x0007220000000800 */
[----:B--2---:R-:W-:Y:S01]  /*4e10*/  FADD.FTZ R3, R37, R10 ;  /* 0x0000000a25037221 */ /* 0x004fe20000010000 */
[----:B------:R-:W-:Y:S01]  /*4e20*/  F2FP.BF16.F32.PACK_AB R10, R48, R33 ;  /* 0x00000021300a723e */ /* 0x000fe200000010ff */
[--C-:B------:R-:W-:Y:S02]  /*4e30*/  IMAD.MOV.U32 R48, RZ, RZ, R71.reuse ;  /* 0x000000ffff307224 */ /* 0x100fe400078e0047 */
[--C-:B------:R-:W-:Y:S02]  /*4e40*/  IMAD.MOV.U32 R33, RZ, RZ, R71.reuse ;  /* 0x000000ffff217224 */ /* 0x100fe400078e0047 */
[--C-:B------:R-:W-:Y:S01]  /*4e50*/  IMAD.MOV.U32 R30, RZ, RZ, R71.reuse ;  /* 0x000000ffff1e7224 */ /* 0x100fe200078e0047 */
[----:B------:R-:W2:Y:S01]  /*4e60*/  MUFU.EX2 R50, R50 ;  /* 0x0000003200327308 */ /* 0x000ea20000000800 */
[----:B-1----:R-:W-:Y:S01]  /*4e70*/  FADD.FTZ R7, R143, R24 ;  /* 0x000000188f077221 */ /* 0x002fe20000010000 */
[----:B---3--:R-:W-:-:S02]  /*4e80*/  IMAD.MOV.U32 R61, RZ, RZ, R71 ;  /* 0x000000ffff3d7224 */ /* 0x008fc400078e0047 */
[--C-:B------:R-:W-:Y:S02]  /*4e90*/  IMAD.MOV.U32 R29, RZ, RZ, R71.reuse ;  /* 0x000000ffff1d7224 */ /* 0x100fe400078e0047 */
[----:B------:R-:W-:Y:S02]  /*4ea0*/  IMAD.MOV.U32 R28, RZ, RZ, R71 ;  /* 0x000000ffff1c7224 */ /* 0x000fe400078e0047 */
[----:B------:R-:W-:Y:S01]  /*4eb0*/  MUFU.EX2 R49, R49 ;  /* 0x0000003100317308 */ /* 0x000fe20000000800 */
[C---:B----4-:R-:W-:Y:S01]  /*4ec0*/  F2FP.BF16.F32.PACK_AB R11, R32.reuse, R143 ;  /* 0x0000008f200b723e */ /* 0x050fe200000010ff */
[----:B------:R-:W-:Y:S01]  /*4ed0*/  FADD.FTZ R14, R32, R7 ;  /* 0x00000007200e7221 */ /* 0x000fe20000010000 */
[----:B------:R-:W-:-:S03]  /*4ee0*/  IMAD.MOV.U32 R32, RZ, RZ, R71 ;  /* 0x000000ffff207224 */ /* 0x000fc600078e0047 */
[----:B------:R-:W-:Y:S02]  /*4ef0*/  STSM.16.M88.4 [R22+0x2eb00], R8 ;  /* 0x02eb000816007844 */ /* 0x000fe40000000200 */
[----:B------:R-:W1:Y:S01]  /*4f00*/  MUFU.EX2 R52, R52 ;  /* 0x0000003400347308 */ /* 0x000e620000000800 */
[----:B--2---:R-:W-:Y:S01]  /*4f10*/  F2FP.BF16.F32.PACK_AB R24, R50, R37 ;  /* 0x000000253218723e */ /* 0x004fe200000010ff */
[----:B------:R-:W-:-:S06]  /*4f20*/  IMAD.MOV.U32 R37, RZ, RZ, R71 ;  /* 0x000000ffff257224 */ /* 0x000fcc00078e0047 */
[----:B------:R-:W2:Y:S08]  /*4f30*/  MUFU.EX2 R149, R149 ;  /* 0x0000009500957308 */ /* 0x000eb00000000800 */
[----:B------:R3:W4:Y:S01]  /*4f40*/  MUFU.EX2 R4, R63 ;  /* 0x0000003f00047308 */ /* 0x0007220000000800 */
[----:B-1----:R-:W-:-:S07]  /*4f50*/  F2FP.BF16.F32.PACK_AB R26, R52, R49 ;  /* 0x00000031341a723e */ /* 0x002fce00000010ff */
[----:B------:R-:W1:Y:S01]  /*4f60*/  MUFU.EX2 R153, R153 ;  /* 0x0000009900997308 */ /* 0x000e620000000800 */
[----:B--2---:R-:W-:Y:S01]  /*4f70*/  FADD.FTZ R7, R149, R14 ;  /* 0x0000000e95077221 */ /* 0x004fe20000010000 */
[----:B------:R-:W-:Y:S01]  /*4f80*/  FADD.FTZ R14, R50, R3 ;  /* 0x00000003320e7221 */ /* 0x000fe20000010000 */
[--C-:B---3--:R-:W-:Y:S02]  /*4f90*/  IMAD.MOV.U32 R63, RZ, RZ, R71.reuse ;  /* 0x000000ffff3f7224 */ /* 0x108fe400078e0047 */
[----:B------:R-:W-:Y:S02]  /*4fa0*/  IMAD.MOV.U32 R50, RZ, RZ, R71 ;  /* 0x000000ffff327224 */ /* 0x000fe400078e0047 */
[----:B------:R-:W-:Y:S01]  /*4fb0*/  FADD.FTZ R49, R49, R14 ;  /* 0x0000000e31317221 */ /* 0x000fe20000010000 */
[----:B------:R2:W3:Y:S01]  /*4fc0*/  MUFU.EX2 R12, R57 ;  /* 0x00000039000c7308 */ /* 0x0004e20000000800 */
[C---:B----4-:R-:W-:Y:S01]  /*4fd0*/  F2FP.BF16.F32.PACK_AB R25, R4.reuse, R149 ;  /* 0x000000950419723e */ /* 0x050fe200000010ff */
[----:B------:R-:W-:Y:S01]  /*4fe0*/  FADD.FTZ R20, R4, R7 ;  /* 0x0000000704147221 */ /* 0x000fe20000010000 */
[----:B------:R-:W-:Y:S01]  /*4ff0*/  FADD.FTZ R4, R52, R49 ;  /* 0x0000003134047221 */ /* 0x000fe20000010000 */
[----:B------:R-:W-:-:S02]  /*5000*/  IMAD.MOV.U32 R52, RZ, RZ, R71 ;  /* 0x000000ffff347224 */ /* 0x000fc400078e0047 */
[--C-:B------:R-:W-:Y:S02]  /*5010*/  IMAD.MOV.U32 R49, RZ, RZ, R71.reuse ;  /* 0x000000ffff317224 */ /* 0x100fe400078e0047 */
[----:B-1----:R-:W-:Y:S01]  /*5020*/  FADD.FTZ R3, R153, R20 ;  /* 0x0000001499037221 */ /* 0x002fe20000010000 */
[----:B--2---:R-:W-:Y:S01]  /*5030*/  IMAD.MOV.U32 R57, RZ, RZ, R71 ;  /* 0x000000ffff397224 */ /* 0x004fe200078e0047 */
[C---:B---3--:R-:W-:Y:S02]  /*5040*/  F2FP.BF16.F32.PACK_AB R27, R12.reuse, R153 ;  /* 0x000000990c1b723e */ /* 0x048fe400000010ff */
[----:B------:R-:W-:-:S03]  /*5050*/  FADD.FTZ R3, R12, R3 ;  /* 0x000000030c037221 */ /* 0x000fc60000010000 */
[----:B------:R1:W-:Y:S01]  /*5060*/  STSM.16.M88.4 [R22+0x30300], R24 ;  /* 0x0303001816007844 */ /* 0x0003e20000000200 */
[----:B------:R2:W-:Y:S06]  /*5070*/  MEMBAR.ALL.CTA ;  /* 0x0000000000007992 */ /* 0x0005ec0000008000 */
[----:B--2---:R-:W2:Y:S01]  /*5080*/  FENCE.VIEW.ASYNC.S ;  /* 0x00000000000073c6 */ /* 0x004ea20000000000 */
[--C-:B-1----:R-:W-:Y:S02]  /*5090*/  IMAD.MOV.U32 R27, RZ, RZ, R71.reuse ;  /* 0x000000ffff1b7224 */ /* 0x102fe400078e0047 */
[----:B------:R-:W-:-:S02]  /*50a0*/  IMAD.MOV.U32 R26, RZ, RZ, R71 ;  /* 0x000000ffff1a7224 */ /* 0x000fc400078e0047 */
[--C-:B------:R-:W-:Y:S02]  /*50b0*/  IMAD.MOV.U32 R25, RZ, RZ, R71.reuse ;  /* 0x000000ffff197224 */ /* 0x100fe400078e0047 */
[----:B------:R-:W-:Y:S01]  /*50c0*/  IMAD.MOV.U32 R24, RZ, RZ, R71 ;  /* 0x000000ffff187224 */ /* 0x000fe200078e0047 */
[----:B--2---:R-:W-:Y:S01]  /*50d0*/  NOP ;  /* 0x0000000000007918 */ /* 0x004fe20000000000 */
[----:B------:R-:W-:Y:S05]  /*50e0*/  @!P2 BRA `(.L_x_1534) ;  /* 0x0000004000e8a947 */ /* 0x000fea0003800000 */
[----:B------:R-:W-:Y:S01]  /*50f0*/  R2UR UR6, R148 ;  /* 0x00000000940672ca */ /* 0x000fe200000e0000 */
        /* <DEDUP_REMOVED lines=12> */
[----:B------:R-:W-:Y:S01]  /*51c0*/  IMAD.U32 R9, RZ, RZ, UR6 ;  /* 0x00000006ff097e24 */ /* 0x000fe2000f8e00ff */
        /* <DEDUP_REMOVED lines=14> */
[----:B------:R-:W-:Y:S01]  /*52b0*/  UMOV UR41, UR46 ;  /* 0x0000002e00297c82 */ /* 0x000fe20008000000 */
[----:B------:R-:W-:-:S05]  /*52c0*/  ULDC.64 UR60, c[0x0][0x3f8] ;  /* 0x0000fe00003c7ab9 */ /* 0x000fca0000000a00 */
.L_x_1543:
[----:B------:R-:W-:Y:S01]  /*52d0*/  R2UR UR10, R146 ;  /* 0x00000000920a72ca */ /* 0x000fe200000e0000 */
[----:B------:R-:W-:Y:S01]  /*52e0*/  UIADD3 UR46, UR41, 0x1, URZ ;  /* 0x00000001292e7890 */ /* 0x000fe2000fffe03f */
[----:B------:R-:W-:-:S03]  /*52f0*/  R2UR UR7, R9 ;  /* 0x00000000090772ca */ /* 0x000fc600000e0000 */
[----:B------:R-:W-:-:S04]  /*5300*/  UISETP.NE.AND UP0, UPT, UR46, 0x2, UPT ;  /* 0x000000022e00788c */ /* 0x000fc8000bf05270 */
[----:B------:R-:W-:Y:S02]  /*5310*/  USEL UR6, URZ, 0x1, UP0 ;  /* 0x000000013f067887 */ /* 0x000fe40008000000 */
[----:B------:R-:W-:Y:S02]  /*5320*/  USEL UR46, UR46, URZ, UP0 ;  /* 0x0000003f2e2e7287 */ /* 0x000fe40008000000 */
[----:B------:R-:W-:Y:S02]  /*5330*/  ISETP.NE.AND P3, PT, RZ, UR10, PT ;  /* 0x0000000aff007c0c */ /* 0x000fe4000bf65270 */
[----:B------:R-:W-:-:S06]  /*5340*/  ULOP3.LUT UR6, UR7, UR6, URZ, 0x3c, !UPT ;  /* 0x0000000607067292 */ /* 0x000fcc000f8e3c3f */
[----:B------:R-:W-:-:S05]  /*5350*/  IMAD.U32 R148, RZ, RZ, UR6 ;  /* 0x00000006ff947e24 */ /* 0x000fca000f8e00ff */
[----:B------:R-:W-:Y:S05]  /*5360*/  @P3 BRA `(.L_x_1535) ;  /* 0x0000000000303947 */ /* 0x000fea0003800000 */
[----:B------:R-:W-:Y:S05]  /*5370*/  @!P0 BRA `(.L_x_1536) ;  /* 0x0000000000048947 */ /* 0x000fea0003800000 */
[----:B------:R-:W-:Y:S01]  /*5380*/  BPT.TRAP 0x1 ;  /* 0x000000040000795c */ /* 0x000fe20000300000 */
.L_x_1536:
[----:B------:R-:W-:Y:S01]  /*5390*/  R2UR UR7, R148 ;  /* 0x00000000940772ca */ /* 0x000fe200000e0000 */
[----:B------:R-:W-:-:S12]  /*53a0*/  ULEA UR6, UR46, UR47, 0x3 ;  /* 0x0000002f2e067291 */ /* 0x000fd8000f8e183f */
[----:B------:R-:W-:-:S05]  /*53b0*/  IMAD.U32 R0, RZ, RZ, UR7 ;  /* 0x00000007ff007e24 */ /* 0x000fca000f8e00ff */
[----:B------:R-:W-:-:S04]  /*53c0*/  SHF.L.U32 R0, R0, 0x1f, RZ ;  /* 0x0000001f00007819 */ /* 0x000fc800000006ff */
[----:B------:R1:W2:Y:S01]  /*53d0*/  SYNCS.PHASECHK.TRANS64.TRYWAIT P2, [UR6+0x31c30], R0 ;  /* 0x031c3000ff0075a7 */ /* 0x0002a20008040146 */
[----:B------:R-:W-:Y:S05]  /*53e0*/  @!P0 BRA `(.L_x_1537) ;  /* 0x0000000000048947 */ /* 0x000fea0003800000 */
[----:B------:R-:W-:Y:S01]  /*53f0*/  BPT.TRAP 0x1 ;  /* 0x000000040000795c */ /* 0x000fe20000300000 */
.L_x_1537:
[----:B--2---:R-:W-:Y:S05]  /*5400*/  @P2 BRA `(.L_x_1535) ;  /* 0x0000000000082947 */ /* 0x004fea0003800000 */
[----:B------:R-:W2:Y:S02]  /*5410*/  SYNCS.PHASECHK.TRANS64.TRYWAIT P2, [UR6+0x31c30], R0 ;  /* 0x031c3000ff0075a7 */ /* 0x000ea40008040146 */
[----:B--2---:R-:W-:Y:S05]  /*5420*/  @!P2 BRA `(.L_x_1538) ;  /* 0x000000c000c0a947 */ /* 0x004fea0003800000 */
.L_x_1535:
[----:B-12---:R-:W-:Y:S01]  /*5430*/  VIADD R0, R16, 0x8 ;  /* 0x0000000810007836 */ /* 0x006fe20000000000 */
[----:B------:R-:W-:Y:S01]  /*5440*/  UIMAD UR6, UR46, 0x6c0, UR40 ;  /* 0x000006c02e0678a4 */ /* 0x000fe2000f8e0228 */
[----:B------:R-:W-:Y:S01]  /*5450*/  UMOV UR7, 0x80000020 ;  /* 0x8000002000077882 */ /* 0x000fe20000000000 */
[----:B------:R-:W-:Y:S02]  /*5460*/  UMOV UR28, UR4 ;  /* 0x00000004001c7c82 */ /* 0x000fe40008000000 */
[----:B------:R1:W-:Y:S01]  /*5470*/  BAR.SYNC.DEFER_BLOCKING R0, 0x100 ;  /* 0x000400000000751d */ /* 0x0003e20000010000 */
[----:B------:R-:W-:Y:S02]  /*5480*/  UIADD3 UR30, UR6, 0x40, URZ ;  /* 0x00000040061e7890 */ /* 0x000fe4000fffe03f */
[----:B------:R-:W-:Y:S02]  /*5490*/  UIADD3 UR34, UR6, 0x80, URZ ;  /* 0x0000008006227890 */ /* 0x000fe4000fffe03f */
[----:B------:R-:W-:Y:S01]  /*54a0*/  UIADD3 UR38, UR6, 0xc0, URZ ;  /* 0x000000c006267890 */ /* 0x000fe2000fffe03f */
[----:B------:R-:W-:Y:S01]  /*54b0*/  UMOV UR29, UR5 ;  /* 0x00000005001d7c82 */ /* 0x000fe20008000000 */
[----:B------:R-:W-:Y:S01]  /*54c0*/  UMOV UR31, 0x80000020 ;  /* 0x80000020001f7882 */ /* 0x000fe20000000000 */
[----:B------:R-:W-:Y:S01]  /*54d0*/  UMOV UR32, UR4 ;  /* 0x0000000400207c82 */ /* 0x000fe20008000000 */
[----:B------:R-:W-:Y:S01]  /*54e0*/  UMOV UR33, UR5 ;  /* 0x0000000500217c82 */ /* 0x000fe20008000000 */
[----:B------:R-:W-:Y:S01]  /*54f0*/  UMOV UR35, 0x80000020 ;  /* 0x8000002000237882 */ /* 0x000fe20000000000 */
        /* <DEDUP_REMOVED lines=10> */
[----:B------:R-:W-:Y:S01]  /*55a0*/  WARPGROUP.ARRIVE ;  /* 0x00000000000079c5 */ /* 0x000fe20000000000 */
[----:B------:R-:W-:Y:S01]  /*55b0*/  UMOV UR55, 0x80000020 ;  /* 0x8000002000377882 */ /* 0x000fe20000000000 */
[----:B------:R-:W-:Y:S01]  /*55c0*/  UIADD3 UR58, UR6, 0x180, URZ ;  /* 0x00000180063a7890 */ /* 0x000fe2000fffe03f */
[----:B------:R-:W-:Y:S01]  /*55d0*/  UMOV UR56, UR4 ;  /* 0x0000000400387c82 */ /* 0x000fe20008000000 */
[----:B------:R-:W-:-:S02]  /*55e0*/  UMOV UR57, UR5 ;  /* 0x0000000500397c82 */ /* 0x000fc40008000000 */
[----:B------:R-:W-:Y:S01]  /*55f0*/  HGMMA.64x16x16.F32.BF16 R136, gdesc[UR4], RZ, !UPT, gsb0 ;  /* 0x00200000048879f0 */ /* 0x000fe2000c0018ff */
[----:B------:R-:W-:Y:S01]  /*5600*/  UMOV UR59, 0x80000020 ;  /* 0x80000020003b7882 */ /* 0x000fe20000000000 */
        /* <DEDUP_REMOVED lines=11> */
[----:B------:R-:W-:-:S02]  /*56c0*/  WARPGROUP.DEPBAR.LE gsb0, 0x0 ;  /* 0x00008000000079c5 */ /* 0x000fc40000010000 */
        /* <DEDUP_REMOVED lines=316> */
.L_x_1540:
[----:B------:R-:W-:Y:S01]  /*6a90*/  R2UR UR7, R9 ;  /* 0x00000000090772ca */ /* 0x000fe200000e0000 */
[----:B------:R-:W-:-:S12]  /*6aa0*/  ULEA UR6, UR41, UR47, 0x3 ;  /* 0x0000002f29067291 */ /* 0x000fd8000f8e183f */
[----:B------:R-:W-:-:S05]  /*6ab0*/  IMAD.U32 R0, RZ, RZ, UR7 ;  /* 0x00000007ff007e24 */ /* 0x000fca000f8e00ff */
[----:B------:R-:W-:-:S04]  /*6ac0*/  SHF.L.U32 R0, R0, 0x1f, RZ ;  /* 0x0000001f00007819 */ /* 0x000fc800000006ff */
[----:B------:R1:W2:Y:S01]  /*6ad0*/  SYNCS.PHASECHK.TRANS64.TRYWAIT P2, [UR6+0x31c50], R0 ;  /* 0x031c5000ff0075a7 */ /* 0x0002a20008040146 */
[----:B------:R-:W-:Y:S05]  /*6ae0*/  @!P0 BRA `(.L_x_1541) ;  /* 0x0000000000048947 */ /* 0x000fea0003800000 */
[----:B------:R-:W-:Y:S01]  /*6af0*/  BPT.TRAP 0x1 ;  /* 0x000000040000795c */ /* 0x000fe20000300000 */
.L_x_1541:
[----:B--2---:R-:W-:Y:S05]  /*6b00*/  @P2 BRA `(.L_x_1539) ;  /* 0x0000000000082947 */ /* 0x004fea0003800000 */
[----:B------:R-:W2:Y:S02]  /*6b10*/  SYNCS.PHASECHK.TRANS64.TRYWAIT P2, [UR6+0x31c50], R0 ;  /* 0x031c5000ff0075a7 */ /* 0x000ea40008040146 */
[----:B--2---:R-:W-:Y:S05]  /*6b20*/  @!P2 BRA `(.L_x_1542) ;  /* 0x000000ac0018a947 */ /* 0x004fea0003800000 */
.L_x_1539:
[----:B------:R-:W-:Y:S01]  /*6b30*/  UIADD3 UR6, UR47, 0x200, URZ ;  /* 0x000002002f067890 */ /* 0x000fe2000fffe03f */
[----:B------:R-:W-:Y:S01]  /*6b40*/  R2UR UR10, R145 ;  /* 0x00000000910a72ca */ /* 0x000fe200000e0000 */
[----:B------:R-:W-:Y:S01]  /*6b50*/  WARPGROUP.ARRIVE ;  /* 0x00000000000079c5 */ /* 0x000fe20000000000 */
[----:B------:R-:W-:Y:S01]  /*6b60*/  UMOV UR29, 0xc0000010 ;  /* 0xc0000010001d7882 */ /* 0x000fe20000000000 */
[----:B------:R-:W-:Y:S01]  /*6b70*/  USHF.R.U32.HI UR6, URZ, 0x4, UR6 ;  /* 0x000000043f067899 */ /* 0x000fe20008011606 */
[----:B-12---:R-:W1:Y:S01]  /*6b80*/  LDC R0, c[0x0][0x288] ;  /* 0x0000a200ff007b82 */ /* 0x006e620000000800 */
[----:B------:R-:W-:Y:S01]  /*6b90*/  UMOV UR31, 0x80000020 ;  /* 0x80000020001f7882 */ /* 0x000fe20000000000 */
[----:B------:R-:W-:Y:S02]  /*6ba0*/  UISETP.NE.U32.AND UP0, UPT, UR60, URZ, UPT ;  /* 0x0000003f3c00728c */ /* 0x000fe4000bf05070 */
[----:B------:R-:W-:Y:S02]  /*6bb0*/  ULOP3.LUT UR6, UR6, 0x3fff, URZ, 0xc0, !UPT ;  /* 0x00003fff06067892 */ /* 0x000fe4000f8ec03f */
[----:B------:R-:W-:-:S02]  /*6bc0*/  UISETP.NE.AND.EX UP0, UPT, UR61, URZ, UPT, UP0 ;  /* 0x0000003f3d00728c */ /* 0x000fc4000bf05300 */
[----:B------:R-:W-:Y:S02]  /*6bd0*/  ULOP3.LUT UR7, UR6, 0x2400000, URZ, 0xfc, !UPT ;  /* 0x0240000006077892 */ /* 0x000fe4000f8efc3f */
[----:B------:R-:W-:Y:S02]  /*6be0*/  ULOP3.LUT UR6, UR10, 0x10000, URZ, 0xfc, !UPT ;  /* 0x000100000a067892 */ /* 0x000fe4000f8efc3f */
[----:B------:R-:W-:Y:S02]  /*6bf0*/  UIMAD UR7, UR41, 0x6c0, UR7 ;  /* 0x000006c0290778a4 */ /* 0x000fe4000f8e0207 */
[----:B------:R-:W-:Y:S01]  /*6c00*/  UIMAD UR10, UR45, -0x90, UR42 ;  /* 0xffffff702d0a78a4 */ /* 0x000fe2000f8e022a */
[----:B------:R-:W-:Y:S02]  /*6c10*/  ULDC UR11, c[0x0][0x404] ;  /* 0x00010100000b7ab9 */ /* 0x000fe40000000800 */
[----:B------:R-:W-:Y:S01]  /*6c20*/  UMOV UR28, UR6 ;  /* 0x00000006001c7c82 */ /* 0x000fe20008000000 */
[----:B------:R-:W-:Y:S01]  /*6c30*/  UIADD3 UR10, UR10, 0x1, URZ ;  /* 0x000000010a0a7890 */ /* 0x000fe2000fffe03f */
[----:B------:R-:W-:Y:S01]  /*6c40*/  UMOV UR30, UR7 ;  /* 0x00000007001e7c82 */ /* 0x000fe20008000000 */
[----:B------:R-:W-:Y:S01]  /*6c50*/  USEL UR11, UR11, 0x1, UP0 ;  /* 0x000000010b0b7887 */ /* 0x000fe20008000000 */
[----:B------:R-:W-:Y:S01]  /*6c60*/  HGMMA.64x96x16.F32.BF16 R24, gdesc[UR28].tnspB, R24, gsb0 ;  /* 0x416000001c1879f0 */ /* 0x000fe20008001818 */
[----:B------:R-:W-:-:S02]  /*6c70*/  UIADD3 UR28, UR6, 0x180, URZ ;  /* 0x00000180061c7890 */ /* 0x000fc4000fffe03f */
[----:B------:R-:W-:Y:S01]  /*6c80*/  UIADD3 UR30, UR7, 0x40, URZ ;  /* 0x00000040071e7890 */ /* 0x000fe2000fffe03f */
[----:B------:R-:W-:Y:S01]  /*6c90*/  UMOV UR29, 0xc0000010 ;  /* 0xc0000010001d7882 */ /* 0x000fe20000000000 */
[----:B------:R-:W-:Y:S01]  /*6ca0*/  UMOV UR31, 0x80000020 ;  /* 0x80000020001f7882 */ /* 0x000fe20000000000 */
[----:B------:R-:W-:Y:S02]  /*6cb0*/  ULDC UR14, c[0x0][0x2e0] ;  /* 0x0000b800000e7ab9 */ /* 0x000fe40000000800 */
[----:B------:R-:W-:-:S06]  /*6cc0*/  UIMAD UR10, UR11, UR14, UR10 ;  /* 0x0000000e0b0a72a4 */ /* 0x000fcc000f8e020a */
[----:B-1----:R-:W-:-:S05]  /*6cd0*/  IADD3 R0, -R0, UR10, RZ ;  /* 0x0000000a00007c10 */ /* 0x002fca000fffe1ff */
[----:B------:R-:W-:-:S04]  /*6ce0*/  IMAD R0, R19, -0x2, R0 ;  /* 0xfffffffe13007824 */ /* 0x000fc800078e0200 */
[----:B------:R-:W-:-:S04]  /*6cf0*/  IMAD.IADD R9, R23, 0x1, R0 ;  /* 0x0000000117097824 */ /* 0x000fc800078e0200 */
[C---:B------:R-:W-:Y:S01]  /*6d00*/  VIADD R20, R9.reuse, 0x8 ;  /* 0x0000000809147836 */ /* 0x040fe20000000000 */
[C---:B------:R-:W-:Y:S02]  /*6d10*/  ISETP.GT.AND P2, PT, R9.reuse, RZ, PT ;  /* 0x000000ff0900720c */ /* 0x040fe40003f44270 */
[C---:B------:R-:W-:Y:S02]  /*6d20*/  ISETP.GT.AND P3, PT, R9.reuse, 0x1, PT ;  /* 0x000000010900780c */ /* 0x040fe40003f64270 */
[----:B------:R-:W-:Y:S02]  /*6d30*/  FSEL R11, R136, -INF , P2 ;  /* 0xff800000880b7808 */ /* 0x000fe40001000000 */
[----:B------:R-:W-:Y:S02]  /*6d40*/  ISETP.GT.AND P2, PT, R9, 0x8, PT ;  /* 0x000000080900780c */ /* 0x000fe40003f44270 */
[----:B------:R-:W-:Y:S02]  /*6d50*/  FSEL R137, R137, -INF , P3 ;  /* 0xff80000089897808 */ /* 0x000fe40001800000 */
        /* <DEDUP_REMOVED lines=31> */
[----:B------:R-:W-:Y:S01]  /*6f50*/  ISETP.GT.AND P3, PT, R9, 0x31, PT ;  /* 0x000000310900780c */ /* 0x000fe20003f64270 */
[----:B------:R-:W-:Y:S02]  /*6f60*/  WARPGROUP.DEPBAR.LE gsb0, 0x0 ;  /* 0x00008000000079c5 */ /* 0x000fe40000010000 */
[----:B------:R-:W-:Y:S01]  /*6f70*/  WARPGROUP.ARRIVE ;  /* 0x00000000000079c5 */ /* 0x000fe20000000000 */
[----:B------:R-:W-:Y:S02]  /*6f80*/  FSEL R155, R112, -INF , P2 ;  /* 0xff800000709b7808 */ /* 0x000fe40001000000 */
[----:B------:R-:W-:Y:S02]  /*6f90*/  FMNMX.FTZ R0, R125, R0, !PT ;  /* 0x000000007d007209 */ /* 0x000fe40007810000 */
[----:B------:R-:W-:Y:S01]  /*6fa0*/  ISETP.GT.AND P2, PT, R9, 0x38, PT ;  /* 0x000000380900780c */ /* 0x000fe20003f44270 */
[----:B------:R-:W-:Y:S01]  /*6fb0*/  HGMMA.64x96x16.F32.BF16 R24, gdesc[UR28].tnspB, R24, gsb0 ;  /* 0x416000001c1879f0 */ /* 0x000fe20008001818 */
[----:B------:R-:W-:Y:S01]  /*6fc0*/  UIADD3 UR28, UR6, 0x300, URZ ;  /* 0x00000300061c7890 */ /* 0x000fe2000fffe03f */
[----:B------:R-:W-:Y:S01]  /*6fd0*/  FSEL R113, R113, -INF , P3 ;  /* 0xff80000071717808 */ /* 0x000fe20001800000 */
[----:B------:R-:W-:Y:S01]  /*6fe0*/  UIADD3 UR30, UR7, 0x80, URZ ;  /* 0x00000080071e7890 */ /* 0x000fe2000fffe03f */
[----:B------:R-:W-:Y:S01]  /*6ff0*/  FMNMX.FTZ R0, R155, R0, !PT ;  /* 0x000000009b007209 */ /* 0x000fe20007810000 */
[----:B------:R-:W-:Y:S01]  /*7000*/  UMOV UR29, 0xc0000010 ;  /* 0xc0000010001d7882 */ /* 0x000fe20000000000 */
[----:B------:R-:W-:Y:S01]  /*7010*/  UMOV UR31, 0x80000020 ;  /* 0x80000020001f7882 */ /* 0x000fe20000000000 */
[----:B------:R-:W-:-:S02]  /*7020*/  ISETP.GT.AND P3, PT, R9, 0x39, PT ;  /* 0x000000390900780c */ /* 0x000fc40003f64270 */
[----:B------:R-:W-:Y:S02]  /*7030*/  FSEL R157, R116, -INF , P2 ;  /* 0xff800000749d7808 */ /* 0x000fe40001000000 */
[----:B------:R-:W-:Y:S02]  /*7040*/  FMNMX.FTZ R0, R113, R0, !PT ;  /* 0x0000000071007209 */ /* 0x000fe40007810000 */
[----:B------:R-:W-:Y:S02]  /*7050*/  ISETP.GT.AND P2, PT, R9, 0x40, PT ;  /* 0x000000400900780c */ /* 0x000fe40003f44270 */
[----:B------:R-:W-:Y:S02]  /*7060*/  FSEL R117, R117, -INF , P3 ;  /* 0xff80000075757808 */ /* 0x000fe40001800000 */
[----:B------:R-:W-:Y:S02]  /*7070*/  FMNMX.FTZ R0, R157, R0, !PT ;  /* 0x000000009d007209 */ /* 0x000fe40007810000 */
        /* <DEDUP_REMOVED lines=41> */
[----:B------:R-:W-:Y:S01]  /*7310*/  FMNMX.FTZ R0, R80, R5, !PT ;  /* 0x0000000550007209 */ /* 0x000fe20007810000 */
[----:B------:R-:W-:Y:S02]  /*7320*/  WARPGROUP.DEPBAR.LE gsb0, 0x0 ;  /* 0x00008000000079c5 */ /* 0x000fe40000010000 */
[----:B------:R-:W-:Y:S01]  /*7330*/  WARPGROUP.ARRIVE ;  /* 0x00000000000079c5 */ /* 0x000fe20000000000 */
[----:B------:R-:W-:-:S02]  /*7340*/  ISETP.GT.AND P3, PT, R9, 0x79, PT ;  /* 0x000000790900780c */ /* 0x000fc40003f64270 */
[----:B------:R-:W-:Y:S02]  /*7350*/  FSEL R84, R84, -INF , P2 ;  /* 0xff80000054547808 */ /* 0x000fe40001000000 */
[----:B------:R-:W-:Y:S01]  /*7360*/  FMNMX.FTZ R5, R81, R0, !PT ;  /* 0x0000000051057209 */ /* 0x000fe20007810000 */
[----:B------:R-:W-:Y:S01]  /*7370*/  HGMMA.64x96x16.F32.BF16 R24, gdesc[UR28].tnspB, R24, gsb0 ;  /* 0x416000001c1879f0 */ /* 0x000fe20008001818 */
[----:B------:R-:W-:Y:S01]  /*7380*/  UIADD3 UR28, UR6, 0x480, URZ ;  /* 0x00000480061c7890 */ /* 0x000fe2000fffe03f */
[----:B------:R-:W-:Y:S01]  /*7390*/  ISETP.GT.AND P2, PT, R9, 0x80, PT ;  /* 0x000000800900780c */ /* 0x000fe20003f44270 */
[----:B------:R-:W-:Y:S01]  /*73a0*/  UIADD3 UR30, UR7, 0xc0, URZ ;  /* 0x000000c0071e7890 */ /* 0x000fe2000fffe03f */
[----:B------:R-:W-:Y:S01]  /*73b0*/  FSEL R85, R85, -INF , P3 ;  /* 0xff80000055557808 */ /* 0x000fe20001800000 */
[----:B------:R-:W-:Y:S01]  /*73c0*/  UMOV UR29, 0xc0000010 ;  /* 0xc0000010001d7882 */ /* 0x000fe20000000000 */
[----:B------:R-:W-:Y:S01]  /*73d0*/  UMOV UR31, 0x80000020 ;  /* 0x80000020001f7882 */ /* 0x000fe20000000000 */
        /* <DEDUP_REMOVED lines=12> */
[----:B------:R-:W-:-:S02]  /*74a0*/  ISETP.GT.AND P3, PT, R20, RZ, PT ;  /* 0x000000ff1400720c */ /* 0x000fc40003f64270 */
[----:B------:R-:W-:Y:S02]  /*74b0*/  FMNMX.FTZ R10, R77, R0, !PT ;  /* 0x000000004d0a7209 */ /* 0x000fe40007810000 */
[----:B------:R-:W1:Y:S01]  /*74c0*/  LDC R0, c[0x0][0x988] ;  /* 0x00026200ff007b82 */ /* 0x000e620000000800 */
[----:B------:R-:W-:Y:S02]  /*74d0*/  ISETP.GT.AND P4, PT, R20, 0x1, PT ;  /* 0x000000011400780c */ /* 0x000fe40003f84270 */
[----:B------:R-:W2:Y:S01]  /*74e0*/  SHFL.BFLY PT, R5, R10, 0x2, 0x1f ;  /* 0x0c401f000a057f89 */ /* 0x000ea200000e0000 */
[----:B------:R-:W-:Y:S02]  /*74f0*/  FSEL R138, R138, -INF , P3 ;  /* 0xff8000008a8a7808 */ /* 0x000fe40001800000 */
[----:B------:R-:W-:Y:S02]  /*7500*/  ISETP.GT.AND P5, PT, R20, 0x8, PT ;  /* 0x000000081400780c */ /* 0x000fe40003fa4270 */
[----:B------:R-:W-:-:S02]  /*7510*/  FSEL R139, R139, -INF , P4 ;  /* 0xff8000008b8b7808 */ /* 0x000fc40002000000 */
[----:B------:R-:W-:Y:S02]  /*7520*/  FMNMX.FTZ R116, R138, R7, !PT ;  /* 0x000000078a747209 */ /* 0x000fe40007810000 */
[C---:B------:R-:W-:Y:S02]  /*7530*/  ISETP.GT.AND P6, PT, R20.reuse, 0x9, PT ;  /* 0x000000091400780c */ /* 0x040fe40003fc4270 */
[----:B------:R-:W-:Y:S02]  /*7540*/  FMNMX.FTZ R120, R139, R116, !PT ;  /* 0x000000748b787209 */ /* 0x000fe40007810000 */
[----:B------:R-:W-:Y:S02]  /*7550*/  FSEL R143, R143, -INF , P6 ;  /* 0xff8000008f8f7808 */ /* 0x000fe40003000000 */
[C---:B------:R-:W-:Y:S02]  /*7560*/  ISETP.GT.AND P3, PT, R20.reuse, 0x10, PT ;  /* 0x000000101400780c */ /* 0x040fe40003f64270 */
[----:B------:R-:W-:-:S02]  /*7570*/  ISETP.GT.AND P4, PT, R20, 0x11, PT ;  /* 0x000000111400780c */ /* 0x000fc40003f84270 */
[----:B------:R-:W-:Y:S02]  /*7580*/  ISETP.GT.AND P6, PT, R20, 0x19, PT ;  /* 0x000000191400780c */ /* 0x000fe40003fc4270 */
[----:B------:R-:W-:Y:S02]  /*7590*/  FSEL R131, R131, -INF , P4 ;  /* 0xff80000083837808 */ /* 0x000fe40002000000 */
[----:B------:R-:W-:Y:S02]  /*75a0*/  FSEL R135, R135, -INF , P6 ;  /* 0xff80000087877808 */ /* 0x000fe40003000000 */
[----:B--2---:R-:W-:Y:S02]  /*75b0*/  FMNMX.FTZ R12, R10, R5, !PT ;  /* 0x000000050a0c7209 */ /* 0x004fe40007810000 */
[C---:B------:R-:W-:Y:S02]  /*75c0*/  ISETP.GT.AND P4, PT, R20.reuse, 0x21, PT ;  /* 0x000000211400780c */ /* 0x040fe40003f84270 */
[----:B------:R-:W-:Y:S01]  /*75d0*/  ISETP.GT.AND P6, PT, R20, 0x29, PT ;  /* 0x000000291400780c */ /* 0x000fe20003fc4270 */
[----:B------:R-:W2:Y:S01]  /*75e0*/  SHFL.BFLY PT, R5, R12, 0x1, 0x1f ;  /* 0x0c201f000c057f89 */ /* 0x000ea200000e0000 */
[----:B------:R-:W-:-:S02]  /*75f0*/  FSEL R123, R123, -INF , P4 ;  /* 0xff8000007b7b7808 */ /* 0x000fc40002000000 */
[----:B------:R-:W-:Y:S02]  /*7600*/  FSEL R127, R127, -INF , P6 ;  /* 0xff8000007f7f7808 */ /* 0x000fe40003000000 */
[C---:B------:R-:W-:Y:S02]  /*7610*/  ISETP.GT.AND P4, PT, R20.reuse, 0x31, PT ;  /* 0x000000311400780c */ /* 0x040fe40003f84270 */
[----:B------:R-:W-:-:S04]  /*7620*/  ISETP.GT.AND P6, PT, R20, 0x39, PT ;  /* 0x000000391400780c */ /* 0x000fc80003fc4270 */
[----:B------:R-:W-:Y:S02]  /*7630*/  FSEL R119, R119, -INF , P6 ;  /* 0xff80000077777808 */ /* 0x000fe40003000000 */
[----:B--2---:R-:W-:-:S04]  /*7640*/  FMNMX.FTZ R5, R12, R5, !PT ;  /* 0x000000050c057209 */ /* 0x004fc80007810000 */
[C---:B------:R-:W-:Y:S01]  /*7650*/  FSETP.NEU.FTZ.AND P2, PT, R5.reuse, -INF , PT ;  /* 0xff8000000500780b */ /* 0x040fe20003f5d000 */
[----:B-1----:R-:W-:Y:S01]  /*7660*/  FMUL.FTZ R14, R5, R0 ;  /* 0x00000000050e7220 */ /* 0x002fe20000410000 */
[----:B------:R-:W-:Y:S02]  /*7670*/  WARPGROUP.DEPBAR.LE gsb0, 0x0 ;  /* 0x00008000000079c5 */ /* 0x000fe40000010000 */
[----:B------:R-:W-:Y:S02]  /*7680*/  WARPGROUP.ARRIVE ;  /* 0x00000000000079c5 */ /* 0x000fe40000000000 */
[----:B------:R-:W-:-:S04]  /*7690*/  FSEL R10, R14, RZ, P2 ;  /* 0x000000ff0e0a7208 */ /* 0x000fc80001000000 */
[----:B------:R-:W-:Y:S01]  /*76a0*/  HGMMA.64x96x16.F32.BF16 R24, gdesc[UR28].tnspB, R24, gsb0 ;  /* 0x416000001c1879f0 */ /* 0x000fe20008001818 */
[----:B------:R-:W-:Y:S01]  /*76b0*/  UIADD3 UR28, UR6, 0x600, URZ ;  /* 0x00000600061c7890 */ /* 0x000fe2000fffe03f */
[-CC-:B------:R-:W-:Y:S01]  /*76c0*/  FFMA.FTZ R9, R15, R0.reuse, -R10.reuse ;  /* 0x000000000f097223 */ /* 0x180fe2000001080a */
[----:B------:R-:W-:Y:S01]  /*76d0*/  UIADD3 UR30, UR7, 0x100, URZ ;  /* 0x00000100071e7890 */ /* 0x000fe2000fffe03f */
[----:B------:R-:W-:Y:S01]  /*76e0*/  FSEL R15, R142, -INF , P5 ;  /* 0xff8000008e0f7808 */ /* 0x000fe20002800000 */
[----:B------:R-:W-:Y:S01]  /*76f0*/  UMOV UR29, 0xc0000010 ;  /* 0xc0000010001d7882 */ /* 0x000fe20000000000 */
[----:B------:R-:W-:Y:S01]  /*7700*/  UMOV UR31, 0x80000020 ;  /* 0x80000020001f7882 */ /* 0x000fe20000000000 */
[--C-:B------:R-:W-:Y:S01]  /*7710*/  FFMA.FTZ R124, R21, R0, -R10.reuse ;  /* 0x00000000157c7223 */ /* 0x100fe2000001080a */
[----:B------:R-:W-:Y:S01]  /*7720*/  FMNMX.FTZ R120, R15, R120, !PT ;  /* 0x000000780f787209 */ /* 0x000fe20007810000 */
[--C-:B------:R-:W-:Y:S01]  /*7730*/  FFMA.FTZ R112, R129, R0, -R10.reuse ;  /* 0x0000000081707223 */ /* 0x100fe2000001080a */
[----:B------:R-:W-:Y:S01]  /*7740*/  FSEL R21, R130, -INF , P3 ;  /* 0xff80000082157808 */ /* 0x000fe20001800000 */
[----:B------:R1:W-:Y:S01]  /*7750*/  MUFU.EX2 R116, R124 ;  /* 0x0000007c00747308 */ /* 0x0003e20000000800 */
[----:B------:R-:W-:Y:S01]  /*7760*/  FMNMX.FTZ R120, R143, R120, !PT ;  /* 0x000000788f787209 */ /* 0x000fe20007810000 */
[-CC-:B------:R-:W-:Y:S01]  /*7770*/  FFMA.FTZ R14, R141, R0.reuse, -R10.reuse ;  /* 0x000000008d0e7223 */ /* 0x180fe2000001080a */
[----:B------:R-:W-:Y:S01]  /*7780*/  ISETP.GT.AND P5, PT, R20, 0x18, PT ;  /* 0x000000181400780c */ /* 0x000fe20003fa4270 */
[--C-:B------:R-:W-:Y:S01]  /*7790*/  FFMA.FTZ R128, R149, R0, -R10.reuse ;  /* 0x0000000095807223 */ /* 0x100fe2000001080a */
[----:B------:R-:W-:Y:S01]  /*77a0*/  FMNMX.FTZ R120, R21, R120, !PT ;  /* 0x0000007815787209 */ /* 0x000fe20007810000 */
[-CC-:B------:R-:W-:Y:S01]  /*77b0*/  FFMA.FTZ R12, R137, R0.reuse, -R10.reuse ;  /* 0x00000000890c7223 */ /* 0x180fe2000001080a */
[----:B------:R-:W-:Y:S01]  /*77c0*/  FSEL R129, R134, -INF , P5 ;  /* 0xff80000086817808 */ /* 0x000fe20002800000 */
[--C-:B------:R-:W-:Y:S01]  /*77d0*/  FFMA.FTZ R132, R101, R0, -R10.reuse ;  /* 0x0000000065847223 */ /* 0x100fe2000001080a */
[----:B-1----:R-:W-:Y:S01]  /*77e0*/  FMNMX.FTZ R124, R131, R120, !PT ;  /* 0x00000078837c7209 */ /* 0x002fe20007810000 */
[--C-:B------:R-:W-:Y:S01]  /*77f0*/  FFMA.FTZ R11, R11, R0, -R10.reuse ;  /* 0x000000000b0b7223 */ /* 0x100fe2000001080a */
[----:B------:R-:W-:Y:S01]  /*7800*/  ISETP.GT.AND P3, PT, R20, 0x20, PT ;  /* 0x000000201400780c */ /* 0x000fe20003f64270 */
[----:B------:R-:W-:Y:S01]  /*7810*/  MUFU.EX2 R120, R128 ;  /* 0x0000008000787308 */ /* 0x000fe20000000800 */
[----:B------:R-:W-:Y:S01]  /*7820*/  FMNMX.FTZ R124, R129, R124, !PT ;  /* 0x0000007c817c7209 */ /* 0x000fe20007810000 */
[-CC-:B------:R-:W-:Y:S01]  /*7830*/  FFMA.FTZ R13, R13, R0.reuse, -R10.reuse ;  /* 0x000000000d0d7223 */ /* 0x180fe2000001080a */
[----:B------:R-:W-:Y:S01]  /*7840*/  FSEL R141, R122, -INF , P3 ;  /* 0xff8000007a8d7808 */ /* 0x000fe20001800000 */
[--C-:B------:R-:W-:Y:S01]  /*7850*/  FFMA.FTZ R122, R153, R0, -R10.reuse ;  /* 0x00000000997a7223 */ /* 0x100fe2000001080a */
[----:B------:R-:W-:Y:S01]  /*7860*/  FMNMX.FTZ R124, R135, R124, !PT ;  /* 0x0000007c877c7209 */ /* 0x000fe20007810000 */
        /* <DEDUP_REMOVED lines=16> */
[-CC-:B------:R-:W-:Y:S01]  /*7970*/  FFMA.FTZ R81, R81, R0.reuse, -R10.reuse ;  /* 0x0000000051517223 */ /* 0x180fe2000001080a */
[----:B------:R-:W-:Y:S01]  /*7980*/  ISETP.GT.AND P5, PT, R20, 0x38, PT ;  /* 0x000000381400780c */ /* 0x000fe20003fa4270 */
[-CC-:B------:R-:W-:Y:S01]  /*7990*/  FFMA.FTZ R84, R84, R0.reuse, -R10.reuse ;  /* 0x0000000054547223 */ /* 0x180fe2000001080a */
[----:B------:R-:W-:Y:S01]  /*79a0*/  FSEL R153, R115, -INF , P4 ;  /* 0xff80000073997808 */ /* 0x000fe20002000000 */
[--C-:B------:R-:W-:Y:S01]  /*79b0*/  FFMA.FTZ R85, R85, R0, -R10.reuse ;  /* 0x0000000055557223 */ /* 0x100fe2000001080a */
[----:B------:R-:W-:Y:S01]  /*79c0*/  FMNMX.FTZ R124, R125, R124, !PT ;  /* 0x0000007c7d7c7209 */ /* 0x000fe20007810000 */
[----:B------:R1:W-:Y:S01]  /*79d0*/  MUFU.EX2 R115, R126 ;  /* 0x0000007e00737308 */ /* 0x0003e20000000800 */
[----:B------:R-:W-:Y:S01]  /*79e0*/  FSEL R118, R118, -INF , P5 ;  /* 0xff80000076767808 */ /* 0x000fe20002800000 */
[----:B------:R-:W-:Y:S01]  /*79f0*/  FFMA.FTZ R72, R72, R0, -R10 ;  /* 0x0000000048487223 */ /* 0x000fe2000001080a */
[----:B------:R-:W-:-:S02]  /*7a00*/  FMNMX.FTZ R137, R153, R124, !PT ;  /* 0x0000007c99897209 */ /* 0x000fc40007810000 */
[----:B------:R-:W-:Y:S02]  /*7a10*/  ISETP.GT.AND P3, PT, R20, 0x40, PT ;  /* 0x000000401400780c */ /* 0x000fe40003f64270 */
[----:B------:R-:W-:Y:S01]  /*7a20*/  FMNMX.FTZ R124, R118, R137, !PT ;  /* 0x00000089767c7209 */ /* 0x000fe20007810000 */
[----:B------:R-:W-:Y:S01]  /*7a30*/  MUFU.EX2 R13, R13 ;  /* 0x0000000d000d7308 */ /* 0x000fe20000000800 */
[----:B------:R-:W-:Y:S02]  /*7a40*/  ISETP.GT.AND P4, PT, R20, 0x41, PT ;  /* 0x000000411400780c */ /* 0x000fe40003f84270 */
[----:B------:R-:W-:Y:S02]  /*7a50*/  FSEL R155, R106, -INF , P3 ;  /* 0xff8000006a9b7808 */ /* 0x000fe40001800000 */
[----:B------:R-:W-:Y:S02]  /*7a60*/  FMNMX.FTZ R106, R119, R124, !PT ;  /* 0x0000007c776a7209 */ /* 0x000fe40007810000 */
[----:B------:R-:W-:Y:S01]  /*7a70*/  FSEL R124, R107, -INF , P4 ;  /* 0xff8000006b7c7808 */ /* 0x000fe20002000000 */
[----:B------:R-:W-:Y:S01]  /*7a80*/  MUFU.EX2 R14, R14 ;  /* 0x0000000e000e7308 */ /* 0x000fe20000000800 */
[----:B------:R-:W-:-:S02]  /*7a90*/  ISETP.GT.AND P5, PT, R20, 0x48, PT ;  /* 0x000000481400780c */ /* 0x000fc40003fa4270 */
[----:B------:R-:W-:Y:S01]  /*7aa0*/  FMNMX.FTZ R107, R155, R106, !PT ;  /* 0x0000006a9b6b7209 */ /* 0x000fe20007810000 */
[----:B------:R-:W-:Y:S01]  /*7ab0*/  FFMA.FTZ R106, R157, R0, -R10 ;  /* 0x000000009d6a7223 */ /* 0x000fe2000001080a */
[----:B------:R-:W-:Y:S02]  /*7ac0*/  ISETP.GT.AND P3, PT, R20, 0x49, PT ;  /* 0x000000491400780c */ /* 0x000fe40003f64270 */
[----:B------:R-:W-:Y:S01]  /*7ad0*/  FSEL R110, R110, -INF , P5 ;  /* 0xff8000006e6e7808 */ /* 0x000fe20002800000 */
[----:B------:R-:W-:Y:S01]  /*7ae0*/  MUFU.EX2 R9, R9 ;  /* 0x0000000900097308 */ /* 0x000fe20000000800 */
[----:B------:R-:W-:Y:S02]  /*7af0*/  FMNMX.FTZ R107, R124, R107, !PT ;  /* 0x0000006b7c6b7209 */ /* 0x000fe40007810000 */
[----:B------:R-:W-:Y:S02]  /*7b00*/  FSEL R111, R111, -INF , P3 ;  /* 0xff8000006f6f7808 */ /* 0x000fe40001800000 */
[----:B------:R-:W-:-:S02]  /*7b10*/  ISETP.GT.AND P3, PT, R20, 0x50, PT ;  /* 0x000000501400780c */ /* 0x000fc40003f64270 */
[----:B-1----:R-:W-:Y:S01]  /*7b20*/  FMNMX.FTZ R126, R110, R107, !PT ;  /* 0x0000006b6e7e7209 */ /* 0x002fe20007810000 */
[--C-:B------:R-:W-:Y:S01]  /*7b30*/  FFMA.FTZ R107, R117, R0, -R10.reuse ;  /* 0x00000000756b7223 */ /* 0x100fe2000001080a */
[----:B------:R-:W-:Y:S01]  /*7b40*/  ISETP.GT.AND P4, PT, R20, 0x51, PT ;  /* 0x000000511400780c */ /* 0x000fe20003f84270 */
[----:B------:R-:W-:Y:S01]  /*7b50*/  MUFU.EX2 R112, R112 ;  /* 0x0000007000707308 */ /* 0x000fe20000000800 */
[----:B------:R-:W-:Y:S02]  /*7b60*/  FSEL R157, R98, -INF , P3 ;  /* 0xff800000629d7808 */ /* 0x000fe40001800000 */
[----:B------:R-:W-:Y:S02]  /*7b70*/  FMNMX.FTZ R98, R111, R126, !PT ;  /* 0x0000007e6f627209 */ /* 0x000fe40007810000 */
[----:B------:R-:W-:Y:S02]  /*7b80*/  FSEL R126, R99, -INF , P4 ;  /* 0xff800000637e7808 */ /* 0x000fe40002000000 */
[----:B------:R-:W-:Y:S01]  /*7b90*/  ISETP.GT.AND P5, PT, R20, 0x58, PT ;  /* 0x000000581400780c */ /* 0x000fe20003fa4270 */
[----:B------:R-:W-:Y:S01]  /*7ba0*/  MUFU.EX2 R133, R133 ;  /* 0x0000008500857308 */ /* 0x000fe20000000800 */
[----:B------:R-:W-:Y:S01]  /*7bb0*/  FMNMX.FTZ R99, R157, R98, !PT ;  /* 0x000000629d637209 */ /* 0x000fe20007810000 */
[----:B------:R-:W-:Y:S01]  /*7bc0*/  FFMA.FTZ R98, R104, R0, -R10 ;  /* 0x0000000068627223 */ /* 0x000fe2000001080a */
[----:B------:R-:W-:-:S02]  /*7bd0*/  ISETP.GT.AND P3, PT, R20, 0x59, PT ;  /* 0x000000591400780c */ /* 0x000fc40003f64270 */
[----:B------:R-:W-:Y:S02]  /*7be0*/  FSEL R102, R102, -INF , P5 ;  /* 0xff80000066667808 */ /* 0x000fe40002800000 */
[----:B------:R-:W-:Y:S01]  /*7bf0*/  FMNMX.FTZ R99, R126, R99, !PT ;  /* 0x000000637e637209 */ /* 0x000fe20007810000 */
[----:B------:R-:W-:Y:S01]  /*7c00*/  MUFU.EX2 R121, R121 ;  /* 0x0000007900797308 */ /* 0x000fe20000000800 */
[----:B------:R-:W-:Y:S02]  /*7c10*/  WARPGROUP.DEPBAR.LE gsb0, 0x0 ;  /* 0x00008000000079c5 */ /* 0x000fe40000010000 */
[----:B------:R-:W-:Y:S01]  /*7c20*/  WARPGROUP.ARRIVE ;  /* 0x00000000000079c5 */ /* 0x000fe20000000000 */
[----:B------:R-:W-:Y:S02]  /*7c30*/  FSEL R117, R103, -INF , P3 ;  /* 0xff80000067757808 */ /* 0x000fe40001800000 */
[----:B------:R-:W-:Y:S02]  /*7c40*/  ISETP.GT.AND P3, PT, R20, 0x60, PT ;  /* 0x000000601400780c */ /* 0x000fe40003f64270 */
        /* <DEDUP_REMOVED lines=8> */
[----:B------:R-:W-:Y:S01]  /*7cd0*/  FMNMX.FTZ R104, R117, R104, !PT ;  /* 0x0000006875687209 */ /* 0x000fe20007810000 */
[-CC-:B------:R-:W-:Y:S01]  /*7ce0*/  FFMA.FTZ R99, R105, R0.reuse, -R10.reuse ;  /* 0x0000000069637223 */ /* 0x180fe2000001080a */
[----:B------:R-:W-:Y:S01]  /*7cf0*/  ISETP.GT.AND P5, PT, R20, 0x68, PT ;  /* 0x000000681400780c */ /* 0x000fe20003fa4270 */
[-CC-:B------:R-:W-:Y:S01]  /*7d00*/  FFMA.FTZ R90, R108, R0.reuse, -R10.reuse ;  /* 0x000000006c5a7223 */ /* 0x180fe2000001080a */
[----:B------:R-:W-:Y:S01]  /*7d10*/  FSEL R91, R91, -INF , P4 ;  /* 0xff8000005b5b7808 */ /* 0x000fe20002000000 */
[----:B------:R-:W-:Y:S01]  /*7d20*/  FFMA.FTZ R108, R109, R0, -R10 ;  /* 0x000000006d6c7223 */ /* 0x000fe2000001080a */
[----:B------:R-:W-:Y:S01]  /*7d30*/  FMNMX.FTZ R104, R103, R104, !PT ;  /* 0x0000006867687209 */ /* 0x000fe20007810000 */
[----:B------:R-:W-:Y:S01]  /*7d40*/  MUFU.EX2 R122, R122 ;  /* 0x0000007a007a7308 */ /* 0x000fe20000000800 */
[----:B------:R-:W-:-:S02]  /*7d50*/  ISETP.GT.AND P3, PT, R20, 0x69, PT ;  /* 0x000000691400780c */ /* 0x000fc40003f64270 */
[----:B------:R-:W-:Y:S02]  /*7d60*/  FSEL R105, R94, -INF , P5 ;  /* 0xff8000005e697808 */ /* 0x000fe40002800000 */
[----:B------:R-:W-:Y:S02]  /*7d70*/  FMNMX.FTZ R104, R91, R104, !PT ;  /* 0x000000685b687209 */ /* 0x000fe40007810000 */
[----:B------:R-:W-:Y:S01]  /*7d80*/  FSEL R94, R95, -INF , P3 ;  /* 0xff8000005f5e7808 */ /* 0x000fe20001800000 */
[----:B------:R-:W-:Y:S01]  /*7d90*/  MUFU.EX2 R114, R114 ;  /* 0x0000007200727308 */ /* 0x000fe20000000800 */
[C---:B------:R-:W-:Y:S02]  /*7da0*/  ISETP.GT.AND P3, PT, R20.reuse, 0x70, PT ;  /* 0x000000701400780c */ /* 0x040fe40003f64270 */
[----:B------:R-:W-:Y:S02]  /*7db0*/  FMNMX.FTZ R95, R105, R104, !PT ;  /* 0x00000068695f7209 */ /* 0x000fe40007810000 */
[----:B------:R-:W-:-:S02]  /*7dc0*/  ISETP.GT.AND P4, PT, R20, 0x71, PT ;  /* 0x000000711400780c */ /* 0x000fc40003f84270 */
[----:B------:R-:W-:Y:S01]  /*7dd0*/  FSEL R109, R82, -INF , P3 ;  /* 0xff800000526d7808 */ /* 0x000fe20001800000 */
[----:B------:R-:W-:Y:S01]  /*7de0*/  MUFU.EX2 R113, R113 ;  /* 0x0000007100717308 */ /* 0x000fe20000000800 */
[----:B------:R-:W-:Y:S02]  /*7df0*/  FMNMX.FTZ R82, R94, R95, !PT ;  /* 0x0000005f5e527209 */ /* 0x000fe40007810000 */
[----:B------:R-:W-:Y:S02]  /*7e00*/  FSEL R104, R83, -INF , P4 ;  /* 0xff80000053687808 */ /* 0x000fe40002000000 */
[----:B------:R-:W-:Y:S02]  /*7e10*/  ISETP.GT.AND P5, PT, R20, 0x78, PT ;  /* 0x000000781400780c */ /* 0x000fe40003fa4270 */
[----:B------:R-:W-:Y:S01]  /*7e20*/  FMNMX.FTZ R83, R109, R82, !PT ;  /* 0x000000526d537209 */ /* 0x000fe20007810000 */
[----:B------:R-:W-:Y:S01]  /*7e30*/  FFMA.FTZ R82, R96, R0, -R10 ;  /* 0x0000000060527223 */ /* 0x000fe2000001080a */
[----:B------:R-:W-:Y:S01]  /*7e40*/  ISETP.GT.AND P3, PT, R20, 0x79, PT ;  /* 0x000000791400780c */ /* 0x000fe20003f64270 */
[----:B------:R1:W-:Y:S01]  /*7e50*/  MUFU.EX2 R95, R108 ;  /* 0x0000006c005f7308 */ /* 0x0003e20000000800 */
[----:B------:R-:W-:-:S02]  /*7e60*/  FSEL R86, R86, -INF , P5 ;  /* 0xff80000056567808 */ /* 0x000fc40002800000 */
[----:B------:R-:W-:Y:S02]  /*7e70*/  FMNMX.FTZ R83, R104, R83, !PT ;  /* 0x0000005368537209 */ /* 0x000fe40007810000 */
[----:B------:R-:W-:Y:S01]  /*7e80*/  FSEL R96, R87, -INF , P3 ;  /* 0xff80000057607808 */ /* 0x000fe20001800000 */
[----:B------:R-:W-:Y:S01]  /*7e90*/  FFMA.FTZ R87, R97, R0, -R10 ;  /* 0x0000000061577223 */ /* 0x000fe2000001080a */
[----:B------:R-:W-:Y:S01]  /*7ea0*/  ISETP.GT.AND P3, PT, R20, 0x80, PT ;  /* 0x000000801400780c */ /* 0x000fe20003f64270 */
[----:B------:R-:W-:Y:S01]  /*7eb0*/  MUFU.EX2 R106, R106 ;  /* 0x0000006a006a7308 */ /* 0x000fe20000000800 */
[----:B------:R-:W-:Y:S02]  /*7ec0*/  FMNMX.FTZ R83, R86, R83, !PT ;  /* 0x0000005356537209 */ /* 0x000fe40007810000 */
[----:B------:R-:W-:Y:S02]  /*7ed0*/  ISETP.GT.AND P4, PT, R20, 0x81, PT ;  /* 0x000000811400780c */ /* 0x000fe40003f84270 */
[----:B------:R-:W-:-:S02]  /*7ee0*/  FSEL R97, R74, -INF , P3 ;  /* 0xff8000004a617808 */ /* 0x000fc40001800000 */
[----:B------:R-:W-:Y:S01]  /*7ef0*/  FMNMX.FTZ R74, R96, R83, !PT ;  /* 0x00000053604a7209 */ /* 0x000fe20007810000 */
[----:B------:R-:W-:Y:S01]  /*7f00*/  MUFU.EX2 R107, R107 ;  /* 0x0000006b006b7308 */ /* 0x000fe20000000800 */
[----:B-1----:R-:W-:Y:S02]  /*7f10*/  FSEL R108, R75, -INF , P4 ;  /* 0xff8000004b6c7808 */ /* 0x002fe40002000000 */
[----:B------:R-:W-:Y:S02]  /*7f20*/  ISETP.GT.AND P5, PT, R20, 0x88, PT ;  /* 0x000000881400780c */ /* 0x000fe40003fa4270 */
[----:B------:R-:W-:Y:S01]  /*7f30*/  FMNMX.FTZ R75, R97, R74, !PT ;  /* 0x0000004a614b7209 */ /* 0x000fe20007810000 */
        /* <DEDUP_REMOVED lines=8> */
[----:B------:R-:W-:Y:S01]  /*7fc0*/  FFMA.FTZ R79, R89, R0, -R10 ;  /* 0x00000000594f7223 */ /* 0x000fe2000001080a */
[----:B------:R-:W-:Y:S01]  /*7fd0*/  FMNMX.FTZ R75, R128, R75, !PT ;  /* 0x0000004b804b7209 */ /* 0x000fe20007810000 */
[----:B------:R1:W-:Y:S01]  /*7fe0*/  MUFU.EX2 R83, R87 ;  /* 0x0000005700537308 */ /* 0x0003e20000000800 */
[----:B------:R-:W-:-:S02]  /*7ff0*/  FSEL R89, R5, RZ, P2 ;  /* 0x000000ff05597208 */ /* 0x000fc40001000000 */
[----:B------:R-:W-:-:S03]  /*8000*/  FMNMX.FTZ R100, R130, R75, !PT ;  /* 0x0000004b82647209 */ /* 0x000fc60007810000 */
[----:B------:R-:W-:Y:S02]  /*8010*/  FADD.FTZ R89, -R89, R8 ;  /* 0x0000000859597221 */ /* 0x000fe40000010100 */
[----:B------:R-:W2:Y:S01]  /*8020*/  SHFL.BFLY PT, R101, R100, 0x2, 0x1f ;  /* 0x0c401f0064657f89 */ /* 0x000ea200000e0000 */
[----:B------:R3:W-:Y:S01]  /*8030*/  MUFU.EX2 R75, R132 ;  /* 0x00000084004b7308 */ /* 0x0007e20000000800 */
[-CC-:B-1----:R-:W-:Y:S01]  /*8040*/  FFMA.FTZ R87, R93, R0.reuse, -R10.reuse ;  /* 0x000000005d577223 */ /* 0x182fe2000001080a */
[-CC-:B------:R-:W-:Y:S01]  /*8050*/  FFMA.FTZ R93, R73, R0.reuse, -R10.reuse ;  /* 0x00000000495d7223 */ /* 0x180fe2000001080a */
[----:B------:R-:W-:Y:S01]  /*8060*/  FFMA.FTZ R73, R76, R0, -R10 ;  /* 0x000000004c497223 */ /* 0x000fe2000001080a */
[----:B------:R-:W-:-:S04]  /*8070*/  IMAD.U32 R10, RZ, RZ, UR46 ;  /* 0x0000002eff0a7e24 */ /* 0x000fc8000f8e00ff */
[----:B------:R-:W-:Y:S01]  /*8080*/  MUFU.EX2 R98, R98 ;  /* 0x0000006200627308 */ /* 0x000fe20000000800 */
[----:B------:R-:W-:-:S05]  /*8090*/  @!P1 LEA R10, R10, UR47, 0x3 ;  /* 0x0000002f0a0a9c11 */ /* 0x000fca000f8e18ff */
[----:B------:R-:W-:Y:S02]  /*80a0*/  @!P1 VIADD R10, R10, 0x31c40 ;  /* 0x00031c400a0a9836 */ /* 0x000fe40000000000 */
[----:B------:R-:W-:Y:S03]  /*80b0*/  MUFU.EX2 R99, R99 ;  /* 0x0000006300637308 */ /* 0x000fe60000000800 */
[----:B------:R-:W-:Y:S01]  /*80c0*/  @!P1 PRMT R10, RZ, 0x654, R10 ;  /* 0x00000654ff0a9816 */ /* 0x000fe2000000000a */
[----:B------:R-:W-:Y:S02]  /*80d0*/  WARPGROUP.DEPBAR.LE gsb0, 0x0 ;  /* 0x00008000000079c5 */ /* 0x000fe40000010000 */
[----:B------:R-:W-:Y:S01]  /*80e0*/  WARPGROUP.ARRIVE ;  /* 0x00000000000079c5 */ /* 0x000fe20000000000 */
[----:B--2---:R-:W-:Y:S01]  /*80f0*/  FMNMX.FTZ R101, R100, R101, !PT ;  /* 0x0000006564657209 */ /* 0x004fe20007810000 */
[----:B------:R-:W-:Y:S01]  /*8100*/  FMUL.FTZ R100, R89, R0 ;  /* 0x0000000059647220 */ /* 0x000fe20000410000 */
[----:B------:R-:W-:Y:S03]  /*8110*/  MUFU.EX2 R90, R90 ;  /* 0x0000005a005a7308 */ /* 0x000fe60000000800 */
[----:B------:R-:W-:Y:S01]  /*8120*/  HGMMA.64x96x16.F32.BF16 R24, gdesc[UR28].tnspB, R24, gsb0 ;  /* 0x416000001c1879f0 */ /* 0x000fe20008001818 */
[----:B------:R-:W-:Y:S01]  /*8130*/  UIADD3 UR28, UR6, 0x900, URZ ;  /* 0x00000900061c7890 */ /* 0x000fe2000fffe03f */
[----:B------:R-:W1:Y:S01]  /*8140*/  SHFL.BFLY PT, R88, R101, 0x1, 0x1f ;  /* 0x0c201f0065587f89 */ /* 0x000e6200000e0000 */
[----:B------:R-:W-:Y:S01]  /*8150*/  UIADD3 UR30, UR7, 0x180, URZ ;  /* 0x00000180071e7890 */ /* 0x000fe2000fffe03f */
[----:B------:R-:W-:Y:S01]  /*8160*/  UMOV UR29, 0xc0000010 ;  /* 0xc0000010001d7882 */ /* 0x000fe20000000000 */
[----:B------:R-:W-:Y:S01]  /*8170*/  UMOV UR31, 0x80000020 ;  /* 0x80000020001f7882 */ /* 0x000fe20000000000 */
[----:B------:R-:W2:Y:S08]  /*8180*/  MUFU.EX2 R100, R100 ;  /* 0x0000006400647308 */ /* 0x000eb00000000800 */
[----:B------:R-:W-:Y:S08]  /*8190*/  MUFU.EX2 R82, R82 ;  /* 0x0000005200527308 */ /* 0x000ff00000000800 */
[----:B------:R-:W-:Y:S01]  /*81a0*/  MUFU.EX2 R20, R20 ;  /* 0x0000001400147308 */ /* 0x000fe20000000800 */
[----:B-1----:R-:W-:-:S04]  /*81b0*/  FMNMX.FTZ R137, R101, R88, !PT ;  /* 0x0000005865897209 */ /* 0x002fc80007810000 */
[C---:B------:R-:W-:Y:S01]  /*81c0*/  FSETP.NEU.FTZ.AND P2, PT, R137.reuse, -INF , PT ;  /* 0xff8000008900780b */ /* 0x040fe20003f5d000 */
[C---:B------:R-:W-:Y:S02]  /*81d0*/  FMUL.FTZ R77, R137.reuse, R0 ;  /* 0x00000000894d7220 */ /* 0x040fe40000410000 */
[----:B------:R-:W-:Y:S01]  /*81e0*/  MUFU.EX2 R74, R74 ;  /* 0x0000004a004a7308 */ /* 0x000fe20000000800 */
[----:B------:R-:W-:Y:S02]  /*81f0*/  FSEL R8, R137, RZ, P2 ;  /* 0x000000ff89087208 */ /* 0x000fe40001000000 */
[----:B------:R-:W-:Y:S02]  /*8200*/  FSEL R77, R77, RZ, P2 ;  /* 0x000000ff4d4d7208 */ /* 0x000fe40001000000 */
[----:B------:R-:W-:-:S03]  /*8210*/  ISETP.GE.U32.AND P2, PT, R2, 0x180, PT ;  /* 0x000001800200780c */ /* 0x000fc60003f46070 */
[----:B------:R-:W-:Y:S01]  /*8220*/  MUFU.EX2 R79, R79 ;  /* 0x0000004f004f7308 */ /* 0x000fe20000000800 */
[-C--:B------:R-:W-:Y:S01]  /*8230*/  FFMA.FTZ R136, R127, R0.reuse, -R77 ;  /* 0x000000007f887223 */ /* 0x080fe2000001084d */
[----:B------:R-:W-:Y:S01]  /*8240*/  FADD.FTZ R127, -R8, R7 ;  /* 0x00000007087f7221 */ /* 0x000fe20000010100 */
[-CC-:B------:R-:W-:Y:S01]  /*8250*/  FFMA.FTZ R7, R110, R0.reuse, -R77.reuse ;  /* 0x000000006e077223 */ /* 0x180fe2000001084d */
[-CC-:B------:R-:W-:Y:S01]  /*8260*/  FFMA.FTZ R89, R138, R0.reuse, -R77.reuse ;  /* 0x000000008a597223 */ /* 0x180fe2000001084d */
[-CC-:B---3--:R-:W-:Y:S01]  /*8270*/  FFMA.FTZ R132, R139, R0.reuse, -R77.reuse ;  /* 0x000000008b847223 */ /* 0x188fe2000001084d */
[-C--:B------:R-:W-:Y:S01]  /*8280*/  FMUL.FTZ R110, R127, R0.reuse ;  /* 0x000000007f6e7220 */ /* 0x080fe20000410000 */
[----:B------:R-:W-:Y:S02]  /*8290*/  IMAD.U32 R127, RZ, RZ, UR41 ;  /* 0x00000029ff7f7e24 */ /* 0x000fe4000f8e00ff */
[-CC-:B------:R-:W-:Y:S01]  /*82a0*/  FFMA.FTZ R15, R15, R0.reuse, -R77.reuse ;  /* 0x000000000f0f7223 */ /* 0x180fe2000001084d */
[-CC-:B------:R-:W-:Y:S01]  /*82b0*/  FFMA.FTZ R101, R124, R0.reuse, -R77.reuse ;  /* 0x000000007c657223 */ /* 0x180fe2000001084d */
[----:B------:R-:W-:Y:S01]  /*82c0*/  MUFU.EX2 R89, R89 ;  /* 0x0000005900597308 */ /* 0x000fe20000000800 */
[----:B------:R-:W-:Y:S01]  /*82d0*/  FFMA.FTZ R124, R111, R0, -R77 ;  /* 0x000000006f7c7223 */ /* 0x000fe2000001084d */
[----:B------:R-:W-:-:S02]  /*82e0*/  VIADD R8, R16, 0x9 ;  /* 0x0000000910087836 */ /* 0x000fc40000000000 */
[----:B--2---:R-:W-:Y:S01]  /*82f0*/  FFMA.FTZ R111, R100, R4, R11 ;  /* 0x00000004646f7223 */ /* 0x004fe2000001000b */
[-CC-:B------:R-:W-:Y:S01]  /*8300*/  FFMA.FTZ R138, R143, R0.reuse, -R77.reuse ;  /* 0x000000008f8a7223 */ /* 0x180fe2000001084d */
[----:B------:R-:W-:Y:S01]  /*8310*/  @!P1 LEA R4, R127, UR47, 0x3 ;  /* 0x0000002f7f049c11 */ /* 0x000fe2000f8e18ff */
[-C--:B------:R-:W-:Y:S01]  /*8320*/  FFMA.FTZ R134, R21, R0.reuse, -R77 ;  /* 0x0000000015867223 */ /* 0x080fe2000001084d */
[----:B------:R-:W-:Y:S01]  /*8330*/  SEL R8, R8, 0x9, !P2 ;  /* 0x0000000908087807 */ /* 0x000fe20005000000 */
[----:B------:R-:W1:Y:S01]  /*8340*/  MUFU.EX2 R110, R110 ;  /* 0x0000006e006e7308 */ /* 0x000e620000000800 */
[----:B------:R-:W-:Y:S01]  /*8350*/  FADD.FTZ R152, R12, R111 ;  /* 0x0000006f0c987221 */ /* 0x000fe20000010000 */
[----:B------:R-:W-:Y:S02]  /*8360*/  @!P1 VIADD R111, R4, 0x31c60 ;  /* 0x00031c60046f9836 */ /* 0x000fe40000000000 */
[-CC-:B------:R-:W-:Y:S01]  /*8370*/  FFMA.FTZ R131, R131, R0.reuse, -R77.reuse ;  /* 0x0000000083837223 */ /* 0x180fe2000001084d */
[-CC-:B------:R-:W-:Y:S01]  /*8380*/  FFMA.FTZ R129, R129, R0.reuse, -R77.reuse ;  /* 0x0000000081817223 */ /* 0x180fe2000001084d */
[----:B------:R-:W-:Y:S01]  /*8390*/  FADD.FTZ R127, R13, R152 ;  /* 0x000000980d7f7221 */ /* 0x000fe20000010000 */
[-CC-:B------:R-:W-:Y:S01]  /*83a0*/  FFMA.FTZ R142, R135, R0.reuse, -R77.reuse ;  /* 0x00000000878e7223 */ /* 0x180fe2000001084d */
[----:B------:R-:W-:Y:S01]  /*83b0*/  F2FP.BF16.F32.PACK_AB R12, R12, R11 ;  /* 0x0000000b0c0c723e */ /* 0x000fe200000010ff */
[----:B------:R-:W2:Y:S01]  /*83c0*/  MUFU.EX2 R132, R132 ;  /* 0x0000008400847308 */ /* 0x000ea20000000800 */
[-CC-:B------:R-:W-:Y:S01]  /*83d0*/  FFMA.FTZ R21, R141, R0.reuse, -R77.reuse ;  /* 0x000000008d157223 */ /* 0x180fe2000001084d */
[-CC-:B------:R-:W-:Y:S01]  /*83e0*/  FFMA.FTZ R88, R123, R0.reuse, -R77.reuse ;  /* 0x000000007b587223 */ /* 0x180fe2000001084d */
[-CC-:B------:R-:W-:Y:S01]  /*83f0*/  FFMA.FTZ R123, R149, R0.reuse, -R77.reuse ;  /* 0x00000000957b7223 */ /* 0x180fe2000001084d */
[-CC-:B------:R-:W-:Y:S01]  /*8400*/  FFMA.FTZ R125, R125, R0.reuse, -R77.reuse ;  /* 0x000000007d7d7223 */ /* 0x180fe2000001084d */
[-CC-:B------:R-:W-:Y:S01]  /*8410*/  FFMA.FTZ R140, R153, R0.reuse, -R77.reuse ;  /* 0x00000000998c7223 */ /* 0x180fe2000001084d */
[-CC-:B------:R-:W-:Y:S01]  /*8420*/  FFMA.FTZ R118, R118, R0.reuse, -R77.reuse ;  /* 0x0000000076767223 */ /* 0x180fe2000001084d */
[-CC-:B------:R-:W-:Y:S01]  /*8430*/  FFMA.FTZ R119, R119, R0.reuse, -R77.reuse ;  /* 0x0000000077777223 */ /* 0x180fe2000001084d */
[----:B------:R-:W3:Y:S01]  /*8440*/  MUFU.EX2 R15, R15 ;  /* 0x0000000f000f7308 */ /* 0x000ee20000000800 */
[-CC-:B------:R-:W-:Y:S01]  /*8450*/  FFMA.FTZ R76, R155, R0.reuse, -R77.reuse ;  /* 0x000000009b4c7223 */ /* 0x180fe2000001084d */
[-CC-:B------:R-:W-:Y:S01]  /*8460*/  FFMA.FTZ R4, R157, R0.reuse, -R77.reuse ;  /* 0x000000009d047223 */ /* 0x180fe2000001084d */
[-CC-:B------:R-:W-:Y:S01]  /*8470*/  FFMA.FTZ R102, R102, R0.reuse, -R77.reuse ;  /* 0x0000000066667223 */ /* 0x180fe2000001084d */
[-CC-:B------:R-:W-:Y:S01]  /*8480*/  FFMA.FTZ R103, R103, R0.reuse, -R77.reuse ;  /* 0x0000000067677223 */ /* 0x180fe2000001084d */
[-CC-:B------:R-:W-:Y:S01]  /*8490*/  FFMA.FTZ R96, R96, R0.reuse, -R77.reuse ;  /* 0x0000000060607223 */ /* 0x180fe2000001084d */
[-CC-:B------:R-:W-:Y:S01]  /*84a0*/  FFMA.FTZ R108, R108, R0.reuse, -R77.reuse ;  /* 0x000000006c6c7223 */ /* 0x180fe2000001084d */
[-CC-:B------:R-:W-:Y:S01]  /*84b0*/  FFMA.FTZ R128, R128, R0.reuse, -R77.reuse ;  /* 0x0000000080807223 */ /* 0x180fe2000001084d */
[----:B------:R-:W4:Y:S01]  /*84c0*/  MUFU.EX2 R138, R138 ;  /* 0x0000008a008a7308 */ /* 0x000f220000000800 */
[----:B------:R-:W-:Y:S01]  /*84d0*/  FFMA.FTZ R130, R130, R0, -R77 ;  /* 0x0000000082827223 */ /* 0x000fe2000001084d */
[----:B------:R-:W-:Y:S01]  /*84e0*/  ISETP.LT.AND P2, PT, R6, UR45, PT ;  /* 0x0000002d06007c0c */ /* 0x000fe2000bf41270 */
[----:B------:R-:W-:-:S05]  /*84f0*/  UMOV UR41, UR46 ;  /* 0x0000002e00297c82 */ /* 0x000fca0008000000 */
[----:B------:R-:W5:Y:S08]  /*8500*/  MUFU.EX2 R134, R134 ;  /* 0x0000008600867308 */ /* 0x000f700000000800 */
[----:B------:R-:W5:Y:S01]  /*8510*/  MUFU.EX2 R131, R131 ;  /* 0x0000008300837308 */ /* 0x000f620000000800 */
[----:B------:R-:W-:Y:S02]  /*8520*/  WARPGROUP.DEPBAR.LE gsb0, 0x0 ;  /* 0x00008000000079c5 */ /* 0x000fe40000010000 */
[----:B------:R-:W-:-:S05]  /*8530*/  WARPGROUP.ARRIVE ;  /* 0x00000000000079c5 */ /* 0x000fca0000000000 */
[----:B------:R-:W5:Y:S01]  /*8540*/  MUFU.EX2 R129, R129 ;  /* 0x0000008100817308 */ /* 0x000f620000000800 */
[----:B------:R-:W-:Y:S01]  /*8550*/  HGMMA.64x96x16.F32.BF16 R24, gdesc[UR28].tnspB, R24, gsb0 ;  /* 0x416000001c1879f0 */ /* 0x000fe20008001818 */
[----:B------:R-:W-:Y:S02]  /*8560*/  UIADD3 UR28, UR6, 0xa80, URZ ;  /* 0x00000a80061c7890 */ /* 0x000fe4000fffe03f */
[----:B------:R-:W-:-:S04]  /*8570*/  UIADD3 UR30, UR7, 0x1c0, URZ ;  /* 0x000001c0071e7890 */ /* 0x000fc8000fffe03f */
        /* <DEDUP_REMOVED lines=21> */
[----:B------:R-:W-:Y:S01]  /*86d0*/  R2UR UR7, R148 ;  /* 0x00000000940772ca */ /* 0x000fe200000e0000 */
[----:B------:R-:W-:Y:S01]  /*86e0*/  UMOV UR29, 0xc0000010 ;  /* 0xc0000010001d7882 */ /* 0x000fe20000000000 */
[----:B------:R-:W-:Y:S01]  /*86f0*/  UMOV UR31, 0x80000020 ;  /* 0x80000020001f7882 */ /* 0x000fe20000000000 */
[----:B------:R-:W-:Y:S01]  /*8700*/  MUFU.EX2 R102, R102 ;  /* 0x0000006600667308 */ /* 0x000fe20000000800 */
[----:B------:R-:W-:-:S07]  /*8710*/  UIADD3 UR6, UR45, -0x1, URZ ;  /* 0xffffffff2d067890 */ /* 0x000fce000fffe03f */
[----:B------:R-:W-:Y:S01]  /*8720*/  MUFU.EX2 R78, R78 ;  /* 0x0000004e004e7308 */ /* 0x000fe20000000800 */
[----:B------:R-:W-:-:S07]  /*8730*/  UMOV UR45, UR6 ;  /* 0x00000006002d7c82 */ /* 0x000fce0008000000 */
        /* <DEDUP_REMOVED lines=13> */
[----:B------:R-:W-:Y:S07]  /*8810*/  HGMMA.64x96x16.F32.BF16 R24, gdesc[UR28].tnspB, R24, gsb0 ;  /* 0x416000001c1879f0 */ /* 0x000fee0008001818 */
[----:B------:R-:W-:Y:S08]  /*8820*/  MUFU.EX2 R108, R108 ;  /* 0x0000006c006c7308 */ /* 0x000ff00000000800 */
[----:B------:R-:W-:Y:S08]  /*8830*/  MUFU.EX2 R128, R128 ;  /* 0x0000008000807308 */ /* 0x000ff00000000800 */
[----:B------:R-:W-:Y:S01]  /*8840*/  MUFU.EX2 R130, R130 ;  /* 0x0000008200827308 */ /* 0x000fe20000000800 */
[----:B------:R-:W-:-:S02]  /*8850*/  WARPGROUP.DEPBAR.LE gsb0, 0x0 ;  /* 0x00008000000079c5 */ /* 0x000fc40000010000 */
[----:B------:R1:W-:Y:S06]  /*8860*/  BAR.ARV R8, 0x100 ;  /* 0x000400080000751d */ /* 0x0003ec0000002000 */
[----:B------:R2:W-:Y:S01]  /*8870*/  @!P1 SYNCS.ARRIVE.TRANS64.RED.A1T0 RZ, [R10+URZ], RZ ;  /* 0x000000ff0aff99a7 */ /* 0x0005e2000810043f */
[----:B------:R-:W-:Y:S01]  /*8880*/  FMUL.FTZ R24, R24, R100 ;  /* 0x0000006418187220 */ /* 0x000fe20000410000 */
[----:B-1----:R-:W-:Y:S01]  /*8890*/  @!P1 PRMT R8, RZ, 0x654, R111 ;  /* 0x00000654ff089816 */ /* 0x002fe2000000006f */
[----:B------:R-:W-:Y:S01]  /*88a0*/  FFMA.FTZ R111, R110, R3, R89 ;  /* 0x000000036e6f7223 */ /* 0x000fe20000010059 */
[----:B------:R-:W-:Y:S01]  /*88b0*/  FFMA.FTZ R3, R126, R0, -R77 ;  /* 0x000000007e037223 */ /* 0x000fe2000001084d */
[-C--:B------:R-:W-:Y:S01]  /*88c0*/  FMUL.FTZ R25, R25, R100.reuse ;  /* 0x0000006419197220 */ /* 0x080fe20000410000 */
[-C--:B------:R-:W-:Y:S01]  /*88d0*/  FMUL.FTZ R28, R28, R100.reuse ;  /* 0x000000641c1c7220 */ /* 0x080fe20000410000 */
[-C--:B------:R-:W-:Y:S01]  /*88e0*/  FMUL.FTZ R29, R29, R100.reuse ;  /* 0x000000641d1d7220 */ /* 0x080fe20000410000 */
[----:B------:R1:W-:Y:S01]  /*88f0*/  @!P1 SYNCS.ARRIVE.TRANS64.RED.A1T0 RZ, [R8+URZ], RZ ;  /* 0x000000ff08ff99a7 */ /* 0x0003e2000810043f */
[C---:B--2---:R-:W-:Y:S01]  /*8900*/  FADD.FTZ R10, R14.reuse, R127 ;  /* 0x0000007f0e0a7221 */ /* 0x044fe20000010000 */
[----:B------:R-:W-:Y:S01]  /*8910*/  F2FP.BF16.F32.PACK_AB R14, R14, R13 ;  /* 0x0000000d0e0e723e */ /* 0x000fe200000010ff */
[----:B------:R-:W2:Y:S01]  /*8920*/  MUFU.EX2 R3, R3 ;  /* 0x0000000300037308 */ /* 0x000ea20000000800 */
[----:B------:R-:W-:Y:S01]  /*8930*/  F2FP.BF16.F32.PACK_AB R13, R132, R89 ;  /* 0x00000059840d723e */ /* 0x000fe200000010ff */
[-C--:B------:R-:W-:Y:S01]  /*8940*/  FMUL.FTZ R32, R32, R100.reuse ;  /* 0x0000006420207220 */ /* 0x080fe20000410000 */
[-C--:B------:R-:W-:Y:S01]  /*8950*/  FMUL.FTZ R33, R33, R100.reuse ;  /* 0x0000006421217220 */ /* 0x080fe20000410000 */
[-C--:B------:R-:W-:Y:S01]  /*8960*/  FMUL.FTZ R36, R36, R100.reuse ;  /* 0x0000006424247220 */ /* 0x080fe20000410000 */
[----:B-1----:R-:W-:Y:S01]  /*8970*/  FADD.FTZ R8, R132, R111 ;  /* 0x0000006f84087221 */ /* 0x002fe20000010000 */
[----:B------:R-:W-:Y:S01]  /*8980*/  FADD.FTZ R111, R9, R10 ;  /* 0x0000000a096f7221 */ /* 0x000fe20000010000 */
[-C--:B------:R-:W-:Y:S01]  /*8990*/  FMUL.FTZ R37, R37, R100.reuse ;  /* 0x0000006425257220 */ /* 0x080fe20000410000 */
[-C--:B------:R-:W-:Y:S01]  /*89a0*/  FMUL.FTZ R40, R40, R100.reuse ;  /* 0x0000006428287220 */ /* 0x080fe20000410000 */
[----:B---3--:R-:W-:Y:S01]  /*89b0*/  FADD.FTZ R11, R15, R8 ;  /* 0x000000080f0b7221 */ /* 0x008fe20000010000 */
[C---:B------:R-:W-:Y:S01]  /*89c0*/  FADD.FTZ R111, R112.reuse, R111 ;  /* 0x0000006f706f7221 */ /* 0x040fe20000010000 */
[----:B------:R-:W-:Y:S01]  /*89d0*/  F2FP.BF16.F32.PACK_AB R8, R112, R9 ;  /* 0x000000097008723e */ /* 0x000fe200000010ff */
[----:B------:R-:W-:Y:S01]  /*89e0*/  FMUL.FTZ R41, R41, R100 ;  /* 0x0000006429297220 */ /* 0x000fe20000410000 */
[----:B----4-:R-:W-:Y:S01]  /*89f0*/  FADD.FTZ R11, R138, R11 ;  /* 0x0000000b8a0b7221 */ /* 0x010fe20000010000 */
[----:B------:R-:W-:Y:S01]  /*8a00*/  FADD.FTZ R10, R116, R111 ;  /* 0x0000006f740a7221 */ /* 0x000fe20000010000 */
[-CC-:B------:R-:W-:Y:S01]  /*8a10*/  FFMA.FTZ R111, R117, R0.reuse, -R77.reuse ;  /* 0x00000000756f7223 */ /* 0x180fe2000001084d */
[----:B------:R-:W-:Y:S01]  /*8a20*/  FFMA.FTZ R117, R94, R0, -R77 ;  /* 0x000000005e757223 */ /* 0x000fe2000001084d */
[----:B-----5:R-:W-:Y:S01]  /*8a30*/  FADD.FTZ R112, R134, R11 ;  /* 0x0000000b86707221 */ /* 0x020fe20000010000 */
[C---:B------:R-:W-:Y:S01]  /*8a40*/  FADD.FTZ R127, R133.reuse, R10 ;  /* 0x0000000a857f7221 */ /* 0x040fe20000010000 */
[----:B------:R-:W-:Y:S01]  /*8a50*/  F2FP.BF16.F32.PACK_AB R10, R133, R116 ;  /* 0x00000074850a723e */ /* 0x000fe200000010ff */
[----:B------:R-:W-:Y:S01]  /*8a60*/  FMUL.FTZ R44, R44, R100 ;  /* 0x000000642c2c7220 */ /* 0x000fe20000410000 */
[----:B------:R-:W-:Y:S01]  /*8a70*/  FADD.FTZ R112, R131, R112 ;  /* 0x0000007083707221 */ /* 0x000fe20000010000 */
[----:B------:R-:W-:Y:S01]  /*8a80*/  FADD.FTZ R116, R120, R127 ;  /* 0x0000007f78747221 */ /* 0x000fe20000010000 */
[----:B------:R-:W-:Y:S01]  /*8a90*/  F2FP.BF16.F32.PACK_AB R15, R138, R15 ;  /* 0x0000000f8a0f723e */ /* 0x000fe200000010ff */
[----:B------:R-:W1:Y:S01]  /*8aa0*/  MUFU.EX2 R111, R111 ;  /* 0x0000006f006f7308 */ /* 0x000e620000000800 */
[----:B------:R-:W-:Y:S01]  /*8ab0*/  FADD.FTZ R11, R129, R112 ;  /* 0x00000070810b7221 */ /* 0x000fe20000010000 */
[-CC-:B------:R-:W-:Y:S01]  /*8ac0*/  FFMA.FTZ R112, R91, R0.reuse, -R77.reuse ;  /* 0x000000005b707223 */ /* 0x180fe2000001084d */
[----:B------:R-:W-:Y:S01]  /*8ad0*/  FADD.FTZ R91, R121, R116 ;  /* 0x00000074795b7221 */ /* 0x000fe20000010000 */
[-C--:B------:R-:W-:Y:S01]  /*8ae0*/  FFMA.FTZ R116, R105, R0.reuse, -R77 ;  /* 0x0000000069747223 */ /* 0x080fe2000001084d */
[----:B------:R-:W-:Y:S01]  /*8af0*/  FADD.FTZ R126, R142, R11 ;  /* 0x0000000b8e7e7221 */ /* 0x000fe20000010000 */
[-C--:B------:R-:W-:Y:S01]  /*8b00*/  FFMA.FTZ R105, R109, R0.reuse, -R77 ;  /* 0x000000006d697223 */ /* 0x080fe2000001084d */
[----:B------:R-:W-:Y:S01]  /*8b10*/  FADD.FTZ R132, R122, R91 ;  /* 0x0000005b7a847221 */ /* 0x000fe20000010000 */
[----:B------:R-:W-:Y:S01]  /*8b20*/  FFMA.FTZ R91, R104, R0, -R77 ;  /* 0x00000000685b7223 */ /* 0x000fe2000001084d */
[----:B------:R-:W-:Y:S01]  /*8b30*/  FADD.FTZ R89, R21, R126 ;  /* 0x0000007e15597221 */ /* 0x000fe20000010000 */
[----:B------:R-:W-:Y:S01]  /*8b40*/  F2FP.BF16.F32.PACK_AB R11, R142, R129 ;  /* 0x000000818e0b723e */ /* 0x000fe200000010ff */
[----:B------:R3:W4:Y:S01]  /*8b50*/  MUFU.EX2 R94, R112 ;  /* 0x00000070005e7308 */ /* 0x0007220000000800 */
[----:B------:R-:W-:Y:S01]  /*8b60*/  F2FP.BF16.F32.PACK_AB R9, R131, R134 ;  /* 0x000000868309723e */ /* 0x000fe200000010ff */
[----:B------:R-:W-:Y:S01]  /*8b70*/  FADD.FTZ R126, R88, R89 ;  /* 0x00000059587e7221 */ /* 0x000fe20000010000 */
[----:B------:R-:W-:Y:S01]  /*8b80*/  FADD.FTZ R89, R115, R132 ;  /* 0x0000008473597221 */ /* 0x000fe20000010000 */
[----:B------:R5:W-:Y:S01]  /*8b90*/  STSM.16.M88.4 [R22+0x24300], R12 ;  /* 0x0243000c16007844 */ /* 0x000be20000000200 */
[----:B------:R-:W-:Y:S01]  /*8ba0*/  F2FP.BF16.F32.PACK_AB R120, R121, R120 ;  /* 0x000000787978723e */ /* 0x000fe200000010ff */
[----:B------:R-:W-:Y:S01]  /*8bb0*/  FADD.FTZ R109, R123, R126 ;  /* 0x0000007e7b6d7221 */ /* 0x000fe20000010000 */
[----:B------:R-:W-:Y:S01]  /*8bc0*/  FADD.FTZ R126, R114, R89 ;  /* 0x00000059727e7221 */ /* 0x000fe20000010000 */
[-C--:B------:R-:W-:Y:S01]  /*8bd0*/  FFMA.FTZ R89, R86, R0.reuse, -R77 ;  /* 0x0000000056597223 */ /* 0x080fe2000001084d */
[----:B------:R2:W-:Y:S01]  /*8be0*/  STSM.16.M88.4 [R22+0x25b00], R8 ;  /* 0x025b000816007844 */ /* 0x0005e20000000200 */
[----:B------:R-:W-:Y:S01]  /*8bf0*/  FADD.FTZ R104, R136, R109 ;  /* 0x0000006d88687221 */ /* 0x000fe20000010000 */
[----:B------:R-:W-:Y:S01]  /*8c00*/  FADD.FTZ R127, R113, R126 ;  /* 0x0000007e717f7221 */ /* 0x000fe20000010000 */
[----:B------:R-:W-:Y:S01]  /*8c10*/  FFMA.FTZ R109, R97, R0, -R77 ;  /* 0x00000000616d7223 */ /* 0x000fe2000001084d */
[----:B------:R1:W4:Y:S01]  /*8c20*/  MUFU.EX2 R86, R116 ;  /* 0x0000007400567308 */ /* 0x0003220000000800 */
[----:B------:R-:W-:Y:S01]  /*8c30*/  FADD.FTZ R97, R125, R104 ;  /* 0x000000687d617221 */ /* 0x000fe20000010000 */
[----:B------:R-:W-:Y:S01]  /*8c40*/  FADD.FTZ R104, R106, R127 ;  /* 0x0000007f6a687221 */ /* 0x000fe20000010000 */
[----:B------:R-:W-:Y:S01]  /*8c50*/  F2FP.BF16.F32.PACK_AB R121, R88, R21 ;  /* 0x000000155879723e */ /* 0x000fe200000010ff */
[----:B------:R-:W-:Y:S01]  /*8c60*/  FMUL.FTZ R45, R45, R100 ;  /* 0x000000642d2d7220 */ /* 0x000fe20000410000 */
[----:B------:R-:W-:Y:S01]  /*8c70*/  FADD.FTZ R127, R140, R97 ;  /* 0x000000618c7f7221 */ /* 0x000fe20000010000 */
[----:B------:R-:W-:Y:S01]  /*8c80*/  FADD.FTZ R129, R107, R104 ;  /* 0x000000686b817221 */ /* 0x000fe20000010000 */
[----:B------:R-:W-:Y:S01]  /*8c90*/  F2FP.BF16.F32.PACK_AB R88, R99, R98 ;  /* 0x000000626358723e */ /* 0x000fe200000010ff */
[----:B------:R-:W4:Y:S01]  /*8ca0*/  MUFU.EX2 R97, R117 ;  /* 0x0000007500617308 */ /* 0x000f220000000800 */
[----:B------:R-:W-:Y:S01]  /*8cb0*/  FADD.FTZ R104, R118, R127 ;  /* 0x0000007f76687221 */ /* 0x000fe20000010000 */
[----:B---3--:R-:W-:Y:S01]  /*8cc0*/  FADD.FTZ R112, R98, R129 ;  /* 0x0000008162707221 */ /* 0x008fe20000010000 */
[----:B------:R-:W-:Y:S01]  /*8cd0*/  F2FP.BF16.F32.PACK_AB R122, R115, R122 ;  /* 0x0000007a737a723e */ /* 0x000fe200000010ff */
[----:B------:R-:W-:Y:S01]  /*8ce0*/  FMUL.FTZ R48, R48, R100 ;  /* 0x0000006430307220 */ /* 0x000fe20000410000 */
[----:B------:R-:W-:Y:S01]  /*8cf0*/  FADD.FTZ R77, R119, R104 ;  /* 0x00000068774d7221 */ /* 0x000fe20000010000 */
[----:B------:R-:W-:Y:S01]  /*8d00*/  FADD.FTZ R127, R99, R112 ;  /* 0x00000070637f7221 */ /* 0x000fe20000010000 */
[----:B------:R-:W-:Y:S01]  /*8d10*/  F2FP.BF16.F32.PACK_AB R106, R107, R106 ;  /* 0x0000006a6b6a723e */ /* 0x000fe200000010ff */
[----:B------:R3:W4:Y:S01]  /*8d20*/  MUFU.EX2 R112, R105 ;  /* 0x0000006900707308 */ /* 0x0007220000000800 */
[----:B-1----:R-:W-:Y:S01]  /*8d30*/  FADD.FTZ R116, R76, R77 ;  /* 0x0000004d4c747221 */ /* 0x002fe20000010000 */
[----:B------:R-:W-:Y:S01]  /*8d40*/  FADD.FTZ R126, R90, R127 ;  /* 0x0000007f5a7e7221 */ /* 0x000fe20000010000 */
[----:B------:R-:W-:Y:S01]  /*8d50*/  F2FP.BF16.F32.PACK_AB R123, R136, R123 ;  /* 0x0000007b887b723e */ /* 0x000fe200000010ff */
[----:B------:R-:W-:Y:S01]  /*8d60*/  FMUL.FTZ R49, R49, R100 ;  /* 0x0000006431317220 */ /* 0x000fe20000410000 */
[----:B------:R-:W-:Y:S01]  /*8d70*/  FADD.FTZ R116, R101, R116 ;  /* 0x0000007465747221 */ /* 0x000fe20000010000 */
[----:B-----5:R-:W-:Y:S01]  /*8d80*/  FADD.FTZ R15, R95, R126 ;  /* 0x0000007e5f0f7221 */ /* 0x020fe20000010000 */
[----:B------:R-:W-:Y:S01]  /*8d90*/  F2FP.BF16.F32.PACK_AB R104, R113, R114 ;  /* 0x000000727168723e */ /* 0x000fe200000010ff */
[----:B------:R1:W5:Y:S01]  /*8da0*/  MUFU.EX2 R13, R91 ;  /* 0x0000005b000d7308 */ /* 0x0003620000000800 */
[----:B--2---:R-:W-:Y:S01]  /*8db0*/  FADD.FTZ R9, R7, R116 ;  /* 0x0000007407097221 */ /* 0x004fe20000010000 */
[----:B------:R-:W-:Y:S01]  /*8dc0*/  FADD.FTZ R8, R82, R15 ;  /* 0x0000000f52087221 */ /* 0x000fe20000010000 */
[----:B---3--:R-:W-:Y:S01]  /*8dd0*/  F2FP.BF16.F32.PACK_AB R105, R140, R125 ;  /* 0x0000007d8c69723e */ /* 0x008fe200000010ff */
[----:B------:R-:W-:Y:S01]  /*8de0*/  STSM.16.M88.4 [R22+0x27300], R120 ;  /* 0x0273007816007844 */ /* 0x000fe20000000200 */
[----:B------:R-:W-:Y:S01]  /*8df0*/  FADD.FTZ R9, R124, R9 ;  /* 0x000000097c097221 */ /* 0x000fe20000010000 */
[----:B------:R-:W-:Y:S01]  /*8e00*/  FADD.FTZ R11, R83, R8 ;  /* 0x00000008530b7221 */ /* 0x000fe20000010000 */
[----:B------:R-:W-:Y:S01]  /*8e10*/  F2FP.BF16.F32.PACK_AB R107, R119, R118 ;  /* 0x00000076776b723e */ /* 0x000fe200000010ff */
[----:B------:R2:W3:Y:S01]  /*8e20*/  MUFU.EX2 R12, R89 ;  /* 0x00000059000c7308 */ /* 0x0004e20000000800 */
[----:B------:R-:W-:Y:S01]  /*8e30*/  FADD.FTZ R8, R4, R9 ;  /* 0x0000000904087221 */ /* 0x000fe20000010000 */
[----:B------:R-:W-:Y:S01]  /*8e40*/  FADD.FTZ R10, R20, R11 ;  /* 0x0000000b140a7221 */ /* 0x000fe20000010000 */
[----:B------:R-:W-:Y:S01]  /*8e50*/  F2FP.BF16.F32.PACK_AB R90, R95, R90 ;  /* 0x0000005a5f5a723e */ /* 0x000fe200000010ff */
[----:B------:R-:W-:Y:S01]  /*8e60*/  STSM.16.M88.4 [R22+0x28b00], R104 ;  /* 0x028b006816007844 */ /* 0x000fe20000000200 */
[----:B------:R-:W-:Y:S01]  /*8e70*/  FADD.FTZ R9, R3, R8 ;  /* 0x0000000803097221 */ /* 0x000fe20000010000 */
[----:B------:R-:W-:Y:S01]  /*8e80*/  FADD.FTZ R11, R75, R10 ;  /* 0x0000000a4b0b7221 */ /* 0x000fe20000010000 */
[----:B-1----:R-:W-:Y:S01]  /*8e90*/  F2FP.BF16.F32.PACK_AB R91, R124, R7 ;  /* 0x000000077c5b723e */ /* 0x002fe200000010ff */
[----:B------:R-:W1:Y:S01]  /*8ea0*/  MUFU.EX2 R98, R109 ;  /* 0x0000006d00627308 */ /* 0x000e620000000800 */
[----:B------:R-:W-:Y:S01]  /*8eb0*/  FADD.FTZ R8, R102, R9 ;  /* 0x0000000966087221 */ /* 0x000fe20000010000 */
[----:B------:R-:W-:Y:S01]  /*8ec0*/  FADD.FTZ R14, R74, R11 ;  /* 0x0000000b4a0e7221 */ /* 0x000fe20000010000 */
[----:B--2---:R-:W-:Y:S01]  /*8ed0*/  F2FP.BF16.F32.PACK_AB R89, R101, R76 ;  /* 0x0000004c6559723e */ /* 0x004fe200000010ff */
[----:B------:R-:W-:Y:S01]  /*8ee0*/  FMUL.FTZ R52, R52, R100 ;  /* 0x0000006434347220 */ /* 0x000fe20000410000 */
[----:B------:R-:W-:Y:S01]  /*8ef0*/  FADD.FTZ R10, R111, R8 ;  /* 0x000000086f0a7221 */ /* 0x000fe20000010000 */
[----:B------:R-:W-:Y:S01]  /*8f00*/  FADD.FTZ R11, R79, R14 ;  /* 0x0000000e4f0b7221 */ /* 0x000fe20000010000 */
[----:B------:R-:W-:Y:S01]  /*8f10*/  F2FP.BF16.F32.PACK_AB R8, R83, R82 ;  /* 0x000000525308723e */ /* 0x000fe200000010ff */
[----:B------:R-:W-:Y:S01]  /*8f20*/  STSM.16.M88.4 [R22+0x2a300], R88 ;  /* 0x02a3005816007844 */ /* 0x000fe20000000200 */
[----:B------:R-:W-:Y:S01]  /*8f30*/  FADD.FTZ R9, R103, R10 ;  /* 0x0000000a67097221 */ /* 0x000fe20000010000 */
[----:B------:R-:W-:Y:S01]  /*8f40*/  FADD.FTZ R14, R78, R11 ;  /* 0x0000000b4e0e7221 */ /* 0x000fe20000010000 */
[----:B------:R-:W-:Y:S01]  /*8f50*/  F2FP.BF16.F32.PACK_AB R10, R75, R20 ;  /* 0x000000144b0a723e */ /* 0x000fe200000010ff */
[----:B------:R-:W-:Y:S01]  /*8f60*/  FMUL.FTZ R53, R53, R100 ;  /* 0x0000006435357220 */ /* 0x000fe20000410000 */
[----:B----4-:R-:W-:Y:S01]  /*8f70*/  FADD.FTZ R9, R94, R9 ;  /* 0x000000095e097221 */ /* 0x010fe20000010000 */
[----:B------:R-:W-:Y:S01]  /*8f80*/  FADD.FTZ R11, R87, R14 ;  /* 0x0000000e570b7221 */ /* 0x000fe20000010000 */
[----:B------:R-:W-:Y:S01]  /*8f90*/  F2FP.BF16.F32.PACK_AB R76, R79, R74 ;  /* 0x0000004a4f4c723e */ /* 0x000fe200000010ff */
[----:B------:R-:W-:Y:S01]  /*8fa0*/  FMUL.FTZ R56, R56, R100 ;  /* 0x0000006438387220 */ /* 0x000fe20000410000 */
[----:B------:R-:W-:Y:S01]  /*8fb0*/  FADD.FTZ R14, R86, R9 ;  /* 0x00000009560e7221 */ /* 0x000fe20000010000 */
[----:B------:R-:W-:Y:S01]  /*8fc0*/  FADD.FTZ R20, R80, R11 ;  /* 0x0000000b50147221 */ /* 0x000fe20000010000 */
[----:B------:R-:W-:Y:S01]  /*8fd0*/  F2FP.BF16.F32.PACK_AB R9, R3, R4 ;  /* 0x000000040309723e */ /* 0x000fe200000010ff */
[----:B------:R-:W-:Y:S01]  /*8fe0*/  FMUL.FTZ R57, R57, R100 ;  /* 0x0000006439397220 */ /* 0x000fe20000410000 */
        /* <DEDUP_REMOVED lines=11> */
[C---:B-----5:R-:W-:Y:S01]  /*90a0*/  FADD.FTZ R3, R13.reuse, R4 ;  /* 0x000000040d037221 */ /* 0x060fe20000010000 */
[----:B------:R-:W-:Y:S01]  /*90b0*/  F2FP.BF16.F32.PACK_AB R81, R13, R112 ;  /* 0x000000700d51723e */ /* 0x000fe200000010ff */
[----:B------:R-:W-:Y:S01]  /*90c0*/  STSM.16.M88.4 [R22+0x2d300], R76 ;  /* 0x02d3004c16007844 */ /* 0x000fe20000000200 */
[----:B---3--:R-:W-:Y:S01]  /*90d0*/  F2FP.BF16.F32.PACK_AB R83, R96, R12 ;  /* 0x0000000c6053723e */ /* 0x008fe200000010ff */
[----:B------:R-:W-:Y:S01]  /*90e0*/  FADD.FTZ R3, R12, R3 ;  /* 0x000000030c037221 */ /* 0x000fe20000010000 */
[----:B------:R-:W-:Y:S01]  /*90f0*/  FADD.FTZ R7, R85, R14 ;  /* 0x0000000e55077221 */ /* 0x000fe20000010000 */
[-C--:B------:R-:W-:Y:S01]  /*9100*/  FMUL.FTZ R60, R60, R100.reuse ;  /* 0x000000643c3c7220 */ /* 0x080fe20000410000 */
[----:B------:R-:W-:Y:S01]  /*9110*/  FMUL.FTZ R61, R61, R100 ;  /* 0x000000643d3d7220 */ /* 0x000fe20000410000 */
[----:B------:R-:W-:Y:S01]  /*9120*/  STSM.16.M88.4 [R22+0x2eb00], R80 ;  /* 0x02eb005016007844 */ /* 0x000fe20000000200 */
[----:B------:R-:W-:Y:S01]  /*9130*/  FADD.FTZ R3, R96, R3 ;  /* 0x0000000360037221 */ /* 0x000fe20000010000 */
[C---:B--2---:R-:W-:Y:S01]  /*9140*/  F2FP.BF16.F32.PACK_AB R8, R93.reuse, R72 ;  /* 0x000000485d08723e */ /* 0x044fe200000010ff */
[----:B------:R-:W-:Y:S01]  /*9150*/  FADD.FTZ R4, R72, R7 ;  /* 0x0000000748047221 */ /* 0x000fe20000010000 */
[----:B-1----:R-:W-:Y:S01]  /*9160*/  F2FP.BF16.F32.PACK_AB R9, R108, R98 ;  /* 0x000000626c09723e */ /* 0x002fe200000010ff */
[----:B------:R-:W-:Y:S01]  /*9170*/  FADD.FTZ R3, R98, R3 ;  /* 0x0000000362037221 */ /* 0x000fe20000010000 */
[----:B------:R-:W-:Y:S01]  /*9180*/  F2FP.BF16.F32.PACK_AB R10, R92, R73 ;  /* 0x000000495c0a723e */ /* 0x000fe200000010ff */
[----:B------:R-:W-:Y:S01]  /*9190*/  FADD.FTZ R4, R93, R4 ;  /* 0x000000045d047221 */ /* 0x000fe20000010000 */
[----:B------:R-:W-:Y:S01]  /*91a0*/  F2FP.BF16.F32.PACK_AB R11, R130, R128 ;  /* 0x00000080820b723e */ /* 0x000fe200000010ff */
[----:B------:R-:W-:Y:S01]  /*91b0*/  FADD.FTZ R3, R108, R3 ;  /* 0x000000036c037221 */ /* 0x000fe20000010000 */
[-C--:B------:R-:W-:Y:S01]  /*91c0*/  FMUL.FTZ R64, R64, R100.reuse ;  /* 0x0000006440407220 */ /* 0x080fe20000410000 */
[----:B------:R-:W-:Y:S01]  /*91d0*/  FADD.FTZ R73, R73, R4 ;  /* 0x0000000449497221 */ /* 0x000fe20000010000 */
[-C--:B------:R-:W-:Y:S01]  /*91e0*/  FMUL.FTZ R65, R65, R100.reuse ;  /* 0x0000006441417220 */ /* 0x080fe20000410000 */
[----:B------:R1:W-:Y:S01]  /*91f0*/  STSM.16.M88.4 [R22+0x30300], R8 ;  /* 0x0303000816007844 */ /* 0x0003e20000000200 */
[----:B------:R-:W-:Y:S01]  /*9200*/  FADD.FTZ R3, R128, R3 ;  /* 0x0000000380037221 */ /* 0x000fe20000010000 */
        /* <DEDUP_REMOVED lines=8> */
[----:B------:R-:W-:Y:S01]  /*9290*/  FADD.FTZ R3, R130, R3 ;  /* 0x0000000382037221 */ /* 0x000fe20000010000 */
        /* <DEDUP_REMOVED lines=10> */
[----:B-1----:R-:W-:-:S02]  /*9340*/  IMAD.U32 R9, RZ, RZ, UR7 ;  /* 0x00000007ff097e24 */ /* 0x002fc4000f8e00ff */
        /* <DEDUP_REMOVED lines=18> */
[----:B------:R-:W-:Y:S05]  /*9470*/  @P2 BRA `(.L_x_1543) ;  /* 0xffffffbc00942947 */ /* 0x000fea000383ffff */
[----:B------:R-:W-:-:S05]  /*9480*/  UMOV UR45, UR6 ;  /* 0x00000006002d7c82 */ /* 0x000fca0008000000 */
.L_x_1534:
[----:B------:R-:W-:-:S13]  /*9490*/  ISETP.LE.AND P2, PT, RZ, UR45, PT ;  /* 0x0000002dff007c0c */ /* 0x000fda000bf43270 */
[----:B------:R-:W-:Y:S05]  /*94a0*/  @!P2 BRA `(.L_x_1544) ;  /* 0x0000003400e4a947 */ /* 0x000fea0003800000 */
[----:B------:R-:W-:Y:S01]  /*94b0*/  R2UR UR60, R148 ;  /* 0x00000000943c72ca */ /* 0x000fe200000e0000 */
[----:B------:R-:W-:Y:S01]  /*94c0*/  IMAD.MOV.U32 R9, RZ, RZ, R137 ;  /* 0x000000ffff097224 */ /* 0x000fe200078e0089 */
[----:B------:R-:W-:Y:S01]  /*94d0*/  UMOV UR41, UR46 ;  /* 0x0000002e00297c82 */ /* 0x000fe20008000000 */
[----:B------:R-:W-:-:S12]  /*94e0*/  IMAD.MOV.U32 R6, RZ, RZ, R5 ;  /* 0x000000ffff067224 */ /* 0x000fd800078e0005 */
.L_x_1553:
[----:B------:R-:W-:Y:S01]  /*94f0*/  R2UR UR7, R146 ;  /* 0x00000000920772ca */ /* 0x000fe200000e0000 */
[----:B------:R-:W-:-:S04]  /*9500*/  UIADD3 UR46, UR41, 0x1, URZ ;  /* 0x00000001292e7890 */ /* 0x000fc8000fffe03f */
[----:B------:R-:W-:-:S04]  /*9510*/  UISETP.NE.AND UP0, UPT, UR46, 0x2, UPT ;  /* 0x000000022e00788c */ /* 0x000fc8000bf05270 */
[----:B------:R-:W-:Y:S02]  /*9520*/  USEL UR6, URZ, 0x1, UP0 ;  /* 0x000000013f067887 */ /* 0x000fe40008000000 */
[----:B------:R-:W-:Y:S02]  /*9530*/  USEL UR46, UR46, URZ, UP0 ;  /* 0x0000003f2e2e7287 */ /* 0x000fe40008000000 */
[----:B------:R-:W-:Y:S01]  /*9540*/  ISETP.NE.AND P3, PT, RZ, UR7, PT ;  /* 0x00000007ff007c0c */ /* 0x000fe2000bf65270 */
[----:B------:R-:W-:-:S06]  /*9550*/  ULOP3.LUT UR6, UR60, UR6, URZ, 0x3c, !UPT ;  /* 0x000000063c067292 */ /* 0x000fcc000f8e3c3f */
[----:B------:R-:W-:-:S06]  /*9560*/  IMAD.U32 R148, RZ, RZ, UR6 ;  /* 0x00000006ff947e24 */ /* 0x000fcc000f8e00ff */
[----:B------:R-:W-:Y:S05]  /*9570*/  @P3 BRA `(.L_x_1545) ;  /* 0x0000000000303947 */ /* 0x000fea0003800000 */
[----:B------:R-:W-:Y:S05]  /*9580*/  @!P0 BRA `(.L_x_1546) ;  /* 0x0000000000048947 */ /* 0x000fea0003800000 */
[----:B------:R-:W-:Y:S01]  /*9590*/  BPT.TRAP 0x1 ;  /* 0x000000040000795c */ /* 0x000fe20000300000 */
.L_x_1546:
[----:B------:R-:W-:Y:S01]  /*95a0*/  R2UR UR7, R148 ;  /* 0x00000000940772ca */ /* 0x000fe200000e0000 */
[----:B------:R-:W-:-:S12]  /*95b0*/  ULEA UR6, UR46, UR47, 0x3 ;  /* 0x0000002f2e067291 */ /* 0x000fd8000f8e183f */
[----:B------:R-:W-:-:S05]  /*95c0*/  IMAD.U32 R0, RZ, RZ, UR7 ;  /* 0x00000007ff007e24 */ /* 0x000fca000f8e00ff */
[----:B------:R-:W-:-:S04]  /*95d0*/  SHF.L.U32 R0, R0, 0x1f, RZ ;  /* 0x0000001f00007819 */ /* 0x000fc800000006ff */
[----:B------:R1:W2:Y:S01]  /*95e0*/  SYNCS.PHASECHK.TRANS64.TRYWAIT P2, [UR6+0x31c30], R0 ;  /* 0x031c3000ff0075a7 */ /* 0x0002a20008040146 */
[----:B------:R-:W-:Y:S05]  /*95f0*/  @!P0 BRA `(.L_x_1547) ;  /* 0x0000000000048947 */ /* 0x000fea0003800000 */
[----:B------:R-:W-:Y:S01]  /*9600*/  BPT.TRAP 0x1 ;  /* 0x000000040000795c */ /* 0x000fe20000300000 */
.L_x_1547:
[----:B--2---:R-:W-:Y:S05]  /*9610*/  @P2 BRA `(.L_x_1545) ;  /* 0x0000000000082947 */ /* 0x004fea0003800000 */
[----:B------:R-:W2:Y:S02]  /*9620*/  SYNCS.PHASECHK.TRANS64.TRYWAIT P2, [UR6+0x31c30], R0 ;  /* 0x031c3000ff0075a7 */ /* 0x000ea40008040146 */
[----:B--2---:R-:W-:Y:S05]  /*9630*/  @!P2 BRA `(.L_x_1548) ;  /* 0x00000080006ca947 */ /* 0x004fea0003800000 */
.L_x_1545:
        /* <DEDUP_REMOVED lines=358> */
.L_x_1550:
[----:B------:R-:W-:Y:S01]  /*aca0*/  ULEA UR6, UR41, UR47, 0x3 ;  /* 0x0000002f29067291 */ /* 0x000fe2000f8e183f */
[----:B------:R-:W-:-:S05]  /*acb0*/  IMAD.U32 R0, RZ, RZ, UR60 ;  /* 0x0000003cff007e24 */ /* 0x000fca000f8e00ff */
[----:B------:R-:W-:-:S04]  /*acc0*/  SHF.L.U32 R0, R0, 0x1f, RZ ;  /* 0x0000001f00007819 */ /* 0x000fc800000006ff */
[----:B------:R1:W2:Y:S01]  /*acd0*/  SYNCS.PHASECHK.TRANS64.TRYWAIT P2, [UR6+0x31c50], R0 ;  /* 0x031c5000ff0075a7 */ /* 0x0002a20008040146 */
[----:B------:R-:W-:Y:S05]  /*ace0*/  @!P0 BRA `(.L_x_1551) ;  /* 0x0000000000048947 */ /* 0x000fea0003800000 */
[----:B------:R-:W-:Y:S01]  /*acf0*/  BPT.TRAP 0x1 ;  /* 0x000000040000795c */ /* 0x000fe20000300000 */
.L_x_1551:
[----:B--2---:R-:W-:Y:S05]  /*ad00*/  @P2 BRA `(.L_x_1549) ;  /* 0x0000000000082947 */ /* 0x004fea0003800000 */
[----:B------:R-:W2:Y:S02]  /*ad10*/  SYNCS.PHASECHK.TRANS64.TRYWAIT P2, [UR6+0x31c50], R0 ;  /* 0x031c5000ff0075a7 */ /* 0x000ea40008040146 */
[----:B--2---:R-:W-:Y:S05]  /*ad20*/  @!P2 BRA `(.L_x_1552) ;  /* 0x0000006800c8a947 */ /* 0x004fea0003800000 */
.L_x_1549:
[----:B------:R-:W-:Y:S01]  /*ad30*/  UIADD3 UR6, UR47, 0x200, URZ ;  /* 0x000002002f067890 */ /* 0x000fe2000fffe03f */
[----:B------:R-:W-:Y:S01]  /*ad40*/  R2UR UR10, R145 ;  /* 0x00000000910a72ca */ /* 0x000fe200000e0000 */
[----:B------:R-:W-:Y:S01]  /*ad50*/  WARPGROUP.ARRIVE ;  /* 0x00000000000079c5 */ /* 0x000fe20000000000 */
[----:B------:R-:W-:Y:S01]  /*ad60*/  UMOV UR29, 0xc0000010 ;  /* 0xc0000010001d7882 */ /* 0x000fe20000000000 */
[----:B------:R-:W-:Y:S01]  /*ad70*/  USHF.R.U32.HI UR6, URZ, 0x4, UR6 ;  /* 0x000000043f067899 */ /* 0x000fe20008011606 */
[----:B-12---:R-:W-:Y:S01]  /*ad80*/  FMNMX.FTZ R0, R136, R6, !PT ;  /* 0x0000000688007209 */ /* 0x006fe20007810000 */
[----:B------:R-:W-:Y:S01]  /*ad90*/  UMOV UR31, 0x80000020 ;  /* 0x80000020001f7882 */ /* 0x000fe20000000000 */
[----:B------:R-:W-:Y:S01]  /*ada0*/  FMNMX.FTZ R12, R138, R9, !PT ;  /* 0x000000098a0c7209 */ /* 0x000fe20007810000 */
[----:B------:R-:W-:Y:S01]  /*adb0*/  ULOP3.LUT UR6, UR6, 0x3fff, URZ, 0xc0, !UPT ;  /* 0x00003fff06067892 */ /* 0x000fe2000f8ec03f */
[----:B------:R-:W-:Y:S02]  /*adc0*/  FMNMX.FTZ R5, R137, R0, !PT ;  /* 0x0000000089057209 */ /* 0x000fe40007810000 */
[----:B------:R-:W-:Y:S01]  /*add0*/  ISETP.GE.U32.AND P2, PT, R2, 0x180, PT ;  /* 0x000001800200780c */ /* 0x000fe20003f46070 */
[----:B------:R-:W-:Y:S01]  /*ade0*/  ULOP3.LUT UR7, UR6, 0x2400000, URZ, 0xfc, !UPT ;  /* 0x0240000006077892 */ /* 0x000fe2000f8efc3f */
[----:B------:R-:W-:Y:S01]  /*adf0*/  FMNMX.FTZ R0, R140, R5, !PT ;  /* 0x000000058c007209 */ /* 0x000fe20007810000 */
[----:B------:R-:W-:Y:S01]  /*ae00*/  ULOP3.LUT UR6, UR10, 0x10000, URZ, 0xfc, !UPT ;  /* 0x000100000a067892 */ /* 0x000fe2000f8efc3f */
[----:B------:R-:W-:Y:S01]  /*ae10*/  R2UR UR60, R148 ;  /* 0x00000000943c72ca */ /* 0x000fe200000e0000 */
        /* <DEDUP_REMOVED lines=46> */
[----:B------:R-:W-:-:S04]  /*b100*/  FMNMX.FTZ R0, R76, R5, !PT ;  /* 0x000000054c007209 */ /* 0x000fc80007810000 */
[----:B------:R-:W-:-:S05]  /*b110*/  FMNMX.FTZ R7, R77, R0, !PT ;  /* 0x000000004d077209 */ /* 0x000fca0007810000 */
[----:B------:R-:W1:Y:S02]  /*b120*/  SHFL.BFLY PT, R0, R7, 0x2, 0x1f ;  /* 0x0c401f0007007f89 */ /* 0x000e6400000e0000 */
[----:B-1----:R-:W-:Y:S02]  /*b130*/  FMNMX.FTZ R8, R7, R0, !PT ;  /* 0x0000000007087209 */ /* 0x002fe40007810000 */
[----:B------:R-:W1:Y:S03]  /*b140*/  LDC R0, c[0x0][0x988] ;  /* 0x00026200ff007b82 */ /* 0x000e660000000800 */
[----:B------:R-:W2:Y:S02]  /*b150*/  SHFL.BFLY PT, R5, R8, 0x1, 0x1f ;  /* 0x0c201f0008057f89 */ /* 0x000ea400000e0000 */
[----:B--2---:R-:W-:-:S05]  /*b160*/  FMNMX.FTZ R5, R8, R5, !PT ;  /* 0x0000000508057209 */ /* 0x004fca0007810000 */
[----:B------:R-:W-:-:S04]  /*b170*/  FADD.FTZ R11, -R5, R6 ;  /* 0x00000006050b7221 */ /* 0x000fc80000010100 */
[-C--:B-1----:R-:W-:Y:S01]  /*b180*/  FMUL.FTZ R7, R11, R0.reuse ;  /* 0x000000000b077220 */ /* 0x082fe20000410000 */
        /* <DEDUP_REMOVED lines=11> */
[----:B------:R-:W-:Y:S01]  /*b240*/  MUFU.EX2 R7, R7 ;  /* 0x0000000700077308 */ /* 0x000fe20000000800 */
[-CC-:B------:R-:W-:Y:S01]  /*b250*/  FFMA.FTZ R132, R132, R0.reuse, -R11.reuse ;  /* 0x0000000084847223 */ /* 0x180fe2000001080b */
[----:B------:R-:W-:Y:S01]  /*b260*/  FFMA.FTZ R8, R140, R0, -R11 ;  /* 0x000000008c087223 */ /* 0x000fe2000001080b */
[----:B------:R-:W-:Y:S01]  /*b270*/  FMNMX.FTZ R14, R130, R133, !PT ;  /* 0x00000085820e7209 */ /* 0x000fe20007810000 */
[----:B------:R-:W-:-:S02]  /*b280*/  WARPGROUP.DEPBAR.LE gsb0, 0x0 ;  /* 0x00008000000079c5 */ /* 0x000fc40000010000 */
[----:B------:R-:W-:Y:S01]  /*b290*/  WARPGROUP.ARRIVE ;  /* 0x00000000000079c5 */ /* 0x000fe20000000000 */
[----:B------:R-:W-:Y:S01]  /*b2a0*/  FMNMX.FTZ R133, R131, R14, !PT ;  /* 0x0000000e83857209 */ /* 0x000fe20007810000 */
[----:B------:R-:W-:Y:S01]  /*b2b0*/  MUFU.EX2 R6, R6 ;  /* 0x0000000600067308 */ /* 0x000fe20000000800 */
[-CC-:B------:R-:W-:Y:S01]  /*b2c0*/  FFMA.FTZ R15, R141, R0.reuse, -R11.reuse ;  /* 0x000000008d0f7223 */ /* 0x180fe2000001080b */
[-CC-:B------:R-:W-:Y:S01]  /*b2d0*/  FFMA.FTZ R121, R121, R0.reuse, -R11.reuse ;  /* 0x0000000079797223 */ /* 0x180fe2000001080b */
[----:B------:R-:W-:Y:S01]  /*b2e0*/  FMNMX.FTZ R20, R134, R133, !PT ;  /* 0x0000008586147209 */ /* 0x000fe20007810000 */
[----:B------:R-:W-:Y:S01]  /*b2f0*/  HGMMA.64x96x16.F32.BF16 R24, gdesc[UR28].tnspB, R24, gsb0 ;  /* 0x416000001c1879f0 */ /* 0x000fe20008001818 */
[----:B------:R-:W-:Y:S01]  /*b300*/  UIADD3 UR28, UR6, 0x480, URZ ;  /* 0x00000480061c7890 */ /* 0x000fe2000fffe03f */
[--C-:B------:R-:W-:Y:S01]  /*b310*/  FFMA.FTZ R125, R125, R0, -R11.reuse ;  /* 0x000000007d7d7223 */ /* 0x100fe2000001080b */
[----:B------:R-:W-:Y:S01]  /*b320*/  UIADD3 UR30, UR7, 0xc0, URZ ;  /* 0x000000c0071e7890 */ /* 0x000fe2000fffe03f */
[----:B------:R-:W-:Y:S01]  /*b330*/  FMNMX.FTZ R133, R135, R20, !PT ;  /* 0x0000001487857209 */ /* 0x000fe20007810000 */
[----:B------:R-:W-:Y:S01]  /*b340*/  UMOV UR29, 0xc0000010 ;  /* 0xc0000010001d7882 */ /* 0x000fe20000000000 */
[----:B------:R-:W-:Y:S01]  /*b350*/  UMOV UR31, 0x80000020 ;  /* 0x80000020001f7882 */ /* 0x000fe20000000000 */
[----:B------:R1:W-:Y:S01]  /*b360*/  MUFU.EX2 R14, R120 ;  /* 0x00000078000e7308 */ /* 0x0003e20000000800 */
[----:B------:R-:W-:Y:S01]  /*b370*/  FMNMX.FTZ R20, R122, R133, !PT ;  /* 0x000000857a147209 */ /* 0x000fe20007810000 */
[-CC-:B------:R-:W-:Y:S01]  /*b380*/  FFMA.FTZ R112, R112, R0.reuse, -R11.reuse ;  /* 0x0000000070707223 */ /* 0x180fe2000001080b */
[-CC-:B------:R-:W-:Y:S01]  /*b390*/  FFMA.FTZ R113, R113, R0.reuse, -R11.reuse ;  /* 0x0000000071717223 */ /* 0x180fe2000001080b */
[--C-:B------:R-:W-:Y:S01]  /*b3a0*/  FFMA.FTZ R116, R116, R0, -R11.reuse ;  /* 0x0000000074747223 */ /* 0x100fe2000001080b */
[----:B------:R-:W-:Y:S01]  /*b3b0*/  FMNMX.FTZ R133, R123, R20, !PT ;  /* 0x000000147b857209 */ /* 0x000fe20007810000 */
[-CC-:B------:R-:W-:Y:S01]  /*b3c0*/  FFMA.FTZ R117, R117, R0.reuse, -R11.reuse ;  /* 0x0000000075757223 */ /* 0x180fe2000001080b */
[-CC-:B------:R-:W-:Y:S01]  /*b3d0*/  FFMA.FTZ R104, R104, R0.reuse, -R11.reuse ;  /* 0x0000000068687223 */ /* 0x180fe2000001080b */
[----:B------:R2:W-:Y:S01]  /*b3e0*/  MUFU.EX2 R20, R124 ;  /* 0x0000007c00147308 */ /* 0x0005e20000000800 */
[----:B-1----:R-:W-:Y:S01]  /*b3f0*/  FMNMX.FTZ R120, R126, R133, !PT ;  /* 0x000000857e787209 */ /* 0x002fe20007810000 */
[-CC-:B------:R-:W-:Y:S01]  /*b400*/  FFMA.FTZ R105, R105, R0.reuse, -R11.reuse ;  /* 0x0000000069697223 */ /* 0x180fe2000001080b */
[-CC-:B------:R-:W-:Y:S01]  /*b410*/  FFMA.FTZ R108, R108, R0.reuse, -R11.reuse ;  /* 0x000000006c6c7223 */ /* 0x180fe2000001080b */
[--C-:B------:R-:W-:Y:S01]  /*b420*/  FFMA.FTZ R109, R109, R0, -R11.reuse ;  /* 0x000000006d6d7223 */ /* 0x100fe2000001080b */
[----:B------:R-:W-:Y:S01]  /*b430*/  FMNMX.FTZ R133, R127, R120, !PT ;  /* 0x000000787f857209 */ /* 0x000fe20007810000 */
[-CC-:B------:R-:W-:Y:S01]  /*b440*/  FFMA.FTZ R96, R96, R0.reuse, -R11.reuse ;  /* 0x0000000060607223 */ /* 0x180fe2000001080b */
[-CC-:B------:R-:W-:Y:S01]  /*b450*/  FFMA.FTZ R97, R97, R0.reuse, -R11.reuse ;  /* 0x0000000061617223 */ /* 0x180fe2000001080b */
[----:B------:R-:W-:Y:S01]  /*b460*/  MUFU.EX2 R13, R13 ;  /* 0x0000000d000d7308 */ /* 0x000fe20000000800 */
        /* <DEDUP_REMOVED lines=18> */
[----:B------:R-:W-:-:S02]  /*b590*/  FFMA.FTZ R77, R77, R0, -R11 ;  /* 0x000000004d4d7223 */ /* 0x000fc4000001080b */
        /* <DEDUP_REMOVED lines=34> */
[----:B--2---:R-:W-:Y:S01]  /*b7c0*/  FMNMX.FTZ R124, R79, R120, !PT ;  /* 0x000000784f7c7209 */ /* 0x004fe20007810000 */
[----:B------:R-:W-:-:S04]  /*b7d0*/  FFMA.FTZ R120, R80, R0, -R11 ;  /* 0x0000000050787223 */ /* 0x000fc8000001080b */
[----:B------:R-:W2:Y:S02]  /*b7e0*/  SHFL.BFLY PT, R133, R124, 0x2, 0x1f ;  /* 0x0c401f007c857f89 */ /* 0x000ea400000e0000 */
[----:B------:R-:W-:Y:S08]  /*b7f0*/  MUFU.EX2 R117, R117 ;  /* 0x0000007500757308 */ /* 0x000ff00000000800 */
[----:B------:R-:W-:Y:S08]  /*b800*/  MUFU.EX2 R104, R104 ;  /* 0x0000006800687308 */ /* 0x000ff00000000800 */
[----:B------:R-:W-:Y:S01]  /*b810*/  MUFU.EX2 R105, R105 ;  /* 0x0000006900697308 */ /* 0x000fe20000000800 */
[----:B--2---:R-:W-:Y:S01]  /*b820*/  FMNMX.FTZ R80, R124, R133, !PT ;  /* 0x000000857c507209 */ /* 0x004fe20007810000 */
[----:B------:R-:W-:-:S06]  /*b830*/  FFMA.FTZ R133, R81, R0, -R11 ;  /* 0x0000000051857223 */ /* 0x000fcc000001080b */
[----:B------:R-:W-:Y:S01]  /*b840*/  MUFU.EX2 R108, R108 ;  /* 0x0000006c006c7308 */ /* 0x000fe20000000800 */
[----:B------:R-:W2:Y:S07]  /*b850*/  SHFL.BFLY PT, R137, R80, 0x1, 0x1f ;  /* 0x0c201f0050897f89 */ /* 0x000eae00000e0000 */
[----:B------:R-:W-:Y:S08]  /*b860*/  MUFU.EX2 R109, R109 ;  /* 0x0000006d006d7308 */ /* 0x000ff00000000800 */
[----:B------:R-:W-:Y:S08]  /*b870*/  MUFU.EX2 R96, R96 ;  /* 0x0000006000607308 */ /* 0x000ff00000000800 */
[----:B------:R-:W-:Y:S01]  /*b880*/  MUFU.EX2 R97, R97 ;  /* 0x0000006100617308 */ /* 0x000fe20000000800 */
[----:B--2---:R-:W-:-:S05]  /*b890*/  FMNMX.FTZ R137, R80, R137, !PT ;  /* 0x0000008950897209 */ /* 0x004fca0007810000 */
[----:B------:R-:W-:Y:S02]  /*b8a0*/  FADD.FTZ R9, -R137, R9 ;  /* 0x0000000989097221 */ /* 0x000fe40000010100 */
[----:B------:R-:W-:Y:S02]  /*b8b0*/  MUFU.EX2 R100, R100 ;  /* 0x0000006400647308 */ /* 0x000fe40000000800 */
[-C--:B------:R-:W-:Y:S01]  /*b8c0*/  FMUL.FTZ R124, R9, R0.reuse ;  /* 0x00000000097c7220 */ /* 0x080fe20000410000 */
[----:B------:R-:W-:-:S04]  /*b8d0*/  FMUL.FTZ R9, R137, R0 ;  /* 0x0000000089097220 */ /* 0x000fc80000410000 */
[-CC-:B------:R-:W-:Y:S01]  /*b8e0*/  FFMA.FTZ R81, R138, R0.reuse, -R9.reuse ;  /* 0x000000008a517223 */ /* 0x180fe20000010809 */
[-CC-:B------:R-:W-:Y:S01]  /*b8f0*/  FFMA.FTZ R128, R139, R0.reuse, -R9.reuse ;  /* 0x000000008b807223 */ /* 0x180fe20000010809 */
[-CC-:B------:R-:W-:Y:S01]  /*b900*/  FFMA.FTZ R139, R131, R0.reuse, -R9.reuse ;  /* 0x00000000838b7223 */ /* 0x180fe20000010809 */
[-CC-:B------:R-:W-:Y:S01]  /*b910*/  FFMA.FTZ R131, R115, R0.reuse, -R9.reuse ;  /* 0x0000000073837223 */ /* 0x180fe20000010809 */
[-CC-:B------:R-:W-:Y:S01]  /*b920*/  FFMA.FTZ R115, R118, R0.reuse, -R9.reuse ;  /* 0x0000000076737223 */ /* 0x180fe20000010809 */
[-CC-:B------:R-:W-:Y:S01]  /*b930*/  FFMA.FTZ R118, R119, R0.reuse, -R9.reuse ;  /* 0x0000000077767223 */ /* 0x180fe20000010809 */
[----:B------:R-:W-:Y:S01]  /*b940*/  MUFU.EX2 R124, R124 ;  /* 0x0000007c007c7308 */ /* 0x000fe20000000800 */
[----:B------:R-:W-:Y:S02]  /*b950*/  IMAD.U32 R119, RZ, RZ, UR46 ;  /* 0x0000002eff777e24 */ /* 0x000fe4000f8e00ff */
[----:B------:R-:W-:Y:S01]  /*b960*/  FFMA.FTZ R136, R142, R0, -R9 ;  /* 0x000000008e887223 */ /* 0x000fe20000010809 */
[----:B------:R-:W-:-:S02]  /*b970*/  IMAD.U32 R138, RZ, RZ, UR41 ;  /* 0x00000029ff8a7e24 */ /* 0x000fc4000f8e00ff */
[-CC-:B-1----:R-:W-:Y:S01]  /*b980*/  FFMA.FTZ R132, R130, R0.reuse, -R9.reuse ;  /* 0x0000000082847223 */ /* 0x182fe20000010809 */
[-CC-:B------:R-:W-:Y:S01]  /*b990*/  FFMA.FTZ R141, R143, R0.reuse, -R9.reuse ;  /* 0x000000008f8d7223 */ /* 0x180fe20000010809 */
[----:B------:R-:W-:Y:S01]  /*b9a0*/  @!P1 LEA R119, R119, UR47, 0x3 ;  /* 0x0000002f77779c11 */ /* 0x000fe2000f8e18ff */
[-CC-:B------:R-:W-:Y:S01]  /*b9b0*/  FFMA.FTZ R130, R122, R0.reuse, -R9.reuse ;  /* 0x000000007a827223 */ /* 0x180fe20000010809 */
[----:B------:R-:W1:Y:S01]  /*b9c0*/  MUFU.EX2 R81, R81 ;  /* 0x0000005100517308 */ /* 0x000e620000000800 */
[-CC-:B------:R-:W-:Y:S01]  /*b9d0*/  FFMA.FTZ R122, R126, R0.reuse, -R9.reuse ;  /* 0x000000007e7a7223 */ /* 0x180fe20000010809 */
[-CC-:B------:R-:W-:Y:S01]  /*b9e0*/  FFMA.FTZ R11, R134, R0.reuse, -R9.reuse ;  /* 0x00000000860b7223 */ /* 0x180fe20000010809 */
[----:B------:R-:W-:Y:S01]  /*b9f0*/  VIADD R126, R16, 0x9 ;  /* 0x00000009107e7836 */ /* 0x000fe20000000000 */
[----:B------:R-:W-:Y:S01]  /*ba00*/  @!P1 LEA R138, R138, UR47, 0x3 ;  /* 0x0000002f8a8a9c11 */ /* 0x000fe2000f8e18ff */
[-CC-:B------:R-:W-:Y:S01]  /*ba10*/  FFMA.FTZ R134, R135, R0.reuse, -R9.reuse ;  /* 0x0000000087867223 */ /* 0x180fe20000010809 */
[----:B------:R-:W-:Y:S01]  /*ba20*/  FFMA.FTZ R80, R107, R0, -R9 ;  /* 0x000000006b507223 */ /* 0x000fe20000010809 */
[----:B------:R-:W-:Y:S01]  /*ba30*/  @!P1 VIADD R135, R119, 0x31c40 ;  /* 0x00031c4077879836 */ /* 0x000fe20000000000 */
[----:B------:R-:W-:-:S02]  /*ba40*/  WARPGROUP.DEPBAR.LE gsb0, 0x0 ;  /* 0x00008000000079c5 */ /* 0x000fc40000010000 */
[----:B------:R-:W-:Y:S01]  /*ba50*/  WARPGROUP.ARRIVE ;  /* 0x00000000000079c5 */ /* 0x000fe20000000000 */
[----:B------:R-:W2:Y:S01]  /*ba60*/  MUFU.EX2 R128, R128 ;  /* 0x0000008000807308 */ /* 0x000ea20000000800 */
[-CC-:B------:R-:W-:Y:S01]  /*ba70*/  FFMA.FTZ R107, R110, R0.reuse, -R9.reuse ;  /* 0x000000006e6b7223 */ /* 0x180fe20000010809 */
[-C--:B------:R-:W-:Y:S01]  /*ba80*/  FFMA.FTZ R110, R111, R0.reuse, -R9 ;  /* 0x000000006f6e7223 */ /* 0x080fe20000010809 */
[----:B------:R-:W-:Y:S01]  /*ba90*/  @!P1 VIADD R119, R138, 0x31c60 ;  /* 0x00031c608a779836 */ /* 0x000fe20000000000 */
[----:B------:R-:W-:Y:S01]  /*baa0*/  SEL R126, R126, 0x9, !P2 ;  /* 0x000000097e7e7807 */ /* 0x000fe20005000000 */
[----:B------:R-:W-:Y:S01]  /*bab0*/  HGMMA.64x96x16.F32.BF16 R24, gdesc[UR28].tnspB, R24, gsb0 ;  /* 0x416000001c1879f0 */ /* 0x000fe20008001818 */
[----:B------:R-:W-:Y:S01]  /*bac0*/  UIADD3 UR28, UR6, 0x780, URZ ;  /* 0x00000780061c7890 */ /* 0x000fe2000fffe03f */
[----:B------:R-:W-:Y:S01]  /*bad0*/  @!P1 PRMT R135, RZ, 0x654, R135 ;  /* 0x00000654ff879816 */ /* 0x000fe20000000087 */
[----:B------:R-:W-:Y:S01]  /*bae0*/  UIADD3 UR30, UR7, 0x140, URZ ;  /* 0x00000140071e7890 */ /* 0x000fe2000fffe03f */
[----:B------:R-:W3:Y:S01]  /*baf0*/  MUFU.EX2 R136, R136 ;  /* 0x0000008800887308 */ /* 0x000ee20000000800 */
[----:B------:R-:W-:Y:S01]  /*bb00*/  UMOV UR29, 0xc0000010 ;  /* 0xc0000010001d7882 */ /* 0x000fe20000000000 */
[----:B------:R-:W-:Y:S01]  /*bb10*/  UMOV UR31, 0x80000020 ;  /* 0x80000020001f7882 */ /* 0x000fe20000000000 */
[----:B-1----:R-:W-:Y:S01]  /*bb20*/  FFMA.FTZ R3, R124, R3, R81 ;  /* 0x000000037c037223 */ /* 0x002fe20000010051 */
[----:B------:R-:W-:Y:S01]  /*bb30*/  @!P1 PRMT R119, RZ, 0x654, R119 ;  /* 0x00000654ff779816 */ /* 0x000fe20000000077 */
        /* <DEDUP_REMOVED lines=10> */
[----:B------:R-:W-:Y:S01]  /*bbe0*/  FFMA.FTZ R79, R79, R0, -R9 ;  /* 0x000000004f4f7223 */ /* 0x000fe20000010809 */
[----:B------:R4:W-:Y:S01]  /*bbf0*/  MUFU.EX2 R111, R80 ;  /* 0x00000050006f7308 */ /* 0x0009e20000000800 */
[----:B--2---:R-:W-:Y:S01]  /*bc00*/  F2FP.BF16.F32.PACK_AB R81, R128, R81 ;  /* 0x000000518051723e */ /* 0x004fe200000010ff */
[----:B------:R-:W-:Y:S01]  /*bc10*/  UMOV UR41, UR46 ;  /* 0x0000002e00297c82 */ /* 0x000fe20008000000 */
[----:B------:R-:W-:-:S05]  /*bc20*/  ISETP.LT.AND P2, PT, RZ, UR45, PT ;  /* 0x0000002dff007c0c */ /* 0x000fca000bf41270 */
[----:B------:R-:W2:Y:S01]  /*bc30*/  MUFU.EX2 R132, R132 ;  /* 0x0000008400847308 */ /* 0x000ea20000000800 */
[-CC-:B----4-:R-:W-:Y:S01]  /*bc40*/  FFMA.FTZ R80, R99, R0.reuse, -R9.reuse ;  /* 0x0000000063507223 */ /* 0x190fe20000010809 */
[--C-:B------:R-:W-:Y:S01]  /*bc50*/  FFMA.FTZ R99, R102, R0, -R9.reuse ;  /* 0x0000000066637223 */ /* 0x100fe20000010809 */
[----:B------:R-:W-:Y:S01]  /*bc60*/  FFMA.FTZ R102, R7, R4, R6 ;  /* 0x0000000407667223 */ /* 0x000fe20000010006 */
[-CC-:B------:R-:W-:Y:S01]  /*bc70*/  FFMA.FTZ R4, R103, R0.reuse, -R9.reuse ;  /* 0x0000000067047223 */ /* 0x180fe20000010809 */
[----:B------:R-:W-:Y:S01]  /*bc80*/  FFMA.FTZ R103, R91, R0, -R9 ;  /* 0x000000005b677223 */ /* 0x000fe20000010809 */
[----:B------:R-:W-:Y:S02]  /*bc90*/  FADD.FTZ R91, R128, R3 ;  /* 0x00000003805b7221 */ /* 0x000fe40000010000 */
[----:B------:R-:W4:Y:S08]  /*bca0*/  MUFU.EX2 R139, R139 ;  /* 0x0000008b008b7308 */ /* 0x000f300000000800 */
[----:B------:R-:W5:Y:S08]  /*bcb0*/  MUFU.EX2 R11, R11 ;  /* 0x0000000b000b7308 */ /* 0x000f700000000800 */
[----:B------:R-:W5:Y:S08]  /*bcc0*/  MUFU.EX2 R134, R134 ;  /* 0x0000008600867308 */ /* 0x000f700000000800 */
[----:B------:R-:W5:Y:S08]  /*bcd0*/  MUFU.EX2 R130, R130 ;  /* 0x0000008200827308 */ /* 0x000f700000000800 */
[----:B------:R2:W-:Y:S08]  /*bce0*/  MUFU.EX2 R3, R80 ;  /* 0x0000005000037308 */ /* 0x0005f00000000800 */
        /* <DEDUP_REMOVED lines=21> */
[----:B------:R-:W5:Y:S08]  /*be40*/  MUFU.EX2 R88, R88 ;  /* 0x0000005800587308 */ /* 0x000f700000000800 */
        /* <DEDUP_REMOVED lines=30> */
[----:B------:R-:W-:-:S07]  /*c030*/  UIADD3 UR6, UR45, -0x1, URZ ;  /* 0xffffffff2d067890 */ /* 0x000fce000fffe03f */
[----:B------:R-:W-:Y:S01]  /*c040*/  UMOV UR45, UR6 ;  /* 0x00000006002d7c82 */ /* 0x000fe20008000000 */
[----:B------:R-:W-:Y:S02]  /*c050*/  WARPGROUP.DEPBAR.LE gsb0, 0x0 ;  /* 0x00008000000079c5 */ /* 0x000fe40000010000 */
[----:B------:R-:W-:-:S06]  /*c060*/  WARPGROUP.ARRIVE ;  /* 0x00000000000079c5 */ /* 0x000fcc0000000000 */
[----:B------:R-:W-:Y:S03]  /*c070*/  HGMMA.64x96x16.F32.BF16 R24, gdesc[UR28].tnspB, R24, gsb0 ;  /* 0x416000001c1879f0 */ /* 0x000fe60008001818 */
[----:B------:R-:W-:Y:S02]  /*c080*/  WARPGROUP.DEPBAR.LE gsb0, 0x0 ;  /* 0x00008000000079c5 */ /* 0x000fe40000010000 */
[----:B------:R5:W-:Y:S06]  /*c090*/  BAR.ARV R126, 0x100 ;  /* 0x0004007e0000751d */ /* 0x000bec0000002000 */
        /* <DEDUP_REMOVED lines=8> */
[----:B---3--:R-:W-:Y:S01]  /*c120*/  FADD.FTZ R135, R13, R102 ;  /* 0x000000660d877221 */ /* 0x008fe20000010000 */
[----:B------:R3:W-:Y:S01]  /*c130*/  @!P1 SYNCS.ARRIVE.TRANS64.RED.A1T0 RZ, [R119+URZ], RZ ;  /* 0x000000ff77ff99a7 */ /* 0x0007e2000810043f */
[-C--:B------:R-:W-:Y:S01]  /*c140*/  FFMA.FTZ R102, R94, R0.reuse, -R9 ;  /* 0x000000005e667223 */ /* 0x080fe20000010809 */
[----:B------:R-:W-:Y:S01]  /*c150*/  FADD.FTZ R94, R136, R91 ;  /* 0x0000005b885e7221 */ /* 0x000fe20000010000 */
[-CC-:B------:R-:W-:Y:S01]  /*c160*/  FFMA.FTZ R91, R82, R0.reuse, -R9.reuse ;  /* 0x00000000525b7223 */ /* 0x180fe20000010809 */
[-C--:B------:R-:W-:Y:S01]  /*c170*/  FMUL.FTZ R37, R37, R7.reuse ;  /* 0x0000000725257220 */ /* 0x080fe20000410000 */
[-C--:B------:R-:W-:Y:S01]  /*c180*/  FMUL.FTZ R40, R40, R7.reuse ;  /* 0x0000000728287220 */ /* 0x080fe20000410000 */
[----:B-1----:R-:W-:Y:S01]  /*c190*/  FADD.FTZ R143, R141, R94 ;  /* 0x0000005e8d8f7221 */ /* 0x002fe20000010000 */
[----:B------:R-:W-:Y:S01]  /*c1a0*/  MUFU.EX2 R102, R102 ;  /* 0x0000006600667308 */ /* 0x000fe20000000800 */
[-C--:B---3--:R-:W-:Y:S01]  /*c1b0*/  FFMA.FTZ R119, R90, R0.reuse, -R9 ;  /* 0x000000005a777223 */ /* 0x088fe20000010809 */
[----:B------:R-:W-:Y:S01]  /*c1c0*/  FADD.FTZ R90, R8, R135 ;  /* 0x00000087085a7221 */ /* 0x000fe20000010000 */
[----:B--2---:R-:W-:Y:S01]  /*c1d0*/  FADD.FTZ R80, R132, R143 ;  /* 0x0000008f84507221 */ /* 0x004fe20000010000 */
[-C--:B------:R-:W-:Y:S01]  /*c1e0*/  FMUL.FTZ R41, R41, R7.reuse ;  /* 0x0000000729297220 */ /* 0x080fe20000410000 */
[-C--:B------:R-:W-:Y:S01]  /*c1f0*/  FMUL.FTZ R44, R44, R7.reuse ;  /* 0x000000072c2c7220 */ /* 0x080fe20000410000 */
[----:B------:R-:W-:Y:S01]  /*c200*/  FADD.FTZ R135, R15, R90 ;  /* 0x0000005a0f877221 */ /* 0x000fe20000010000 */
[----:B------:R-:W-:Y:S01]  /*c210*/  FFMA.FTZ R90, R83, R0, -R9 ;  /* 0x00000000535a7223 */ /* 0x000fe20000010809 */
[-C--:B------:R-:W-:Y:S01]  /*c220*/  FMUL.FTZ R45, R45, R7.reuse ;  /* 0x000000072d2d7220 */ /* 0x080fe20000410000 */
[-C--:B------:R-:W-:Y:S01]  /*c230*/  FMUL.FTZ R48, R48, R7.reuse ;  /* 0x0000000730307220 */ /* 0x080fe20000410000 */
[----:B------:R-:W-:Y:S01]  /*c240*/  FADD.FTZ R82, R10, R135 ;  /* 0x000000870a527221 */ /* 0x000fe20000010000 */
[-C--:B------:R-:W-:Y:S01]  /*c250*/  FMUL.FTZ R49, R49, R7.reuse ;  /* 0x0000000731317220 */ /* 0x080fe20000410000 */
[-C--:B------:R-:W-:Y:S01]  /*c260*/  FMUL.FTZ R52, R52, R7.reuse ;  /* 0x0000000734347220 */ /* 0x080fe20000410000 */
[-C--:B------:R-:W-:Y:S01]  /*c270*/  FMUL.FTZ R53, R53, R7.reuse ;  /* 0x0000000735357220 */ /* 0x080fe20000410000 */
[----:B------:R-:W-:Y:S01]  /*c280*/  FADD.FTZ R83, R21, R82 ;  /* 0x0000005215537221 */ /* 0x000fe20000010000 */
[----:B----4-:R-:W-:Y:S01]  /*c290*/  FADD.FTZ R82, R139, R80 ;  /* 0x000000508b527221 */ /* 0x010fe20000010000 */
[----:B------:R-:W-:Y:S01]  /*c2a0*/  F2FP.BF16.F32.PACK_AB R80, R13, R6 ;  /* 0x000000060d50723e */ /* 0x000fe200000010ff */
[----:B------:R-:W-:Y:S01]  /*c2b0*/  FMUL.FTZ R56, R56, R7 ;  /* 0x0000000738387220 */ /* 0x000fe20000410000 */
[----:B------:R-:W-:Y:S01]  /*c2c0*/  FADD.FTZ R94, R12, R83 ;  /* 0x000000530c5e7221 */ /* 0x000fe20000010000 */
[----:B-----5:R-:W-:Y:S01]  /*c2d0*/  FADD.FTZ R13, R11, R82 ;  /* 0x000000520b0d7221 */ /* 0x020fe20000010000 */
[----:B------:R-:W-:Y:S01]  /*c2e0*/  F2FP.BF16.F32.PACK_AB R82, R15, R8 ;  /* 0x000000080f52723e */ /* 0x000fe200000010ff */
[----:B------:R-:W1:Y:S01]  /*c2f0*/  MUFU.EX2 R6, R119 ;  /* 0x0000007700067308 */ /* 0x000e620000000800 */
[----:B------:R-:W-:Y:S01]  /*c300*/  FADD.FTZ R15, R129, R94 ;  /* 0x0000005e810f7221 */ /* 0x000fe20000010000 */
[----:B------:R-:W-:Y:S01]  /*c310*/  FADD.FTZ R13, R134, R13 ;  /* 0x0000000d860d7221 */ /* 0x000fe20000010000 */
[-CC-:B------:R-:W-:Y:S01]  /*c320*/  FFMA.FTZ R94, R74, R0.reuse, -R9.reuse ;  /* 0x000000004a5e7223 */ /* 0x180fe20000010809 */
[----:B------:R-:W-:Y:S01]  /*c330*/  FFMA.FTZ R74, R75, R0, -R9 ;  /* 0x000000004b4a7223 */ /* 0x000fe20000010809 */
[----:B------:R-:W-:Y:S01]  /*c340*/  FADD.FTZ R8, R14, R15 ;  /* 0x0000000f0e087221 */ /* 0x000fe20000010000 */
[----:B------:R-:W-:Y:S01]  /*c350*/  FADD.FTZ R126, R130, R13 ;  /* 0x0000000d827e7221 */ /* 0x000fe20000010000 */
[----:B------:R-:W-:Y:S01]  /*c360*/  F2FP.BF16.F32.PACK_AB R83, R141, R136 ;  /* 0x000000888d53723e */ /* 0x000fe200000010ff */
[----:B------:R-:W2:Y:S01]  /*c370*/  MUFU.EX2 R75, R103 ;  /* 0x00000067004b7308 */ /* 0x000ea20000000800 */
[----:B------:R-:W-:Y:S01]  /*c380*/  FADD.FTZ R13, R121, R8 ;  /* 0x00000008790d7221 */ /* 0x000fe20000010000 */
[----:B------:R-:W-:Y:S01]  /*c390*/  FADD.FTZ R15, R123, R126 ;  /* 0x0000007e7b0f7221 */ /* 0x000fe20000010000 */
[----:B------:R-:W-:Y:S01]  /*c3a0*/  F2FP.BF16.F32.PACK_AB R11, R134, R11 ;  /* 0x0000000b860b723e */ /* 0x000fe200000010ff */
[----:B------:R3:W-:Y:S01]  /*c3b0*/  STSM.16.M88.4 [R22+0x24300], R80 ;  /* 0x0243005016007844 */ /* 0x0007e20000000200 */
[----:B------:R-:W-:Y:S01]  /*c3c0*/  FADD.FTZ R8, R20, R13 ;  /* 0x0000000d14087221 */ /* 0x000fe20000010000 */
[----:B------:R-:W-:Y:S01]  /*c3d0*/  FADD.FTZ R126, R122, R15 ;  /* 0x0000000f7a7e7221 */ /* 0x000fe20000010000 */
[-C--:B------:R-:W-:Y:S01]  /*c3e0*/  FMUL.FTZ R57, R57, R7.reuse ;  /* 0x0000000739397220 */ /* 0x080fe20000410000 */
[----:B------:R-:W-:Y:S01]  /*c3f0*/  MUFU.EX2 R94, R94 ;  /* 0x0000005e005e7308 */ /* 0x000fe20000000800 */
[----:B------:R-:W-:Y:S01]  /*c400*/  FADD.FTZ R9, R125, R8 ;  /* 0x000000087d097221 */ /* 0x000fe20000010000 */
[----:B------:R-:W-:Y:S01]  /*c410*/  FADD.FTZ R13, R127, R126 ;  /* 0x0000007e7f0d7221 */ /* 0x000fe20000010000 */
[----:B------:R-:W-:Y:S01]  /*c420*/  F2FP.BF16.F32.PACK_AB R8, R21, R10 ;  /* 0x0000000a1508723e */ /* 0x000fe200000010ff */
[-C--:B------:R-:W-:Y:S01]  /*c430*/  FMUL.FTZ R60, R60, R7.reuse ;  /* 0x000000073c3c7220 */ /* 0x080fe20000410000 */
[----:B------:R-:W-:Y:S01]  /*c440*/  FADD.FTZ R126, R112, R9 ;  /* 0x00000009707e7221 */ /* 0x000fe20000010000 */
[----:B------:R-:W-:Y:S01]  /*c450*/  FADD.FTZ R128, R114, R13 ;  /* 0x0000000d72807221 */ /* 0x000fe20000010000 */
[----:B------:R-:W-:Y:S01]  /*c460*/  F2FP.BF16.F32.PACK_AB R10, R129, R12 ;  /* 0x0000000c810a723e */ /* 0x000fe200000010ff */
[----:B------:R-:W-:Y:S01]  /*c470*/  MUFU.EX2 R74, R74 ;  /* 0x0000004a004a7308 */ /* 0x000fe20000000800 */
[----:B------:R-:W-:Y:S01]  /*c480*/  FADD.FTZ R13, R113, R126 ;  /* 0x0000007e710d7221 */ /* 0x000fe20000010000 */
[----:B------:R-:W-:Y:S01]  /*c490*/  FADD.FTZ R128, R131, R128 ;  /* 0x0000008083807221 */ /* 0x000fe20000010000 */
[----:B------:R-:W-:Y:S01]  /*c4a0*/  F2FP.BF16.F32.PACK_AB R12, R121, R14 ;  /* 0x0000000e790c723e */ /* 0x000fe200000010ff */
[-C--:B------:R-:W-:Y:S01]  /*c4b0*/  FMUL.FTZ R61, R61, R7.reuse ;  /* 0x000000073d3d7220 */ /* 0x080fe20000410000 */
[----:B---3--:R-:W-:Y:S01]  /*c4c0*/  FADD.FTZ R80, R116, R13 ;  /* 0x0000000d74507221 */ /* 0x008fe20000010000 */
[----:B------:R-:W-:Y:S01]  /*c4d0*/  FADD.FTZ R15, R115, R128 ;  /* 0x00000080730f7221 */ /* 0x000fe20000010000 */
[----:B------:R-:W-:Y:S01]  /*c4e0*/  F2FP.BF16.F32.PACK_AB R14, R125, R20 ;  /* 0x000000147d0e723e */ /* 0x000fe200000010ff */
[----:B------:R-:W3:Y:S01]  /*c4f0*/  MUFU.EX2 R121, R91 ;  /* 0x0000005b00797308 */ /* 0x000ee20000000800 */
        /* <DEDUP_REMOVED lines=11> */
[----:B------:R-:W5:Y:S01]  /*c5b0*/  MUFU.EX2 R20, R90 ;  /* 0x0000005a00147308 */ /* 0x000f620000000800 */
        /* <DEDUP_REMOVED lines=10> */
[C---:B------:R-:W-:Y:S01]  /*c660*/  F2FP.BF16.F32.PACK_AB R96, R97.reuse, R96 ;  /* 0x000000606160723e */ /* 0x040fe200000010ff */
[-C--:B------:R-:W-:Y:S01]  /*c670*/  FMUL.FTZ R68, R68, R7.reuse ;  /* 0x0000000744447220 */ /* 0x080fe20000410000 */
[----:B------:R-:W-:Y:S01]  /*c680*/  FADD.FTZ R21, R97, R80 ;  /* 0x0000005061157221 */ /* 0x000fe20000010000 */
[C---:B------:R-:W-:Y:S01]  /*c690*/  FADD.FTZ R82, R3.reuse, R82 ;  /* 0x0000005203527221 */ /* 0x040fe20000010000 */
[----:B------:R-:W-:Y:S01]  /*c6a0*/  F2FP.BF16.F32.PACK_AB R97, R3, R98 ;  /* 0x000000620361723e */ /* 0x000fe200000010ff */
[----:B------:R-:W-:Y:S01]  /*c6b0*/  FMUL.FTZ R69, R69, R7 ;  /* 0x0000000745457220 */ /* 0x000fe20000410000 */
        /* <DEDUP_REMOVED lines=9> */
[----:B-1----:R-:W-:Y:S01]  /*c750*/  FADD.FTZ R10, R6, R21 ;  /* 0x00000015060a7221 */ /* 0x002fe20000010000 */
[----:B------:R-:W-:Y:S01]  /*c760*/  F2FP.BF16.F32.PACK_AB R114, R117, R116 ;  /* 0x000000747572723e */ /* 0x000fe200000010ff */
[-C--:B------:R-:W-:Y:S01]  /*c770*/  FMUL.FTZ R30, R30, R124.reuse ;  /* 0x0000007c1e1e7220 */ /* 0x080fe20000410000 */
[----:B------:R-:W-:Y:S01]  /*c780*/  FADD.FTZ R9, R89, R8 ;  /* 0x0000000859097221 */ /* 0x000fe20000010000 */
[----:B--2---:R-:W-:Y:S01]  /*c790*/  FADD.FTZ R3, R75, R10 ;  /* 0x0000000a4b037221 */ /* 0x004fe20000010000 */
        /* <DEDUP_REMOVED lines=11> */
[----:B---3--:R-:W-:Y:S01]  /*c850*/  FADD.FTZ R3, R121, R10 ;  /* 0x0000000a79037221 */ /* 0x008fe20000010000 */
[----:B------:R-:W-:Y:S01]  /*c860*/  F2FP.BF16.F32.PACK_AB R107, R110, R107 ;  /* 0x0000006b6e6b723e */ /* 0x000fe200000010ff */
[----:B------:R-:W-:Y:S01]  /*c870*/  FMUL.FTZ R35, R35, R124 ;  /* 0x0000007c23237220 */ /* 0x000fe20000410000 */
[----:B------:R-:W-:Y:S01]  /*c880*/  FADD.FTZ R9, R133, R4 ;  /* 0x0000000485097221 */ /* 0x000fe20000010000 */
[----:B-----5:R-:W-:Y:S01]  /*c890*/  FADD.FTZ R3, R20, R3 ;  /* 0x0000000314037221 */ /* 0x020fe20000010000 */
[----:B------:R-:W-:Y:S01]  /*c8a0*/  F2FP.BF16.F32.PACK_AB R98, R101, R100 ;  /* 0x000000646562723e */ /* 0x000fe200000010ff */
[----:B------:R1:W-:Y:S01]  /*c8b0*/  STSM.16.M88.4 [R22+0x2a300], R104 ;  /* 0x02a3006816007844 */ /* 0x0003e20000000200 */
[----:B------:R-:W-:Y:S01]  /*c8c0*/  FADD.FTZ R4, R84, R9 ;  /* 0x0000000954047221 */ /* 0x000fe20000010000 */
[----:B------:R-:W-:Y:S01]  /*c8d0*/  FADD.FTZ R3, R86, R3 ;  /* 0x0000000356037221 */ /* 0x000fe20000010000 */
[----:B------:R-:W-:Y:S01]  /*c8e0*/  F2FP.BF16.F32.PACK_AB R88, R89, R88 ;  /* 0x000000585958723e */ /* 0x000fe200000010ff */
[----:B------:R1:W-:Y:S01]  /*c8f0*/  STSM.16.M88.4 [R22+0x2bb00], R96 ;  /* 0x02bb006016007844 */ /* 0x0003e20000000200 */
        /* <DEDUP_REMOVED lines=9> */
[C---:B------:R-:W-:Y:S01]  /*c990*/  FADD.FTZ R9, R73.reuse, R4 ;  /* 0x0000000449097221 */ /* 0x040fe20000010000 */
        /* <DEDUP_REMOVED lines=42> */
.L_x_1544:
[----:B------:R-:W-:Y:S06]  /*cc40*/  BAR.ARV 0x8, 0x1a0 ;  /* 0x0206800000007b1d */ /* 0x000fec0000002000 */
[----:B------:R-:W-:Y:S05]  /*cc50*/  @!P0 BRA `(.L_x_1554) ;  /* 0x0000000000048947 */ /* 0x000fea0003800000 */
[----:B------:R-:W-:Y:S01]  /*cc60*/  BPT.TRAP 0x1 ;  /* 0x000000040000795c */ /* 0x000fe20000300000 */
.L_x_1554:
[----:B------:R-:W-:Y:S01]  /*cc70*/  R2UR UR4, R148 ;  /* 0x00000000940472ca */ /* 0x000fe200000e0000 */
[----:B------:R-:W-:-:S12]  /*cc80*/  ULEA UR12, UR46, UR47, 0x3 ;  /* 0x0000002f2e0c7291 */ /* 0x000fd8000f8e183f */
[----:B------:R-:W-:-:S05]  /*cc90*/  IMAD.U32 R6, RZ, RZ, UR4 ;  /* 0x00000004ff067e24 */ /* 0x000fca000f8e00ff */
[----:B------:R-:W-:-:S04]  /*cca0*/  SHF.L.U32 R6, R6, 0x1f, RZ ;  /* 0x0000001f06067819 */ /* 0x000fc800000006ff */
[----:B------:R1:W2:Y:S01]  /*ccb0*/  SYNCS.PHASECHK.TRANS64.TRYWAIT P2, [UR12+0x31c50], R6 ;  /* 0x031c5006ff0075a7 */ /* 0x0002a2000804014c */
[----:B------:R-:W-:Y:S05]  /*ccc0*/  @!P0 BRA `(.L_x_1555) ;  /* 0x0000000000048947 */ /* 0x000fea0003800000 */
[----:B------:R-:W-:Y:S01]  /*ccd0*/  BPT.TRAP 0x1 ;  /* 0x000000040000795c */ /* 0x000fe20000300000 */
.L_x_1555:
[----:B--2---:R-:W-:Y:S05]  /*cce0*/  @P2 BRA `(.L_x_1556) ;  /* 0x0000000000082947 */ /* 0x004fea0003800000 */
[----:B------:R-:W2:Y:S02]  /*ccf0*/  SYNCS.PHASECHK.TRANS64.TRYWAIT P0, [UR12+0x31c50], R6 ;  /* 0x031c5006ff0075a7 */ /* 0x000ea4000800014c */
[----:B--2---:R-:W-:Y:S05]  /*cd00*/  @!P0 BRA `(.L_x_1557) ;  /* 0x0000004800e88947 */ /* 0x004fea0003800000 */
.L_x_1556:
[----:B------:R-:W-:Y:S01]  /*cd10*/  UIADD3 UR47, UR47, 0x200, URZ ;  /* 0x000002002f2f7890 */ /* 0x000fe2000fffe03f */
[----:B------:R-:W-:Y:S01]  /*cd20*/  R2UR UR4, R145 ;  /* 0x00000000910472ca */ /* 0x000fe200000e0000 */
[----:B------:R-:W-:Y:S01]  /*cd30*/  WARPGROUP.ARRIVE ;  /* 0x00000000000079c5 */ /* 0x000fe20000000000 */
[----:B------:R-:W-:Y:S01]  /*cd40*/  UMOV UR5, 0xc0000010 ;  /* 0xc000001000057882 */ /* 0x000fe20000000000 */
[----:B------:R-:W-:Y:S01]  /*cd50*/  USHF.R.U32.HI UR47, URZ, 0x4, UR47 ;  /* 0x000000043f2f7899 */ /* 0x000fe2000801162f */
[----:B--2---:R-:W2:Y:S01]  /*cd60*/  SHFL.BFLY PT, R7, R4, 0x2, 0x1f ;  /* 0x0c401f0004077f89 */ /* 0x004ea200000e0000 */
[----:B------:R-:W-:Y:S01]  /*cd70*/  UMOV UR7, 0x80000020 ;  /* 0x8000002000077882 */ /* 0x000fe20000000000 */
[----:B------:R-:W-:Y:S01]  /*cd80*/  UMOV UR9, 0xc0000010 ;  /* 0xc000001000097882 */ /* 0x000fe20000000000 */
[----:B------:R-:W-:Y:S01]  /*cd90*/  ULOP3.LUT UR47, UR47, 0x3fff, URZ, 0xc0, !UPT ;  /* 0x00003fff2f2f7892 */ /* 0x000fe2000f8ec03f */
[----:B-1----:R-:W1:Y:S01]  /*cda0*/  SHFL.BFLY PT, R6, R3, 0x2, 0x1f ;  /* 0x0c401f0003067f89 */ /* 0x002e6200000e0000 */
[----:B------:R-:W-:Y:S01]  /*cdb0*/  UMOV UR11, 0x80000020 ;  /* 0x80000020000b7882 */ /* 0x000fe20000000000 */
[----:B------:R-:W-:Y:S01]  /*cdc0*/  IMAD.MOV.U32 R13, RZ, RZ, RZ ;  /* 0x000000ffff0d7224 */ /* 0x000fe200078e00ff */
[----:B------:R-:W-:Y:S01]  /*cdd0*/  ULOP3.LUT UR6, UR47, 0x2400000, URZ, 0xfc, !UPT ;  /* 0x024000002f067892 */ /* 0x000fe2000f8efc3f */
[----:B------:R-:W-:Y:S01]  /*cde0*/  IMAD.MOV.U32 R10, RZ, RZ, RZ ;  /* 0x000000ffff0a7224 */ /* 0x000fe200078e00ff */
[----:B------:R-:W-:Y:S01]  /*cdf0*/  ULOP3.LUT UR4, UR4, 0x10000, URZ, 0xfc, !UPT ;  /* 0x0001000004047892 */ /* 0x000fe2000f8efc3f */
[----:B------:R-:W-:Y:S01]  /*ce00*/  R2UR UR13, R148 ;  /* 0x00000000940d72ca */ /* 0x000fe200000e0000 */
[----:B------:R-:W-:Y:S01]  /*ce10*/  UIMAD UR6, UR46, 0x6c0, UR6 ;  /* 0x000006c02e0678a4 */ /* 0x000fe2000f8e0206 */
[----:B------:R-:W-:Y:S01]  /*ce20*/  IMAD.MOV.U32 R12, RZ, RZ, -0x800000 ;  /* 0xff800000ff0c7424 */ /* 0x000fe200078e00ff */
[----:B------:R-:W-:Y:S01]  /*ce30*/  UIADD3 UR8, UR4, 0x180, URZ ;  /* 0x0000018004087890 */ /* 0x000fe2000fffe03f */
[----:B------:R-:W-:Y:S01]  /*ce40*/  VIADD R18, R18, 0x1 ;  /* 0x0000000112127836 */ /* 0x000fe20000000000 */
[----:B------:R-:W-:-:S02]  /*ce50*/  UIADD3 UR10, UR6, 0x40, URZ ;  /* 0x00000040060a7890 */ /* 0x000fc4000fffe03f */
[----:B------:R-:W-:-:S03]  /*ce60*/  UIADD3 UR46, UR46, 0x1, URZ ;  /* 0x000000012e2e7890 */ /* 0x000fc6000fffe03f */
[----:B------:R-:W-:Y:S01]  /*ce70*/  HGMMA.64x96x16.F32.BF16 R24, gdesc[UR4].tnspB, R24, gsb0 ;  /* 0x41600000041879f0 */ /* 0x000fe20008001818 */
[----:B------:R-:W-:Y:S01]  /*ce80*/  UMOV UR5, 0xc0000010 ;  /* 0xc000001000057882 */ /* 0x000fe20000000000 */
[----:B------:R-:W-:Y:S01]  /*ce90*/  UMOV UR7, 0x80000020 ;  /* 0x8000002000077882 */ /* 0x000fe20000000000 */
[----:B------:R-:W-:Y:S01]  /*cea0*/  UISETP.NE.AND UP0, UPT, UR46, 0x2, UPT ;  /* 0x000000022e00788c */ /* 0x000fe2000bf05270 */
[----:B--2---:R-:W-:-:S03]  /*ceb0*/  FADD.FTZ R7, R7, R4 ;  /* 0x0000000407077221 */ /* 0x004fc60000010000 */
[----:B------:R-:W-:Y:S01]  /*cec0*/  USEL UR46, UR46, URZ, UP0 ;  /* 0x0000003f2e2e7287 */ /* 0x000fe20008000000 */
[----:B-1----:R-:W-:Y:S01]  /*ced0*/  FADD.FTZ R8, R6, R3 ;  /* 0x0000000306087221 */ /* 0x002fe20000010000 */
[----:B------:R-:W-:Y:S01]  /*cee0*/  IMAD.MOV.U32 R3, RZ, RZ, -0x800000 ;  /* 0xff800000ff037424 */ /* 0x000fe200078e00ff */
[----:B------:R-:W1:Y:S04]  /*cef0*/  SHFL.BFLY PT, R6, R7, 0x1, 0x1f ;  /* 0x0c201f0007067f89 */ /* 0x000e6800000e0000 */
[----:B------:R-:W2:Y:S01]  /*cf00*/  SHFL.BFLY PT, R9, R8, 0x1, 0x1f ;  /* 0x0c201f0008097f89 */ /* 0x000ea200000e0000 */
[----:B-1----:R-:W-:Y:S01]  /*cf10*/  FADD.FTZ R11, R7, R6 ;  /* 0x00000006070b7221 */ /* 0x002fe20000010000 */
[----:B--2---:R-:W-:-:S04]  /*cf20*/  FADD.FTZ R14, R8, R9 ;  /* 0x00000009080e7221 */ /* 0x004fc80000010000 */
[----:B------:R-:W-:Y:S01]  /*cf30*/  FSETP.NE.FTZ.AND P0, PT, R11, RZ, PT ;  /* 0x000000ff0b00720b */ /* 0x000fe20003f15000 */
[----:B------:R-:W-:Y:S01]  /*cf40*/  IMAD.U32 R8, RZ, RZ, UR12 ;  /* 0x0000000cff087e24 */ /* 0x000fe2000f8e00ff */
[----:B------:R-:W-:-:S11]  /*cf50*/  FSETP.NE.FTZ.AND P2, PT, R14, RZ, PT ;  /* 0x000000ff0e00720b */ /* 0x000fd60003f55000 */
[----:B------:R-:W1:Y:S01]  /*cf60*/  @P0 MUFU.LG2 R6, R11 ;  /* 0x0000000b00060308 */ /* 0x000e620000000c00 */
[C---:B------:R-:W-:Y:S01]  /*cf70*/  @P0 FMUL.FTZ R4, R0.reuse, 0.69314718246459960938 ;  /* 0x3f31721800040820 */ /* 0x040fe20000410000 */
[----:B------:R-:W-:-:S06]  /*cf80*/  @P2 FMUL.FTZ R15, R0, 0.69314718246459960938 ;  /* 0x3f317218000f2820 */ /* 0x000fcc0000410000 */
[----:B------:R-:W2:Y:S08]  /*cf90*/  @P2 MUFU.LG2 R9, R14 ;  /* 0x0000000e00092308 */ /* 0x000eb00000000c00 */
[----:B------:R-:W3:Y:S01]  /*cfa0*/  @P0 MUFU.RCP R13, R11 ;  /* 0x0000000b000d0308 */ /* 0x000ee20000001000 */
[----:B-1----:R-:W-:Y:S01]  /*cfb0*/  @P0 FMUL.FTZ R7, R6, 0.69314718246459960938 ;  /* 0x3f31721806070820 */ /* 0x002fe20000410000 */
[----:B------:R-:W-:-:S03]  /*cfc0*/  @!P1 VIADD R6, R8, 0x31c60 ;  /* 0x00031c6008069836 */ /* 0x000fc60000000000 */
[----:B------:R-:W-:Y:S01]  /*cfd0*/  @P0 FFMA.FTZ R3, R4, R5, R7 ;  /* 0x0000000504030223 */ /* 0x000fe20000010007 */
[----:B------:R-:W-:Y:S02]  /*cfe0*/  PLOP3.LUT P0, PT, PT, PT, PT, 0x8, 0x0 ;  /* 0x000000000000781c */ /* 0x000fe40003f0e170 */
[----:B------:R-:W-:Y:S01]  /*cff0*/  @!P1 PRMT R4, RZ, 0x654, R6 ;  /* 0x00000654ff049816 */ /* 0x000fe20000000006 */
[----:B------:R1:W4:Y:S01]  /*d000*/  @P2 MUFU.RCP R10, R14 ;  /* 0x0000000e000a2308 */ /* 0x0003220000001000 */
[----:B--2---:R-:W-:-:S04]  /*d010*/  @P2 FMUL.FTZ R0, R9, 0.69314718246459960938 ;  /* 0x3f31721809002820 */ /* 0x004fc80000410000 */
        /* <DEDUP_REMOVED lines=47> */
[----:B------:R-:W-:Y:S03]  /*d310*/  HGMMA.64x96x16.F32.BF16 R24, gdesc[UR8].tnspB, R24, gsb0 ;  /* 0x41600000081879f0 */ /* 0x000fe60008001818 */
[----:B------:R-:W-:Y:S02]  /*d320*/  WARPGROUP.DEPBAR.LE gsb0, 0x0 ;  /* 0x00008000000079c5 */ /* 0x000fe40000010000 */
[----:B------:R-:W-:-:S06]  /*d330*/  WARPGROUP.ARRIVE ;  /* 0x00000000000079c5 */ /* 0x000fcc0000000000 */
[----:B------:R-:W-:Y:S01]  /*d340*/  HGMMA.64x96x16.F32.BF16 R24, gdesc[UR4].tnspB, R24, gsb0 ;  /* 0x41600000041879f0 */ /* 0x000fe20008001818 */
[----:B------:R-:W-:-:S04]  /*d350*/  USEL UR4, URZ, 0x1, UP0 ;  /* 0x000000013f047887 */ /* 0x000fc80008000000 */
[----:B------:R-:W-:-:S06]  /*d360*/  ULOP3.LUT UR13, UR13, UR4, URZ, 0x3c, !UPT ;  /* 0x000000040d0d7292 */ /* 0x000fcc000f8e3c3f */
[----:B------:R-:W-:Y:S01]  /*d370*/  IMAD.U32 R148, RZ, RZ, UR13 ;  /* 0x0000000dff947e24 */ /* 0x000fe2000f8e00ff */
[----:B------:R-:W-:Y:S02]  /*d380*/  WARPGROUP.DEPBAR.LE gsb0, 0x0 ;  /* 0x00008000000079c5 */ /* 0x000fe40000010000 */
[----:B------:R2:W-:Y:S01]  /*d390*/  @!P1 SYNCS.ARRIVE.TRANS64.RED.A1T0 RZ, [R4+URZ], RZ ;  /* 0x000000ff04ff99a7 */ /* 0x0005e2000810043f */
[-C--:B---3--:R-:W-:Y:S01]  /*d3a0*/  FMUL.FTZ R75, R37, R13.reuse ;  /* 0x0000000d254b7220 */ /* 0x088fe20000410000 */
        /* <DEDUP_REMOVED lines=19> */
[-C--:B-1----:R-:W-:Y:S01]  /*d4e0*/  FMUL.FTZ R14, R64, R13.reuse ;  /* 0x0000000d400e7220 */ /* 0x082fe20000410000 */
[-C--:B------:R-:W-:Y:S01]  /*d4f0*/  FMUL.FTZ R29, R65, R13.reuse ;  /* 0x0000000d411d7220 */ /* 0x080fe20000410000 */
[-C--:B------:R-:W-:Y:S01]  /*d500*/  FMUL.FTZ R0, R68, R13.reuse ;  /* 0x0000000d44007220 */ /* 0x080fe20000410000 */
[----:B------:R-:W-:Y:S01]  /*d510*/  FMUL.FTZ R13, R69, R13 ;  /* 0x0000000d450d7220 */ /* 0x000fe20000410000 */
[-C--:B----4-:R-:W-:Y:S01]  /*d520*/  FMUL.FTZ R61, R38, R10.reuse ;  /* 0x0000000a263d7220 */ /* 0x090fe20000410000 */
        /* <DEDUP_REMOVED lines=23> */
.L_x_1527:
        /* <DEDUP_REMOVED lines=11> */
[----:B------:R-:W-:Y:S01]  /*d750*/  SHF.R.S32.HI R54, RZ, 0x1f, R51 ;  /* 0x0000001fff367819 */ /* 0x000fe20000011433 */
[----:B------:R-:W-:Y:S01]  /*d760*/  USHF.R.S32.HI UR5, URZ, 0x1f, UR43 ;  /* 0x0000001f3f057899 */ /* 0x000fe2000801142b */
[----:B------:R-:W-:Y:S02]  /*d770*/  LOP3.LUT R10, R17, 0x180, RZ, 0xc0, !PT ;  /* 0x00000180110a7812 */ /* 0x000fe400078ec0ff */
[----:B------:R-:W-:Y:S01]  /*d780*/  IADD3 R5, P5, R150, 0x20, RZ ;  /* 0x0000002096057810 */ /* 0x000fe20007fbe0ff */
[----:B------:R-:W-:Y:S01]  /*d790*/  ULDC.64 UR6, c[0x0][0xb70] ;  /* 0x0002dc0000067ab9 */ /* 0x000fe20000000a00 */
[----:B------:R-:W-:Y:S01]  /*d7a0*/  SHF.R.U64 R10, R10, 0x3, RZ ;  /* 0x000000030a0a7819 */ /* 0x000fe200000012ff */
[----:B------:R-:W-:Y:S01]  /*d7b0*/  UIMAD UR5, UR5, UR6, URZ ;  /* 0x00000006050572a4 */ /* 0x000fe2000f8e023f */
[----:B------:R-:W-:Y:S01]  /*d7c0*/  LOP3.LUT R8, R5, 0x180, RZ, 0xc0, !PT ;  /* 0x0000018005087812 */ /* 0x000fe200078ec0ff */
[----:B------:R-:W-:Y:S01]  /*d7d0*/  UIMAD.WIDE.U32 UR8, UR43, UR6, URZ ;  /* 0x000000062b0872a5 */ /* 0x000fe2000f8e003f */
[----:B------:R-:W-:Y:S01]  /*d7e0*/  LOP3.LUT R10, R10, R17, RZ, 0x3c, !PT ;  /* 0x000000110a0a7212 */ /* 0x000fe200078e3cff */
[----:B------:R-:W-:Y:S01]  /*d7f0*/  UIMAD UR5, UR43, UR7, UR5 ;  /* 0x000000072b0572a4 */ /* 0x000fe2000f8e0205 */
[----:B------:R-:W-:Y:S01]  /*d800*/  LEA.HI R17, R54, R51, RZ, 0x7 ;  /* 0x0000003336117211 */ /* 0x000fe200078f38ff */
[----:B------:R-:W-:Y:S01]  /*d810*/  USHF.R.S32.HI UR6, URZ, 0x1f, UR44 ;  /* 0x0000001f3f067899 */ /* 0x000fe2000801142c */
[----:B------:R-:W-:Y:S01]  /*d820*/  SHF.R.U64 R8, R8, 0x3, RZ ;  /* 0x0000000308087819 */ /* 0x000fe200000012ff */
[----:B------:R-:W-:Y:S01]  /*d830*/  UIADD3 UR5, UR9, UR5, URZ ;  /* 0x0000000509057290 */ /* 0x000fe2000fffe03f */
[----:B------:R-:W-:Y:S01]  /*d840*/  LOP3.LUT R58, R17, 0xffffff80, RZ, 0xc0, !PT ;  /* 0xffffff80113a7812 */ /* 0x000fe200078ec0ff */
[----:B------:R-:W-:Y:S01]  /*d850*/  ULDC.64 UR10, c[0x0][0x208] ;  /* 0x00008200000a7ab9 */ /* 0x000fe20000000a00 */
[----:B------:R-:W-:-:S02]  /*d860*/  IADD3 R27, P3, R150, 0x3020, RZ ;  /* 0x00003020961b7810 */ /* 0x000fc40007f7e0ff */
[----:B------:R-:W-:Y:S01]  /*d870*/  LOP3.LUT R8, R8, R5, RZ, 0x3c, !PT ;  /* 0x0000000508087212 */ /* 0x000fe200078e3cff */
[----:B------:R-:W-:Y:S01]  /*d880*/  IMAD.IADD R58, R51, 0x1, -R58 ;  /* 0x00000001333a7824 */ /* 0x000fe200078e0a3a */
[----:B------:R-:W-:Y:S02]  /*d890*/  LOP3.LUT R5, R150, 0x180, RZ, 0xc0, !PT ;  /* 0x0000018096057812 */ /* 0x000fe400078ec0ff */
[----:B------:R-:W-:Y:S02]  /*d8a0*/  LOP3.LUT R26, R27, 0x180, RZ, 0xc0, !PT ;  /* 0x000001801b1a7812 */ /* 0x000fe400078ec0ff */
[----:B------:R-:W-:Y:S02]  /*d8b0*/  LOP3.LUT P0, RZ, R58, 0x3, RZ, 0xc0, !PT ;  /* 0x000000033aff7812 */ /* 0x000fe4000780c0ff */
[----:B------:R-:W1:Y:S01]  /*d8c0*/  LDC.64 R58, c[0x0][0xb78] ;  /* 0x0002de00ff3a7b82 */ /* 0x000e620000000a00 */
[----:B------:R-:W-:Y:S02]  /*d8d0*/  IADD3 R35, P1, R150, 0x6020, RZ ;  /* 0x0000602096237810 */ /* 0x000fe40007f3e0ff */
[----:B------:R-:W-:-:S02]  /*d8e0*/  SHF.R.U64 R5, R5, 0x3, RZ ;  /* 0x0000000305057819 */ /* 0x000fc400000012ff */
[----:B------:R-:W-:Y:S02]  /*d8f0*/  SHF.R.U64 R26, R26, 0x3, RZ ;  /* 0x000000031a1a7819 */ /* 0x000fe400000012ff */
[----:B------:R-:W-:Y:S02]  /*d900*/  LOP3.LUT R34, R35, 0x180, RZ, 0xc0, !PT ;  /* 0x0000018023227812 */ /* 0x000fe400078ec0ff */
[----:B------:R-:W-:Y:S02]  /*d910*/  IADD3 R31, P2, R150, 0x6000, RZ ;  /* 0x00006000961f7810 */ /* 0x000fe40007f5e0ff */
[----:B------:R-:W-:Y:S01]  /*d920*/  LOP3.LUT R4, R5, R150, RZ, 0x3c, !PT ;  /* 0x0000009605047212 */ /* 0x000fe200078e3cff */
[--C-:B------:R-:W-:Y:S01]  /*d930*/  IMAD.MOV.U32 R5, RZ, RZ, R151.reuse ;  /* 0x000000ffff057224 */ /* 0x100fe200078e0097 */
[----:B------:R-:W-:Y:S01]  /*d940*/  LOP3.LUT R26, R26, R27, RZ, 0x3c, !PT ;  /* 0x0000001b1a1a7212 */ /* 0x000fe200078e3cff */
[----:B------:R-:W-:Y:S01]  /*d950*/  IMAD.X R27, RZ, RZ, R151, P3 ;  /* 0x000000ffff1b7224 */ /* 0x000fe200018e0697 */
[----:B------:R-:W-:-:S02]  /*d960*/  SHF.R.U64 R34, R34, 0x3, RZ ;  /* 0x0000000322227819 */ /* 0x000fc400000012ff */
[----:B------:R-:W-:Y:S02]  /*d970*/  LOP3.LUT R30, R31, 0x180, RZ, 0xc0, !PT ;  /* 0x000001801f1e7812 */ /* 0x000fe400078ec0ff */
[----:B------:R-:W-:Y:S02]  /*d980*/  MOV R17, R4 ;  /* 0x0000000400117202 */ /* 0x000fe40000000f00 */
[----:B------:R-:W-:Y:S02]  /*d990*/  LEA.HI R62, R54, R51, RZ, 0x5 ;  /* 0x00000033363e7211 */ /* 0x000fe400078f28ff */
[----:B------:R-:W-:Y:S01]  /*d9a0*/  LOP3.LUT R34, R34, R35, RZ, 0x3c, !PT ;  /* 0x0000002322227212 */ /* 0x000fe200078e3cff */
[--C-:B------:R-:W-:Y:S01]  /*d9b0*/  IMAD.X R35, RZ, RZ, R151.reuse, P1 ;  /* 0x000000ffff237224 */ /* 0x100fe200008e0697 */
[----:B------:R-:W-:Y:S02]  /*d9c0*/  F2FP.BF16.F32.PACK_AB R4, R77, R80 ;  /* 0x000000504d04723e */ /* 0x000fe400000010ff */
[----:B------:R-:W-:Y:S01]  /*d9d0*/  F2FP.BF16.F32.PACK_AB R5, R11, R78 ;  /* 0x0000004e0b05723e */ /* 0x000fe200000010ff */
[--C-:B------:R-:W-:Y:S01]  /*d9e0*/  IMAD.X R11, RZ, RZ, R151.reuse, P4 ;  /* 0x000000ffff0b7224 */ /* 0x100fe200020e0697 */
[----:B------:R-:W-:Y:S01]  /*d9f0*/  F2FP.BF16.F32.PACK_AB R6, R6, R9 ;  /* 0x000000090606723e */ /* 0x000fe200000010ff */
[----:B------:R-:W-:Y:S01]  /*da00*/  IMAD.X R9, RZ, RZ, R151, P5 ;  /* 0x000000ffff097224 */ /* 0x000fe200028e0697 */
[----:B------:R-:W-:-:S02]  /*da10*/  F2FP.BF16.F32.PACK_AB R7, R7, R76 ;  /* 0x0000004c0707723e */ /* 0x000fc400000010ff */
[----:B------:R-:W-:Y:S02]  /*da20*/  SHF.R.U64 R30, R30, 0x3, RZ ;  /* 0x000000031e1e7819 */ /* 0x000fe400000012ff */
[----:B------:R-:W-:Y:S01]  /*da30*/  MOV R51, R26 ;  /* 0x0000001a00337202 */ /* 0x000fe20000000f00 */
[----:B------:R-:W-:Y:S01]  /*da40*/  IMAD.U32 R27, RZ, RZ, UR9 ;  /* 0x00000009ff1b7e24 */ /* 0x000fe2000f8e00ff */
[----:B------:R-:W-:Y:S01]  /*da50*/  LOP3.LUT R30, R30, R31, RZ, 0x3c, !PT ;  /* 0x0000001f1e1e7212 */ /* 0x000fe200078e3cff */
[----:B------:R-:W-:Y:S01]  /*da60*/  IMAD.U32 R26, RZ, RZ, UR8 ;  /* 0x00000008ff1a7e24 */ /* 0x000fe2000f8e00ff */
[----:B------:R2:W-:Y:S01]  /*da70*/  STSM.16.M88.4 [R17], R4 ;  /* 0x0000000411007844 */ /* 0x0005e20000000200 */
[----:B------:R-:W-:Y:S01]  /*da80*/  IMAD.U32 R27, RZ, RZ, UR5 ;  /* 0x00000005ff1b7e24 */ /* 0x000fe2000f8e00ff */
[----:B------:R-:W-:Y:S01]  /*da90*/  MOV R54, R10 ;  /* 0x0000000a00367202 */ /* 0x000fe20000000f00 */
[----:B------:R-:W-:Y:S01]  /*daa0*/  IMAD.X R31, RZ, RZ, R151, P2 ;  /* 0x000000ffff1f7224 */ /* 0x000fe200010e0697 */
[----:B------:R-:W-:Y:S01]  /*dab0*/  F2FP.BF16.F32.PACK_AB R10, R41, R36 ;  /* 0x00000024290a723e */ /* 0x000fe200000010ff */
[----:B-1----:R-:W-:Y:S01]  /*dac0*/  IMAD.WIDE.U32 R26, R58, UR44, R26 ;  /* 0x0000002c3a1a7c25 */ /* 0x002fe2000f8e001a */
[----:B------:R-:W-:Y:S01]  /*dad0*/  MOV R55, R8 ;  /* 0x0000000800377202 */ /* 0x000fe20000000f00 */
[----:B------:R-:W-:Y:S01]  /*dae0*/  ULDC UR5, c[0x0][0xa88] ;  /* 0x0002a20000057ab9 */ /* 0x000fe20000000800 */
[----:B------:R-:W-:-:S02]  /*daf0*/  MOV R30, R30 ;  /* 0x0000001e001e7202 */ /* 0x000fc40000000f00 */
[----:B------:R-:W-:Y:S02]  /*db00*/  F2FP.BF16.F32.PACK_AB R8, R40, R37 ;  /* 0x000000252808723e */ /* 0x000fe400000010ff */
[----:B------:R-:W-:Y:S02]  /*db10*/  F2FP.BF16.F32.PACK_AB R9, R56, R57 ;  /* 0x000000393809723e */ /* 0x000fe400000010ff */
[----:B------:R-:W-:Y:S02]  /*db20*/  F2FP.BF16.F32.PACK_AB R11, R52, R53 ;  /* 0x00000035340b723e */ /* 0x000fe400000010ff */
[----:B--2---:R-:W-:Y:S01]  /*db30*/  MOV R17, R34 ;  /* 0x0000002200117202 */ /* 0x004fe20000000f00 */
[----:B------:R-:W-:Y:S01]  /*db40*/  IMAD R4, R58, UR6, RZ ;  /* 0x000000063a047c24 */ /* 0x000fe2000f8e02ff */
[----:B------:R-:W-:Y:S01]  /*db50*/  F2FP.BF16.F32.PACK_AB R5, R68, R69 ;  /* 0x000000454405723e */ /* 0x000fe200000010ff */
[----:B------:R-:W-:Y:S01]  /*db60*/  VIADD R35, R23, UR42 ;  /* 0x0000002a17237c36 */ /* 0x000fe20008000000 */
[----:B------:R-:W-:Y:S01]  /*db70*/  F2FP.BF16.F32.PACK_AB R6, R75, R72 ;  /* 0x000000484b06723e */ /* 0x000fe200000010ff */
[----:B------:R-:W-:Y:S01]  /*db80*/  IMAD R34, R59, UR44, R4 ;  /* 0x0000002c3b227c24 */ /* 0x000fe2000f8e0204 */
[----:B------:R-:W-:Y:S01]  /*db90*/  F2FP.BF16.F32.PACK_AB R4, R74, R73 ;  /* 0x000000494a04723e */ /* 0x000fe200000010ff */
[C---:B------:R-:W-:Y:S01]  /*dba0*/  VIADD R37, R35.reuse, 0x8 ;  /* 0x0000000823257836 */ /* 0x040fe20000000000 */
[----:B------:R-:W-:Y:S01]  /*dbb0*/  SHF.R.S32.HI R31, RZ, 0x1f, R35 ;  /* 0x0000001fff1f7819 */ /* 0x000fe20000011423 */
[----:B------:R-:W-:Y:S01]  /*dbc0*/  ULDC.64 UR6, c[0x0][0xb40] ;  /* 0x0002d00000067ab9 */ /* 0x000fe20000000a00 */
[----:B------:R-:W-:-:S02]  /*dbd0*/  IADD3 R36, P2, R35, R26, RZ ;  /* 0x0000001a23247210 */ /* 0x000fc40007f5e0ff */
[----:B------:R-:W-:Y:S02]  /*dbe0*/  F2FP.BF16.F32.PACK_AB R7, R60, R61 ;  /* 0x0000003d3c07723e */ /* 0x000fe400000010ff */
[----:B------:R-:W-:Y:S02]  /*dbf0*/  IADD3.X R31, R31, R27, R34, P2, !PT ;  /* 0x0000001b1f1f7210 */ /* 0x000fe400017fe422 */
[----:B------:R-:W-:Y:S01]  /*dc00*/  F2FP.BF16.F32.PACK_AB R24, R25, R24 ;  /* 0x000000181918723e */ /* 0x000fe200000010ff */
[----:B------:R1:W-:Y:S01]  /*dc10*/  STSM.16.M88.4 [R55], R4 ;  /* 0x0000000437007844 */ /* 0x0003e20000000200 */
[----:B------:R-:W-:Y:S02]  /*dc20*/  F2FP.BF16.F32.PACK_AB R26, R32, R21 ;  /* 0x00000015201a723e */ /* 0x000fe400000010ff */
[----:B------:R-:W-:Y:S01]  /*dc30*/  ISETP.GE.OR P1, PT, R35, UR5, P0 ;  /* 0x0000000523007c0c */ /* 0x000fe20008726670 */
[----:B------:R-:W-:Y:S01]  /*dc40*/  STSM.16.M88.4 [R54], R8 ;  /* 0x0000000836007844 */ /* 0x000fe20000000200 */
[----:B------:R-:W-:-:S02]  /*dc50*/  F2FP.BF16.F32.PACK_AB R25, R49, R50 ;  /* 0x000000323119723e */ /* 0x000fc400000010ff */
[----:B------:R-:W-:Y:S02]  /*dc60*/  F2FP.BF16.F32.PACK_AB R27, R47, R48 ;  /* 0x000000302f1b723e */ /* 0x000fe400000010ff */
[----:B------:R-:W-:Y:S02]  /*dc70*/  F2FP.BF16.F32.PACK_AB R32, R33, R20 ;  /* 0x000000142120723e */ /* 0x000fe400000010ff */
[----:B------:R-:W-:Y:S01]  /*dc80*/  F2FP.BF16.F32.PACK_AB R33, R45, R46 ;  /* 0x0000002e2d21723e */ /* 0x000fe200000010ff */
[----:B------:R-:W-:Y:S01]  /*dc90*/  STSM.16.M88.4 [R51], R24 ;  /* 0x0000001833007844 */ /* 0x000fe20000000200 */
[----:B------:R-:W-:Y:S02]  /*dca0*/  F2FP.BF16.F32.PACK_AB R34, R28, R15 ;  /* 0x0000000f1c22723e */ /* 0x000fe400000010ff */
[----:B------:R-:W-:Y:S02]  /*dcb0*/  F2FP.BF16.F32.PACK_AB R35, R43, R44 ;  /* 0x0000002c2b23723e */ /* 0x000fe400000010ff */
[----:B------:R-:W-:-:S02]  /*dcc0*/  F2FP.BF16.F32.PACK_AB R68, R29, R14 ;  /* 0x0000000e1d44723e */ /* 0x000fc400000010ff */
[----:B------:R-:W-:Y:S01]  /*dcd0*/  F2FP.BF16.F32.PACK_AB R69, R39, R42 ;  /* 0x0000002a2745723e */ /* 0x000fe200000010ff */
[----:B------:R-:W-:Y:S01]  /*dce0*/  STSM.16.M88.4 [R30], R32 ;  /* 0x000000201e007844 */ /* 0x000fe20000000200 */
[----:B------:R-:W-:Y:S02]  /*dcf0*/  F2FP.BF16.F32.PACK_AB R70, R13, R0 ;  /* 0x000000000d46723e */ /* 0x000fe400000010ff */
[----:B------:R-:W-:Y:S02]  /*dd00*/  F2FP.BF16.F32.PACK_AB R71, R71, R38 ;  /* 0x000000264747723e */ /* 0x000fe400000010ff */
[----:B------:R-:W-:Y:S02]  /*dd10*/  SHF.R.S32.HI R62, RZ, 0x5, R62 ;  /* 0x00000005ff3e7819 */ /* 0x000fe4000001143e */
[----:B------:R-:W-:Y:S01]  /*dd20*/  ISETP.GE.OR P0, PT, R37, UR5, P0 ;  /* 0x0000000525007c0c */ /* 0x000fe20008706670 */
[----:B------:R-:W-:Y:S01]  /*dd30*/  STSM.16.M88.4 [R17], R68 ;  /* 0x0000004411007844 */ /* 0x000fe20000000200 */
[C---:B-1----:R-:W-:Y:S01]  /*dd40*/  LEA R4, P2, R36.reuse, UR6, 0x2 ;  /* 0x0000000624047c11 */ /* 0x042fe2000f8410ff */
        /* <DEDUP_REMOVED lines=9> */
[----:B------:R2:W-:Y:S01]  /*dde0*/  @!P0 STG.E desc[UR10][R4.64+0x20], R12 ;  /* 0x0000200c04008986 */ /* 0x0005e2000c10190a */
[----:B-1----:R-:W-:-:S03]  /*ddf0*/  ISETP.NE.AND P0, PT, R0, 0xb, PT ;  /* 0x0000000b0000780c */ /* 0x002fc60003f05270 */
[----:B------:R2:W-:Y:S10]  /*de00*/  @!P1 STG.E desc[UR10][R4.64], R3 ;  /* 0x0000000304009986 */ /* 0x0005f4000c10190a */
        /* <DEDUP_REMOVED lines=27> */
.L_x_1561:
[----:B------:R-:W-:Y:S05]  /*dfc0*/  BSYNC B0 ;  /* 0x0000000000007941 */ /* 0x000fea0003800000 */
.L_x_1560:
[----:B------:R-:W-:Y:S05]  /*dfd0*/  BRA `(.L_x_1559) ;  /* 0x00000004009c7947 */ /* 0x000fea0003800000 */
.L_x_1558:
[----:B------:R-:W1:Y:S01]  /*dfe0*/  LDC R14, c[0x0][0xdac] ;  /* 0x00036b00ff0e7b82 */ /* 0x000e620000000800 */
[----:B------:R-:W-:Y:S01]  /*dff0*/  ISETP.GT.AND P0, PT, R51, 0xbf, PT ;  /* 0x000000bf3300780c */ /* 0x000fe20003f04270 */
[----:B------:R-:W-:Y:S01]  /*e000*/  USHF.R.S32.HI UR5, URZ, 0x1f, UR43 ;  /* 0x0000001f3f057899 */ /* 0x000fe2000801142b */
[----:B------:R-:W-:Y:S01]  /*e010*/  SHF.R.S32.HI R0, RZ, 0x1f, R51 ;  /* 0x0000001fff007819 */ /* 0x000fe20000011433 */
[----:B------:R-:W-:Y:S01]  /*e020*/  USHF.R.S32.HI UR6, URZ, 0x1f, UR44 ;  /* 0x0000001f3f067899 */ /* 0x000fe2000801142c */
[----:B------:R-:W-:Y:S02]  /*e030*/  BSSY B0, `(.L_x_1562) ;  /* 0x000001d000007945 */ /* 0x000fe40003800000 */
[----:B------:R-:W-:Y:S01]  /*e040*/  LEA.HI R15, R0, R51, RZ, 0x2 ;  /* 0x00000033000f7211 */ /* 0x000fe200078f10ff */
[----:B------:R-:W2:Y:S03]  /*e050*/  LDC R20, c[0x0][0xa88] ;  /* 0x0002a200ff147b82 */ /* 0x000ea60000000800 */
[----:B------:R-:W-:-:S05]  /*e060*/  LOP3.LUT R0, R15, 0x1ffffffc, RZ, 0xc0, !PT ;  /* 0x1ffffffc0f007812 */ /* 0x000fca00078ec0ff */
[----:B------:R-:W3:Y:S01]  /*e070*/  LDC.64 R10, c[0x0][0xae0] ;  /* 0x0002b800ff0a7b82 */ /* 0x000ee20000000a00 */
[----:B------:R-:W-:-:S07]  /*e080*/  IMAD.IADD R51, R51, 0x1, -R0 ;  /* 0x0000000133337824 */ /* 0x000fce00078e0a00 */
[----:B------:R-:W4:Y:S01]  /*e090*/  LDC.64 R12, c[0x0][0xae8] ;  /* 0x0002ba00ff0c7b82 */ /* 0x000f220000000a00 */
[----:B------:R-:W-:Y:S05]  /*e0a0*/  @P0 BRA `(.L_x_1563) ;  /* 0x0000000000540947 */ /* 0x000fea0003800000 */
[----:B------:R-:W-:Y:S01]  /*e0b0*/  IADD3 R4, R17, -0x80, R2 ;  /* 0xffffff8011047810 */ /* 0x000fe20007ffe002 */
[----:B------:R-:W-:-:S03]  /*e0c0*/  ULDC UR7, c[0x0][0xa88] ;  /* 0x0002a20000077ab9 */ /* 0x000fc60000000800 */
[----:B------:R-:W-:-:S13]  /*e0d0*/  ISETP.GE.AND P0, PT, R4, UR7, PT ;  /* 0x0000000704007c0c */ /* 0x000fda000bf06270 */
[----:B------:R-:W-:Y:S05]  /*e0e0*/  @P0 BRA `(.L_x_1563) ;  /* 0x0000000000440947 */ /* 0x000fea0003800000 */
[----:B------:R-:W5:Y:S01]  /*e0f0*/  LDC.64 R6, c[0x0][0xb70] ;  /* 0x0002dc00ff067b82 */ /* 0x000f620000000a00 */
[----:B------:R-:W-:Y:S01]  /*e100*/  SHF.R.S32.HI R5, RZ, 0x1f, R4 ;  /* 0x0000001fff057819 */ /* 0x000fe20000011404 */
[----:B------:R-:W-:Y:S01]  /*e110*/  ULDC.64 UR8, c[0x0][0xb40] ;  /* 0x0002d00000087ab9 */ /* 0x000fe20000000a00 */
[----:B------:R-:W-:-:S05]  /*e120*/  ULDC.64 UR10, c[0x0][0x208] ;  /* 0x00008200000a7ab9 */ /* 0x000fca0000000a00 */
[----:B------:R-:W1:Y:S01]  /*e130*/  LDC.64 R8, c[0x0][0xb78] ;  /* 0x0002de00ff087b82 */ /* 0x000e620000000a00 */
[C---:B-----5:R-:W-:Y:S02]  /*e140*/  IMAD R0, R6.reuse, UR5, RZ ;  /* 0x0000000506007c24 */ /* 0x060fe4000f8e02ff */
[----:B------:R-:W-:-:S04]  /*e150*/  IMAD.WIDE.U32 R4, R6, UR43, R4 ;  /* 0x0000002b06047c25 */ /* 0x000fc8000f8e0004 */
[----:B------:R-:W-:Y:S02]  /*e160*/  IMAD R3, R7, UR43, R0 ;  /* 0x0000002b07037c24 */ /* 0x000fe4000f8e0200 */
[C---:B-1----:R-:W-:Y:S02]  /*e170*/  IMAD R0, R8.reuse, UR6, RZ ;  /* 0x0000000608007c24 */ /* 0x042fe4000f8e02ff */
        /* <DEDUP_REMOVED lines=8> */
.L_x_1563:
[----:B------:R-:W-:Y:S05]  /*e200*/  BSYNC B0 ;  /* 0x0000000000007941 */ /* 0x000fea0003800000 */
.L_x_1562:
[----:B------:R-:W-:Y:S01]  /*e210*/  R2UR UR7, R147 ;  /* 0x00000000930772ca */ /* 0x000fe200000e0000 */
[----:B---3--:R-:W-:Y:S01]  /*e220*/  IMAD R0, R10, UR5, RZ ;  /* 0x000000050a007c24 */ /* 0x008fe2000f8e02ff */
[----:B------:R-:W-:Y:S01]  /*e230*/  SHF.R.S32.HI R4, RZ, 0x2, R15 ;  /* 0x00000002ff047819 */ /* 0x000fe2000001140f */
[----:B------:R-:W-:Y:S01]  /*e240*/  IMAD.SHL.U32 R8, R51, 0x8, RZ ;  /* 0x0000000833087824 */ /* 0x000fe200078e00ff */
[----:B------:R-:W-:Y:S01]  /*e250*/  BSSY B0, `(.L_x_1564) ;  /* 0x0000026000007945 */ /* 0x000fe20003800000 */
[----:B-1----:R-:W-:Y:S02]  /*e260*/  IMAD R3, R11, UR43, R0 ;  /* 0x0000002b0b037c24 */ /* 0x002fe4000f8e0200 */
[----:B------:R-:W-:Y:S01]  /*e270*/  VIADD R0, R4, 0x60 ;  /* 0x0000006004007836 */ /* 0x000fe20000000000 */
[----:B------:R-:W-:-:S05]  /*e280*/  SHF.R.S32.HI R9, RZ, 0x1f, R8 ;  /* 0x0000001fff097819 */ /* 0x000fca0000011408 */
[----:B------:R-:W-:Y:S01]  /*e290*/  ULOP3.LUT UR5, URZ, UR7, URZ, 0x33, !UPT ;  /* 0x000000073f057292 */ /* 0x000fe2000f8e333f */
[----:B------:R-:W-:-:S04]  /*e2a0*/  IMAD.WIDE.U32 R6, R10, UR43, R8 ;  /* 0x0000002b0a067c25 */ /* 0x000fc8000f8e0008 */
[----:B----4-:R-:W-:Y:S02]  /*e2b0*/  IMAD R10, R12, UR6, RZ ;  /* 0x000000060c0a7c24 */ /* 0x010fe4000f8e02ff */
[----:B------:R-:W-:Y:S02]  /*e2c0*/  VIADD R15, R14, UR5 ;  /* 0x000000050e0f7c36 */ /* 0x000fe40008000000 */
[----:B------:R-:W-:Y:S02]  /*e2d0*/  IMAD.IADD R7, R7, 0x1, R3 ;  /* 0x0000000107077824 */ /* 0x000fe400078e0203 */
[----:B--2---:R-:W-:Y:S02]  /*e2e0*/  IMAD R5, R15, -0xc0, R20 ;  /* 0xffffff400f057824 */ /* 0x004fe400078e0214 */
[----:B------:R-:W-:Y:S02]  /*e2f0*/  IMAD R3, R13, UR44, R10 ;  /* 0x0000002c0d037c24 */ /* 0x000fe4000f8e020a */
[----:B------:R-:W-:Y:S01]  /*e300*/  IMAD.WIDE.U32 R10, R12, UR44, R6 ;  /* 0x0000002c0c0a7c25 */ /* 0x000fe2000f8e0006 */
[----:B------:R-:W-:-:S02]  /*e310*/  ISETP.GE.AND P0, PT, R4, R5, PT ;  /* 0x000000050400720c */ /* 0x000fc40003f06270 */
[----:B------:R-:W-:Y:S01]  /*e320*/  ISETP.GE.AND P3, PT, R0, R5, PT ;  /* 0x000000050000720c */ /* 0x000fe20003f66270 */
[----:B------:R-:W-:Y:S01]  /*e330*/  IMAD.IADD R13, R11, 0x1, R3 ;  /* 0x000000010b0d7824 */ /* 0x000fe200078e0203 */
[----:B------:R-:W-:-:S03]  /*e340*/  SHF.R.S32.HI R5, RZ, 0x1f, R4 ;  /* 0x0000001fff057819 */ /* 0x000fc60000011404 */
[----:B------:R-:W-:-:S06]  /*e350*/  IMAD.WIDE R6, R15, 0xc0, R4 ;  /* 0x000000c00f067825 */ /* 0x000fcc00078e0204 */
        /* <DEDUP_REMOVED lines=10> */
[----:B------:R-:W-:Y:S01]  /*e400*/  IMAD.MOV.U32 R5, RZ, RZ, R13 ;  /* 0x000000ffff057224 */ /* 0x000fe200078e000d */
[----:B------:R-:W-:Y:S01]  /*e410*/  ULDC.64 UR8, c[0x0][0x208] ;  /* 0x0000820000087ab9 */ /* 0x000fe20000000a00 */
        /* <DEDUP_REMOVED lines=9> */
.L_x_1565:
[----:B------:R-:W-:Y:S05]  /*e4b0*/  BSYNC B0 ;  /* 0x0000000000007941 */ /* 0x000fea0003800000 */
.L_x_1564:
[----:B------:R-:W-:Y:S04]  /*e4c0*/  BSSY B0, `(.L_x_1559) ;  /* 0x0000018000007945 */ /* 0x000fe80003800000 */
[----:B------:R-:W-:Y:S05]  /*e4d0*/  @P3 BRA `(.L_x_1566) ;  /* 0x0000000000583947 */ /* 0x000fea0003800000 */
[----:B------:R-:W-:Y:S01]  /*e4e0*/  IADD3 R3, P0, R6, 0x60, RZ ;  /* 0x0000006006037810 */ /* 0x000fe20007f1e0ff */
[----:B------:R-:W-:Y:S01]  /*e4f0*/  ULDC UR5, c[0x0][0xa8c] ;  /* 0x0002a30000057ab9 */ /* 0x000fe20000000800 */
[----:B------:R-:W-:Y:S01]  /*e500*/  ULDC.64 UR6, c[0x0][0xad8] ;  /* 0x0002b60000067ab9 */ /* 0x000fe20000000a00 */
[----:B------:R-:W-:Y:S01]  /*e510*/  IMAD.MOV.U32 R4, RZ, RZ, R10 ;  /* 0x000000ffff047224 */ /* 0x000fe200078e000a */
[C---:B------:R-:W-:Y:S01]  /*e520*/  ISETP.GE.AND P1, PT, R8.reuse, UR5, PT ;  /* 0x0000000508007c0c */ /* 0x040fe2000bf26270 */
[----:B------:R-:W-:Y:S01]  /*e530*/  IMAD.X R6, RZ, RZ, R7, P0 ;  /* 0x000000ffff067224 */ /* 0x000fe200000e0607 */
[----:B------:R-:W-:Y:S01]  /*e540*/  ULDC.64 UR8, c[0x0][0x208] ;  /* 0x0000820000087ab9 */ /* 0x000fe20000000a00 */
        /* <DEDUP_REMOVED lines=15> */
.L_x_1566:
[----:B------:R-:W-:Y:S05]  /*e640*/  BSYNC B0 ;  /* 0x0000000000007941 */ /* 0x000fea0003800000 */
.L_x_1559:
[----:B------:R-:W3:Y:S02]  /*e650*/  LDC R0, c[0x0][0xda8] ;  /* 0x00036a00ff007b82 */ /* 0x000ee40000000800 */
[----:B---3--:R-:W-:-:S13]  /*e660*/  ISETP.LE.AND P0, PT, R0, UR4, PT ;  /* 0x0000000400007c0c */ /* 0x008fda000bf03270 */
[----:B------:R-:W-:Y:S05]  /*e670*/  @!P0 BRA `(.L_x_1567) ;  /* 0xffffff2400f08947 */ /* 0x000fea000383ffff */
[----:B------:R-:W-:Y:S05]  /*e680*/  EXIT ;  /* 0x000000000000794d */ /* 0x000fea0003800000 */
.L_x_1523:
[----:B------:R-:W-:-:S08]  /*e690*/  NOP ;  /* 0x0000000000007918 */ /* 0x000fd00000000000 */
[----:B------:R-:W1:-:S00]  /*e6a0*/  USETMAXREG.DEALLOC.CTAPOOL 0x20 ;  /* 0x00000020000079c8 */ /* 0x000e4000080e0500 */
[----:B-1----:R-:W-:-:S05]  /*e6b0*/  LOP3.LUT R16, R0, 0x3, RZ, 0xc0, !PT ;  /* 0x0000000300107812 */ /* 0x002fca00078ec0ff */
[----:B------:R-:W1:Y:S02]  /*e6c0*/  SHFL.IDX PT, R0, R16, RZ, 0x1f ;  /* 0x00001fff10007589 */ /* 0x000e6400000e0000 */
[----:B-1----:R-:W-:-:S13]  /*e6d0*/  ISETP.NE.AND P0, PT, R0, RZ, PT ;  /* 0x000000ff0000720c */ /* 0x002fda0003f05270 */
[----:B------:R-:W-:Y:S05]  /*e6e0*/  @P0 EXIT ;  /* 0x000000000000094d */ /* 0x000fea0003800000 */
[----:B------:R-:W1:Y:S01]  /*e6f0*/  S2UR UR4, SR_CTAID.X ;  /* 0x00000000000479c3 */ /* 0x000e620000002500 */
[----:B------:R-:W-:Y:S02]  /*e700*/  IMAD.MOV.U32 R23, RZ, RZ, RZ ;  /* 0x000000ffff177224 */ /* 0x000fe400078e00ff */
[----:B------:R-:W-:Y:S02]  /*e710*/  IMAD.MOV.U32 R22, RZ, RZ, 0x1 ;  /* 0x00000001ff167424 */ /* 0x000fe400078e00ff */
[----:B------:R-:W-:-:S03]  /*e720*/  IMAD.MOV.U32 R19, RZ, RZ, RZ ;  /* 0x000000ffff137224 */ /* 0x000fc600078e00ff */
[----:B------:R-:W1:Y:S02]  /*e730*/  LDC R0, c[0x0][0xda8] ;  /* 0x00036a00ff007b82 */ /* 0x000e640000000800 */
[----:B-1----:R-:W-:-:S13]  /*e740*/  ISETP.LE.AND P0, PT, R0, UR4, PT ;  /* 0x0000000400007c0c */ /* 0x002fda000bf03270 */
[----:B------:R-:W-:Y:S05]  /*e750*/  @P0 BRA `(.L_x_1568) ;  /* 0x0000002c000c0947 */ /* 0x000fea0003800000 */
[----:B------:R-:W-:Y:S01]  /*e760*/  LOP3.LUT R27, R2, 0x1f, RZ, 0xc0, !PT ;  /* 0x0000001f021b7812 */ /* 0x000fe200078ec0ff */
[----:B------:R-:W-:Y:S01]  /*e770*/  IMAD.U32 R26, RZ, RZ, UR4 ;  /* 0x00000004ff1a7e24 */ /* 0x000fe2000f8e00ff */
[----:B------:R-:W-:Y:S01]  /*e780*/  ULDC UR44, c[0x0][0xc] ;  /* 0x00000300002c7ab9 */ /* 0x000fe20000000800 */
[----:B------:R-:W-:Y:S01]  /*e790*/  IMAD.MOV.U32 R19, RZ, RZ, RZ ;  /* 0x000000ffff137224 */ /* 0x000fe200078e00ff */
[----:B------:R-:W-:Y:S01]  /*e7a0*/  ULDC.64 UR38, c[0x0][0x198] ;  /* 0x0000660000267ab9 */ /* 0x000fe20000000a00 */
[----:B------:R-:W-:Y:S02]  /*e7b0*/  IMAD.MOV.U32 R22, RZ, RZ, 0x1 ;  /* 0x00000001ff167424 */ /* 0x000fe400078e00ff */
[----:B------:R-:W-:-:S07]  /*e7c0*/  IMAD.MOV.U32 R23, RZ, RZ, RZ ;  /* 0x000000ffff177224 */ /* 0x000fce00078e00ff */
.L_x_1616:
        /* <DEDUP_REMOVED lines=21> */
.L_x_1569:
[----:B------:R-:W-:Y:S01]  /*e920*/  ULDC UR9, c[0x0][0xdc4] ;  /* 0x0003710000097ab9 */ /* 0x000fe20000000800 */
[----:B------:R-:W-:Y:S01]  /*e930*/  UMOV UR7, UR8 ;  /* 0x0000000800077c82 */ /* 0x000fe20008000000 */
[----:B------:R-:W-:-:S11]  /*e940*/  UISETP.NE.AND UP0, UPT, UR9, 0x1, UPT ;  /* 0x000000010900788c */ /* 0x000fd6000bf05270 */
[----:B------:R-:W-:Y:S02]  /*e950*/  @UP0 ULDC.64 UR10, c[0x0][0xdc8] ;  /* 0x00037200000a0ab9 */ /* 0x000fe40000000a00 */
[----:B------:R-:W-:-:S04]  /*e960*/  UIMAD.WIDE.U32 UR4, UR8, UR10, URZ ;  /* 0x0000000a080472a5 */ /* 0x000fc8000f8e003f */
[----:B------:R-:W-:-:S04]  /*e970*/  @UP0 USHF.R.U32.HI UR7, URZ, UR11, UR5 ;  /* 0x0000000b3f070299 */ /* 0x000fc80008011605 */
[----:B------:R-:W-:-:S12]  /*e980*/  UIMAD UR4, UR7, UR9, URZ ;  /* 0x00000009070472a4 */ /* 0x000fd8000f8e023f */
.L_x_1570:
[----:B------:R-:W1:Y:S01]  /*e990*/  LDC R0, c[0x0][0x404] ;  /* 0x00010100ff007b82 */ /* 0x000e620000000800 */
[----:B------:R-:W-:Y:S01]  /*e9a0*/  ULOP3.LUT UR5, URZ, UR7, URZ, 0x33, !UPT ;  /* 0x000000073f057292 */ /* 0x000fe2000f8e333f */
[----:B------:R-:W-:Y:S01]  /*e9b0*/  BSSY B6, `(.L_x_1571) ;  /* 0x000028e000067945 */ /* 0x000fe20003800000 */
[----:B------:R-:W-:Y:S01]  /*e9c0*/  ULDC.64 UR10, c[0x0][0x3f8] ;  /* 0x0000fe00000a7ab9 */ /* 0x000fe20000000a00 */
[----:B------:R-:W-:Y:S01]  /*e9d0*/  ULDC UR7, c[0x0][0xdac] ;  /* 0x00036b0000077ab9 */ /* 0x000fe20000000800 */
[----:B------:R-:W-:Y:S01]  /*e9e0*/  ISETP.NE.U32.AND P0, PT, RZ, UR10, PT ;  /* 0x0000000aff007c0c */ /* 0x000fe2000bf05070 */
[----:B------:R-:W-:Y:S02]  /*e9f0*/  UIADD3 UR5, UR5, UR7, URZ ;  /* 0x0000000705057290 */ /* 0x000fe4000fffe03f */
[----:B------:R-:W2:Y:S01]  /*ea00*/  LDC R2, c[0x0][0x288] ;  /* 0x0000a200ff027b82 */ /* 0x000ea20000000800 */
[----:B------:R-:W-:Y:S01]  /*ea10*/  ISETP.NE.AND.EX P0, PT, RZ, UR11, PT, P0 ;  /* 0x0000000bff007c0c */ /* 0x000fe2000bf05300 */
[----:B------:R-:W-:Y:S01]  /*ea20*/  UIMAD UR41, UR5, 0xc0, URZ ;  /* 0x000000c0052978a4 */ /* 0x000fe2000f8e023f */
[----:B------:R-:W-:Y:S01]  /*ea30*/  ULDC UR7, c[0x0][0xdb8] ;  /* 0x00036e0000077ab9 */ /* 0x000fe20000000800 */
[----:B------:R-:W-:-:S02]  /*ea40*/  UIADD3 UR4, UR8, -UR4, URZ ;  /* 0x8000000408047290 */ /* 0x000fc4000fffe03f */
[----:B------:R-:W-:Y:S02]  /*ea50*/  UISETP.NE.AND UP0, UPT, UR7, 0x1, UPT ;  /* 0x000000010700788c */ /* 0x000fe4000bf05270 */
[----:B------:R-:W3:Y:S01]  /*ea60*/  LDC R4, c[0x0][0x2e0] ;  /* 0x0000b800ff047b82 */ /* 0x000ee20000000800 */
[----:B------:R-:W-:Y:S01]  /*ea70*/  IMAD.U32 R5, RZ, RZ, UR41 ;  /* 0x00000029ff057e24 */ /* 0x000fe2000f8e00ff */
[----:B------:R-:W-:Y:S02]  /*ea80*/  ULDC UR5, c[0x0][0xdc4] ;  /* 0x0003710000057ab9 */ /* 0x000fe40000000800 */
[----:B------:R-:W-:Y:S01]  /*ea90*/  UIMAD UR6, UR6, UR5, UR4 ;  /* 0x00000005060672a4 */ /* 0x000fe2000f8e0204 */
[----:B-1----:R-:W-:-:S04]  /*eaa0*/  SEL R3, R0, 0x1, P0 ;  /* 0x0000000100037807 */ /* 0x002fc80000000000 */
[----:B------:R-:W-:Y:S01]  /*eab0*/  @UP0 ULDC UR4, c[0x0][0xdbc] ;  /* 0x00036f0000040ab9 */ /* 0x000fe20000000800 */
[----:B------:R-:W-:Y:S01]  /*eac0*/  @UP0 ULDC UR8, c[0x0][0xdc0] ;  /* 0x0003700000080ab9 */ /* 0x000fe20000000800 */
[----:B------:R-:W-:Y:S02]  /*ead0*/  UIMAD.WIDE.U32 UR4, UR6, UR4, URZ ;  /* 0x00000004060472a5 */ /* 0x000fe4000f8e003f */
[----:B------:R-:W-:Y:S01]  /*eae0*/  UMOV UR43, UR6 ;  /* 0x00000006002b7c82 */ /* 0x000fe20008000000 */
[----:B--2---:R-:W-:Y:S01]  /*eaf0*/  IADD3 R2, R5, 0x14f, -R2 ;  /* 0x0000014f05027810 */ /* 0x004fe20007ffe802 */
[----:B------:R-:W-:-:S04]  /*eb00*/  @UP0 USHF.R.U32.HI UR43, URZ, UR8, UR5 ;  /* 0x000000083f2b0299 */ /* 0x000fc80008011605 */
[----:B------:R-:W-:Y:S01]  /*eb10*/  UIADD3 UR42, -UR43, URZ, URZ ;  /* 0x0000003f2b2a7290 */ /* 0x000fe2000fffe13f */
[----:B---3--:R-:W-:-:S03]  /*eb20*/  IMAD R0, R3, R4, 0x8f ;  /* 0x0000008f03007424 */ /* 0x008fc600078e0204 */
[----:B------:R-:W-:Y:S01]  /*eb30*/  UIMAD UR42, UR7, UR42, UR6 ;  /* 0x0000002a072a72a4 */ /* 0x000fe2000f8e0206 */
[----:B------:R-:W-:Y:S02]  /*eb40*/  IMAD R2, R3, R4, R2 ;  /* 0x0000000403027224 */ /* 0x000fe400078e0202 */
[----:B------:R-:W-:-:S04]  /*eb50*/  IMAD.HI R0, R0, 0x38e38e39, RZ ;  /* 0x38e38e3900007827 */ /* 0x000fc800078e02ff */
[----:B------:R-:W-:Y:S01]  /*eb60*/  IMAD.HI R2, R2, 0x38e38e39, RZ ;  /* 0x38e38e3902027827 */ /* 0x000fe200078e02ff */
[----:B------:R-:W-:-:S04]  /*eb70*/  SHF.R.U32.HI R3, RZ, 0x1f, R0 ;  /* 0x0000001fff037819 */ /* 0x000fc80000011600 */
[----:B------:R-:W-:Y:S02]  /*eb80*/  SHF.R.U32.HI R5, RZ, 0x1f, R2 ;  /* 0x0000001fff057819 */ /* 0x000fe40000011602 */
[----:B------:R-:W-:Y:S02]  /*eb90*/  LEA.HI.SX32 R3, R0, R3, 0x1b ;  /* 0x0000000300037211 */ /* 0x000fe400078fdaff */
[----:B------:R-:W-:-:S04]  /*eba0*/  LEA.HI.SX32 R2, R2, R5, 0x1b ;  /* 0x0000000502027211 */ /* 0x000fc800078fdaff */
[----:B------:R-:W-:-:S04]  /*ebb0*/  VIMNMX R25, R3, R2, PT ;  /* 0x0000000203197248 */ /* 0x000fc80003fe0100 */
[----:B------:R-:W-:-:S13]  /*ebc0*/  ISETP.GT.AND P0, PT, R25, RZ, PT ;  /* 0x000000ff1900720c */ /* 0x000fda0003f04270 */
[----:B------:R-:W-:Y:S05]  /*ebd0*/  @P0 BRA `(.L_x_1572) ;  /* 0x0000000000440947 */ /* 0x000fea0003800000 */
[----:B------:R-:W-:Y:S01]  /*ebe0*/  ISETP.NE.AND P0, PT, R27, RZ, PT ;  /* 0x000000ff1b00720c */ /* 0x000fe20003f05270 */
[----:B------:R-:W-:-:S12]  /*ebf0*/  IMAD.MOV.U32 R13, RZ, RZ, R26 ;  /* 0x000000ffff0d7224 */ /* 0x000fd800078e001a */
[----:B------:R-:W-:Y:S05]  /*ec00*/  @P0 BRA `(.L_x_1573) ;  /* 0x0000002400a00947 */ /* 0x000fea0003800000 */
[----:B------:R-:W1:Y:S01]  /*ec10*/  S2R R7, SR_LANEID ;  /* 0x0000000000077919 */ /* 0x000e620000000000 */
[----:B------:R-:W-:Y:S01]  /*ec20*/  VOTEU.ANY UR4, UPT, PT ;  /* 0x0000000000047886 */ /* 0x000fe200038e0100 */
[----:B------:R-:W2:Y:S01]  /*ec30*/  LDC.64 R2, c[0x0][0xdf0] ;  /* 0x00037c00ff027b82 */ /* 0x000ea20000000a00 */
[----:B------:R-:W1:Y:S01]  /*ec40*/  FLO.U32 R0, UR4 ;  /* 0x0000000400007d00 */ /* 0x000e6200080e0000 */
[----:B------:R-:W-:-:S07]  /*ec50*/  ULDC.64 UR6, c[0x0][0x208] ;  /* 0x0000820000067ab9 */ /* 0x000fce0000000a00 */
        /* <DEDUP_REMOVED lines=9> */
.L_x_1572:
[----:B------:R-:W1:Y:S01]  /*ecf0*/  S2R R3, SR_CgaCtaId ;  /* 0x0000000000037919 */ /* 0x000e620000008800 */
[----:B------:R-:W-:-:S04]  /*ed00*/  MOV R24, 0x400 ;  /* 0x0000040000187802 */ /* 0x000fc80000000f00 */
[----:B-1----:R-:W-:-:S05]  /*ed10*/  LEA R24, R3, R24, 0x18 ;  /* 0x0000001803187211 */ /* 0x002fca00078ec0ff */
[----:B------:R-:W-:-:S05]  /*ed20*/  VIADD R0, R24, 0x16a00 ;  /* 0x00016a0018007836 */ /* 0x000fca0000000000 */
[----:B------:R-:W-:-:S13]  /*ed30*/  LOP3.LUT P0, RZ, R0, 0x1bf, RZ, 0xc0, !PT ;  /* 0x000001bf00ff7812 */ /* 0x000fda000780c0ff */
        /* <DEDUP_REMOVED lines=17> */
.L_x_1574:
[----:B------:R-:W-:-:S05]  /*ee50*/  VIADD R0, R24, 0x200 ;  /* 0x0000020018007836 */ /* 0x000fca0000000000 */
[----:B------:R-:W-:-:S13]  /*ee60*/  LOP3.LUT P0, RZ, R0, 0x1bf, RZ, 0xc0, !PT ;  /* 0x000001bf00ff7812 */ /* 0x000fda000780c0ff */
        /* <DEDUP_REMOVED lines=17> */
.L_x_1576:
[----:B------:R-:W1:Y:S01]  /*ef80*/  LDC.64 R2, c[0x4][R2] ;  /* 0x0100000002027b82 */ /* 0x000e620000000a00 */
        /* <DEDUP_REMOVED lines=11> */
[----:B------:R-:W-:-:S07]  /*f040*/  IMAD.MOV.U32 R13, RZ, RZ, RZ ;  /* 0x000000ffff0d7224 */ /* 0x000fce00078e00ff */
[----:B------:R-:W-:-:S07]  /*f050*/  LEPC R20, `(.L_x_1575) ;  /* 0x000000001014794e */ /* 0x000fce0000000000 */
[----:B-1----:R-:W-:Y:S05]  /*f060*/  CALL.ABS.NOINC R2 ;  /* 0x0000000002007343 */ /* 0x002fea0003c00000 */
.L_x_1575:
[----:B------:R-:W-:Y:S01]  /*f070*/  ULDC.64 UR4, c[0x0][0x9f8] ;  /* 0x00027e0000047ab9 */ /* 0x000fe20000000a00 */
[----:B------:R-:W-:Y:S01]  /*f080*/  IMAD.U32 R5, RZ, RZ, UR43 ;  /* 0x0000002bff057e24 */ /* 0x000fe2000f8e00ff */
[----:B------:R-:W-:Y:S01]  /*f090*/  ISETP.NE.U32.AND P0, PT, RZ, UR4, PT ;  /* 0x00000004ff007c0c */ /* 0x000fe2000bf05070 */
[----:B------:R-:W-:Y:S01]  /*f0a0*/  IMAD.U32 R0, RZ, RZ, UR43 ;  /* 0x0000002bff007e24 */ /* 0x000fe2000f8e00ff */
[----:B------:R-:W-:Y:S02]  /*f0b0*/  ULDC.64 UR6, c[0x0][0x208] ;  /* 0x0000820000067ab9 */ /* 0x000fe40000000a00 */
        /* <DEDUP_REMOVED lines=16> */
[----:B--2---:R-:W-:-:S02]  /*f1c0*/  IMAD.U32 R4, RZ, RZ, UR42 ;  /* 0x0000002aff047e24 */ /* 0x004fc4000f8e00ff */
[----:B------:R-:W-:-:S05]  /*f1d0*/  VOTEU.ALL UP1, P1 ;  /* 0x00000000003f7886 */ /* 0x000fca0000820000 */
[----:B------:R-:W-:Y:S01]  /*f1e0*/  @!UP1 UIADD3 UR4, UP0, UR38, 0x270, URZ ;  /* 0x0000027026049890 */ /* 0x000fe2000ff1e03f */
[----:B-1----:R-:W-:Y:S02]  /*f1f0*/  ISETP.NE.AND P2, PT, R2, 0x1, PT ;  /* 0x000000010200780c */ /* 0x002fe40003f45270 */
[----:B------:R-:W1:Y:S01]  /*f200*/  LDC.64 R2, c[0x0][0x3f8] ;  /* 0x0000fe00ff027b82 */ /* 0x000e620000000a00 */
[----:B------:R-:W-:-:S09]  /*f210*/  @!UP1 UIADD3.X UR5, URZ, UR39, URZ, UP0, !UPT ;  /* 0x000000273f059290 */ /* 0x000fd200087fe43f */
[----:B------:R2:W-:Y:S01]  /*f220*/  @!UP1 UTMAPF.L2.4D [UR40], [UR4] ;  /* 0x00000028040095b8 */ /* 0x0005e20008018000 */
[----:B------:R-:W4:Y:S01]  /*f230*/  @P2 LDC R6, c[0x0][0x42c] ;  /* 0x00010b00ff062b82 */ /* 0x000f220000000800 */
[----:B------:R2:W-:Y:S07]  /*f240*/  @!UP1 UTMAPF.L2.4D [UR8], [UR4] ;  /* 0x00000008040095b8 */ /* 0x0005ee0008018000 */
[----:B------:R-:W5:Y:S01]  /*f250*/  @P2 LDC R8, c[0x0][0x430] ;  /* 0x00010c00ff082b82 */ /* 0x000f620000000800 */
[----:B-1----:R-:W-:Y:S01]  /*f260*/  ISETP.NE.U32.AND P0, PT, R2, RZ, PT ;  /* 0x000000ff0200720c */ /* 0x002fe20003f05070 */
[----:B------:R2:W-:Y:S03]  /*f270*/  @!UP1 UTMAPF.L2.4D [UR12], [UR4] ;  /* 0x0000000c040095b8 */ /* 0x0005e60008018000 */
[----:B------:R-:W-:Y:S01]  /*f280*/  ISETP.NE.AND.EX P0, PT, R3, RZ, PT, P0 ;  /* 0x000000ff0300720c */ /* 0x000fe20003f05300 */
[----:B----4-:R-:W-:-:S04]  /*f290*/  @P2 IMAD.HI.U32 R5, R6, UR42, RZ ;  /* 0x0000002a06052c27 */ /* 0x010fc8000f8e00ff */
[----:B------:R-:W-:Y:S01]  /*f2a0*/  VIADD R6, R25, 0xffffffff ;  /* 0xffffffff19067836 */ /* 0x000fe20000000000 */
[----:B-----5:R-:W-:-:S03]  /*f2b0*/  @P2 SHF.R.U32.HI R4, RZ, R8, R5 ;  /* 0x00000008ff042219 */ /* 0x020fc60000011605 */
[----:B------:R-:W-:Y:S01]  /*f2c0*/  IMAD.MOV.U32 R5, RZ, RZ, R6 ;  /* 0x000000ffff057224 */ /* 0x000fe200078e0006 */
[----:B---3--:R-:W-:Y:S01]  /*f2d0*/  SEL R9, R0, RZ, !P0 ;  /* 0x000000ff00097207 */ /* 0x008fe20004000000 */
[----:B--2---:R-:W-:Y:S06]  /*f2e0*/  BRA.DIV UR6, `(.L_x_1577) ;  /* 0x0000002606887947 */ /* 0x004fec000b800000 */
.L_x_1628:
[----:B------:R-:W-:Y:S01]  /*f2f0*/  UMOV UR4, 0xffffffff ;  /* 0xffffffff00047882 */ /* 0x000fe20000000000 */
[----:B------:R-:W-:Y:S02]  /*f300*/  SHF.R.S32.HI R8, RZ, 0x1f, R0 ;  /* 0x0000001fff087819 */ /* 0x000fe40000011400 */
[----:B------:R-:W-:Y:S05]  /*f310*/  BRA.DIV UR4, `(.L_x_1578) ;  /* 0x00000026049c7947 */ /* 0x000fea000b800000 */
[----:B------:R-:W-:-:S13]  /*f320*/  ELECT P6, URZ, PT ;  /* 0x00000000003f782f */ /* 0x000fda00038c0000 */
.L_x_1631:
[----:B------:R-:W-:Y:S05]  /*f330*/  @!P6 BRA `(.L_x_1579) ;  /* 0x0000000000ece947 */ /* 0x000fea0003800000 */
[----:B------:R-:W-:Y:S01]  /*f340*/  IMAD R13, R19, 0x8, R24 ;  /* 0x00000008130d7824 */ /* 0x000fe200078e0218 */
[----:B------:R-:W-:Y:S01]  /*f350*/  SHF.L.U32 R12, R22, 0x1f, RZ ;  /* 0x0000001f160c7819 */ /* 0x000fe200000006ff */
        /* <DEDUP_REMOVED lines=21> */
.L_x_1580:
[----:B------:R-:W2:Y:S01]  /*f4b0*/  SYNCS.PHASECHK.TRANS64.TRYWAIT P2, [R13+URZ+0x31c40], R12 ;  /* 0x031c400c0d0075a7 */ /* 0x000ea2000804017f */
[----:B------:R-:W-:Y:S01]  /*f4c0*/  ISETP.NE.AND P3, PT, R18, RZ, PT ;  /* 0x000000ff1200720c */ /* 0x000fe20003f65270 */
[----:B--2---:R-:W-:-:S12]  /*f4d0*/  @!P2 BRA `(.L_x_1581) ;  /* 0x00000024004ca947 */ /* 0x004fd80003800000 */
.L_x_1632:
[----:B------:R-:W-:Y:S05]  /*f4e0*/  @P3 BRA `(.L_x_1582) ;  /* 0x0000000000143947 */ /* 0x000fea0003800000 */
[----:B------:R-:W-:Y:S01]  /*f4f0*/  ISETP.NE.AND P2, PT, R27, RZ, PT ;  /* 0x000000ff1b00720c */ /* 0x000fe20003f45270 */
[----:B-1----:R-:W-:-:S04]  /*f500*/  IMAD.MOV.U32 R6, RZ, RZ, 0x6c00 ;  /* 0x00006c00ff067424 */ /* 0x002fc800078e00ff */
[----:B------:R3:W-:Y:S08]  /*f510*/  SYNCS.ARRIVE.TRANS64 RZ, [R13+URZ+0x31c30], R6 ;  /* 0x031c30060dff79a7 */ /* 0x0007f0000800003f */
[----:B------:R-:W-:Y:S05]  /*f520*/  @!P2 BRA `(.L_x_1582) ;  /* 0x000000000004a947 */ /* 0x000fea0003800000 */
[----:B------:R-:W-:Y:S01]  /*f530*/  BPT.TRAP 0x1 ;  /* 0x000000040000795c */ /* 0x000fe20000300000 */
.L_x_1582:
[----:B-1-3--:R-:W-:Y:S01]  /*f540*/  IMAD R6, R19, 0x6c00, R24 ;  /* 0x00006c0013067824 */ /* 0x00afe200078e0218 */
        /* <DEDUP_REMOVED lines=26> */
.L_x_1579:
[----:B------:R-:W-:Y:S05]  /*f6f0*/  WARPSYNC.ALL ;  /* 0x0000000000007948 */ /* 0x000fea0003800000 */
[----:B------:R-:W-:Y:S01]  /*f700*/  ELECT P2, URZ, PT ;  /* 0x00000000003f782f */ /* 0x000fe20003840000 */
[----:B------:R-:W-:Y:S01]  /*f710*/  BAR.SYNC.DEFER_BLOCKING 0x8, 0x1a0 ;  /* 0x0206800000007b1d */ /* 0x000fe20000010000 */
[----:B------:R-:W-:Y:S01]  /*f720*/  VIADD R23, R23, 0x1 ;  /* 0x0000000117177836 */ /* 0x000fe20000000000 */
[----:B------:R-:W-:Y:S01]  /*f730*/  UIADD3 UR4, UP0, UR38, 0x270, URZ ;  /* 0x0000027026047890 */ /* 0x000fe2000ff1e03f */
[----:B------:R-:W-:-:S03]  /*f740*/  ISETP.GE.AND P3, PT, R25, 0x2, PT ;  /* 0x000000021900780c */ /* 0x000fc60003f66270 */
[----:B------:R-:W-:Y:S01]  /*f750*/  UIADD3.X UR5, URZ, UR39, URZ, UP0, !UPT ;  /* 0x000000273f057290 */ /* 0x000fe200087fe43f */
[----:B------:R-:W-:Y:S01]  /*f760*/  UMOV UR27, UR41 ;  /* 0x00000029001b7c82 */ /* 0x000fe20008000000 */
[----:B------:R-:W-:Y:S01]  /*f770*/  UMOV UR28, UR42 ;  /* 0x0000002a001c7c82 */ /* 0x000fe20008000000 */
[----:B------:R-:W-:Y:S01]  /*f780*/  UMOV UR29, UR43 ;  /* 0x0000002b001d7c82 */ /* 0x000fe20008000000 */
[----:B------:R-:W-:Y:S02]  /*f790*/  UMOV UR6, 0x0 ;  /* 0x0000000000067882 */ /* 0x000fe40000000000 */
[----:B------:R-:W-:Y:S01]  /*f7a0*/  @P2 VIADD R6, R24, 0xda00 ;  /* 0x0000da0018062836 */ /* 0x000fe20000000000 */
[----:B------:R-:W-:Y:S01]  /*f7b0*/  UMOV UR7, 0x12f00000 ;  /* 0x12f0000000077882 */ /* 0x000fe20000000000 */
[----:B------:R-:W-:Y:S01]  /*f7c0*/  @P2 IMAD.MOV.U32 R7, RZ, RZ, 0x9000 ;  /* 0x00009000ff072424 */ /* 0x000fe200078e00ff */
[----:B------:R-:W-:Y:S01]  /*f7d0*/  UMOV UR26, URZ ;  /* 0x0000003f001a7c82 */ /* 0x000fe20008000000 */
[----:B------:R-:W-:Y:S01]  /*f7e0*/  UMOV UR19, UR41 ;  /* 0x0000002900137c82 */ /* 0x000fe20008000000 */
[----:B------:R-:W-:Y:S01]  /*f7f0*/  @P2 R2UR UR24, R6 ;  /* 0x00000000061822ca */ /* 0x000fe200000e0000 */
[----:B------:R-:W-:Y:S01]  /*f800*/  @P2 VIADD R6, R24, 0x31c00 ;  /* 0x00031c0018062836 */ /* 0x000fe20000000000 */
[----:B------:R-:W-:Y:S01]  /*f810*/  UMOV UR20, UR42 ;  /* 0x0000002a00147c82 */ /* 0x000fe20008000000 */
[----:B------:R-:W-:Y:S01]  /*f820*/  UMOV UR21, UR43 ;  /* 0x0000002b00157c82 */ /* 0x000fe20008000000 */
[----:B------:R-:W-:Y:S01]  /*f830*/  UMOV UR18, 0x20 ;  /* 0x0000002000127882 */ /* 0x000fe20000000000 */
[----:B------:R-:W-:Y:S01]  /*f840*/  UMOV UR11, UR41 ;  /* 0x00000029000b7c82 */ /* 0x000fe20008000000 */
[----:B------:R-:W-:Y:S01]  /*f850*/  @P2 R2UR UR25, R6 ;  /* 0x00000000061922ca */ /* 0x000fe200000e0000 */
[----:B------:R-:W-:Y:S01]  /*f860*/  @P2 VIADD R6, R24, 0x10a00 ;  /* 0x00010a0018062836 */ /* 0x000fe20000000000 */
[----:B------:R1:W-:Y:S01]  /*f870*/  @P2 SYNCS.ARRIVE.TRANS64 RZ, [R24+URZ+0x31c00], R7 ;  /* 0x031c000718ff29a7 */ /* 0x0003e2000800003f */
[----:B------:R-:W-:Y:S01]  /*f880*/  UMOV UR12, UR42 ;  /* 0x0000002a000c7c82 */ /* 0x000fe20008000000 */
[----:B------:R-:W-:Y:S01]  /*f890*/  UMOV UR13, UR43 ;  /* 0x0000002b000d7c82 */ /* 0x000fe20008000000 */
[----:B------:R-:W-:Y:S01]  /*f8a0*/  UMOV UR10, 0x40 ;  /* 0x00000040000a7882 */ /* 0x000fe20000000000 */
[----:B------:R-:W-:Y:S01]  /*f8b0*/  @P2 R2UR UR16, R6 ;  /* 0x00000000061022ca */ /* 0x000fe200000e0000 */
[----:B------:R-:W-:-:S05]  /*f8c0*/  @P2 VIADD R6, R24, 0x13a00 ;  /* 0x00013a0018062836 */ /* 0x000fca0000000000 */
[----:B------:R-:W-:Y:S01]  /*f8d0*/  @P2 R2UR UR8, R6 ;  /* 0x00000000060822ca */ /* 0x000fe200000e0000 */
[----:B------:R-:W-:Y:S01]  /*f8e0*/  UMOV UR17, UR25 ;  /* 0x0000001900117c82 */ /* 0x000fe20008000000 */
[----:B------:R-:W-:Y:S01]  /*f8f0*/  LEA.HI R6, R23, R23, RZ, 0x1 ;  /* 0x0000001717067211 */ /* 0x000fe200078f08ff */
[----:B------:R3:W-:Y:S01]  /*f900*/  UTMALDG.4D [UR24], [UR4], desc[UR6] ;  /* 0x00000618040075b4 */ /* 0x0007e20008019000 */
[----:B------:R-:W-:Y:S02]  /*f910*/  UMOV UR9, UR25 ;  /* 0x0000001900097c82 */ /* 0x000fe40008000000 */
[----:B------:R-:W-:-:S05]  /*f920*/  LOP3.LUT R6, R6, 0xfffffffe, RZ, 0xc0, !PT ;  /* 0xfffffffe06067812 */ /* 0x000fca00078ec0ff */
[----:B------:R-:W-:Y:S01]  /*f930*/  IMAD.IADD R6, R23, 0x1, -R6 ;  /* 0x0000000117067824 */ /* 0x000fe200078e0a06 */
[----:B------:R3:W-:Y:S04]  /*f940*/  UTMALDG.4D [UR16], [UR4], desc[UR6] ;  /* 0x00000610040075b4 */ /* 0x0007e80008019000 */
[----:B-1----:R-:W-:Y:S01]  /*f950*/  SHF.L.U32 R7, R6, 0x1f, RZ ;  /* 0x0000001f06077819 */ /* 0x002fe200000006ff */
[----:B------:R3:W-:Y:S03]  /*f960*/  UTMALDG.4D [UR8], [UR4], desc[UR6] ;  /* 0x00000608040075b4 */ /* 0x0007e60008019000 */
[----:B------:R-:W1:Y:S02]  /*f970*/  SYNCS.PHASECHK.TRANS64.TRYWAIT P2, [R24+URZ+0x31c20], R7 ;  /* 0x031c2007180075a7 */ /* 0x000e64000804017f */
[----:B-1-3--:R-:W-:Y:S05]  /*f980*/  @!P2 BRA `(.L_x_1583) ;  /* 0x000000200034a947 */ /* 0x00afea0003800000 */
.L_x_1633:
[----:B------:R-:W-:Y:S05]  /*f990*/  @!P3 BRA `(.L_x_1584) ;  /* 0x000000140040b947 */ /* 0x000fea0003800000 */
[C---:B------:R-:W-:Y:S01]  /*f9a0*/  LOP3.LUT R6, R25.reuse, 0x1, RZ, 0xc0, !PT ;  /* 0x0000000119067812 */ /* 0x040fe200078ec0ff */
[----:B------:R-:W-:Y:S01]  /*f9b0*/  VIADD R11, R25, 0xfffffffe ;  /* 0xfffffffe190b7836 */ /* 0x000fe20000000000 */
[----:B------:R-:W-:Y:S02]  /*f9c0*/  ULDC.64 UR36, c[0x0][0x408] ;  /* 0x0001020000247ab9 */ /* 0x000fe40000000a00 */
[----:B------:R-:W-:Y:S01]  /*f9d0*/  ISETP.NE.U32.AND P2, PT, R6, 0x1, PT ;  /* 0x000000010600780c */ /* 0x000fe20003f45070 */
[----:B-1----:R-:W-:-:S12]  /*f9e0*/  IMAD.MOV.U32 R7, RZ, RZ, R11 ;  /* 0x000000ffff077224 */ /* 0x002fd800078e000b */
[----:B------:R-:W-:Y:S05]  /*f9f0*/  @!P2 BRA `(.L_x_1585) ;  /* 0x0000000400b8a947 */ /* 0x000fea0003800000 */
[----:B--2---:R-:W-:Y:S01]  /*fa00*/  VIADD R13, R19, 0x1 ;  /* 0x00000001130d7836 */ /* 0x004fe20000000000 */
[----:B------:R-:W-:Y:S04]  /*fa10*/  BSSY B0, `(.L_x_1586) ;  /* 0x0000069000007945 */ /* 0x000fe80003800000 */
[----:B------:R-:W-:-:S04]  /*fa20*/  ISETP.NE.AND P2, PT, R13, 0x2, PT ;  /* 0x000000020d00780c */ /* 0x000fc80003f45270 */
[----:B------:R-:W-:Y:S02]  /*fa30*/  SEL R7, RZ, 0x1, P2 ;  /* 0x00000001ff077807 */ /* 0x000fe40001000000 */
[----:B------:R-:W-:Y:S02]  /*fa40*/  SEL R13, R13, RZ, P2 ;  /* 0x000000ff0d0d7207 */ /* 0x000fe40001000000 */
[----:B------:R-:W-:Y:S01]  /*fa50*/  LOP3.LUT R10, R22, R7, RZ, 0x3c, !PT ;  /* 0x00000007160a7212 */ /* 0x000fe200078e3cff */
[----:B------:R-:W-:Y:S06]  /*fa60*/  @!P6 BRA `(.L_x_1587) ;  /* 0x00000004008ce947 */ /* 0x000fec0003800000 */
        /* <DEDUP_REMOVED lines=22> */
.L_x_1588:
[----:B-1----:R-:W-:Y:S01]  /*fbd0*/  IMAD R3, R13, 0x8, R24 ;  /* 0x000000080d037824 */ /* 0x002fe200078e0218 */
[----:B------:R-:W-:Y:S02]  /*fbe0*/  SHF.L.U32 R2, R10, 0x1f, RZ ;  /* 0x0000001f0a027819 */ /* 0x000fe400000006ff */
[----:B------:R-:W-:Y:S02]  /*fbf0*/  ISETP.NE.AND P2, PT, R18, RZ, PT ;  /* 0x000000ff1200720c */ /* 0x000fe40003f45270 */
[----:B------:R-:W1:Y:S02]  /*fc00*/  SYNCS.PHASECHK.TRANS64.TRYWAIT P3, [R3+URZ+0x31c40], R2 ;  /* 0x031c4002030075a7 */ /* 0x000e64000806017f */
[----:B-1----:R-:W-:Y:S09]  /*fc10*/  @!P3 BRA `(.L_x_1589) ;  /* 0x0000001c00a4b947 */ /* 0x002ff20003800000 */
.L_x_1634:
[----:B------:R-:W-:Y:S05]  /*fc20*/  @P2 BRA `(.L_x_1590) ;  /* 0x0000000000142947 */ /* 0x000fea0003800000 */
[----:B------:R-:W-:Y:S01]  /*fc30*/  ISETP.NE.AND P3, PT, R27, RZ, PT ;  /* 0x000000ff1b00720c */ /* 0x000fe20003f65270 */
[----:B-1----:R-:W-:-:S04]  /*fc40*/  IMAD.MOV.U32 R2, RZ, RZ, 0x6c00 ;  /* 0x00006c00ff027424 */ /* 0x002fc800078e00ff */
[----:B------:R2:W-:Y:S08]  /*fc50*/  SYNCS.ARRIVE.TRANS64 RZ, [R3+URZ+0x31c30], R2 ;  /* 0x031c300203ff79a7 */ /* 0x0005f0000800003f */
[----:B------:R-:W-:Y:S05]  /*fc60*/  @!P3 BRA `(.L_x_1590) ;  /* 0x000000000004b947 */ /* 0x000fea0003800000 */
[----:B------:R-:W-:Y:S01]  /*fc70*/  BPT.TRAP 0x1 ;  /* 0x000000040000795c */ /* 0x000fe20000300000 */
.L_x_1590:
        /* <DEDUP_REMOVED lines=30> */
.L_x_1635:
[----:B------:R-:W-:Y:S05]  /*fe60*/  @P2 BRA `(.L_x_1592) ;  /* 0x0000000000182947 */ /* 0x000fea0003800000 */
[----:B------:R-:W-:Y:S01]  /*fe70*/  ISETP.NE.AND P2, PT, R27, RZ, PT ;  /* 0x000000ff1b00720c */ /* 0x000fe20003f45270 */
[----:B-1----:R-:W-:Y:S02]  /*fe80*/  IMAD R2, R19, 0x8, R24 ;  /* 0x0000000813027824 */ /* 0x002fe400078e0218 */
[----:B------:R-:W-:-:S04]  /*fe90*/  IMAD.MOV.U32 R3, RZ, RZ, 0x6c00 ;  /* 0x00006c00ff037424 */ /* 0x000fc800078e00ff */
[----:B------:R2:W-:Y:S06]  /*fea0*/  SYNCS.ARRIVE.TRANS64 RZ, [R2+URZ+0x31c50], R3 ;  /* 0x031c500302ff79a7 */ /* 0x0005ec000800003f */
[----:B------:R-:W-:Y:S05]  /*feb0*/  @!P2 BRA `(.L_x_1592) ;  /* 0x000000000004a947 */ /* 0x000fea0003800000 */
[----:B------:R-:W-:Y:S01]  /*fec0*/  BPT.TRAP 0x1 ;  /* 0x000000040000795c */ /* 0x000fe20000300000 */
.L_x_1592:
[--C-:B-12---:R-:W-:Y:S01]  /*fed0*/  IMAD R3, R19, 0x6c00, R24.reuse ;  /* 0x00006c0013037824 */ /* 0x106fe200078e0218 */
[----:B------:R-:W-:Y:S01]  /*fee0*/  R2UR UR11, R5 ;  /* 0x00000000050b72ca */ /* 0x000fe200000e0000 */
        /* <DEDUP_REMOVED lines=27> */
.L_x_1587:
[----:B------:R-:W-:Y:S05]  /*100a0*/  BSYNC B0 ;  /* 0x0000000000007941 */ /* 0x000fea0003800000 */
.L_x_1586:
[----:B------:R-:W-:Y:S02]  /*100b0*/  VIADD R7, R25, 0xfffffffd ;  /* 0xfffffffd19077836 */ /* 0x000fe40000000000 */
[----:B------:R-:W-:Y:S02]  /*100c0*/  IMAD.MOV.U32 R19, RZ, RZ, R13 ;  /* 0x000000ffff137224 */ /* 0x000fe400078e000d */
[----:B------:R-:W-:-:S07]  /*100d0*/  IMAD.MOV.U32 R22, RZ, RZ, R10 ;  /* 0x000000ffff167224 */ /* 0x000fce00078e000a */
.L_x_1585:
[----:B------:R-:W-:Y:S01]  /*100e0*/  ISETP.NE.AND P2, PT, R11, RZ, PT ;  /* 0x000000ff0b00720c */ /* 0x000fe20003f45270 */
[----:B------:R-:W-:-:S12]  /*100f0*/  BSSY B0, `(.L_x_1584) ;  /* 0x00000da000007945 */ /* 0x000fd80003800000 */
[----:B------:R-:W-:Y:S05]  /*10100*/  @!P2 BRA `(.L_x_1593) ;  /* 0x0000000c0060a947 */ /* 0x000fea0003800000 */
[----:B------:R-:W-:-:S07]  /*10110*/  IMAD.MOV.U32 R2, RZ, RZ, R9 ;  /* 0x000000ffff027224 */ /* 0x000fce00078e0009 */
.L_x_1608:
[----:B--2---:R-:W-:Y:S01]  /*10120*/  VIADD R13, R19, 0x1 ;  /* 0x00000001130d7836 */ /* 0x004fe20000000000 */
[----:B------:R-:W-:Y:S05]  /*10130*/  YIELD ;  /* 0x0000000000007946 */ /* 0x000fea0003800000 */
[----:B------:R-:W-:Y:S01]  /*10140*/  ISETP.NE.AND P2, PT, R13, 0x2, PT ;  /* 0x000000020d00780c */ /* 0x000fe20003f45270 */
[----:B------:R-:W-:Y:S03]  /*10150*/  BSSY B1, `(.L_x_1594) ;  /* 0x0000066000017945 */ /* 0x000fe60003800000 */
[----:B-1----:R-:W-:-:S02]  /*10160*/  SEL R3, RZ, 0x1, P2 ;  /* 0x00000001ff037807 */ /* 0x002fc40001000000 */
[----:B------:R-:W-:Y:S02]  /*10170*/  SEL R13, R13, RZ, P2 ;  /* 0x000000ff0d0d7207 */ /* 0x000fe40001000000 */
[----:B------:R-:W-:Y:S01]  /*10180*/  LOP3.LUT R6, R22, R3, RZ, 0x3c, !PT ;  /* 0x0000000316067212 */ /* 0x000fe200078e3cff */
[----:B------:R-:W-:Y:S06]  /*10190*/  @!P6 BRA `(.L_x_1595) ;  /* 0x000000040084e947 */ /* 0x000fec0003800000 */
[----:B------:R-:W-:Y:S01]  /*101a0*/  IMAD.MOV.U32 R12, RZ, RZ, R7 ;  /* 0x000000ffff0c7224 */ /* 0x000fe200078e0007 */
[----:B------:R-:W-:Y:S06]  /*101b0*/  @!P0 BRA `(.L_x_1596) ;  /* 0x00000000004c8947 */ /* 0x000fec0003800000 */
[----:B------:R-:W1:Y:S01]  /*101c0*/  LDC R12, c[0x0][0x41c] ;  /* 0x00010700ff0c7b82 */ /* 0x000e620000000800 */
[----:B------:R-:W-:Y:S01]  /*101d0*/  IMAD.MOV.U32 R15, RZ, RZ, R7 ;  /* 0x000000ffff0f7224 */ /* 0x000fe200078e0007 */
[----:B------:R-:W-:Y:S01]  /*101e0*/  ULDC.64 UR4, c[0x0][0x208] ;  /* 0x0000820000047ab9 */ /* 0x000fe20000000a00 */
        /* <DEDUP_REMOVED lines=16> */
.L_x_1596:
[----:B------:R-:W-:Y:S01]  /*102f0*/  IMAD R10, R13, 0x8, R24 ;  /* 0x000000080d0a7824 */ /* 0x000fe200078e0218 */
[----:B-1----:R-:W-:Y:S02]  /*10300*/  SHF.L.U32 R3, R6, 0x1f, RZ ;  /* 0x0000001f06037819 */ /* 0x002fe400000006ff */
[----:B------:R-:W-:Y:S02]  /*10310*/  ISETP.NE.AND P2, PT, R18, RZ, PT ;  /* 0x000000ff1200720c */ /* 0x000fe40003f45270 */
[----:B------:R-:W1:Y:S02]  /*10320*/  SYNCS.PHASECHK.TRANS64.TRYWAIT P3, [R10+URZ+0x31c40], R3 ;  /* 0x031c40030a0075a7 */ /* 0x000e64000806017f */
[----:B-1----:R-:W-:Y:S09]  /*10330*/  @!P3 BRA `(.L_x_1597) ;  /* 0x000000180004b947 */ /* 0x002ff20003800000 */
.L_x_1636:
[----:B------:R-:W-:Y:S05]  /*10340*/  @P2 BRA `(.L_x_1598) ;  /* 0x0000000000142947 */ /* 0x000fea0003800000 */
[----:B------:R-:W-:Y:S01]  /*10350*/  ISETP.NE.AND P3, PT, R27, RZ, PT ;  /* 0x000000ff1b00720c */ /* 0x000fe20003f65270 */
[----:B-1----:R-:W-:-:S04]  /*10360*/  IMAD.MOV.U32 R3, RZ, RZ, 0x6c00 ;  /* 0x00006c00ff037424 */ /* 0x002fc800078e00ff */
[----:B------:R2:W-:Y:S08]  /*10370*/  SYNCS.ARRIVE.TRANS64 RZ, [R10+URZ+0x31c30], R3 ;  /* 0x031c30030aff79a7 */ /* 0x0005f0000800003f */
[----:B------:R-:W-:Y:S05]  /*10380*/  @!P3 BRA `(.L_x_1598) ;  /* 0x000000000004b947 */ /* 0x000fea0003800000 */
[----:B------:R-:W-:Y:S01]  /*10390*/  BPT.TRAP 0x1 ;  /* 0x000000040000795c */ /* 0x000fe20000300000 */
.L_x_1598:
        /* <DEDUP_REMOVED lines=30> */
.L_x_1637:
[----:B------:R-:W-:Y:S05]  /*10580*/  @P2 BRA `(.L_x_1600) ;  /* 0x0000000000142947 */ /* 0x000fea0003800000 */
[----:B------:R-:W-:Y:S01]  /*10590*/  ISETP.NE.AND P2, PT, R27, RZ, PT ;  /* 0x000000ff1b00720c */ /* 0x000fe20003f45270 */
[----:B------:R-:W-:-:S04]  /*105a0*/  IMAD.MOV.U32 R10, RZ, RZ, 0x6c00 ;  /* 0x00006c00ff0a7424 */ /* 0x000fc800078e00ff */
[----:B------:R2:W-:Y:S08]  /*105b0*/  SYNCS.ARRIVE.TRANS64 RZ, [R3+URZ+0x50], R10 ;  /* 0x0000500a03ff79a7 */ /* 0x0005f0000800003f */
[----:B------:R-:W-:Y:S05]  /*105c0*/  @!P2 BRA `(.L_x_1600) ;  /* 0x000000000004a947 */ /* 0x000fea0003800000 */
[----:B------:R-:W-:Y:S01]  /*105d0*/  BPT.TRAP 0x1 ;  /* 0x000000040000795c */ /* 0x000fe20000300000 */
.L_x_1600:
        /* <DEDUP_REMOVED lines=29> */
.L_x_1595:
[----:B------:R-:W-:Y:S05]  /*107b0*/  BSYNC B1 ;  /* 0x0000000000017941 */ /* 0x000fea0003800000 */
.L_x_1594:
        /* <DEDUP_REMOVED lines=28> */
.L_x_1603:
[----:B-1----:R-:W-:Y:S01]  /*10980*/  IMAD R3, R19, 0x8, R24 ;  /* 0x0000000813037824 */ /* 0x002fe200078e0218 */
[----:B------:R-:W-:Y:S02]  /*10990*/  SHF.L.U32 R10, R22, 0x1f, RZ ;  /* 0x0000001f160a7819 */ /* 0x000fe400000006ff */
[----:B------:R-:W-:Y:S02]  /*109a0*/  ISETP.NE.AND P2, PT, R18, RZ, PT ;  /* 0x000000ff1200720c */ /* 0x000fe40003f45270 */
[----:B------:R-:W1:Y:S02]  /*109b0*/  SYNCS.PHASECHK.TRANS64.TRYWAIT P3, [R3+URZ+0x31c40], R10 ;  /* 0x031c400a030075a7 */ /* 0x000e64000806017f */
[----:B-1----:R-:W-:Y:S09]  /*109c0*/  @!P3 BRA `(.L_x_1604) ;  /* 0x000000100088b947 */ /* 0x002ff20003800000 */
.L_x_1638:
[----:B------:R-:W-:Y:S05]  /*109d0*/  @P2 BRA `(.L_x_1605) ;  /* 0x0000000000142947 */ /* 0x000fea0003800000 */
[----:B------:R-:W-:Y:S01]  /*109e0*/  ISETP.NE.AND P3, PT, R27, RZ, PT ;  /* 0x000000ff1b00720c */ /* 0x000fe20003f65270 */
[----:B-1----:R-:W-:-:S04]  /*109f0*/  IMAD.MOV.U32 R10, RZ, RZ, 0x6c00 ;  /* 0x00006c00ff0a7424 */ /* 0x002fc800078e00ff */
[----:B------:R2:W-:Y:S08]  /*10a00*/  SYNCS.ARRIVE.TRANS64 RZ, [R3+URZ+0x31c30], R10 ;  /* 0x031c300a03ff79a7 */ /* 0x0005f0000800003f */
[----:B------:R-:W-:Y:S05]  /*10a10*/  @!P3 BRA `(.L_x_1605) ;  /* 0x000000000004b947 */ /* 0x000fea0003800000 */
[----:B------:R-:W-:Y:S01]  /*10a20*/  BPT.TRAP 0x1 ;  /* 0x000000040000795c */ /* 0x000fe20000300000 */
.L_x_1605:
        /* <DEDUP_REMOVED lines=32> */
.L_x_1639:
[----:B------:R-:W-:Y:S05]  /*10c30*/  @P2 BRA `(.L_x_1607) ;  /* 0x0000000000142947 */ /* 0x000fea0003800000 */
[----:B------:R-:W-:Y:S01]  /*10c40*/  ISETP.NE.AND P2, PT, R27, RZ, PT ;  /* 0x000000ff1b00720c */ /* 0x000fe20003f45270 */
[----:B-1----:R-:W-:-:S04]  /*10c50*/  IMAD.MOV.U32 R6, RZ, RZ, 0x6c00 ;  /* 0x00006c00ff067424 */ /* 0x002fc800078e00ff */
[----:B------:R2:W-:Y:S08]  /*10c60*/  SYNCS.ARRIVE.TRANS64 RZ, [R3+URZ+0x50], R6 ;  /* 0x0000500603ff79a7 */ /* 0x0005f0000800003f */
[----:B------:R-:W-:Y:S05]  /*10c70*/  @!P2 BRA `(.L_x_1607) ;  /* 0x000000000004a947 */ /* 0x000fea0003800000 */
[----:B------:R-:W-:Y:S01]  /*10c80*/  BPT.TRAP 0x1 ;  /* 0x000000040000795c */ /* 0x000fe20000300000 */
.L_x_1607:
        /* <DEDUP_REMOVED lines=28> */
.L_x_1602:
[----:B------:R-:W-:Y:S05]  /*10e50*/  BSYNC B1 ;  /* 0x0000000000017941 */ /* 0x000fea0003800000 */
.L_x_1601:
[C---:B------:R-:W-:Y:S01]  /*10e60*/  ISETP.GT.AND P2, PT, R7.reuse, 0x1, PT ;  /* 0x000000010700780c */ /* 0x040fe20003f44270 */
[----:B------:R-:W-:-:S12]  /*10e70*/  VIADD R7, R7, 0xfffffffe ;  /* 0xfffffffe07077836 */ /* 0x000fd80000000000 */
[----:B------:R-:W-:Y:S05]  /*10e80*/  @P2 BRA `(.L_x_1608) ;  /* 0xfffffff000a42947 */ /* 0x000fea000383ffff */
.L_x_1593:
[----:B------:R-:W-:Y:S05]  /*10e90*/  BSYNC B0 ;  /* 0x0000000000007941 */ /* 0x000fea0003800000 */
.L_x_1584:
[----:B------:R-:W-:Y:S04]  /*10ea0*/  BSSY B0, `(.L_x_1609) ;  /* 0x000000f000007945 */ /* 0x000fe80003800000 */
[----:B------:R-:W-:Y:S05]  /*10eb0*/  @P1 BRA `(.L_x_1610) ;  /* 0x0000000000341947 */ /* 0x000fea0003800000 */
[----:B------:R-:W3:Y:S01]  /*10ec0*/  S2R R11, SR_LANEID ;  /* 0x00000000000b7919 */ /* 0x000ee20000000000 */
[----:B------:R-:W-:Y:S01]  /*10ed0*/  VOTEU.ANY UR4, UPT, PT ;  /* 0x0000000000047886 */ /* 0x000fe200038e0100 */
[----:B-12---:R-:W1:Y:S01]  /*10ee0*/  LDC.64 R2, c[0x0][0xdf0] ;  /* 0x00037c00ff027b82 */ /* 0x006e620000000a00 */
[----:B------:R-:W3:Y:S01]  /*10ef0*/  FLO.U32 R0, UR4 ;  /* 0x0000000400007d00 */ /* 0x000ee200080e0000 */
[----:B------:R-:W-:-:S07]  /*10f00*/  ULDC.64 UR6, c[0x0][0x208] ;  /* 0x0000820000067ab9 */ /* 0x000fce0000000a00 */
        /* <DEDUP_REMOVED lines=8> */
.L_x_1610:
[----:B------:R-:W-:Y:S05]  /*10f90*/  BSYNC B0 ;  /* 0x0000000000007941 */ /* 0x000fea0003800000 */
.L_x_1609:
[----:B------:R-:W-:Y:S04]  /*10fa0*/  BSSY B0, `(.L_x_1611) ;  /* 0x0000028000007945 */ /* 0x000fe80003800000 */
[----:B------:R-:W-:Y:S05]  /*10fb0*/  @!P6 BRA `(.L_x_1612) ;  /* 0x000000000098e947 */ /* 0x000fea0003800000 */
[----:B-12---:R-:W-:Y:S01]  /*10fc0*/  IMAD R3, R19, 0x8, R24 ;  /* 0x0000000813037824 */ /* 0x006fe200078e0218 */
[----:B------:R-:W-:Y:S02]  /*10fd0*/  SHF.L.U32 R0, R22, 0x1f, RZ ;  /* 0x0000001f16007819 */ /* 0x000fe400000006ff */
[----:B------:R-:W-:Y:S02]  /*10fe0*/  ISETP.NE.AND P1, PT, R18, RZ, PT ;  /* 0x000000ff1200720c */ /* 0x000fe40003f25270 */
[----:B------:R-:W1:Y:S02]  /*10ff0*/  SYNCS.PHASECHK.TRANS64.TRYWAIT P0, [R3+URZ+0x31c60], R0 ;  /* 0x031c6000030075a7 */ /* 0x000e64000800017f */
[----:B-1----:R-:W-:Y:S09]  /*11000*/  @!P0 BRA `(.L_x_1613) ;  /* 0x0000000c00208947 */ /* 0x002ff20003800000 */
.L_x_1640:
[----:B------:R-:W-:Y:S05]  /*11010*/  @P1 BRA `(.L_x_1614) ;  /* 0x0000000000141947 */ /* 0x000fea0003800000 */
[----:B------:R-:W-:Y:S01]  /*11020*/  ISETP.NE.AND P0, PT, R27, RZ, PT ;  /* 0x000000ff1b00720c */ /* 0x000fe20003f05270 */
[----:B-1----:R-:W-:-:S04]  /*11030*/  IMAD.MOV.U32 R0, RZ, RZ, 0x6c00 ;  /* 0x00006c00ff007424 */ /* 0x002fc800078e00ff */
[----:B------:R2:W-:Y:S08]  /*11040*/  SYNCS.ARRIVE.TRANS64 RZ, [R3+URZ+0x31c50], R0 ;  /* 0x031c500003ff79a7 */ /* 0x0005f0000800003f */
[----:B------:R-:W-:Y:S05]  /*11050*/  @!P0 BRA `(.L_x_1614) ;  /* 0x0000000000048947 */ /* 0x000fea0003800000 */
[----:B------:R-:W-:Y:S01]  /*11060*/  BPT.TRAP 0x1 ;  /* 0x000000040000795c */ /* 0x000fe20000300000 */
.L_x_1614:
        /* <DEDUP_REMOVED lines=27> */
.L_x_1612:
[----:B------:R-:W-:Y:S05]  /*11220*/  BSYNC B0 ;  /* 0x0000000000007941 */ /* 0x000fea0003800000 */
.L_x_1611:
[----:B------:R-:W-:Y:S02]  /*11230*/  VIADD R19, R19, 0x1 ;  /* 0x0000000113137836 */ /* 0x000fe40000000000 */
[----:B--2---:R-:W-:-:S03]  /*11240*/  IMAD.MOV.U32 R13, RZ, RZ, R26 ;  /* 0x000000ffff0d7224 */ /* 0x004fc600078e001a */
[----:B------:R-:W-:-:S04]  /*11250*/  ISETP.NE.AND P0, PT, R19, 0x2, PT ;  /* 0x000000021300780c */ /* 0x000fc80003f05270 */
[----:B-1----:R-:W-:Y:S02]  /*11260*/  SEL R3, RZ, 0x1, P0 ;  /* 0x00000001ff037807 */ /* 0x002fe40000000000 */
[----:B------:R-:W-:Y:S02]  /*11270*/  SEL R19, R19, RZ, P0 ;  /* 0x000000ff13137207 */ /* 0x000fe40000000000 */
[----:B------:R-:W-:-:S07]  /*11280*/  LOP3.LUT R22, R22, R3, RZ, 0x3c, !PT ;  /* 0x0000000316167212 */ /* 0x000fce00078e3cff */
.L_x_1573:
[----:B------:R-:W-:Y:S05]  /*11290*/  BSYNC B6 ;  /* 0x0000000000067941 */ /* 0x000fea0003800000 */
.L_x_1571:
[----:B------:R-:W-:-:S03]  /*112a0*/  UMOV UR4, 0xffffffff ;  /* 0xffffffff00047882 */ /* 0x000fc60000000000 */
[----:B------:R-:W-:Y:S05]  /*112b0*/  BRA.DIV UR4, `(.L_x_1615) ;  /* 0x0000000a04887947 */ /* 0x000fea000b800000 */
[----:B------:R1:W2:Y:S02]  /*112c0*/  SHFL.IDX PT, R14, R13, RZ, 0x1f ;  /* 0x00001fff0d0e7589 */ /* 0x0002a400000e0000 */
.L_x_1643:
        /* <DEDUP_REMOVED lines=12> */
.L_x_1568:
[----:B------:R-:W2:Y:S01]  /*11390*/  S2R R3, SR_CgaCtaId ;  /* 0x0000000000037919 */ /* 0x000ea20000008800 */
[----:B------:R-:W-:Y:S01]  /*113a0*/  VIADD R23, R23, 0x1 ;  /* 0x0000000117177836 */ /* 0x000fe20000000000 */
[----:B------:R-:W-:-:S04]  /*113b0*/  MOV R2, 0x400 ;  /* 0x0000040000027802 */ /* 0x000fc80000000f00 */
[----:B------:R-:W-:-:S04]  /*113c0*/  LEA.HI R0, R23, R23, RZ, 0x1 ;  /* 0x0000001717007211 */ /* 0x000fc800078f08ff */
[----:B------:R-:W-:-:S05]  /*113d0*/  LOP3.LUT R0, R0, 0xfffffffe, RZ, 0xc0, !PT ;  /* 0xfffffffe00007812 */ /* 0x000fca00078ec0ff */
[----:B------:R-:W-:-:S05]  /*113e0*/  IMAD.IADD R0, R23, 0x1, -R0 ;  /* 0x0000000117007824 */ /* 0x000fca00078e0a00 */
[----:B------:R-:W-:Y:S02]  /*113f0*/  SHF.L.U32 R0, R0, 0x1f, RZ ;  /* 0x0000001f00007819 */ /* 0x000fe400000006ff */
[----:B--2---:R-:W-:-:S04]  /*11400*/  LEA R9, R3, R2, 0x18 ;  /* 0x0000000203097211 */ /* 0x004fc800078ec0ff */
[----:B------:R-:W2:Y:S02]  /*11410*/  SYNCS.PHASECHK.TRANS64.TRYWAIT P0, [R9+URZ+0x31c20], R0 ;  /* 0x031c2000090075a7 */ /* 0x000ea4000800017f */
[----:B--2---:R-:W-:Y:S05]  /*11420*/  @!P0 BRA `(.L_x_1617) ;  /* 0x0000000800508947 */ /* 0x004fea0003800000 */
.L_x_1644:
[----:B------:R-:W3:Y:S02]  /*11430*/  SHFL.IDX PT, R16, R16, RZ, 0x1f ;  /* 0x00001fff10107589 */ /* 0x000ee400000e0000 */
[----:B---3--:R-:W-:-:S13]  /*11440*/  ISETP.NE.AND P0, PT, R16, RZ, PT ;  /* 0x000000ff1000720c */ /* 0x008fda0003f05270 */
[----:B------:R-:W-:Y:S05]  /*11450*/  @P0 EXIT ;  /* 0x000000000000094d */ /* 0x000fea0003800000 */
[----:B------:R-:W-:Y:S01]  /*11460*/  ELECT P0, URZ, PT ;  /* 0x00000000003f782f */ /* 0x000fe20003800000 */
[----:B------:R-:W-:-:S12]  /*11470*/  BSSY B0, `(.L_x_1618) ;  /* 0x000001f000007945 */ /* 0x000fd80003800000 */
[----:B------:R-:W-:Y:S05]  /*11480*/  @!P0 BRA `(.L_x_1619) ;  /* 0x0000000000748947 */ /* 0x000fea0003800000 */
[----:B------:R-:W-:-:S04]  /*11490*/  LOP3.LUT R17, R17, 0x2, RZ, 0xfc, !PT ;  /* 0x0000000211117812 */ /* 0x000fc800078efcff */
[----:B------:R-:W-:-:S13]  /*114a0*/  ISETP.NE.AND P2, PT, R17, 0x3, PT ;  /* 0x000000031100780c */ /* 0x000fda0003f45270 */
[----:B------:R-:W-:Y:S05]  /*114b0*/  @!P2 BRA `(.L_x_1620) ;  /* 0x000000000004a947 */ /* 0x000fea0003800000 */
[----:B------:R-:W-:Y:S01]  /*114c0*/  BPT.TRAP 0x1 ;  /* 0x000000040000795c */ /* 0x000fe20000300000 */
.L_x_1620:
[----:B--2---:R-:W-:Y:S01]  /*114d0*/  VIADD R0, R9, 0x31c40 ;  /* 0x00031c4009007836 */ /* 0x004fe20000000000 */
        /* <DEDUP_REMOVED lines=11> */
.L_x_1645:
[----:B------:R-:W3:Y:S02]  /*11590*/  SYNCS.PHASECHK.TRANS64.TRYWAIT P0, [R3+URZ], R2 ;  /* 0x00000002030075a7 */ /* 0x000ee4000800017f */
[----:B---3--:R-:W-:Y:S05]  /*115a0*/  @!P0 BRA `(.L_x_1622) ;  /* 0x0000000800188947 */ /* 0x008fea0003800000 */
.L_x_1646:
[----:B------:R-:W-:Y:S05]  /*115b0*/  @!P2 BRA `(.L_x_1623) ;  /* 0x000000000004a947 */ /* 0x000fea0003800000 */
[----:B------:R-:W-:Y:S01]  /*115c0*/  BPT.TRAP 0x1 ;  /* 0x000000040000795c */ /* 0x000fe20000300000 */
.L_x_1623:
[----:B------:R-:W-:-:S04]  /*115d0*/  VIADD R0, R9, 0x31c60 ;  /* 0x00031c6009007836 */ /* 0x000fc80000000000 */
[----:B------:R-:W-:-:S04]  /*115e0*/  IMAD R19, R19, 0x8, R0 ;  /* 0x0000000813137824 */ /* 0x000fc800078e0200 */
[----:B------:R-:W4:Y:S02]  /*115f0*/  SYNCS.PHASECHK.TRANS64.TRYWAIT P0, [R19+URZ], R4 ;  /* 0x00000004130075a7 */ /* 0x000f24000800017f */
[----:B----4-:R-:W-:Y:S05]  /*11600*/  @!P0 BRA `(.L_x_1624) ;  /* 0x0000000800148947 */ /* 0x010fea0003800000 */
.L_x_1647:
[----:B------:R-:W-:-:S07]  /*11610*/  IMAD R7, R7, 0x8, R0 ;  /* 0x0000000807077824 */ /* 0x000fce00078e0200 */
.L_x_1625:
[----:B------:R1:W1:Y:S02]  /*11620*/  SYNCS.PHASECHK.TRANS64.TRYWAIT P0, [R7+URZ], R2 ;  /* 0x00000002070075a7 */ /* 0x000264000800017f */
[----:B-1----:R-:W-:Y:S05]  /*11630*/  @!P0 NANOSLEEP.SYNCS 0x989680 ;  /* 0x009896800000895d */ /* 0x002fea0003900000 */
[----:B------:R-:W1:Y:S02]  /*11640*/  @!P0 SYNCS.PHASECHK.TRANS64 P0, [R7+URZ], R2 ;  /* 0x00000002070085a7 */ /* 0x000e64000800007f */
[----:B-1----:R-:W-:Y:S05]  /*11650*/  @!P0 BRA `(.L_x_1625) ;  /* 0xfffffffc00f08947 */ /* 0x002fea000383ffff */
.L_x_1619:
[----:B------:R-:W-:Y:S05]  /*11660*/  BSYNC B0 ;  /* 0x0000000000007941 */ /* 0x000fea0003800000 */
.L_x_1618:
[----:B------:R-:W-:Y:S05]  /*11670*/  EXIT ;  /* 0x000000000000794d */ /* 0x000fea0003800000 */
.L_x_1529:
[----:B-1----:R-:W-:-:S04]  /*11680*/  IMAD.U32 R3, RZ, RZ, UR47 ;  /* 0x0000002fff037e24 */ /* 0x002fc8000f8e00ff */
[----:B------:R1:W2:Y:S03]  /*11690*/  SYNCS.PHASECHK.TRANS64.TRYWAIT P1, [R3+URZ+0x31c00], R0 ;  /* 0x031c0000030075a7 */ /* 0x0002a6000802017f */
[----:B--2---:R-:W-:Y:S05]  /*116a0*/  @!P1 NANOSLEEP.SYNCS 0x989680 ;  /* 0x009896800000995d */ /* 0x004fea0003900000 */
[----:B------:R-:W2:Y:S02]  /*116b0*/  @!P1 SYNCS.PHASECHK.TRANS64 P1, [R3+URZ+0x31c00], R0 ;  /* 0x031c0000030095a7 */ /* 0x000ea4000802007f */
[----:B--2---:R-:W-:Y:S05]  /*116c0*/  @!P1 BRA `(.L_x_1529) ;  /* 0xfffffffc00ec9947 */ /* 0x004fea000383ffff */
[----:B------:R-:W-:Y:S05]  /*116d0*/  BRA `(.L_x_1626) ;  /* 0xffffff0000107947 */ /* 0x000fea000383ffff */
.L_x_1533:
[----:B--2---:R2:W3:Y:S02]  /*116e0*/  SYNCS.PHASECHK.TRANS64.TRYWAIT P2, [R3+URZ+0x31c30], R0 ;  /* 0x031c3000030075a7 */ /* 0x0044e4000804017f */
[----:B---3--:R-:W-:Y:S05]  /*116f0*/  @!P2 NANOSLEEP.SYNCS 0x989680 ;  /* 0x009896800000a95d */ /* 0x008fea0003900000 */
[----:B------:R-:W3:Y:S02]  /*11700*/  @!P2 SYNCS.PHASECHK.TRANS64 P2, [R3+URZ+0x31c30], R0 ;  /* 0x031c30000300a5a7 */ /* 0x000ee4000804007f */
[----:B---3--:R-:W-:Y:S05]  /*11710*/  @!P2 BRA `(.L_x_1533) ;  /* 0xfffffffc00f0a947 */ /* 0x008fea000383ffff */
[----:B------:R-:W-:Y:S05]  /*11720*/  BRA `(.L_x_1532) ;  /* 0xffffff0000387947 */ /* 0x000fea000383ffff */
.L_x_1538:
[----:B--2---:R-:W-:-:S04]  /*11730*/  IMAD.U32 R5, RZ, RZ, UR6 ;  /* 0x00000006ff057e24 */ /* 0x004fc8000f8e00ff */
[----:B------:R2:W3:Y:S03]  /*11740*/  SYNCS.PHASECHK.TRANS64.TRYWAIT P2, [R5+URZ+0x31c30], R0 ;  /* 0x031c3000050075a7 */ /* 0x0004e6000804017f */
[----:B---3--:R-:W-:Y:S05]  /*11750*/  @!P2 NANOSLEEP.SYNCS 0x989680 ;  /* 0x009896800000a95d */ /* 0x008fea0003900000 */
[----:B------:R-:W3:Y:S02]  /*11760*/  @!P2 SYNCS.PHASECHK.TRANS64 P2, [R5+URZ+0x31c30], R0 ;  /* 0x031c30000500a5a7 */ /* 0x000ee4000804007f */
[----:B---3--:R-:W-:Y:S05]  /*11770*/  @!P2 BRA `(.L_x_1538) ;  /* 0xfffffffc00eca947 */ /* 0x008fea000383ffff */
[----:B------:R-:W-:Y:S05]  /*11780*/  BRA `(.L_x_1535) ;  /* 0xffffff3c00287947 */ /* 0x000fea000383ffff */
.L_x_1542:
[----:B--2---:R-:W-:-:S04]  /*11790*/  IMAD.U32 R5, RZ, RZ, UR6 ;  /* 0x00000006ff057e24 */ /* 0x004fc8000f8e00ff */
[----:B------:R2:W3:Y:S03]  /*117a0*/  SYNCS.PHASECHK.TRANS64.TRYWAIT P2, [R5+URZ+0x31c50], R0 ;  /* 0x031c5000050075a7 */ /* 0x0004e6000804017f */
[----:B---3--:R-:W-:Y:S05]  /*117b0*/  @!P2 NANOSLEEP.SYNCS 0x989680 ;  /* 0x009896800000a95d */ /* 0x008fea0003900000 */
[----:B------:R-:W3:Y:S02]  /*117c0*/  @!P2 SYNCS.PHASECHK.TRANS64 P2, [R5+URZ+0x31c50], R0 ;  /* 0x031c50000500a5a7 */ /* 0x000ee4000804007f */
[----:B---3--:R-:W-:Y:S05]  /*117d0*/  @!P2 BRA `(.L_x_1542) ;  /* 0xfffffffc00eca947 */ /* 0x008fea000383ffff */
[----:B------:R-:W-:Y:S05]  /*117e0*/  BRA `(.L_x_1539) ;  /* 0xffffff5000d07947 */ /* 0x000fea000383ffff */
.L_x_1548:
[----:B--2---:R-:W-:-:S04]  /*117f0*/  IMAD.U32 R5, RZ, RZ, UR6 ;  /* 0x00000006ff057e24 */ /* 0x004fc8000f8e00ff */
[----:B------:R2:W3:Y:S03]  /*11800*/  SYNCS.PHASECHK.TRANS64.TRYWAIT P2, [R5+URZ+0x31c30], R0 ;  /* 0x031c3000050075a7 */ /* 0x0004e6000804017f */
[----:B---3--:R-:W-:Y:S05]  /*11810*/  @!P2 NANOSLEEP.SYNCS 0x989680 ;  /* 0x009896800000a95d */ /* 0x008fea0003900000 */
[----:B------:R-:W3:Y:S02]  /*11820*/  @!P2 SYNCS.PHASECHK.TRANS64 P2, [R5+URZ+0x31c30], R0 ;  /* 0x031c30000500a5a7 */ /* 0x000ee4000804007f */
[----:B---3--:R-:W-:Y:S05]  /*11830*/  @!P2 BRA `(.L_x_1548) ;  /* 0xfffffffc00eca947 */ /* 0x008fea000383ffff */
[----:B------:R-:W-:Y:S05]  /*11840*/  BRA `(.L_x_1545) ;  /* 0xffffff7c007c7947 */ /* 0x000fea000383ffff */
.L_x_1552:
[----:B--2---:R-:W-:-:S04]  /*11850*/  IMAD.U32 R5, RZ, RZ, UR6 ;  /* 0x00000006ff057e24 */ /* 0x004fc8000f8e00ff */
[----:B------:R2:W3:Y:S03]  /*11860*/  SYNCS.PHASECHK.TRANS64.TRYWAIT P2, [R5+URZ+0x31c50], R0 ;  /* 0x031c5000050075a7 */ /* 0x0004e6000804017f */
[----:B---3--:R-:W-:Y:S05]  /*11870*/  @!P2 NANOSLEEP.SYNCS 0x989680 ;  /* 0x009896800000a95d */ /* 0x008fea0003900000 */
[----:B------:R-:W3:Y:S02]  /*11880*/  @!P2 SYNCS.PHASECHK.TRANS64 P2, [R5+URZ+0x31c50], R0 ;  /* 0x031c50000500a5a7 */ /* 0x000ee4000804007f */
[----:B---3--:R-:W-:Y:S05]  /*11890*/  @!P2 BRA `(.L_x_1552) ;  /* 0xfffffffc00eca947 */ /* 0x008fea000383ffff */
[----:B------:R-:W-:Y:S05]  /*118a0*/  BRA `(.L_x_1549) ;  /* 0xffffff9400207947 */ /* 0x000fea000383ffff */
.L_x_1557:
[----:B--2---:R-:W-:-:S04]  /*118b0*/  IMAD.U32 R7, RZ, RZ, UR12 ;  /* 0x0000000cff077e24 */ /* 0x004fc8000f8e00ff */
[----:B------:R2:W3:Y:S03]  /*118c0*/  SYNCS.PHASECHK.TRANS64.TRYWAIT P0, [R7+URZ+0x31c50], R6 ;  /* 0x031c5006070075a7 */ /* 0x0004e6000800017f */
[----:B---3--:R-:W-:Y:S05]  /*118d0*/  @!P0 NANOSLEEP.SYNCS 0x989680 ;  /* 0x009896800000895d */ /* 0x008fea0003900000 */
[----:B------:R-:W3:Y:S02]  /*118e0*/  @!P0 SYNCS.PHASECHK.TRANS64 P0, [R7+URZ+0x31c50], R6 ;  /* 0x031c5006070085a7 */ /* 0x000ee4000800007f */
[----:B---3--:R-:W-:Y:S05]  /*118f0*/  @!P0 BRA `(.L_x_1557) ;  /* 0xfffffffc00ec8947 */ /* 0x008fea000383ffff */
[----:B------:R-:W-:Y:S05]  /*11900*/  BRA `(.L_x_1556) ;  /* 0xffffffb400007947 */ /* 0x000fea000383ffff */
.L_x_1577:
[----:B------:R-:W-:Y:S02]  /*11910*/  IMAD.MOV.U32 R13, RZ, RZ, R16 ;  /* 0x000000ffff0d7224 */ /* 0x000fe400078e0010 */
[----:B------:R-:W-:Y:S02]  /*11920*/  IMAD.MOV.U32 R12, RZ, RZ, RZ ;  /* 0x000000ffff0c7224 */ /* 0x000fe400078e00ff */
[----:B------:R-:W-:Y:S02]  /*11930*/  IMAD.MOV.U32 R11, RZ, RZ, 0x1f ;  /* 0x0000001fff0b7424 */ /* 0x000fe400078e00ff */
[----:B------:R-:W-:-:S07]  /*11940*/  IMAD.MOV.U32 R15, RZ, RZ, -0x1 ;  /* 0xffffffffff0f7424 */ /* 0x000fce00078e00ff */
[----:B------:R-:W-:Y:S05]  /*11950*/  WARPSYNC.COLLECTIVE R15, `(.L_x_1627) ;  /* 0x000000000f087348 */ /* 0x000fea0003c00000 */
[----:B------:R1:W2:Y:S02]  /*11960*/  SHFL.IDX P6, R14, R13, R12, R11 ;  /* 0x0000000c0d0e7389 */ /* 0x0002a400000c000b */
[----:B-12---:R-:W-:Y:S01]  /*11970*/  ENDCOLLECTIVE ;  /* 0x000000000000791b */ /* 0x006fe20003800000 */
.L_x_1627:
[----:B------:R-:W-:Y:S05]  /*11980*/  BRA `(.L_x_1628) ;  /* 0xffffffd800587947 */ /* 0x000fea000383ffff */
.L_x_1578:
[----:B------:R-:W-:Y:S01]  /*11990*/  BSSY B0, `(.L_x_1629) ;  /* 0x0000006000007945 */ /* 0x000fe20003800000 */
[----:B------:R-:W-:-:S07]  /*119a0*/  IMAD.MOV.U32 R15, RZ, RZ, -0x1 ;  /* 0xffffffffff0f7424 */ /* 0x000fce00078e00ff */
[----:B------:R-:W-:Y:S05]  /*119b0*/  WARPSYNC.COLLECTIVE R15, `(.L_x_1630) ;  /* 0x000000000f0c7348 */ /* 0x000fea0003c00000 */
[----:B------:R-:W-:Y:S02]  /*119c0*/  ELECT P6, UR62, PT ;  /* 0x00000000003e782f */ /* 0x000fe400038c0000 */
[----:B------:R-:W-:Y:S01]  /*119d0*/  MOV R14, UR62 ;  /* 0x0000003e000e7c02 */ /* 0x000fe20008000f00 */
[----:B------:R-:W-:Y:S10]  /*119e0*/  ENDCOLLECTIVE ;  /* 0x000000000000791b */ /* 0x000ff40003800000 */
.L_x_1630:
[----:B------:R-:W-:Y:S05]  /*119f0*/  BSYNC B0 ;  /* 0x0000000000007941 */ /* 0x000fea0003800000 */
.L_x_1629:
[----:B------:R-:W-:Y:S05]  /*11a00*/  BRA `(.L_x_1631) ;  /* 0xffffffd800487947 */ /* 0x000fea000383ffff */
.L_x_1581:
[----:B--2---:R2:W3:Y:S02]  /*11a10*/  SYNCS.PHASECHK.TRANS64.TRYWAIT P2, [R13+URZ+0x31c40], R12 ;  /* 0x031c400c0d0075a7 */ /* 0x0044e4000804017f */
[----:B---3--:R-:W-:Y:S05]  /*11a20*/  @!P2 NANOSLEEP.SYNCS 0x989680 ;  /* 0x009896800000a95d */ /* 0x008fea0003900000 */
[----:B------:R-:W3:Y:S02]  /*11a30*/  @!P2 SYNCS.PHASECHK.TRANS64 P2, [R13+URZ+0x31c40], R12 ;  /* 0x031c400c0d00a5a7 */ /* 0x000ee4000804007f */
[----:B---3--:R-:W-:Y:S05]  /*11a40*/  @!P2 BRA `(.L_x_1581) ;  /* 0xfffffffc00f0a947 */ /* 0x008fea000383ffff */
[----:B------:R-:W-:Y:S05]  /*11a50*/  BRA `(.L_x_1632) ;  /* 0xffffffd800a07947 */ /* 0x000fea000383ffff */
.L_x_1583:
[----:B-1----:R1:W3:Y:S02]  /*11a60*/  SYNCS.PHASECHK.TRANS64.TRYWAIT P2, [R24+URZ+0x31c20], R7 ;  /* 0x031c2007180075a7 */ /* 0x0022e4000804017f */
[----:B---3--:R-:W-:Y:S05]  /*11a70*/  @!P2 NANOSLEEP.SYNCS 0x989680 ;  /* 0x009896800000a95d */ /* 0x008fea0003900000 */
[----:B------:R-:W3:Y:S02]  /*11a80*/  @!P2 SYNCS.PHASECHK.TRANS64 P2, [R24+URZ+0x31c20], R7 ;  /* 0x031c20071800a5a7 */ /* 0x000ee4000804007f */
[----:B---3--:R-:W-:Y:S05]  /*11a90*/  @!P2 BRA `(.L_x_1583) ;  /* 0xfffffffc00f0a947 */ /* 0x008fea000383ffff */
[----:B------:R-:W-:Y:S05]  /*11aa0*/  BRA `(.L_x_1633) ;  /* 0xffffffdc00b87947 */ /* 0x000fea000383ffff */
.L_x_1589:
[----:B-1----:R1:W2:Y:S02]  /*11ab0*/  SYNCS.PHASECHK.TRANS64.TRYWAIT P3, [R3+URZ+0x31c40], R2 ;  /* 0x031c4002030075a7 */ /* 0x0022a4000806017f */
[----:B--2---:R-:W-:Y:S05]  /*11ac0*/  @!P3 NANOSLEEP.SYNCS 0x989680 ;  /* 0x009896800000b95d */ /* 0x004fea0003900000 */
[----:B------:R-:W2:Y:S02]  /*11ad0*/  @!P3 SYNCS.PHASECHK.TRANS64 P3, [R3+URZ+0x31c40], R2 ;  /* 0x031c40020300b5a7 */ /* 0x000ea4000806007f */
[----:B--2---:R-:W-:Y:S05]  /*11ae0*/  @!P3 BRA `(.L_x_1589) ;  /* 0xfffffffc00f0b947 */ /* 0x004fea000383ffff */
[----:B------:R-:W-:Y:S05]  /*11af0*/  BRA `(.L_x_1634) ;  /* 0xffffffe000487947 */ /* 0x000fea000383ffff */
.L_x_1591:
[----:B-1----:R1:W2:Y:S02]  /*11b00*/  SYNCS.PHASECHK.TRANS64.TRYWAIT P3, [R2+URZ+0x60], R3 ;  /* 0x00006003020075a7 */ /* 0x0022a4000806017f */
[----:B--2---:R-:W-:Y:S05]  /*11b10*/  @!P3 NANOSLEEP.SYNCS 0x989680 ;  /* 0x009896800000b95d */ /* 0x004fea0003900000 */
[----:B------:R-:W2:Y:S02]  /*11b20*/  @!P3 SYNCS.PHASECHK.TRANS64 P3, [R2+URZ+0x60], R3 ;  /* 0x000060030200b5a7 */ /* 0x000ea4000806007f */
[----:B--2---:R-:W-:Y:S05]  /*11b30*/  @!P3 BRA `(.L_x_1591) ;  /* 0xfffffffc00f0b947 */ /* 0x004fea000383ffff */
[----:B------:R-:W-:Y:S05]  /*11b40*/  BRA `(.L_x_1635) ;  /* 0xffffffe000c47947 */ /* 0x000fea000383ffff */
.L_x_1597:
[----:B-1----:R1:W2:Y:S02]  /*11b50*/  SYNCS.PHASECHK.TRANS64.TRYWAIT P3, [R10+URZ+0x31c40], R3 ;  /* 0x031c40030a0075a7 */ /* 0x0022a4000806017f */
[----:B--2---:R-:W-:Y:S05]  /*11b60*/  @!P3 NANOSLEEP.SYNCS 0x989680 ;  /* 0x009896800000b95d */ /* 0x004fea0003900000 */
[----:B------:R-:W2:Y:S02]  /*11b70*/  @!P3 SYNCS.PHASECHK.TRANS64 P3, [R10+URZ+0x31c40], R3 ;  /* 0x031c40030a00b5a7 */ /* 0x000ea4000806007f */
[----:B--2---:R-:W-:Y:S05]  /*11b80*/  @!P3 BRA `(.L_x_1597) ;  /* 0xfffffffc00f0b947 */ /* 0x004fea000383ffff */
[----:B------:R-:W-:Y:S05]  /*11b90*/  BRA `(.L_x_1636) ;  /* 0xffffffe400e87947 */ /* 0x000fea000383ffff */
.L_x_1599:
[----:B-1----:R1:W2:Y:S02]  /*11ba0*/  SYNCS.PHASECHK.TRANS64.TRYWAIT P3, [R3+URZ+0x60], R22 ;  /* 0x00006016030075a7 */ /* 0x0022a4000806017f */
[----:B--2---:R-:W-:Y:S05]  /*11bb0*/  @!P3 NANOSLEEP.SYNCS 0x989680 ;  /* 0x009896800000b95d */ /* 0x004fea0003900000 */
[----:B------:R-:W2:Y:S02]  /*11bc0*/  @!P3 SYNCS.PHASECHK.TRANS64 P3, [R3+URZ+0x60], R22 ;  /* 0x000060160300b5a7 */ /* 0x000ea4000806007f */
[----:B--2---:R-:W-:Y:S05]  /*11bd0*/  @!P3 BRA `(.L_x_1599) ;  /* 0xfffffffc00f0b947 */ /* 0x004fea000383ffff */
[----:B------:R-:W-:Y:S05]  /*11be0*/  BRA `(.L_x_1637) ;  /* 0xffffffe800647947 */ /* 0x000fea000383ffff */
.L_x_1604:
[----:B-1----:R1:W2:Y:S02]  /*11bf0*/  SYNCS.PHASECHK.TRANS64.TRYWAIT P3, [R3+URZ+0x31c40], R10 ;  /* 0x031c400a030075a7 */ /* 0x0022a4000806017f */
[----:B--2---:R-:W-:Y:S05]  /*11c00*/  @!P3 NANOSLEEP.SYNCS 0x989680 ;  /* 0x009896800000b95d */ /* 0x004fea0003900000 */
[----:B------:R-:W2:Y:S02]  /*11c10*/  @!P3 SYNCS.PHASECHK.TRANS64 P3, [R3+URZ+0x31c40], R10 ;  /* 0x031c400a0300b5a7 */ /* 0x000ea4000806007f */
[----:B--2---:R-:W-:Y:S05]  /*11c20*/  @!P3 BRA `(.L_x_1604) ;  /* 0xfffffffc00f0b947 */ /* 0x004fea000383ffff */
[----:B------:R-:W-:Y:S05]  /*11c30*/  BRA `(.L_x_1638) ;  /* 0xffffffec00647947 */ /* 0x000fea000383ffff */
.L_x_1606:
[----:B-1----:R1:W2:Y:S02]  /*11c40*/  SYNCS.PHASECHK.TRANS64.TRYWAIT P3, [R3+URZ+0x60], R6 ;  /* 0x00006006030075a7 */ /* 0x0022a4000806017f */
[----:B--2---:R-:W-:Y:S05]  /*11c50*/  @!P3 NANOSLEEP.SYNCS 0x989680 ;  /* 0x009896800000b95d */ /* 0x004fea0003900000 */
[----:B------:R-:W2:Y:S02]  /*11c60*/  @!P3 SYNCS.PHASECHK.TRANS64 P3, [R3+URZ+0x60], R6 ;  /* 0x000060060300b5a7 */ /* 0x000ea4000806007f */
[----:B--2---:R-:W-:Y:S05]  /*11c70*/  @!P3 BRA `(.L_x_1606) ;  /* 0xfffffffc00f0b947 */ /* 0x004fea000383ffff */
[----:B------:R-:W-:Y:S05]  /*11c80*/  BRA `(.L_x_1639) ;  /* 0xffffffec00e87947 */ /* 0x000fea000383ffff */
.L_x_1613:
[----:B-1----:R1:W2:Y:S02]  /*11c90*/  SYNCS.PHASECHK.TRANS64.TRYWAIT P0, [R3+URZ+0x31c60], R0 ;  /* 0x031c6000030075a7 */ /* 0x0022a4000800017f */
[----:B--2---:R-:W-:Y:S05]  /*11ca0*/  @!P0 NANOSLEEP.SYNCS 0x989680 ;  /* 0x009896800000895d */ /* 0x004fea0003900000 */
[----:B------:R-:W2:Y:S02]  /*11cb0*/  @!P0 SYNCS.PHASECHK.TRANS64 P0, [R3+URZ+0x31c60], R0 ;  /* 0x031c6000030085a7 */ /* 0x000ea4000800007f */
[----:B--2---:R-:W-:Y:S05]  /*11cc0*/  @!P0 BRA `(.L_x_1613) ;  /* 0xfffffffc00f08947 */ /* 0x004fea000383ffff */
[----:B------:R-:W-:Y:S05]  /*11cd0*/  BRA `(.L_x_1640) ;  /* 0xfffffff000cc7947 */ /* 0x000fea000383ffff */
.L_x_1615:
[----:B------:R-:W-:Y:S01]  /*11ce0*/  BSSY B0, `(.L_x_1641) ;  /* 0x0000007000007945 */ /* 0x000fe20003800000 */
[----:B------:R-:W-:Y:S02]  /*11cf0*/  IMAD.MOV.U32 R12, RZ, RZ, RZ ;  /* 0x000000ffff0c7224 */ /* 0x000fe400078e00ff */
[----:B------:R-:W-:Y:S02]  /*11d00*/  IMAD.MOV.U32 R11, RZ, RZ, 0x1f ;  /* 0x0000001fff0b7424 */ /* 0x000fe400078e00ff */
[----:B------:R-:W-:-:S07]  /*11d10*/  IMAD.MOV.U32 R15, RZ, RZ, -0x1 ;  /* 0xffffffffff0f7424 */ /* 0x000fce00078e00ff */
[----:B------:R-:W-:Y:S05]  /*11d20*/  WARPSYNC.COLLECTIVE R15, `(.L_x_1642) ;  /* 0x000000000f087348 */ /* 0x000fea0003c00000 */
[----:B------:R1:W2:Y:S02]  /*11d30*/  SHFL.IDX P6, R14, R13, R12, R11 ;  /* 0x0000000c0d0e7389 */ /* 0x0002a400000c000b */
[----:B-12---:R-:W-:Y:S01]  /*11d40*/  ENDCOLLECTIVE ;  /* 0x000000000000791b */ /* 0x006fe20003800000 */
.L_x_1642:
[----:B------:R-:W-:Y:S05]  /*11d50*/  BSYNC B0 ;  /* 0x0000000000007941 */ /* 0x000fea0003800000 */
.L_x_1641:
[----:B------:R-:W-:Y:S05]  /*11d60*/  BRA `(.L_x_1643) ;  /* 0xfffffff400587947 */ /* 0x000fea000383ffff */
.L_x_1617:
[----:B--2---:R2:W3:Y:S02]  /*11d70*/  SYNCS.PHASECHK.TRANS64.TRYWAIT P0, [R9+URZ+0x31c20], R0 ;  /* 0x031c2000090075a7 */ /* 0x0044e4000800017f */
[----:B---3--:R-:W-:Y:S05]  /*11d80*/  @!P0 NANOSLEEP.SYNCS 0x989680 ;  /* 0x009896800000895d */ /* 0x008fea0003900000 */
[----:B------:R-:W3:Y:S02]  /*11d90*/  @!P0 SYNCS.PHASECHK.TRANS64 P0, [R9+URZ+0x31c20], R0 ;  /* 0x031c2000090085a7 */ /* 0x000ee4000800007f */
[----:B---3--:R-:W-:Y:S05]  /*11da0*/  @!P0 BRA `(.L_x_1617) ;  /* 0xfffffffc00f08947 */ /* 0x008fea000383ffff */
[----:B------:R-:W-:Y:S05]  /*11db0*/  BRA `(.L_x_1644) ;  /* 0xfffffff4009c7947 */ /* 0x000fea000383ffff */
.L_x_1621:
[----:B--2---:R2:W3:Y:S02]  /*11dc0*/  SYNCS.PHASECHK.TRANS64.TRYWAIT P0, [R5+URZ], R4 ;  /* 0x00000004050075a7 */ /* 0x0044e4000800017f */
[----:B---3--:R-:W-:Y:S05]  /*11dd0*/  @!P0 NANOSLEEP.SYNCS 0x989680 ;  /* 0x009896800000895d */ /* 0x008fea0003900000 */
[----:B------:R-:W3:Y:S02]  /*11de0*/  @!P0 SYNCS.PHASECHK.TRANS64 P0, [R5+URZ], R4 ;  /* 0x00000004050085a7 */ /* 0x000ee4000800007f */
[----:B---3--:R-:W-:Y:S05]  /*11df0*/  @!P0 BRA `(.L_x_1621) ;  /* 0xfffffffc00f08947 */ /* 0x008fea000383ffff */
[----:B------:R-:W-:Y:S05]  /*11e00*/  BRA `(.L_x_1645) ;  /* 0xfffffff400e07947 */ /* 0x000fea000383ffff */
.L_x_1622:
[----:B---3--:R3:W4:Y:S02]  /*11e10*/  SYNCS.PHASECHK.TRANS64.TRYWAIT P0, [R3+URZ], R2 ;  /* 0x00000002030075a7 */ /* 0x008724000800017f */
[----:B----4-:R-:W-:Y:S05]  /*11e20*/  @!P0 NANOSLEEP.SYNCS 0x989680 ;  /* 0x009896800000895d */ /* 0x010fea0003900000 */
[----:B------:R-:W4:Y:S02]  /*11e30*/  @!P0 SYNCS.PHASECHK.TRANS64 P0, [R3+URZ], R2 ;  /* 0x00000002030085a7 */ /* 0x000f24000800007f */
[----:B----4-:R-:W-:Y:S05]  /*11e40*/  @!P0 BRA `(.L_x_1622) ;  /* 0xfffffffc00f08947 */ /* 0x010fea000383ffff */
[----:B------:R-:W-:Y:S05]  /*11e50*/  BRA `(.L_x_1646) ;  /* 0xfffffff400d47947 */ /* 0x000fea000383ffff */
.L_x_1624:
[----:B----4-:R4:W1:Y:S02]  /*11e60*/  SYNCS.PHASECHK.TRANS64.TRYWAIT P0, [R19+URZ], R4 ;  /* 0x00000004130075a7 */ /* 0x010864000800017f */
[----:B-1----:R-:W-:Y:S05]  /*11e70*/  @!P0 NANOSLEEP.SYNCS 0x989680 ;  /* 0x009896800000895d */ /* 0x002fea0003900000 */
[----:B------:R-:W1:Y:S02]  /*11e80*/  @!P0 SYNCS.PHASECHK.TRANS64 P0, [R19+URZ], R4 ;  /* 0x00000004130085a7 */ /* 0x000e64000800007f */
[----:B-1----:R-:W-:Y:S05]  /*11e90*/  @!P0 BRA `(.L_x_1624) ;  /* 0xfffffffc00f08947 */ /* 0x002fea000383ffff */
[----:B------:R-:W-:Y:S05]  /*11ea0*/  BRA `(.L_x_1647) ;  /* 0xfffffff400d87947 */ /* 0x000fea000383ffff */
.L_x_1648:
        /* <DEDUP_REMOVED lines=13> */
.L_x_2213:


//--------------------- .text._ZN7cutlass13device_kernelIN5flash11enable_sm90INS1_16FlashAttnFwdSm90INS1_25CollectiveMainloopFwdSm90ILi2EN4cute5tupleIJNS5_1CILi1EEES8_S8_EEENS6_IJNS7_ILi192EEENS7_ILi144EEENS7_ILi96EEEEEELi96ENS_10bfloat16_tEfNS_4arch4Sm90ELb1ELb0ELb0ELb1ELb0ELb0ELb0ELb0ELb1ELb0ELb0ELb0EEENS1_21CollectiveEpilogueFwdINS6_IJSA_SC_SB_EEES9_SE_SG_Li384ELb1ELb0ELb0ELb0EEENS1_36VarlenDynamicPersistentTileSchedulerILi192ELi144ELi384ELi32ELb0ELb0ELb1ELb1ELb1ELb1EEEEEEEEEvNT_6ParamsE --------------------------
	.section	.text._ZN7cutlass13device_kernelIN5flash11enable_sm90INS1_16FlashAttnFwdSm90INS1_25CollectiveMainloopFwdSm90ILi2EN4cute5tupleIJNS5_1CILi1EEES8_S8_EEENS6_IJNS7_ILi192EEENS7_ILi144EEENS7_ILi96EEEEEELi96ENS_10bfloat16_tEfNS_4arch4Sm90ELb1ELb0ELb0ELb1ELb0ELb0ELb0ELb0ELb1ELb0ELb0ELb0EEENS1_21CollectiveEpilogueFwdINS6_IJSA_SC_SB_EEES9_SE_SG_Li384ELb1ELb0ELb0ELb0EEENS1_36VarlenDynamicPersistentTileSchedulerILi192ELi144ELi384ELi32ELb0ELb0ELb1ELb1ELb1ELb1EEEEEEEEEvNT_6ParamsE,"ax",@progbits
	.align	128
.text._ZN7cutlass13device_kernelIN5flash11enable_sm90INS1_16FlashAttnFwdSm90INS1_25CollectiveMainloopFwdSm90ILi2EN4cute5tupleIJNS5_1CILi1EEES8_S8_EEENS6_IJNS7_ILi192EEENS7_ILi144EEENS7_ILi96EEEEEELi96ENS_10bfloat16_tEfNS_4arch4Sm90ELb1ELb0ELb0ELb1ELb0ELb0ELb0ELb0ELb1ELb0ELb0ELb0EEENS1_21CollectiveEpilogueFwdINS6_IJSA_SC_SB_EEES9_SE_SG_Li384ELb1ELb0ELb0ELb0EEENS1_36VarlenDynamicPersistentTileSchedulerILi192ELi144ELi384ELi32ELb0ELb0ELb1ELb1ELb1ELb1EEEEEEEEEvNT_6ParamsE:
        .type           _ZN7cutlass13device_kernelIN5flash11enable_sm90INS1_16FlashAttnFwdSm90INS1_25CollectiveMainloopFwdSm90ILi2EN4cute5tupleIJNS5_1CILi1EEES8_S8_EEENS6_IJNS7_ILi192EEENS7_ILi144EEENS7_ILi96EEEEEELi96ENS_10bfloat16_tEfNS_4arch4Sm90ELb1ELb0ELb0ELb1ELb0ELb0ELb0ELb0ELb1ELb0ELb0ELb0EEENS1_21CollectiveEpilogueFwdINS6_IJSA_SC_SB_EEES9_SE_SG_Li384ELb1ELb0ELb0ELb0EEENS1_36VarlenDynamicPersistentTileSchedulerILi192ELi144ELi384ELi32ELb0ELb0ELb1ELb1ELb1ELb1EEEEEEEEEvNT_6ParamsE,@function
        .size           _ZN7cutlass13device_kernelIN5flash11enable_sm90INS1_16FlashAttnFwdSm90INS1_25CollectiveMainloopFwdSm90ILi2EN4cute5tupleIJNS5_1CILi1EEES8_S8_EEENS6_IJNS7_ILi192EEENS7_ILi144EEENS7_ILi96EEEEEELi96ENS_10bfloat16_tEfNS_4arch4Sm90ELb1ELb0ELb0ELb1ELb0ELb0ELb0ELb0ELb1ELb0ELb0ELb0EEENS1_21CollectiveEpilogueFwdINS6_IJSA_SC_SB_EEES9_SE_SG_Li384ELb1ELb0ELb0ELb0EEENS1_36VarlenDynamicPersistentTileSchedulerILi192ELi144ELi384ELi32ELb0ELb0ELb1ELb1ELb1ELb1EEEEEEEEEvNT_6ParamsE,(.L_x_2214 - _ZN7cutlass13device_kernelIN5flash11enable_sm90INS1_16FlashAttnFwdSm90INS1_25CollectiveMainloopFwdSm90ILi2EN4cute5tupleIJNS5_1CILi1EEES8_S8_EEENS6_IJNS7_ILi192EEENS7_ILi144EEENS7_ILi96EEEEEELi96ENS_10bfloat16_tEfNS_4arch4Sm90ELb1ELb0ELb0ELb1ELb0ELb0ELb0ELb0ELb1ELb0ELb0ELb0EEENS1_21CollectiveEpilogueFwdINS6_IJSA_SC_SB_EEES9_SE_SG_Li384ELb1ELb0ELb0ELb0EEENS1_36VarlenDynamicPersistentTileSchedulerILi192ELi144ELi384ELi32ELb0ELb0ELb1ELb1ELb1ELb1EEEEEEEEEvNT_6ParamsE)
        .other          _ZN7cutlass13device_kernelIN5flash11enable_sm90INS1_16FlashAttnFwdSm90INS1_25CollectiveMainloopFwdSm90ILi2EN4cute5tupleIJNS5_1CILi1EEES8_S8_EEENS6_IJNS7_ILi192EEENS7_ILi144EEENS7_ILi96EEEEEELi96ENS_10bfloat16_tEfNS_4arch4Sm90ELb1ELb0ELb0ELb1ELb0ELb0ELb0ELb0ELb1ELb0ELb0ELb0EEENS1_21CollectiveEpilogueFwdINS6_IJSA_SC_SB_EEES9_SE_SG_Li384ELb1ELb0ELb0ELb0EEENS1_36VarlenDynamicPersistentTileSchedulerILi192ELi144ELi384ELi32ELb0ELb0ELb1ELb1ELb1ELb1EEEEEEEEEvNT_6ParamsE,@"STO_CUDA_ENTRY STV_DEFAULT"
_ZN7cutlass13device_kernelIN5flash11enable_sm90INS1_16FlashAttnFwdSm90INS1_25CollectiveMainloopFwdSm90ILi2EN4cute5tupleIJNS5_1CILi1EEES8_S8_EEENS6_IJNS7_ILi192EEENS7_ILi144EEENS7_ILi96EEEEEELi96ENS_10bfloat16_tEfNS_4arch4Sm90ELb1ELb0ELb0ELb1ELb0ELb0ELb0ELb0ELb1ELb0ELb0ELb0EEENS1_21CollectiveEpilogueFwdINS6_IJSA_SC_SB_EEES9_SE_SG_Li384ELb1ELb0ELb0ELb0EEENS1_36VarlenDynamicPersistentTileSchedulerILi192ELi144ELi384ELi32ELb0ELb0ELb1ELb1ELb1ELb1EEEEEEEEEvNT_6ParamsE:
        /* <DEDUP_REMOVED lines=21> */
.L_x_1650:
[----:B------:R-:W-:Y:S05]  /*0150*/  BSYNC B0 ;  /* 0x0000000000007941 */ /* 0x000fea0003800000 */
.L_x_1649:
        /* <DEDUP_REMOVED lines=41> */
.L_x_1651:
        /* <DEDUP_REMOVED lines=22> */
.L_x_1652:
        /* <DEDUP_REMOVED lines=18> */
.L_x_1653:
        /* <DEDUP_REMOVED lines=22> */
.L_x_1654:
        /* <DEDUP_REMOVED lines=22> */
.L_x_1655:
[----:B0-----:R-:W-:Y:S01]  /*0930*/  UMOV UR4, 0x1 ;  /* 0x0000000100047882 */ /* 0x001fe20000000000 */
[----:B------:R-:W-:Y:S01]  /*0940*/  PLOP3.LUT P0, PT, PT, PT, UP0, 0x80, 0x0 ;  /* 0x000000000000781c */ /* 0x000fe20003f0f008 */
[----:B------:R-:W-:Y:S01]  /*0950*/  USEL UR4, UR4, 0x2, !UP0 ;  /* 0x0000000204047887 */ /* 0x000fe2000c000000 */
[----:B------:R-:W-:-:S05]  /*0960*/  NOP ;  /* 0x0000000000007918 */ /* 0x000fca0000000000 */
[----:B------:R-:W-:-:S05]  /*0970*/  IMAD.U32 R2, RZ, RZ, UR4 ;  /* 0x00000004ff027e24 */ /* 0x000fca000f8e00ff */
[----:B------:R0:W-:Y:S01]  /*0980*/  STL [R1+0xc], R2 ;  /* 0x00000c0201007387 */ /* 0x0001e20000100800 */
[----:B-12-4-:R-:W-:Y:S06]  /*0990*/  BAR.SYNC.DEFER_BLOCKING 0x0 ;  /* 0x0000000000007b1d */ /* 0x016fec0000010000 */
[----:B------:R-:W-:Y:S05]  /*09a0*/  @!P0 BRA `(.L_x_1656) ;  /* 0x000000e800a48947 */ /* 0x000fea0003800000 */
.L_x_1657:
[----:B------:R-:W-:-:S08]  /*09b0*/  NOP ;  /* 0x0000000000007918 */ /* 0x000fd00000000000 */
[----:B------:R-:W1:Y:S02]  /*09c0*/  USETMAXREG.TRY_ALLOC.CTAPOOL UP0, 0xa0 ;  /* 0x000000a0000079c8 */ /* 0x000e640008000600 */
[----:B-1----:R-:W-:-:S13]  /*09d0*/  PLOP3.LUT P0, PT, PT, PT, UP0, 0x80, 0x0 ;  /* 0x000000000000781c */ /* 0x002fda0003f0f008 */
[----:B------:R-:W-:Y:S05]  /*09e0*/  @!P0 BRA `(.L_x_1657) ;  /* 0xfffffffc00f08947 */ /* 0x000fea000383ffff */
[----:B------:R-:W1:Y:S01]  /*09f0*/  S2R R0, SR_TID.X ;  /* 0x0000000000007919 */ /* 0x000e620000002100 */
[----:B------:R-:W2:Y:S01]  /*0a00*/  S2UR UR4, SR_CgaCtaId ;  /* 0x00000000000479c3 */ /* 0x000ea20000008800 */
[----:B------:R-:W-:-:S07]  /*0a10*/  UMOV UR37, 0x400 ;  /* 0x0000040000257882 */ /* 0x000fce0000000000 */
[----:B------:R-:W-:Y:S06]  /*0a20*/  BAR.ARV 0x8, 0x1a0 ;  /* 0x0206800000007b1d */ /* 0x000fec0000002000 */
[----:B--2---:R-:W-:-:S03]  /*0a30*/  ULEA UR37, UR4, UR37, 0x18 ;  /* 0x0000002504257291 */ /* 0x004fc6000f8ec03f */
[----:B------:R-:W-:Y:S01]  /*0a40*/  ULDC UR4, c[0x0][0xc14] ;  /* 0x0003050000047ab9 */ /* 0x000fe20000000800 */
[----:B-1----:R-:W-:-:S04]  /*0a50*/  SHF.R.U32.HI R0, RZ, 0x7, R0 ;  /* 0x00000007ff007819 */ /* 0x002fc80000011600 */
[----:B------:R-:W-:-:S13]  /*0a60*/  ISETP.NE.AND P0, PT, R0, 0x1, PT ;  /* 0x000000010000780c */ /* 0x000fda0003f05270 */
[----:B------:R-:W-:Y:S08]  /*0a70*/  @!P0 BAR.ARV 0x9, 0x100 ;  /* 0x0244000000008b1d */ /* 0x000ff00000002000 */
[----:B------:R-:W-:Y:S06]  /*0a80*/  BAR.SYNC.DEFER_BLOCKING 0x5, 0x1a0 ;  /* 0x0146800000007b1d */ /* 0x000fec0000010000 */
[----:B------:R-:W1:Y:S02]  /*0a90*/  LDS.128 R32, [UR37+0x31cd0] ;  /* 0x031cd025ff207984 */ /* 0x000e640008000c00 */
[----:B------:R-:W-:Y:S06]  /*0aa0*/  BAR.ARV 0x4, 0x1a0 ;  /* 0x0106800000007b1d */ /* 0x000fec0000002000 */
[----:B-1----:R-:W-:-:S13]  /*0ab0*/  ISETP.GE.AND P0, PT, R35, UR4, PT ;  /* 0x0000000423007c0c */ /* 0x002fda000bf06270 */
[----:B------:R-:W-:Y:S05]  /*0ac0*/  @P0 EXIT ;  /* 0x000000000000094d */ /* 0x000fea0003800000 */
[----:B0-----:R-:W2:Y:S01]  /*0ad0*/  LDL R2, [R1+0xc] ;  /* 0x00000c0001027983 */ /* 0x001ea20000100800 */
[----:B------:R-:W-:Y:S01]  /*0ae0*/  R2UR UR61, R33 ;  /* 0x00000000213d72ca */ /* 0x000fe200000e0000 */
[----:B------:R-:W-:Y:S01]  /*0af0*/  UMOV UR38, URZ ;  /* 0x0000003f00267c82 */ /* 0x000fe20008000000 */
[----:B------:R-:W-:Y:S01]  /*0b00*/  R2UR UR5, R34 ;  /* 0x00000000220572ca */ /* 0x000fe200000e0000 */
[----:B------:R-:W0:Y:S01]  /*0b10*/  S2R R0, SR_TID.X ;  /* 0x0000000000007919 */ /* 0x000e220000002100 */
[----:B------:R-:W-:Y:S01]  /*0b20*/  UMOV UR36, URZ ;  /* 0x0000003f00247c82 */ /* 0x000fe20008000000 */
[----:B0-----:R-:W-:-:S05]  /*0b30*/  VIADD R155, R0, 0xffffff80 ;  /* 0xffffff80009b7836 */ /* 0x001fca0000000000 */
[----:B------:R-:W-:-:S04]  /*0b40*/  SHF.R.S32.HI R0, RZ, 0x1f, R155 ;  /* 0x0000001fff007819 */ /* 0x000fc8000001149b */
[CC--:B------:R-:W-:Y:S02]  /*0b50*/  LEA.HI R152, R0.reuse, R155.reuse, RZ, 0x7 ;  /* 0x0000009b00987211 */ /* 0x0c0fe400078f38ff */
[----:B------:R-:W-:Y:S02]  /*0b60*/  LEA.HI R7, R0, R155, RZ, 0x5 ;  /* 0x0000009b00077211 */ /* 0x000fe400078f28ff */
[----:B------:R-:W-:Y:S02]  /*0b70*/  LOP3.LUT R6, R152, 0xffffff80, RZ, 0xc0, !PT ;  /* 0xffffff8098067812 */ /* 0x000fe400078ec0ff */
[----:B------:R-:W-:Y:S02]  /*0b80*/  SHF.R.S32.HI R7, RZ, 0x5, R7 ;  /* 0x00000005ff077819 */ /* 0x000fe40000011407 */
[----:B------:R-:W-:Y:S01]  /*0b90*/  SHF.R.S32.HI R152, RZ, 0x7, R152 ;  /* 0x00000007ff987819 */ /* 0x000fe20000011498 */
[----:B------:R-:W-:-:S05]  /*0ba0*/  IMAD.IADD R151, R155, 0x1, -R6 ;  /* 0x000000019b977824 */ /* 0x000fca00078e0a06 */
[----:B------:R-:W-:-:S04]  /*0bb0*/  SHF.R.S32.HI R8, RZ, 0x1f, R151 ;  /* 0x0000001fff087819 */ /* 0x000fc80000011497 */
[CC--:B------:R-:W-:Y:S02]  /*0bc0*/  LEA.HI R9, R8.reuse, R151.reuse, RZ, 0x2 ;  /* 0x0000009708097211 */ /* 0x0c0fe400078f10ff */
[----:B------:R-:W-:Y:S02]  /*0bd0*/  LEA.HI R8, R8, R151, RZ, 0x5 ;  /* 0x0000009708087211 */ /* 0x000fe400078f28ff */
[----:B------:R-:W-:Y:S02]  /*0be0*/  LOP3.LUT R22, R9, 0x7ffffffc, RZ, 0xc0, !PT ;  /* 0x7ffffffc09167812 */ /* 0x000fe400078ec0ff */
[----:B------:R-:W-:-:S03]  /*0bf0*/  SHF.R.S32.HI R8, RZ, 0x5, R8 ;  /* 0x00000005ff087819 */ /* 0x000fc60000011408 */
[----:B------:R-:W-:Y:S01]  /*0c00*/  IMAD.IADD R22, R151, 0x1, -R22 ;  /* 0x0000000197167824 */ /* 0x000fe200078e0a16 */
[----:B--2---:R-:W-:Y:S02]  /*0c10*/  R2UR UR4, R2 ;  /* 0x00000000020472ca */ /* 0x004fe400000e0000 */
[CC--:B------:R-:W-:Y:S02]  /*0c20*/  LEA.HI R2, R0.reuse, R155.reuse, RZ, 0x4 ;  /* 0x0000009b00027211 */ /* 0x0c0fe400078f20ff */
[----:B------:R-:W-:Y:S02]  /*0c30*/  LEA.HI R0, R0, R155, RZ, 0x2 ;  /* 0x0000009b00007211 */ /* 0x000fe400078f10ff */
[----:B------:R-:W-:Y:S02]  /*0c40*/  SHF.R.S32.HI R5, RZ, 0x4, R2 ;  /* 0x00000004ff057819 */ /* 0x000fe40000011402 */
[C---:B------:R-:W-:Y:S02]  /*0c50*/  LOP3.LUT R4, R2.reuse, 0xfffffff0, RZ, 0xc0, !PT ;  /* 0xfffffff002047812 */ /* 0x040fe400078ec0ff */
[----:B------:R-:W-:-:S02]  /*0c60*/  LEA.HI R2, R2, R5, RZ, 0x1 ;  /* 0x0000000502027211 */ /* 0x000fc400078f08ff */
[----:B------:R-:W-:Y:S01]  /*0c70*/  SHF.R.S32.HI R144, RZ, 0x2, R0 ;  /* 0x00000002ff907819 */ /* 0x000fe20000011400 */
[----:B------:R-:W-:Y:S01]  /*0c80*/  IMAD.IADD R4, R155, 0x1, -R4 ;  /* 0x000000019b047824 */ /* 0x000fe200078e0a04 */
[----:B------:R-:W-:Y:S01]  /*0c90*/  LOP3.LUT R2, R2, 0x1ffffffe, RZ, 0xc0, !PT ;  /* 0x1ffffffe02027812 */ /* 0x000fe200078ec0ff */
[----:B------:R-:W-:Y:S02]  /*0ca0*/  ULOP3.LUT UR4, UR4, 0x1, URZ, 0xfc, !UPT ;  /* 0x0000000104047892 */ /* 0x000fe4000f8efc3f */
[--C-:B------:R-:W-:Y:S01]  /*0cb0*/  IMAD R153, R7, 0x10, R4.reuse ;  /* 0x0000001007997824 */ /* 0x100fe200078e0204 */
[----:B------:R-:W-:Y:S01]  /*0cc0*/  SHF.R.S32.HI R3, RZ, 0x1f, R4 ;  /* 0x0000001fff037819 */ /* 0x000fe20000011404 */
[----:B------:R-:W-:Y:S02]  /*0cd0*/  IMAD.IADD R2, R5, 0x1, -R2 ;  /* 0x0000000105027824 */ /* 0x000fe400078e0a02 */
[----:B------:R-:W-:Y:S01]  /*0ce0*/  IMAD.U32 R154, RZ, RZ, UR4 ;  /* 0x00000004ff9a7e24 */ /* 0x000fe2000f8e00ff */
[CC--:B------:R-:W-:Y:S01]  /*0cf0*/  LEA.HI R5, R3.reuse, R4.reuse, RZ, 0x3 ;  /* 0x0000000403057211 */ /* 0x0c0fe200078f18ff */
[----:B------:R-:W-:Y:S01]  /*0d00*/  IMAD.SHL.U32 R2, R2, 0x8, RZ ;  /* 0x0000000802027824 */ /* 0x000fe200078e00ff */
[----:B------:R-:W-:Y:S01]  /*0d10*/  LEA.HI R3, R3, R4, RZ, 0x2 ;  /* 0x0000000403037211 */ /* 0x000fe200078f10ff */
[----:B------:R-:W-:-:S02]  /*0d20*/  UMOV UR4, URZ ;  /* 0x0000003f00047c82 */ /* 0x000fc40008000000 */
[----:B------:R-:W-:Y:S01]  /*0d30*/  IMAD.SHL.U32 R6, R5, 0x10, RZ ;  /* 0x0000001005067824 */ /* 0x000fe200078e00ff */
[----:B------:R-:W-:Y:S01]  /*0d40*/  LOP3.LUT R5, R3, 0x7fffffc, RZ, 0xc0, !PT ;  /* 0x07fffffc03057812 */ /* 0x000fe200078ec0ff */
[----:B------:R-:W-:Y:S01]  /*0d50*/  IMAD.U32 R153, R153, 0x20, R2 ;  /* 0x0000002099997824 */ /* 0x000fe200078e0002 */
[----:B------:R-:W-:Y:S01]  /*0d60*/  SHF.R.S32.HI R3, RZ, 0x2, R3 ;  /* 0x00000002ff037819 */ /* 0x000fe20000011403 */
[----:B------:R-:W-:Y:S01]  /*0d70*/  IMAD.U32 R150, RZ, RZ, UR4 ;  /* 0x00000004ff967e24 */ /* 0x000fe2000f8e00ff */
[----:B------:R-:W-:Y:S01]  /*0d80*/  LOP3.LUT R6, R6, 0x7fffff80, RZ, 0xc0, !PT ;  /* 0x7fffff8006067812 */ /* 0x000fe200078ec0ff */
[----:B------:R-:W-:Y:S01]  /*0d90*/  IMAD.IADD R5, R4, 0x1, -R5 ;  /* 0x0000000104057824 */ /* 0x000fe200078e0a05 */
[--C-:B------:R-:W-:Y:S01]  /*0da0*/  SHF.R.S32.HI R4, RZ, 0x1f, R9.reuse ;  /* 0x0000001fff047819 */ /* 0x100fe20000011409 */
[----:B------:R-:W-:Y:S02]  /*0db0*/  IMAD.SHL.U32 R3, R3, 0x40, RZ ;  /* 0x0000004003037824 */ /* 0x000fe400078e00ff */
[----:B------:R-:W-:Y:S01]  /*0dc0*/  IMAD R6, R7, 0x100, R6 ;  /* 0x0000010007067824 */ /* 0x000fe200078e0206 */
[----:B------:R-:W-:-:S02]  /*0dd0*/  SHF.R.S32.HI R7, RZ, 0x2, R9 ;  /* 0x00000002ff077819 */ /* 0x000fc40000011409 */
[----:B------:R-:W-:Y:S01]  /*0de0*/  LOP3.LUT R3, R3, 0x40, RZ, 0xc0, !PT ;  /* 0x0000004003037812 */ /* 0x000fe200078ec0ff */
[----:B------:R-:W-:Y:S01]  /*0df0*/  IMAD R6, R5, 0x10, R6 ;  /* 0x0000001005067824 */ /* 0x000fe200078e0206 */
[----:B------:R-:W-:Y:S01]  /*0e00*/  LEA.HI R4, R4, R7, RZ, 0x3 ;  /* 0x0000000704047211 */ /* 0x000fe200078f18ff */
[----:B------:R-:W-:-:S03]  /*0e10*/  IMAD.HI R5, R152, 0x55555556, RZ ;  /* 0x5555555698057827 */ /* 0x000fc600078e02ff */
[----:B------:R-:W-:Y:S02]  /*0e20*/  LOP3.LUT R10, R4, 0xfffffff8, RZ, 0xc0, !PT ;  /* 0xfffffff8040a7812 */ /* 0x000fe400078ec0ff */
[----:B------:R-:W-:Y:S02]  /*0e30*/  LOP3.LUT R4, R3, 0x8, R2, 0xf8, !PT ;  /* 0x0000000803047812 */ /* 0x000fe400078ef802 */
[----:B------:R-:W-:Y:S01]  /*0e40*/  SHF.R.U32.HI R3, RZ, 0x3, R3 ;  /* 0x00000003ff037819 */ /* 0x000fe20000011603 */
[----:B------:R-:W-:Y:S01]  /*0e50*/  IMAD.IADD R7, R7, 0x1, -R10 ;  /* 0x0000000107077824 */ /* 0x000fe200078e0a0a */
[----:B------:R-:W-:Y:S02]  /*0e60*/  LEA.HI R5, R5, R5, RZ, 0x1 ;  /* 0x0000000505057211 */ /* 0x000fe400078f08ff */
[----:B------:R-:W-:Y:S01]  /*0e70*/  LOP3.LUT R3, R4, R3, RZ, 0x3c, !PT ;  /* 0x0000000304037212 */ /* 0x000fe200078e3cff */
[----:B------:R-:W-:Y:S01]  /*0e80*/  IMAD R8, R8, 0x10, R7 ;  /* 0x0000001008087824 */ /* 0x000fe200078e0207 */
[----:B------:R-:W-:Y:S01]  /*0e90*/  LOP3.LUT R4, R0, 0x1ffffffc, RZ, 0xc0, !PT ;  /* 0x1ffffffc00047812 */ /* 0x000fe200078ec0ff */
[----:B------:R-:W-:-:S02]  /*0ea0*/  IMAD R5, R5, -0x3, R152 ;  /* 0xfffffffd05057824 */ /* 0x000fc400078e0298 */
[----:B------:R-:W-:Y:S02]  /*0eb0*/  IMAD.IADD R2, R3, 0x1, R6 ;  /* 0x0000000103027824 */ /* 0x000fe400078e0206 */
[----:B------:R-:W-:Y:S02]  /*0ec0*/  IMAD.IADD R4, R155, 0x1, -R4 ;  /* 0x000000019b047824 */ /* 0x000fe400078e0a04 */
[----:B------:R-:W-:Y:S01]  /*0ed0*/  IMAD R23, R5, 0x40, R8 ;  /* 0x0000004005177824 */ /* 0x000fe200078e0208 */
[----:B------:R-:W-:Y:S01]  /*0ee0*/  LEA R2, R2, UR37, 0x1 ;  /* 0x0000002502027c11 */ /* 0x000fe2000f8e08ff */
[----:B------:R-:W-:-:S07]  /*0ef0*/  IMAD.SHL.U32 R19, R4, 0x8, RZ ;  /* 0x0000000804137824 */ /* 0x000fce00078e00ff */
.L_x_1703:
[----:B0-2--5:R-:W0:Y:S01]  /*0f00*/  LDC.64 R4, c[0x0][0xc60] ;  /* 0x00031800ff047b82 */ /* 0x025e220000000a00 */
[----:B------:R-:W-:Y:S01]  /*0f10*/  ULDC.64 UR10, c[0x0][0x208] ;  /* 0x00008200000a7ab9 */ /* 0x000fe20000000a00 */
[----:B------:R-:W-:Y:S01]  /*0f20*/  ULDC.64 UR6, c[0x0][0xa28] ;  /* 0x00028a0000067ab9 */ /* 0x000fe20000000a00 */
[----:B------:R-:W-:Y:S01]  /*0f30*/  ULDC.64 UR8, c[0x0][0xa18] ;  /* 0x0002860000087ab9 */ /* 0x000fe20000000a00 */
[----:B0-----:R-:W-:-:S06]  /*0f40*/  IMAD.WIDE R4, R35, 0x4, R4 ;  /* 0x0000000423047825 */ /* 0x001fcc00078e0204 */
[----:B------:R-:W2:Y:S01]  /*0f50*/  LDG.E R4, desc[UR10][R4.64] ;  /* 0x0000000a04047981 */ /* 0x000ea2000c1e1900 */
[----:B------:R-:W-:Y:S02]  /*0f60*/  UISETP.NE.U32.AND UP0, UPT, UR6, URZ, UPT ;  /* 0x0000003f0600728c */ /* 0x000fe4000bf05070 */
[----:B------:R-:W-:Y:S02]  /*0f70*/  UISETP.NE.U32.AND UP1, UPT, UR8, URZ, UPT ;  /* 0x0000003f0800728c */ /* 0x000fe4000bf25070 */
[----:B------:R-:W-:Y:S02]  /*0f80*/  UISETP.NE.AND.EX UP0, UPT, UR7, URZ, UPT, UP0 ;  /* 0x0000003f0700728c */ /* 0x000fe4000bf05300 */
[----:B------:R-:W-:-:S04]  /*0f90*/  UISETP.NE.AND.EX UP1, UPT, UR9, URZ, UPT, UP1 ;  /* 0x0000003f0900728c */ /* 0x000fc8000bf25310 */
[----:B------:R-:W-:Y:S02]  /*0fa0*/  PLOP3.LUT P0, PT, PT, PT, UP0, 0x80, 0x0 ;  /* 0x000000000000781c */ /* 0x000fe40003f0f008 */
[----:B------:R-:W-:Y:S02]  /*0fb0*/  PLOP3.LUT P2, PT, PT, PT, UP1, 0x80, 0x0 ;  /* 0x000000000000781c */ /* 0x000fe40003f4f018 */
[----:B--2---:R-:W-:-:S13]  /*0fc0*/  R2UR UR4, R4 ;  /* 0x00000000040472ca */ /* 0x004fda00000e0000 */
[----:B------:R-:W-:Y:S02]  /*0fd0*/  USHF.R.S32.HI UR12, URZ, 0x1f, UR4 ;  /* 0x0000001f3f0c7899 */ /* 0x000fe40008011404 */
[----:B------:R-:W-:Y:S01]  /*0fe0*/  IMAD.U32 R146, RZ, RZ, UR4 ;  /* 0x00000004ff927e24 */ /* 0x000fe2000f8e00ff */
[----:B------:R-:W-:-:S04]  /*0ff0*/  @UP0 ULEA UR6, UP2, UR4, UR6, 0x2 ;  /* 0x0000000604060291 */ /* 0x000fc8000f84103f */
[----:B------:R-:W-:Y:S02]  /*1000*/  @UP0 ULEA.HI.X UR7, UR4, UR7, UR12, 0x2, UP2 ;  /* 0x0000000704070291 */ /* 0x000fe400090f140c */
[----:B------:R-:W-:Y:S01]  /*1010*/  IMAD.U32 R148, RZ, RZ, UR12 ;  /* 0x0000000cff947e24 */ /* 0x000fe2000f8e00ff */
[----:B------:R-:W-:Y:S01]  /*1020*/  @UP1 ULEA UR8, UP0, UR4, UR8, 0x2 ;  /* 0x0000000804081291 */ /* 0x000fe2000f80103f */
[----:B------:R-:W-:-:S03]  /*1030*/  IMAD.U32 R4, RZ, RZ, UR6 ;  /* 0x00000006ff047e24 */ /* 0x000fc6000f8e00ff */
[----:B------:R-:W-:Y:S01]  /*1040*/  @UP1 ULEA.HI.X UR9, UR4, UR9, UR12, 0x2, UP0 ;  /* 0x0000000904091291 */ /* 0x000fe200080f140c */
[----:B------:R-:W-:Y:S01]  /*1050*/  IMAD.U32 R5, RZ, RZ, UR7 ;  /* 0x00000007ff057e24 */ /* 0x000fe2000f8e00ff */
[----:B------:R-:W-:Y:S01]  /*1060*/  ULDC.64 UR6, c[0x0][0x3f8] ;  /* 0x0000fe0000067ab9 */ /* 0x000fe20000000a00 */
[----:B-1----:R-:W-:-:S03]  /*1070*/  IMAD.U32 R6, RZ, RZ, UR8 ;  /* 0x00000008ff067e24 */ /* 0x002fc6000f8e00ff */
[----:B------:R-:W-:Y:S01]  /*1080*/  IMAD.U32 R7, RZ, RZ, UR9 ;  /* 0x00000009ff077e24 */ /* 0x000fe2000f8e00ff */
[----:B------:R-:W2:Y:S01]  /*1090*/  @P0 LDG.E R4, desc[UR10][R4.64] ;  /* 0x0000000a04040981 */ /* 0x000ea2000c1e1900 */
[----:B------:R-:W-:Y:S01]  /*10a0*/  UISETP.NE.U32.AND UP0, UPT, UR6, URZ, UPT ;  /* 0x0000003f0600728c */ /* 0x000fe2000bf05070 */
[----:B------:R-:W-:Y:S02]  /*10b0*/  ULDC UR8, c[0x0][0x2e0] ;  /* 0x0000b80000087ab9 */ /* 0x000fe40000000800 */
[----:B---3--:R-:W3:Y:S01]  /*10c0*/  @P2 LDG.E R6, desc[UR10][R6.64] ;  /* 0x0000000a06062981 */ /* 0x008ee2000c1e1900 */
[----:B------:R-:W-:Y:S01]  /*10d0*/  ULDC UR9, c[0x0][0x288] ;  /* 0x0000a20000097ab9 */ /* 0x000fe20000000800 */
[----:B------:R-:W-:Y:S01]  /*10e0*/  UISETP.NE.AND.EX UP0, UPT, UR7, URZ, UPT, UP0 ;  /* 0x0000003f0700728c */ /* 0x000fe2000bf05300 */
[----:B------:R-:W-:Y:S01]  /*10f0*/  IMAD.U32 R147, RZ, RZ, UR5 ;  /* 0x00000005ff937e24 */ /* 0x000fe2000f8e00ff */
[----:B------:R-:W-:Y:S01]  /*1100*/  ULDC UR6, c[0x0][0x404] ;  /* 0x0001010000067ab9 */ /* 0x000fe20000000800 */
[----:B------:R-:W-:Y:S01]  /*1110*/  ULDC.64 UR10, c[0x0][0xa20] ;  /* 0x00028800000a7ab9 */ /* 0x000fe20000000a00 */
[----:B------:R-:W-:Y:S01]  /*1120*/  USEL UR6, UR6, 0x1, UP0 ;  /* 0x0000000106067887 */ /* 0x000fe20008000000 */
[----:B------:R-:W-:Y:S01]  /*1130*/  ISETP.NE.U32.AND P1, PT, RZ, UR10, PT ;  /* 0x0000000aff007c0c */ /* 0x000fe2000bf25070 */
[----:B------:R-:W-:-:S02]  /*1140*/  UMOV UR4, URZ ;  /* 0x0000003f00047c82 */ /* 0x000fc40008000000 */
[----:B------:R-:W-:Y:S01]  /*1150*/  UIMAD UR8, UR6, UR8, URZ ;  /* 0x00000008060872a4 */ /* 0x000fe2000f8e023f */
[----:B------:R-:W-:Y:S02]  /*1160*/  ISETP.NE.AND.EX P1, PT, RZ, UR11, PT, P1 ;  /* 0x0000000bff007c0c */ /* 0x000fe4000bf25310 */
[----:B--2---:R-:W-:Y:S02]  /*1170*/  @P0 R2UR UR4, R4 ;  /* 0x00000000040402ca */ /* 0x004fe400000e0000 */
[----:B---3--:R-:W-:-:S13]  /*1180*/  @P2 R2UR UR9, R6 ;  /* 0x00000000060922ca */ /* 0x008fda00000e0000 */
[----:B------:R-:W-:Y:S01]  /*1190*/  IMAD.U32 R17, RZ, RZ, UR9 ;  /* 0x00000009ff117e24 */ /* 0x000fe2000f8e00ff */
[----:B------:R-:W-:Y:S06]  /*11a0*/  @P2 BRA `(.L_x_1658) ;  /* 0x0000000000402947 */ /* 0x000fec0003800000 */
[----:B------:R-:W-:Y:S02]  /*11b0*/  ULDC.64 UR6, c[0x0][0xa00] ;  /* 0x0002800000067ab9 */ /* 0x000fe40000000a00 */
[----:B------:R-:W-:-:S04]  /*11c0*/  ISETP.NE.U32.AND P0, PT, RZ, UR6, PT ;  /* 0x00000006ff007c0c */ /* 0x000fc8000bf05070 */
[----:B------:R-:W-:-:S13]  /*11d0*/  ISETP.NE.AND.EX P0, PT, RZ, UR7, PT, P0 ;  /* 0x00000007ff007c0c */ /* 0x000fda000bf05300 */
[----:B------:R-:W-:Y:S05]  /*11e0*/  @!P0 BRA `(.L_x_1658) ;  /* 0x0000000000308947 */ /* 0x000fea0003800000 */
[----:B------:R-:W-:Y:S01]  /*11f0*/  R2UR UR5, R146 ;  /* 0x00000000920572ca */ /* 0x000fe200000e0000 */
[----:B------:R-:W-:Y:S01]  /*1200*/  ULDC.64 UR6, c[0x0][0xa00] ;  /* 0x0002800000067ab9 */ /* 0x000fe20000000a00 */
[----:B------:R-:W-:-:S11]  /*1210*/  ULDC.64 UR12, c[0x0][0x208] ;  /* 0x00008200000c7ab9 */ /* 0x000fd60000000a00 */
[----:B------:R-:W-:-:S06]  /*1220*/  UIMAD.WIDE UR6, UR5, 0x4, UR6 ;  /* 0x00000004050678a5 */ /* 0x000fcc000f8e0206 */
[----:B------:R-:W-:Y:S02]  /*1230*/  IMAD.U32 R4, RZ, RZ, UR6 ;  /* 0x00000006ff047e24 */ /* 0x000fe4000f8e00ff */
[----:B------:R-:W-:-:S05]  /*1240*/  IMAD.U32 R5, RZ, RZ, UR7 ;  /* 0x00000007ff057e24 */ /* 0x000fca000f8e00ff */
[----:B------:R-:W2:Y:S04]  /*1250*/  LDG.E R3, desc[UR12][R4.64] ;  /* 0x0000000c04037981 */ /* 0x000ea8000c1e1900 */
[----:B------:R-:W3:Y:S01]  /*1260*/  LDG.E R0, desc[UR12][R4.64+0x4] ;  /* 0x0000040c04007981 */ /* 0x000ee2000c1e1900 */
[----:B--2---:R-:W-:Y:S02]  /*1270*/  R2UR UR5, R3 ;  /* 0x00000000030572ca */ /* 0x004fe400000e0000 */
[----:B---3--:R-:W-:-:S13]  /*1280*/  R2UR UR6, R0 ;  /* 0x00000000000672ca */ /* 0x008fda00000e0000 */
[----:B------:R-:W-:-:S06]  /*1290*/  UIADD3 UR5, -UR5, UR6, URZ ;  /* 0x0000000605057290 */ /* 0x000fcc000fffe13f */
[----:B------:R-:W-:-:S07]  /*12a0*/  IMAD.U32 R17, RZ, RZ, UR5 ;  /* 0x00000005ff117e24 */ /* 0x000fce000f8e00ff */
.L_x_1658:
[----:B------:R-:W-:Y:S01]  /*12b0*/  IMAD.U32 R149, RZ, RZ, UR61 ;  /* 0x0000003dff957e24 */ /* 0x000fe2000f8e00ff */
[----:B------:R-:W-:Y:S06]  /*12c0*/  @!P1 BRA `(.L_x_1659) ;  /* 0x0000000000289947 */ /* 0x000fec0003800000 */
[----:B------:R-:W-:Y:S01]  /*12d0*/  R2UR UR6, R146 ;  /* 0x00000000920672ca */ /* 0x000fe200000e0000 */
[----:B------:R-:W-:Y:S01]  /*12e0*/  ULDC.64 UR8, c[0x0][0x208] ;  /* 0x0000820000087ab9 */ /* 0x000fe20000000a00 */
[----:B------:R-:W-:-:S11]  /*12f0*/  R2UR UR7, R148 ;  /* 0x00000000940772ca */ /* 0x000fd600000e0000 */
[----:B------:R-:W-:-:S04]  /*1300*/  ULEA UR5, UP0, UR6, UR10, 0x2 ;  /* 0x0000000a06057291 */ /* 0x000fc8000f80103f */
[----:B------:R-:W-:Y:S02]  /*1310*/  ULEA.HI.X UR6, UR6, UR11, UR7, 0x2, UP0 ;  /* 0x0000000b06067291 */ /* 0x000fe400080f1407 */
[----:B------:R-:W-:-:S04]  /*1320*/  IMAD.U32 R4, RZ, RZ, UR5 ;  /* 0x00000005ff047e24 */ /* 0x000fc8000f8e00ff */
[----:B------:R-:W-:-:S05]  /*1330*/  IMAD.U32 R5, RZ, RZ, UR6 ;  /* 0x00000006ff057e24 */ /* 0x000fca000f8e00ff */
[----:B------:R-:W2:Y:S02]  /*1340*/  LDG.E R4, desc[UR8][R4.64] ;  /* 0x0000000804047981 */ /* 0x000ea4000c1e1900 */
[----:B--2---:R-:W-:Y:S01]  /*1350*/  R2UR UR8, R4 ;  /* 0x00000000040872ca */ /* 0x004fe200000e0000 */
[----:B------:R-:W-:-:S14]  /*1360*/  BRA `(.L_x_1660) ;  /* 0x00000000003c7947 */ /* 0x000fdc0003800000 */
.L_x_1659:
        /* <DEDUP_REMOVED lines=14> */
[----:B------:R-:W-:-:S12]  /*1450*/  UIADD3 UR8, -UR8, UR5, URZ ;  /* 0x0000000508087290 */ /* 0x000fd8000fffe13f */
.L_x_1660:
[----:B------:R-:W-:Y:S01]  /*1460*/  R2UR UR7, R17 ;  /* 0x00000000110772ca */ /* 0x000fe200000e0000 */
[----:B------:R-:W-:Y:S01]  /*1470*/  UIADD3 UR6, -UR4, UR8, URZ ;  /* 0x0000000804067290 */ /* 0x000fe2000fffe13f */
[----:B------:R-:W-:Y:S01]  /*1480*/  PLOP3.LUT P0, PT, PT, PT, PT, 0x80, 0x0 ;  /* 0x000000000000781c */ /* 0x000fe20003f0f070 */
[----:B------:R-:W-:Y:S01]  /*1490*/  UMOV UR5, 0xc0 ;  /* 0x000000c000057882 */ /* 0x000fe20000000000 */
[----:B------:R-:W-:Y:S01]  /*14a0*/  IMAD.MOV.U32 R16, RZ, RZ, RZ ;  /* 0x000000ffff107224 */ /* 0x000fe200078e00ff */
[----:B------:R-:W-:Y:S01]  /*14b0*/  UIMAD UR5, UR61, UR5, 0x14f ;  /* 0x0000014f3d0574a4 */ /* 0x000fe2000f8e0205 */
[----:B------:R-:W-:Y:S01]  /*14c0*/  IMAD.MOV.U32 R3, RZ, RZ, RZ ;  /* 0x000000ffff037224 */ /* 0x000fe200078e00ff */
[----:B------:R-:W-:Y:S02]  /*14d0*/  UIADD3 UR4, UR6, 0x8f, URZ ;  /* 0x0000008f06047890 */ /* 0x000fe4000fffe03f */
[----:B------:R-:W-:Y:S01]  /*14e0*/  IMAD.U32 R18, RZ, RZ, UR6 ;  /* 0x00000006ff127e24 */ /* 0x000fe2000f8e00ff */
[----:B------:R-:W-:Y:S01]  /*14f0*/  CS2R R30, SRZ ;  /* 0x00000000001e7805 */ /* 0x000fe2000001ff00 */
[----:B------:R-:W-:Y:S01]  /*1500*/  IMAD.MOV.U32 R71, RZ, RZ, RZ ;  /* 0x000000ffff477224 */ /* 0x000fe200078e00ff */
[----:B------:R-:W-:Y:S01]  /*1510*/  CS2R R52, SRZ ;  /* 0x0000000000347805 */ /* 0x000fe2000001ff00 */
[----:B------:R-:W-:Y:S01]  /*1520*/  IMAD.MOV.U32 R0, RZ, RZ, RZ ;  /* 0x000000ffff007224 */ /* 0x000fe200078e00ff */
[----:B------:R-:W-:Y:S01]  /*1530*/  UIADD3 UR6, UR6, UR5, -UR7 ;  /* 0x0000000506067290 */ /* 0x000fe2000fffe807 */
[----:B------:R-:W-:Y:S01]  /*1540*/  CS2R R38, SRZ ;  /* 0x0000000000267805 */ /* 0x000fe2000001ff00 */
[----:B------:R-:W-:Y:S01]  /*1550*/  UIMAD.WIDE UR4, UR4, 0x38e38e39, URZ ;  /* 0x38e38e39040478a5 */ /* 0x000fe2000f8e023f */
[----:B------:R-:W-:Y:S01]  /*1560*/  CS2R R44, SRZ ;  /* 0x00000000002c7805 */ /* 0x000fe2000001ff00 */
[----:B------:R-:W-:Y:S01]  /*1570*/  UIMAD.WIDE UR6, UR6, 0x38e38e39, URZ ;  /* 0x38e38e39060678a5 */ /* 0x000fe2000f8e023f */
[----:B------:R-:W-:Y:S01]  /*1580*/  CS2R R28, SRZ ;  /* 0x00000000001c7805 */ /* 0x000fe2000001ff00 */
[----:B------:R-:W-:Y:S01]  /*1590*/  USHF.R.U32.HI UR4, URZ, 0x1f, UR5 ;  /* 0x0000001f3f047899 */ /* 0x000fe20008011605 */
[----:B------:R-:W-:Y:S01]  /*15a0*/  CS2R R26, SRZ ;  /* 0x00000000001a7805 */ /* 0x000fe2000001ff00 */
[----:B------:R-:W-:Y:S01]  /*15b0*/  USHF.R.U32.HI UR6, URZ, 0x1f, UR7 ;  /* 0x0000001f3f067899 */ /* 0x000fe20008011607 */
[----:B------:R-:W-:Y:S01]  /*15c0*/  CS2R R42, SRZ ;  /* 0x00000000002a7805 */ /* 0x000fe2000001ff00 */
[----:B------:R-:W-:Y:S01]  /*15d0*/  ULEA.HI.SX32 UR4, UR5, UR4, 0x1b ;  /* 0x0000000405047291 */ /* 0x000fe2000f8fda3f */
[----:B------:R-:W-:Y:S01]  /*15e0*/  CS2R R40, SRZ ;  /* 0x0000000000287805 */ /* 0x000fe2000001ff00 */
[----:B------:R-:W-:Y:S01]  /*15f0*/  ULEA.HI.SX32 UR6, UR7, UR6, 0x1b ;  /* 0x0000000607067291 */ /* 0x000fe2000f8fda3f */
[----:B------:R-:W-:-:S02]  /*1600*/  CS2R R36, SRZ ;  /* 0x0000000000247805 */ /* 0x000fc4000001ff00 */
[----:B------:R-:W-:Y:S02]  /*1610*/  CS2R R46, SRZ ;  /* 0x00000000002e7805 */ /* 0x000fe4000001ff00 */
[----:B------:R-:W-:Y:S01]  /*1620*/  CS2R R48, SRZ ;  /* 0x0000000000307805 */ /* 0x000fe2000001ff00 */
[----:B------:R-:W-:Y:S01]  /*1630*/  UISETP.LT.AND UP0, UPT, UR4, UR6, UPT ;  /* 0x000000060400728c */ /* 0x000fe2000bf01270 */
[----:B------:R-:W-:Y:S01]  /*1640*/  IMAD.MOV.U32 R50, RZ, RZ, RZ ;  /* 0x000000ffff327224 */ /* 0x000fe200078e00ff */
[----:B------:R-:W-:Y:S02]  /*1650*/  CS2R R56, SRZ ;  /* 0x0000000000387805 */ /* 0x000fe4000001ff00 */
[----:B------:R-:W-:Y:S01]  /*1660*/  CS2R R76, SRZ ;  /* 0x00000000004c7805 */ /* 0x000fe2000001ff00 */
[----:B------:R-:W-:Y:S01]  /*1670*/  USEL UR39, UR4, UR6, UP0 ;  /* 0x0000000604277287 */ /* 0x000fe20008000000 */
[----:B------:R-:W-:Y:S02]  /*1680*/  CS2R R72, SRZ ;  /* 0x0000000000487805 */ /* 0x000fe4000001ff00 */
[----:B------:R-:W-:-:S02]  /*1690*/  CS2R R60, SRZ ;  /* 0x00000000003c7805 */ /* 0x000fc4000001ff00 */
[----:B------:R-:W-:Y:S01]  /*16a0*/  CS2R R78, SRZ ;  /* 0x00000000004e7805 */ /* 0x000fe2000001ff00 */
[----:B------:R-:W-:Y:S01]  /*16b0*/  UISETP.GE.AND UP0, UPT, UR39, 0x1, UPT ;  /* 0x000000012700788c */ /* 0x000fe2000bf06270 */
[----:B------:R-:W-:Y:S02]  /*16c0*/  CS2R R64, SRZ ;  /* 0x0000000000407805 */ /* 0x000fe4000001ff00 */
[----:B------:R-:W-:Y:S01]  /*16d0*/  CS2R R74, SRZ ;  /* 0x00000000004a7805 */ /* 0x000fe2000001ff00 */
[----:B------:R-:W-:Y:S01]  /*16e0*/  IMAD.MOV.U32 R69, RZ, RZ, RZ ;  /* 0x000000ffff457224 */ /* 0x000fe200078e00ff */
[----:B------:R-:W-:Y:S01]  /*16f0*/  CS2R R6, SRZ ;  /* 0x0000000000067805 */ /* 0x000fe2000001ff00 */
[----:B------:R-:W-:Y:S01]  /*1700*/  IMAD.MOV.U32 R12, RZ, RZ, RZ ;  /* 0x000000ffff0c7224 */ /* 0x000fe200078e00ff */
[----:B------:R-:W-:Y:S01]  /*1710*/  PLOP3.LUT P1, PT, PT, PT, UP0, 0x80, 0x0 ;  /* 0x000000000000781c */ /* 0x000fe20003f2f008 */
[----:B------:R-:W-:Y:S02]  /*1720*/  IMAD.MOV.U32 R81, RZ, RZ, RZ ;  /* 0x000000ffff517224 */ /* 0x000fe400078e00ff */
[----:B------:R-:W-:-:S02]  /*1730*/  IMAD.MOV.U32 R14, RZ, RZ, RZ ;  /* 0x000000ffff0e7224 */ /* 0x000fc400078e00ff */
[----:B------:R-:W-:Y:S02]  /*1740*/  IMAD.MOV.U32 R83, RZ, RZ, RZ ;  /* 0x000000ffff537224 */ /* 0x000fe400078e00ff */
[----:B------:R-:W-:Y:S02]  /*1750*/  IMAD.MOV.U32 R24, RZ, RZ, RZ ;  /* 0x000000ffff187224 */ /* 0x000fe400078e00ff */
[----:B------:R-:W-:-:S04]  /*1760*/  IMAD.MOV.U32 R85, RZ, RZ, RZ ;  /* 0x000000ffff557224 */ /* 0x000fc800078e00ff */
[----:B------:R-:W-:Y:S05]  /*1770*/  @!P1 BRA `(.L_x_1661) ;  /* 0x000000c000889947 */ /* 0x000fea0003800000 */
[----:B------:R-:W0:Y:S01]  /*1780*/  SHFL.IDX PT, R0, R152, RZ, 0x1f ;  /* 0x00001fff98007589 */ /* 0x000e2200000e0000 */
[----:B------:R-:W-:-:S04]  /*1790*/  UIADD3 UR6, UR37, 0x24300, URZ ;  /* 0x0002430025067890 */ /* 0x000fc8000fffe03f */
[----:B------:R-:W-:-:S06]  /*17a0*/  ULOP3.LUT UP0, URZ, UR6, 0x9f, URZ, 0xc0, !UPT ;  /* 0x0000009f063f7892 */ /* 0x000fcc000f80c03f */
[----:B------:R-:W-:Y:S02]  /*17b0*/  PLOP3.LUT P0, PT, PT, PT, UP0, 0x80, 0x0 ;  /* 0x000000000000781c */ /* 0x000fe40003f0f008 */
[----:B0-----:R-:W-:-:S13]  /*17c0*/  R2UR UR7, R0 ;  /* 0x00000000000772ca */ /* 0x001fda00000e0000 */
        /* <DEDUP_REMOVED lines=28> */
.L_x_1662:
[----:B------:R-:W-:Y:S02]  /*1990*/  R2UR UR6, R150 ;  /* 0x00000000960672ca */ /* 0x000fe400000e0000 */
[----:B------:R-:W-:-:S11]  /*19a0*/  R2UR UR5, R154 ;  /* 0x000000009a0572ca */ /* 0x000fd600000e0000 */
[----:B------:R-:W-:Y:S02]  /*19b0*/  ULEA.HI UR4, UR6, UR6, URZ, 0x1 ;  /* 0x0000000606047291 */ /* 0x000fe4000f8f083f */
[----:B------:R-:W-:Y:S02]  /*19c0*/  IMAD.U32 R3, RZ, RZ, UR5 ;  /* 0x00000005ff037e24 */ /* 0x000fe4000f8e00ff */
[----:B------:R-:W-:-:S03]  /*19d0*/  ULOP3.LUT UR4, UR4, 0xfffffffe, URZ, 0xc0, !UPT ;  /* 0xfffffffe04047892 */ /* 0x000fc6000f8ec03f */
[----:B------:R-:W-:Y:S01]  /*19e0*/  ISETP.NE.AND P0, PT, R3, 0x3, PT ;  /* 0x000000030300780c */ /* 0x000fe20003f05270 */
[----:B------:R-:W-:-:S06]  /*19f0*/  UIADD3 UR4, UR6, -UR4, URZ ;  /* 0x8000000406047290 */ /* 0x000fcc000fffe03f */
[----:B------:R-:W-:-:S05]  /*1a00*/  IMAD.U32 R0, RZ, RZ, UR4 ;  /* 0x00000004ff007e24 */ /* 0x000fca000f8e00ff */
[----:B------:R-:W-:-:S04]  /*1a10*/  SHF.L.U32 R0, R0, 0x1f, RZ ;  /* 0x0000001f00007819 */ /* 0x000fc800000006ff */
[----:B------:R-:W0:Y:S02]  /*1a20*/  SYNCS.PHASECHK.TRANS64.TRYWAIT P1, [UR37+0x31c00], R0 ;  /* 0x031c0000ff0075a7 */ /* 0x000e240008020165 */
[----:B0-----:R-:W-:Y:S05]  /*1a30*/  @!P1 BRA `(.L_x_1663) ;  /* 0x00000124009c9947 */ /* 0x001fea0003800000 */
.L_x_1791:
[----:B------:R-:W-:Y:S05]  /*1a40*/  @!P0 BRA `(.L_x_1664) ;  /* 0x0000000000048947 */ /* 0x000fea0003800000 */
[----:B------:R-:W-:Y:S01]  /*1a50*/  BPT.TRAP 0x1 ;  /* 0x000000040000795c */ /* 0x000fe20000300000 */
.L_x_1664:
[----:B0-----:R-:W-:Y:S02]  /*1a60*/  IMAD.U32 R3, RZ, RZ, UR36 ;  /* 0x00000024ff037e24 */ /* 0x001fe4000f8e00ff */
[----:B------:R-:W-:-:S03]  /*1a70*/  IMAD.U32 R0, RZ, RZ, UR38 ;  /* 0x00000026ff007e24 */ /* 0x000fc6000f8e00ff */
[----:B------:R-:W-:Y:S02]  /*1a80*/  LEA R3, R3, UR37, 0x3 ;  /* 0x0000002503037c11 */ /* 0x000fe4000f8e18ff */
[----:B------:R-:W-:-:S04]  /*1a90*/  SHF.L.U32 R0, R0, 0x1f, RZ ;  /* 0x0000001f00007819 */ /* 0x000fc800000006ff */
[----:B------:R0:W1:Y:S01]  /*1aa0*/  SYNCS.PHASECHK.TRANS64.TRYWAIT P2, [R3+URZ+0x31c30], R0 ;  /* 0x031c3000030075a7 */ /* 0x000062000804017f */
[----:B------:R-:W-:Y:S05]  /*1ab0*/  @!P0 BRA `(.L_x_1665) ;  /* 0x0000000000048947 */ /* 0x000fea0003800000 */
[----:B------:R-:W-:Y:S01]  /*1ac0*/  BPT.TRAP 0x1 ;  /* 0x000000040000795c */ /* 0x000fe20000300000 */
.L_x_1665:
[----:B------:R-:W2:Y:S01]  /*1ad0*/  S2R R4, SR_TID.X ;  /* 0x0000000000047919 */ /* 0x000ea20000002100 */
[----:B------:R-:W-:Y:S01]  /*1ae0*/  IMAD.MOV.U32 R71, RZ, RZ, RZ ;  /* 0x000000ffff477224 */ /* 0x000fe200078e00ff */
[----:B--2---:R-:W-:Y:S01]  /*1af0*/  LOP3.LUT P1, RZ, R4, 0x7f, RZ, 0xc0, !PT ;  /* 0x0000007f04ff7812 */ /* 0x004fe2000782c0ff */
[----:B-1----:R-:W-:-:S12]  /*1b00*/  @P2 BRA `(.L_x_1666) ;  /* 0x0000000000082947 */ /* 0x002fd80003800000 */
[----:B------:R-:W1:Y:S02]  /*1b10*/  SYNCS.PHASECHK.TRANS64.TRYWAIT P2, [R3+URZ+0x31c30], R0 ;  /* 0x031c3000030075a7 */ /* 0x000e64000804017f */
[----:B-1----:R-:W-:Y:S05]  /*1b20*/  @!P2 BRA `(.L_x_1667) ;  /* 0x000001240078a947 */ /* 0x002fea0003800000 */
.L_x_1666:
[----:B------:R-:W-:Y:S05]  /*1b30*/  WARPSYNC.ALL ;  /* 0x0000000000007948 */ /* 0x000fea0003800000 */
[----:B------:R-:W-:Y:S01]  /*1b40*/  UIADD3 UR4, UR37, 0x16a00, URZ ;  /* 0x00016a0025047890 */ /* 0x000fe2000fffe03f */
[----:B------:R-:W-:Y:S01]  /*1b50*/  WARPGROUP.ARRIVE ;  /* 0x00000000000079c5 */ /* 0x000fe20000000000 */
[----:B------:R-:W-:Y:S01]  /*1b60*/  ULOP3.LUT UR6, UR40, 0x10000, URZ, 0xfc, !UPT ;  /* 0x0001000028067892 */ /* 0x000fe2000f8efc3f */
[----:B------:R-:W-:Y:S01]  /*1b70*/  R2UR UR52, R18 ;  /* 0x00000000123472ca */ /* 0x000fe200000e0000 */
[----:B------:R-:W-:Y:S01]  /*1b80*/  USHF.R.U32.HI UR4, URZ, 0x4, UR4 ;  /* 0x000000043f047899 */ /* 0x000fe20008011604 */
[----:B------:R-:W-:Y:S01]  /*1b90*/  R2UR UR53, R17 ;  /* 0x00000000113572ca */ /* 0x000fe200000e0000 */
[----:B------:R-:W-:Y:S01]  /*1ba0*/  UMOV UR29, 0x80000020 ;  /* 0x80000020001d7882 */ /* 0x000fe20000000000 */
[----:B------:R-:W-:Y:S01]  /*1bb0*/  UMOV UR31, 0x80000020 ;  /* 0x80000020001f7882 */ /* 0x000fe20000000000 */
[----:B------:R-:W-:Y:S01]  /*1bc0*/  ULOP3.LUT UR4, UR4, 0x3fff, URZ, 0xc0, !UPT ;  /* 0x00003fff04047892 */ /* 0x000fe2000f8ec03f */
[----:B01----:R-:W-:Y:S01]  /*1bd0*/  IMAD.U32 R0, RZ, RZ, UR61 ;  /* 0x0000003dff007e24 */ /* 0x003fe2000f8e00ff */
[----:B------:R-:W-:Y:S01]  /*1be0*/  UMOV UR28, UR6 ;  /* 0x00000006001c7c82 */ /* 0x000fe20008000000 */
[----:B------:R-:W-:Y:S01]  /*1bf0*/  UMOV UR9, UR29 ;  /* 0x0000001d00097c82 */ /* 0x000fe20008000000 */
[----:B------:R-:W-:Y:S01]  /*1c00*/  ULOP3.LUT UR5, UR4, 0x10000, URZ, 0xfc, !UPT ;  /* 0x0001000004057892 */ /* 0x000fe2000f8efc3f */
[----:B------:R-:W-:Y:S01]  /*1c10*/  IMAD R9, R0, 0xc0, R23 ;  /* 0x000000c000097824 */ /* 0x000fe200078e0217 */
[----:B------:R-:W-:Y:S01]  /*1c20*/  UMOV UR8, UR28 ;  /* 0x0000001c00087c82 */ /* 0x000fe20008000000 */
[----:B------:R-:W-:Y:S01]  /*1c30*/  UMOV UR11, 0x80000020 ;  /* 0x80000020000b7882 */ /* 0x000fe20000000000 */
[----:B------:R-:W-:Y:S01]  /*1c40*/  UIMAD UR4, UR36, 0x6c0, UR5 ;  /* 0x000006c0240478a4 */ /* 0x000fe2000f8e0205 */
[----:B------:R-:W-:Y:S01]  /*1c50*/  @!P1 VIADD R3, R3, 0x31c40 ;  /* 0x00031c4003039836 */ /* 0x000fe20000000000 */
[----:B------:R-:W-:Y:S01]  /*1c60*/  UMOV UR12, UR28 ;  /* 0x0000001c000c7c82 */ /* 0x000fe20008000000 */
[----:B------:R-:W-:Y:S01]  /*1c70*/  UMOV UR13, UR29 ;  /* 0x0000001d000d7c82 */ /* 0x000fe20008000000 */
[----:B------:R-:W-:-:S02]  /*1c80*/  UIADD3 UR10, UR4, 0x40, URZ ;  /* 0x00000040040a7890 */ /* 0x000fc4000fffe03f */
[----:B------:R-:W-:Y:S02]  /*1c90*/  UIADD3 UR14, UR4, 0xc0, URZ ;  /* 0x000000c0040e7890 */ /* 0x000fe4000fffe03f */
[----:B------:R-:W-:Y:S01]  /*1ca0*/  UMOV UR30, UR4 ;  /* 0x00000004001e7c82 */ /* 0x000fe20008000000 */
[----:B------:R-:W-:Y:S01]  /*1cb0*/  UMOV UR15, 0x80000020 ;  /* 0x80000020000f7882 */ /* 0x000fe20000000000 */
[----:B------:R-:W-:Y:S01]  /*1cc0*/  HGMMA.64x16x16.F32.BF16 R96, gdesc[UR28], RZ, !UPT, gsb0 ;  /* 0x002000001c6079f0 */ /* 0x000fe2000c0018ff */
        /* <DEDUP_REMOVED lines=13> */
[----:B------:R-:W-:Y:S01]  /*1da0*/  UMOV UR31, 0x80000020 ;  /* 0x80000020001f7882 */ /* 0x000fe20000000000 */
[----:B------:R-:W-:-:S02]  /*1db0*/  UIADD3 UR7, UR6, 0x2, URZ ;  /* 0x0000000206077890 */ /* 0x000fc4000fffe03f */
        /* <DEDUP_REMOVED lines=45> */
[----:B------:R-:W-:Y:S03]  /*2090*/  HGMMA.64x16x16.F32.BF16 R32, gdesc[UR28], RZ, !UPT, gsb0 ;  /* 0x002000001c2079f0 */ /* 0x000fe6000c0018ff */
        /* <DEDUP_REMOVED lines=98> */
[----:B------:R-:W-:Y:S02]  /*26c0*/  UIADD3 UR7, UR6, 0x600, URZ ;  /* 0x0000060006077890 */ /* 0x000fe4000fffe03f */
        /* <DEDUP_REMOVED lines=109> */
[----:B------:R-:W-:-:S04]  /*2da0*/  UIMAD UR6, UR39, -0x90, UR52 ;  /* 0xffffff70270678a4 */ /* 0x000fc8000f8e0234 */
[----:B------:R-:W-:Y:S02]  /*2db0*/  UIADD3 UR7, UR6, 0x90, URZ ;  /* 0x0000009006077890 */ /* 0x000fe4000fffe03f */
[----:B------:R-:W-:-:S04]  /*2dc0*/  UIADD3 UR6, -UR53, 0x91, UR6 ;  /* 0x0000009135067890 */ /* 0x000fc8000fffe106 */
[----:B------:R-:W-:Y:S01]  /*2dd0*/  IMAD.U32 R13, RZ, RZ, UR7 ;  /* 0x00000007ff0d7e24 */ /* 0x000fe2000f8e00ff */
[----:B------:R-:W-:Y:S01]  /*2de0*/  UIADD3 UR7, UR39, -0x2, URZ ;  /* 0xfffffffe27077890 */ /* 0x000fe2000fffe03f */
[----:B------:R-:W-:Y:S01]  /*2df0*/  IMAD.U32 R5, RZ, RZ, UR6 ;  /* 0x00000006ff057e24 */ /* 0x000fe2000f8e00ff */
[----:B------:R-:W-:Y:S01]  /*2e00*/  UIADD3 UR6, UR52, -UR53, URZ ;  /* 0x8000003534067290 */ /* 0x000fe2000fffe03f */
[C---:B------:R-:W-:Y:S02]  /*2e10*/  IMAD R13, R22.reuse, -0x2, R13 ;  /* 0xfffffffe160d7824 */ /* 0x040fe400078e020d */
[----:B------:R-:W-:Y:S01]  /*2e20*/  IMAD R112, R22, -0x2, R5 ;  /* 0xfffffffe16707824 */ /* 0x000fe200078e0205 */
[----:B------:R-:W-:-:S04]  /*2e30*/  UIMAD UR6, UR61, 0xc0, UR6 ;  /* 0x000000c03d0678a4 */ /* 0x000fc8000f8e0206 */
[----:B------:R-:W-:Y:S01]  /*2e40*/  VIADDMNMX R0, R9, R112, R13, PT ;  /* 0x0000007009007246 */ /* 0x000fe2000380010d */
[----:B------:R-:W-:Y:S01]  /*2e50*/  UIMAD.WIDE UR10, UR6, 0x38e38e39, URZ ;  /* 0x38e38e39060a78a5 */ /* 0x000fe2000f8e023f */
[----:B------:R-:W-:Y:S02]  /*2e60*/  IADD3 R112, R112, 0x8, R9 ;  /* 0x0000000870707810 */ /* 0x000fe40007ffe009 */
[C---:B------:R-:W-:Y:S01]  /*2e70*/  ISETP.GT.AND P2, PT, R0.reuse, RZ, PT ;  /* 0x000000ff0000720c */ /* 0x040fe20003f44270 */
[----:B------:R-:W-:Y:S01]  /*2e80*/  USHF.R.U32.HI UR6, URZ, 0x1f, UR11 ;  /* 0x0000001f3f067899 */ /* 0x000fe2000801160b */
[C---:B------:R-:W-:Y:S02]  /*2e90*/  ISETP.GT.AND P3, PT, R0.reuse, 0x1, PT ;  /* 0x000000010000780c */ /* 0x040fe40003f64270 */
[----:B------:R-:W-:Y:S01]  /*2ea0*/  ISETP.GT.AND P4, PT, R0, 0x8, PT ;  /* 0x000000080000780c */ /* 0x000fe20003f84270 */
[----:B------:R-:W-:Y:S01]  /*2eb0*/  ULEA.HI.SX32 UR6, UR11, UR6, 0x1b ;  /* 0x000000060b067291 */ /* 0x000fe2000f8fda3f */
[----:B------:R-:W-:-:S03]  /*2ec0*/  VIMNMX R13, R13, R112, PT ;  /* 0x000000700d0d7248 */ /* 0x000fc60003fe0100 */
[----:B------:R-:W-:-:S04]  /*2ed0*/  UISETP.LT.AND UP0, UPT, URZ, UR6, UPT ;  /* 0x000000063f00728c */ /* 0x000fc8000bf01270 */
[----:B------:R-:W-:-:S04]  /*2ee0*/  USEL UR14, URZ, UR6, !UP0 ;  /* 0x000000063f0e7287 */ /* 0x000fc8000c000000 */
[----:B------:R-:W-:Y:S01]  /*2ef0*/  UISETP.GE.AND UP0, UPT, UR7, UR14, UPT ;  /* 0x0000000e0700728c */ /* 0x000fe2000bf06270 */
        /* <DEDUP_REMOVED lines=29> */
[----:B------:R-:W-:-:S02]  /*30d0*/  FMNMX.FTZ R5, R4, R120, !PT ;  /* 0x0000007804057209 */ /* 0x000fc40007810000 */
        /* <DEDUP_REMOVED lines=90> */
[----:B------:R-:W-:-:S04]  /*3680*/  ISETP.GT.AND P4, PT, R13, 0x8, PT ;  /* 0x000000080d00780c */ /* 0x000fc80003f84270 */
[----:B------:R-:W-:Y:S01]  /*3690*/  FSEL R102, R102, -INF , P4 ;  /* 0xff80000066667808 */ /* 0x000fe20002000000 */
[----:B------:R-:W-:Y:S02]  /*36a0*/  WARPGROUP.DEPBAR.LE gsb0, 0x0 ;  /* 0x00008000000079c5 */ /* 0x000fe40000010000 */
        /* <DEDUP_REMOVED lines=23> */
[----:B------:R-:W-:Y:S02]  /*3820*/  FMNMX.FTZ R5, R32, R5, !PT ;  /* 0x0000000520057209 */ /* 0x000fe40007810000 */
[----:B------:R-:W-:Y:S02]  /*3830*/  ISETP.GT.AND P2, PT, R0, 0x79, PT ;  /* 0x000000790000780c */ /* 0x000fe40003f44270 */
        /* <DEDUP_REMOVED lines=8> */
[----:B------:R-:W-:Y:S02]  /*38c0*/  FSEL R24, R24, -INF , P3 ;  /* 0xff80000018187808 */ /* 0x000fe40001800000 */
[----:B------:R-:W-:Y:S02]  /*38d0*/  ISETP.GT.AND P3, PT, R0, 0x88, PT ;  /* 0x000000880000780c */ /* 0x000fe40003f64270 */
[----:B------:R-:W-:Y:S02]  /*38e0*/  FSEL R14, R25, -INF , P2 ;  /* 0xff800000190e7808 */ /* 0x000fe40001000000 */
[----:B------:R-:W-:Y:S02]  /*38f0*/  FMNMX.FTZ R5, R24, R5, !PT ;  /* 0x0000000518057209 */ /* 0x000fe40007810000 */
[----:B------:R-:W-:Y:S02]  /*3900*/  ISETP.GT.AND P2, PT, R0, 0x89, PT ;  /* 0x000000890000780c */ /* 0x000fe40003f44270 */
[----:B------:R-:W-:-:S02]  /*3910*/  FSEL R28, R28, -INF , P3 ;  /* 0xff8000001c1c7808 */ /* 0x000fc40001800000 */
[----:B------:R-:W-:Y:S02]  /*3920*/  FMNMX.FTZ R5, R14, R5, !PT ;  /* 0x000000050e057209 */ /* 0x000fe40007810000 */
[----:B------:R-:W-:Y:S02]  /*3930*/  FSEL R8, R29, -INF , P2 ;  /* 0xff8000001d087808 */ /* 0x000fe40001000000 */
[----:B------:R-:W-:Y:S02]  /*3940*/  FMNMX.FTZ R5, R28, R5, !PT ;  /* 0x000000051c057209 */ /* 0x000fe40007810000 */
[----:B------:R-:W-:Y:S02]  /*3950*/  ISETP.GT.AND P3, PT, R13, 0x1, PT ;  /* 0x000000010d00780c */ /* 0x000fe40003f64270 */
[----:B------:R-:W-:Y:S02]  /*3960*/  FMNMX.FTZ R5, R8, R5, !PT ;  /* 0x0000000508057209 */ /* 0x000fe40007810000 */
[----:B------:R-:W-:-:S02]  /*3970*/  FSEL R99, R99, -INF , P3 ;  /* 0xff80000063637808 */ /* 0x000fc40001800000 */
[----:B------:R-:W-:Y:S01]  /*3980*/  ISETP.GT.AND P3, PT, R13, 0x11, PT ;  /* 0x000000110d00780c */ /* 0x000fe20003f64270 */
[----:B------:R-:W0:Y:S03]  /*3990*/  SHFL.BFLY PT, R0, R5, 0x2, 0x1f ;  /* 0x0c401f0005007f89 */ /* 0x000e2600000e0000 */
[----:B------:R-:W-:Y:S02]  /*39a0*/  FSEL R91, R91, -INF , P3 ;  /* 0xff8000005b5b7808 */ /* 0x000fe40001800000 */
[----:B------:R-:W-:-:S04]  /*39b0*/  ISETP.GT.AND P3, PT, R13, 0x19, PT ;  /* 0x000000190d00780c */ /* 0x000fc80003f64270 */
[----:B------:R-:W-:Y:S02]  /*39c0*/  FSEL R95, R95, -INF , P3 ;  /* 0xff8000005f5f7808 */ /* 0x000fe40001800000 */
[----:B------:R-:W-:-:S04]  /*39d0*/  ISETP.GT.AND P3, PT, R13, 0x21, PT ;  /* 0x000000210d00780c */ /* 0x000fc80003f64270 */
[----:B------:R-:W-:Y:S02]  /*39e0*/  FSEL R83, R83, -INF , P3 ;  /* 0xff80000053537808 */ /* 0x000fe40001800000 */
[----:B------:R-:W-:-:S04]  /*39f0*/  ISETP.GT.AND P3, PT, R13, 0x29, PT ;  /* 0x000000290d00780c */ /* 0x000fc80003f64270 */
[----:B------:R-:W-:Y:S02]  /*3a00*/  FSEL R87, R87, -INF , P3 ;  /* 0xff80000057577808 */ /* 0x000fe40001800000 */
[----:B------:R-:W-:Y:S02]  /*3a10*/  ISETP.GT.AND P3, PT, R13, 0x31, PT ;  /* 0x000000310d00780c */ /* 0x000fe40003f64270 */
[----:B0-----:R-:W-:Y:S02]  /*3a20*/  FMNMX.FTZ R11, R5, R0, !PT ;  /* 0x00000000050b7209 */ /* 0x001fe40007810000 */
[----:B------:R-:W-:Y:S02]  /*3a30*/  FSEL R75, R75, -INF , P3 ;  /* 0xff8000004b4b7808 */ /* 0x000fe40001800000 */
[----:B------:R-:W-:Y:S01]  /*3a40*/  ISETP.GT.AND P3, PT, R13, 0x39, PT ;  /* 0x000000390d00780c */ /* 0x000fe20003f64270 */
[----:B------:R-:W0:Y:S03]  /*3a50*/  SHFL.BFLY PT, R0, R11, 0x1, 0x1f ;  /* 0x0c201f000b007f89 */ /* 0x000e2600000e0000 */
[----:B------:R-:W-:-:S02]  /*3a60*/  FSEL R79, R79, -INF , P3 ;  /* 0xff8000004f4f7808 */ /* 0x000fc40001800000 */
        /* <DEDUP_REMOVED lines=9> */
[C---:B------:R-:W-:Y:S01]  /*3b00*/  FSETP.NEU.FTZ.AND P2, PT, R0.reuse, -INF , PT ;  /* 0xff8000000000780b */ /* 0x040fe20003f5d000 */
[----:B------:R-:W-:Y:S01]  /*3b10*/  FMUL.FTZ R7, R0, UR4 ;  /* 0x0000000400077c20 */ /* 0x000fe20008410000 */
[----:B------:R-:W-:-:S04]  /*3b20*/  ISETP.GT.AND P3, PT, R13, 0x61, PT ;  /* 0x000000610d00780c */ /* 0x000fc80003f64270 */
[----:B------:R-:W-:Y:S02]  /*3b30*/  FSEL R7, R7, RZ, P2 ;  /* 0x000000ff07077208 */ /* 0x000fe40001000000 */
[----:B------:R-:W-:-:S03]  /*3b40*/  ISETP.GT.AND P2, PT, R13, RZ, PT ;  /* 0x000000ff0d00720c */ /* 0x000fc60003f44270 */
[--C-:B------:R-:W-:Y:S01]  /*3b50*/  FFMA.FTZ R49, R70, UR4, -R7.reuse ;  /* 0x0000000446317c23 */ /* 0x100fe20008010807 */
[----:B------:R-:W-:Y:S01]  /*3b60*/  FSEL R98, R98, -INF , P2 ;  /* 0xff80000062627808 */ /* 0x000fe20001000000 */
[--C-:B------:R-:W-:Y:S01]  /*3b70*/  FFMA.FTZ R55, R12, UR4, -R7.reuse ;  /* 0x000000040c377c23 */ /* 0x100fe20008010807 */
[----:B------:R-:W-:Y:S01]  /*3b80*/  ISETP.GT.AND P2, PT, R13, 0x9, PT ;  /* 0x000000090d00780c */ /* 0x000fe20003f44270 */
[--C-:B------:R-:W-:Y:S01]  /*3b90*/  FFMA.FTZ R57, R8, UR4, -R7.reuse ;  /* 0x0000000408397c23 */ /* 0x100fe20008010807 */
[----:B------:R-:W-:Y:S01]  /*3ba0*/  FMNMX.FTZ R15, R98, R99, !PT ;  /* 0x00000063620f7209 */ /* 0x000fe20007810000 */
        /* <DEDUP_REMOVED lines=8> */
[----:B------:R-:W-:Y:S01]  /*3c30*/  MUFU.EX2 R4, R4 ;  /* 0x0000000400047308 */ /* 0x000fe20000000800 */
[----:B------:R-:W-:Y:S01]  /*3c40*/  FMNMX.FTZ R21, R103, R112, !PT ;  /* 0x0000007067157209 */ /* 0x000fe20007810000 */
[--C-:B------:R-:W-:Y:S01]  /*3c50*/  FFMA.FTZ R11, R118, UR4, -R7.reuse ;  /* 0x00000004760b7c23 */ /* 0x100fe20008010807 */
[----:B------:R-:W-:Y:S01]  /*3c60*/  ISETP.GT.AND P2, PT, R13, 0x18, PT ;  /* 0x000000180d00780c */ /* 0x000fe20003f44270 */
[--C-:B------:R-:W-:Y:S01]  /*3c70*/  FFMA.FTZ R9, R116, UR4, -R7.reuse ;  /* 0x0000000474097c23 */ /* 0x100fe20008010807 */
[----:B------:R-:W-:Y:S01]  /*3c80*/  FMNMX.FTZ R110, R90, R21, !PT ;  /* 0x000000155a6e7209 */ /* 0x000fe20007810000 */
[--C-:B------:R-:W-:Y:S01]  /*3c90*/  FFMA.FTZ R84, R114, UR4, -R7.reuse ;  /* 0x0000000472547c23 */ /* 0x100fe20008010807 */
[----:B------:R-:W-:Y:S01]  /*3ca0*/  FSEL R94, R94, -INF , P2 ;  /* 0xff8000005e5e7808 */ /* 0x000fe20001000000 */
[----:B------:R-:W0:Y:S01]  /*3cb0*/  MUFU.EX2 R5, R120 ;  /* 0x0000007800057308 */ /* 0x000e220000000800 */
[----:B------:R-:W-:Y:S01]  /*3cc0*/  FMNMX.FTZ R21, R91, R110, !PT ;  /* 0x0000006e5b157209 */ /* 0x000fe20007810000 */
[--C-:B------:R-:W-:Y:S01]  /*3cd0*/  FFMA.FTZ R51, R14, UR4, -R7.reuse ;  /* 0x000000040e337c23 */ /* 0x100fe20008010807 */
[----:B------:R-:W-:Y:S01]  /*3ce0*/  ISETP.GT.AND P2, PT, R13, 0x20, PT ;  /* 0x000000200d00780c */ /* 0x000fe20003f44270 */
[--C-:B------:R-:W-:Y:S01]  /*3cf0*/  FFMA.FTZ R88, R88, UR4, -R7.reuse ;  /* 0x0000000458587c23 */ /* 0x100fe20008010807 */
[----:B------:R-:W-:Y:S01]  /*3d00*/  FMNMX.FTZ R110, R94, R21, !PT ;  /* 0x000000155e6e7209 */ /* 0x000fe20007810000 */
[--C-:B------:R-:W-:Y:S01]  /*3d10*/  FFMA.FTZ R21, R108, UR4, -R7.reuse ;  /* 0x000000046c157c23 */ /* 0x100fe20008010807 */
[----:B------:R-:W-:Y:S01]  /*3d20*/  FSEL R29, R82, -INF , P2 ;  /* 0xff800000521d7808 */ /* 0x000fe20001000000 */
[--C-:B------:R-:W-:Y:S01]  /*3d30*/  FFMA.FTZ R82, R106, UR4, -R7.reuse ;  /* 0x000000046a527c23 */ /* 0x100fe20008010807 */
[----:B------:R-:W-:Y:S01]  /*3d40*/  FMNMX.FTZ R110, R95, R110, !PT ;  /* 0x0000006e5f6e7209 */ /* 0x000fe20007810000 */
[----:B------:R-:W1:Y:S01]  /*3d50*/  MUFU.EX2 R6, R6 ;  /* 0x0000000600067308 */ /* 0x000e620000000800 */
[----:B------:R-:W-:Y:S01]  /*3d60*/  ISETP.GT.AND P2, PT, R13, 0x28, PT ;  /* 0x000000280d00780c */ /* 0x000fe20003f44270 */
[--C-:B------:R-:W-:Y:S01]  /*3d70*/  FFMA.FTZ R53, R66, UR4, -R7.reuse ;  /* 0x0000000442357c23 */ /* 0x100fe20008010807 */
[----:B------:R-:W-:Y:S01]  /*3d80*/  FMNMX.FTZ R110, R29, R110, !PT ;  /* 0x0000006e1d6e7209 */ /* 0x000fe20007810000 */
[----:B------:R-:W-:Y:S01]  /*3d90*/  FFMA.FTZ R14, R28, UR4, -R7 ;  /* 0x000000041c0e7c23 */ /* 0x000fe20008010807 */
[----:B------:R-:W-:-:S02]  /*3da0*/  FSEL R86, R86, -INF , P2 ;  /* 0xff80000056567808 */ /* 0x000fc40001000000 */
[----:B------:R-:W-:Y:S01]  /*3db0*/  FMNMX.FTZ R25, R83, R110, !PT ;  /* 0x0000006e53197209 */ /* 0x000fe20007810000 */
[----:B------:R-:W2:Y:S01]  /*3dc0*/  MUFU.EX2 R11, R11 ;  /* 0x0000000b000b7308 */ /* 0x000ea20000000800 */
[----:B------:R-:W-:Y:S02]  /*3dd0*/  ISETP.GT.AND P2, PT, R13, 0x30, PT ;  /* 0x000000300d00780c */ /* 0x000fe40003f44270 */
[----:B------:R-:W-:Y:S01]  /*3de0*/  FMNMX.FTZ R106, R86, R25, !PT ;  /* 0x00000019566a7209 */ /* 0x000fe20007810000 */
[--C-:B------:R-:W-:Y:S01]  /*3df0*/  FFMA.FTZ R25, R104, UR4, -R7.reuse ;  /* 0x0000000468197c23 */ /* 0x100fe20008010807 */
[----:B------:R-:W-:Y:S01]  /*3e00*/  FSEL R41, R74, -INF , P2 ;  /* 0xff8000004a297808 */ /* 0x000fe20001000000 */
[----:B------:R-:W-:Y:S01]  /*3e10*/  FFMA.FTZ R74, R100, UR4, -R7 ;  /* 0x00000004644a7c23 */ /* 0x000fe20008010807 */
[----:B------:R-:W-:Y:S01]  /*3e20*/  FMNMX.FTZ R106, R87, R106, !PT ;  /* 0x0000006a576a7209 */ /* 0x000fe20007810000 */
[----:B------:R-:W3:Y:S01]  /*3e30*/  MUFU.EX2 R9, R9 ;  /* 0x0000000900097308 */ /* 0x000ee20000000800 */
[----:B------:R-:W-:-:S02]  /*3e40*/  ISETP.GT.AND P2, PT, R13, 0x38, PT ;  /* 0x000000380d00780c */ /* 0x000fc40003f44270 */
[----:B------:R-:W-:Y:S02]  /*3e50*/  FMNMX.FTZ R106, R41, R106, !PT ;  /* 0x0000006a296a7209 */ /* 0x000fe40007810000 */
[----:B------:R-:W-:Y:S02]  /*3e60*/  FSEL R78, R78, -INF , P2 ;  /* 0xff8000004e4e7808 */ /* 0x000fe40001000000 */
[----:B------:R-:W-:Y:S01]  /*3e70*/  FMNMX.FTZ R33, R75, R106, !PT ;  /* 0x0000006a4b217209 */ /* 0x000fe20007810000 */
[----:B------:R-:W4:Y:S01]  /*3e80*/  MUFU.EX2 R84, R84 ;  /* 0x0000005400547308 */ /* 0x000f220000000800 */
[----:B------:R-:W-:Y:S02]  /*3e90*/  ISETP.GT.AND P2, PT, R13, 0x40, PT ;  /* 0x000000400d00780c */ /* 0x000fe40003f44270 */
[----:B------:R-:W-:Y:S01]  /*3ea0*/  FMNMX.FTZ R100, R78, R33, !PT ;  /* 0x000000214e647209 */ /* 0x000fe20007810000 */
[--C-:B------:R-:W-:Y:S01]  /*3eb0*/  FFMA.FTZ R33, R96, UR4, -R7.reuse ;  /* 0x0000000460217c23 */ /* 0x100fe20008010807 */
[----:B------:R-:W-:Y:S01]  /*3ec0*/  FSEL R61, R58, -INF , P2 ;  /* 0xff8000003a3d7808 */ /* 0x000fe20001000000 */
[----:B------:R-:W-:Y:S01]  /*3ed0*/  FFMA.FTZ R58, R92, UR4, -R7 ;  /* 0x000000045c3a7c23 */ /* 0x000fe20008010807 */
[----:B------:R-:W-:Y:S01]  /*3ee0*/  FMNMX.FTZ R100, R79, R100, !PT ;  /* 0x000000644f647209 */ /* 0x000fe20007810000 */
[----:B------:R-:W-:Y:S01]  /*3ef0*/  MUFU.EX2 R15, R15 ;  /* 0x0000000f000f7308 */ /* 0x000fe20000000800 */
[----:B------:R-:W-:-:S02]  /*3f00*/  ISETP.GT.AND P2, PT, R13, 0x48, PT ;  /* 0x000000480d00780c */ /* 0x000fc40003f44270 */
[----:B------:R-:W-:Y:S02]  /*3f10*/  FMNMX.FTZ R100, R61, R100, !PT ;  /* 0x000000643d647209 */ /* 0x000fe40007810000 */
[----:B------:R-:W-:Y:S02]  /*3f20*/  FSEL R62, R62, -INF , P2 ;  /* 0xff8000003e3e7808 */ /* 0x000fe40001000000 */
[----:B------:R-:W-:Y:S01]  /*3f30*/  FMNMX.FTZ R37, R59, R100, !PT ;  /* 0x000000643b257209 */ /* 0x000fe20007810000 */
[----:B------:R-:W-:Y:S01]  /*3f40*/  MUFU.EX2 R88, R88 ;  /* 0x0000005800587308 */ /* 0x000fe20000000800 */
        /* <DEDUP_REMOVED lines=13> */
[----:B------:R-:W-:Y:S02]  /*4020*/  FMNMX.FTZ R76, R54, R45, !PT ;  /* 0x0000002d364c7209 */ /* 0x000fe40007810000 */
[----:B------:R-:W-:Y:S01]  /*4030*/  FSEL R73, R42, -INF , P2 ;  /* 0xff8000002a497808 */ /* 0x000fe20001000000 */
[----:B------:R-:W-:Y:S01]  /*4040*/  FFMA.FTZ R42, R72, UR4, -R7 ;  /* 0x00000004482a7c23 */ /* 0x000fe20008010807 */
[----:B------:R-:W-:Y:S01]  /*4050*/  FMNMX.FTZ R76, R69, R76, !PT ;  /* 0x0000004c454c7209 */ /* 0x000fe20007810000 */
[----:B------:R-:W-:Y:S01]  /*4060*/  MUFU.EX2 R25, R25 ;  /* 0x0000001900197308 */ /* 0x000fe20000000800 */
[----:B------:R-:W-:-:S02]  /*4070*/  FSEL R72, R43, -INF , P3 ;  /* 0xff8000002b487808 */ /* 0x000fc40001800000 */
[----:B------:R-:W-:Y:S02]  /*4080*/  ISETP.GT.AND P2, PT, R13, 0x68, PT ;  /* 0x000000680d00780c */ /* 0x000fe40003f44270 */
[----:B------:R-:W-:Y:S02]  /*4090*/  FMNMX.FTZ R43, R73, R76, !PT ;  /* 0x0000004c492b7209 */ /* 0x000fe40007810000 */
[----:B------:R-:W-:Y:S01]  /*40a0*/  ISETP.GT.AND P3, PT, R13, 0x69, PT ;  /* 0x000000690d00780c */ /* 0x000fe20003f64270 */
[----:B------:R-:W-:Y:S01]  /*40b0*/  MUFU.EX2 R74, R74 ;  /* 0x0000004a004a7308 */ /* 0x000fe20000000800 */
[----:B------:R-:W-:Y:S02]  /*40c0*/  FSEL R76, R46, -INF , P2 ;  /* 0xff8000002e4c7808 */ /* 0x000fe40001000000 */
[----:B------:R-:W-:Y:S02]  /*40d0*/  FMNMX.FTZ R45, R72, R43, !PT ;  /* 0x0000002b482d7209 */ /* 0x000fe40007810000 */
[----:B------:R-:W-:Y:S01]  /*40e0*/  FSEL R70, R47, -INF , P3 ;  /* 0xff8000002f467808 */ /* 0x000fe20001800000 */
[----:B------:R-:W-:Y:S01]  /*40f0*/  FFMA.FTZ R47, R56, UR4, -R7 ;  /* 0x00000004382f7c23 */ /* 0x000fe20008010807 */
[----:B------:R-:W-:Y:S01]  /*4100*/  ISETP.GT.AND P2, PT, R13, 0x70, PT ;  /* 0x000000700d00780c */ /* 0x000fe20003f44270 */
[----:B------:R5:W-:Y:S01]  /*4110*/  MUFU.EX2 R43, R49 ;  /* 0x00000031002b7308 */ /* 0x000be20000000800 */
[----:B------:R-:W-:-:S02]  /*4120*/  FMNMX.FTZ R45, R76, R45, !PT ;  /* 0x0000002d4c2d7209 */ /* 0x000fc40007810000 */
[----:B------:R-:W-:Y:S02]  /*4130*/  ISETP.GT.AND P3, PT, R13, 0x71, PT ;  /* 0x000000710d00780c */ /* 0x000fe40003f64270 */
[----:B------:R-:W-:Y:S01]  /*4140*/  FSEL R77, R34, -INF , P2 ;  /* 0xff800000224d7808 */ /* 0x000fe20001000000 */
[--C-:B------:R-:W-:Y:S01]  /*4150*/  FFMA.FTZ R34, R68, UR4, -R7.reuse ;  /* 0x0000000444227c23 */ /* 0x100fe20008010807 */
[----:B------:R-:W-:Y:S01]  /*4160*/  FMNMX.FTZ R46, R70, R45, !PT ;  /* 0x0000002d462e7209 */ /* 0x000fe20007810000 */
[----:B------:R-:W-:Y:S01]  /*4170*/  MUFU.EX2 R33, R33 ;  /* 0x0000002100217308 */ /* 0x000fe20000000800 */
[----:B------:R-:W-:Y:S01]  /*4180*/  FSEL R68, R35, -INF , P3 ;  /* 0xff80000023447808 */ /* 0x000fe20001800000 */
[----:B-----5:R-:W-:Y:S01]  /*4190*/  FFMA.FTZ R49, R20, UR4, -R7 ;  /* 0x0000000414317c23 */ /* 0x020fe20008010807 */
[----:B------:R-:W-:Y:S02]  /*41a0*/  ISETP.GT.AND P2, PT, R13, 0x78, PT ;  /* 0x000000780d00780c */ /* 0x000fe40003f44270 */
[----:B------:R-:W-:-:S02]  /*41b0*/  FMNMX.FTZ R35, R77, R46, !PT ;  /* 0x0000002e4d237209 */ /* 0x000fc40007810000 */
[----:B------:R-:W-:Y:S01]  /*41c0*/  ISETP.GT.AND P3, PT, R13, 0x79, PT ;  /* 0x000000790d00780c */ /* 0x000fe20003f64270 */
[----:B------:R-:W-:Y:S01]  /*41d0*/  MUFU.EX2 R58, R58 ;  /* 0x0000003a003a7308 */ /* 0x000fe20000000800 */
[----:B------:R-:W-:Y:S01]  /*41e0*/  FSEL R80, R38, -INF , P2 ;  /* 0xff80000026507808 */ /* 0x000fe20001000000 */
[--C-:B------:R-:W-:Y:S01]  /*41f0*/  FFMA.FTZ R38, R64, UR4, -R7.reuse ;  /* 0x0000000440267c23 */ /* 0x100fe20008010807 */
[----:B------:R-:W-:Y:S02]  /*4200*/  FMNMX.FTZ R45, R68, R35, !PT ;  /* 0x00000023442d7209 */ /* 0x000fe40007810000 */
[----:B------:R-:W-:Y:S01]  /*4210*/  FSEL R56, R39, -INF , P3 ;  /* 0xff80000027387808 */ /* 0x000fe20001800000 */
[--C-:B------:R-:W-:Y:S01]  /*4220*/  FFMA.FTZ R39, R32, UR4, -R7.reuse ;  /* 0x0000000420277c23 */ /* 0x100fe20008010807 */
[C---:B------:R-:W-:Y:S01]  /*4230*/  ISETP.GT.AND P2, PT, R13.reuse, 0x80, PT ;  /* 0x000000800d00780c */ /* 0x040fe20003f44270 */
[----:B------:R5:W-:Y:S01]  /*4240*/  MUFU.EX2 R35, R47 ;  /* 0x0000002f00237308 */ /* 0x000be20000000800 */
[----:B------:R-:W-:Y:S01]  /*4250*/  FMNMX.FTZ R45, R80, R45, !PT ;  /* 0x0000002d502d7209 */ /* 0x000fe20007810000 */
[----:B------:R-:W-:Y:S01]  /*4260*/  FFMA.FTZ R32, R36, UR4, -R7 ;  /* 0x0000000424207c23 */ /* 0x000fe20008010807 */
[----:B------:R-:W-:-:S02]  /*4270*/  ISETP.GT.AND P3, PT, R13, 0x81, PT ;  /* 0x000000810d00780c */ /* 0x000fc40003f64270 */
[----:B------:R-:W-:Y:S02]  /*4280*/  FSEL R26, R26, -INF , P2 ;  /* 0xff8000001a1a7808 */ /* 0x000fe40001000000 */
[----:B------:R-:W-:Y:S01]  /*4290*/  FMNMX.FTZ R45, R56, R45, !PT ;  /* 0x0000002d382d7209 */ /* 0x000fe20007810000 */
[----:B------:R-:W-:Y:S01]  /*42a0*/  MUFU.EX2 R37, R37 ;  /* 0x0000002500257308 */ /* 0x000fe20000000800 */
[----:B------:R-:W-:Y:S01]  /*42b0*/  ISETP.GT.AND P2, PT, R13, 0x88, PT ;  /* 0x000000880d00780c */ /* 0x000fe20003f44270 */
[--C-:B-----5:R-:W-:Y:S01]  /*42c0*/  FFMA.FTZ R47, R48, UR4, -R7.reuse ;  /* 0x00000004302f7c23 */ /* 0x120fe20008010807 */
[----:B------:R-:W-:Y:S02]  /*42d0*/  FSEL R27, R27, -INF , P3 ;  /* 0xff8000001b1b7808 */ /* 0x000fe40001800000 */
[----:B------:R-:W-:Y:S01]  /*42e0*/  FMNMX.FTZ R46, R26, R45, !PT ;  /* 0x0000002d1a2e7209 */ /* 0x000fe20007810000 */
[--C-:B------:R-:W-:Y:S01]  /*42f0*/  FFMA.FTZ R45, R40, UR4, -R7.reuse ;  /* 0x00000004282d7c23 */ /* 0x100fe20008010807 */
[----:B------:R-:W-:Y:S01]  /*4300*/  ISETP.GT.AND P3, PT, R13, 0x89, PT ;  /* 0x000000890d00780c */ /* 0x000fe20003f64270 */
[--C-:B------:R-:W-:Y:S01]  /*4310*/  FFMA.FTZ R40, R44, UR4, -R7.reuse ;  /* 0x000000042c287c23 */ /* 0x100fe20008010807 */
[----:B------:R-:W-:Y:S01]  /*4320*/  FSEL R30, R30, -INF , P2 ;  /* 0xff8000001e1e7808 */ /* 0x000fe20001000000 */
[--C-:B------:R-:W-:Y:S01]  /*4330*/  FFMA.FTZ R44, R10, UR4, -R7.reuse ;  /* 0x000000040a2c7c23 */ /* 0x100fe20008010807 */
[----:B------:R-:W-:Y:S01]  /*4340*/  FMNMX.FTZ R13, R27, R46, !PT ;  /* 0x0000002e1b0d7209 */ /* 0x000fe20007810000 */
[--C-:B------:R-:W-:Y:S01]  /*4350*/  FFMA.FTZ R46, R52, UR4, -R7.reuse ;  /* 0x00000004342e7c23 */ /* 0x100fe20008010807 */
[----:B------:R-:W-:Y:S01]  /*4360*/  FSEL R31, R31, -INF , P3 ;  /* 0xff8000001f1f7808 */ /* 0x000fe20001800000 */
[----:B------:R-:W-:Y:S01]  /*4370*/  FFMA.FTZ R52, R60, UR4, -R7 ;  /* 0x000000043c347c23 */ /* 0x000fe20008010807 */
[----:B------:R-:W-:Y:S01]  /*4380*/  FMNMX.FTZ R12, R30, R13, !PT ;  /* 0x0000000d1e0c7209 */ /* 0x000fe20007810000 */
[----:B------:R-:W-:Y:S03]  /*4390*/  MUFU.EX2 R50, R50 ;  /* 0x0000003200327308 */ /* 0x000fe60000000800 */
[----:B------:R-:W-:-:S05]  /*43a0*/  FMNMX.FTZ R12, R31, R12, !PT ;  /* 0x0000000c1f0c7209 */ /* 0x000fca0007810000 */
[----:B------:R-:W5:Y:S01]  /*43b0*/  SHFL.BFLY PT, R13, R12, 0x2, 0x1f ;  /* 0x0c401f000c0d7f89 */ /* 0x000f6200000e0000 */
[----:B------:R-:W-:Y:S08]  /*43c0*/  MUFU.EX2 R42, R42 ;  /* 0x0000002a002a7308 */ /* 0x000ff00000000800 */
[----:B------:R-:W-:Y:S08]  /*43d0*/  MUFU.EX2 R34, R34 ;  /* 0x0000002200227308 */ /* 0x000ff00000000800 */
[----:B------:R-:W-:Y:S01]  /*43e0*/  MUFU.EX2 R38, R38 ;  /* 0x0000002600267308 */ /* 0x000fe20000000800 */
[----:B-----5:R-:W-:Y:S01]  /*43f0*/  FMNMX.FTZ R48, R12, R13, !PT ;  /* 0x0000000d0c307209 */ /* 0x020fe20007810000 */
[----:B------:R-:W-:Y:S01]  /*4400*/  FFMA.FTZ R12, R24, UR4, -R7 ;  /* 0x00000004180c7c23 */ /* 0x000fe20008010807 */
[----:B------:R-:W-:-:S05]  /*4410*/  @!P1 PRMT R7, RZ, 0x654, R3 ;  /* 0x00000654ff079816 */ /* 0x000fca0000000003 */
[----:B------:R-:W-:Y:S01]  /*4420*/  MUFU.EX2 R55, R55 ;  /* 0x0000003700377308 */ /* 0x000fe20000000800 */
[----:B------:R-:W5:Y:S01]  /*4430*/  SHFL.BFLY PT, R13, R48, 0x1, 0x1f ;  /* 0x0c201f00300d7f89 */ /* 0x000f6200000e0000 */
[----:B------:R4:W-:Y:S06]  /*4440*/  @!P1 SYNCS.ARRIVE.TRANS64.RED.A1T0 RZ, [R7+URZ], RZ ;  /* 0x000000ff07ff99a7 */ /* 0x0009ec000810043f */
[----:B------:R-:W-:Y:S08]  /*4450*/  MUFU.EX2 R46, R46 ;  /* 0x0000002e002e7308 */ /* 0x000ff00000000800 */
[----:B------:R-:W-:Y:S08]  /*4460*/  MUFU.EX2 R53, R53 ;  /* 0x0000003500357308 */ /* 0x000ff00000000800 */
[----:B------:R-:W-:Y:S01]  /*4470*/  MUFU.EX2 R45, R45 ;  /* 0x0000002d002d7308 */ /* 0x000fe20000000800 */
[----:B-----5:R-:W-:-:S04]  /*4480*/  FMNMX.FTZ R13, R48, R13, !PT ;  /* 0x0000000d300d7209 */ /* 0x020fc80007810000 */
[C---:B------:R-:W-:Y:S01]  /*4490*/  FSETP.NEU.FTZ.AND P2, PT, R13.reuse, -INF , PT ;  /* 0xff8000000d00780b */ /* 0x040fe20003f5d000 */
[----:B------:R-:W-:Y:S02]  /*44a0*/  FMUL.FTZ R10, R13, UR4 ;  /* 0x000000040d0a7c20 */ /* 0x000fe40008410000 */
[----:B------:R-:W-:Y:S03]  /*44b0*/  MUFU.EX2 R52, R52 ;  /* 0x0000003400347308 */ /* 0x000fe60000000800 */
[----:B------:R-:W-:Y:S02]  /*44c0*/  FSEL R8, R10, RZ, P2 ;  /* 0x000000ff0a087208 */ /* 0x000fe40001000000 */
[----:B------:R-:W-:-:S03]  /*44d0*/  PLOP3.LUT P2, PT, PT, PT, UP0, 0x80, 0x0 ;  /* 0x000000000000781c */ /* 0x000fc60003f4f008 */
[----:B------:R-:W-:Y:S01]  /*44e0*/  MUFU.EX2 R40, R40 ;  /* 0x0000002800287308 */ /* 0x000fe20000000800 */
[--C-:B------:R-:W-:Y:S01]  /*44f0*/  FFMA.FTZ R98, R98, UR4, -R8.reuse ;  /* 0x0000000462627c23 */ /* 0x100fe20008010808 */
        /* <DEDUP_REMOVED lines=9> */
[----:B0-----:R-:W-:Y:S01]  /*4590*/  FADD.FTZ R61, R4, R5 ;  /* 0x00000005043d7221 */ /* 0x001fe20000010000 */
[--C-:B------:R-:W-:Y:S01]  /*45a0*/  FFMA.FTZ R85, R95, UR4, -R8.reuse ;  /* 0x000000045f557c23 */ /* 0x100fe20008010808 */
[--C-:B------:R-:W-:Y:S01]  /*45b0*/  FFMA.FTZ R48, R78, UR4, -R8.reuse ;  /* 0x000000044e307c23 */ /* 0x100fe20008010808 */
[--C-:B------:R-:W-:Y:S01]  /*45c0*/  FFMA.FTZ R24, R29, UR4, -R8.reuse ;  /* 0x000000041d187c23 */ /* 0x100fe20008010808 */
[----:B-1----:R-:W-:Y:S01]  /*45d0*/  FADD.FTZ R66, R6, R61 ;  /* 0x0000003d06427221 */ /* 0x002fe20000010000 */
[----:B------:R-:W0:Y:S01]  /*45e0*/  MUFU.EX2 R99, R99 ;  /* 0x0000006300637308 */ /* 0x000e220000000800 */
[----:B--2---:R-:W-:Y:S01]  /*45f0*/  F2FP.BF16.F32.PACK_AB R6, R11, R6 ;  /* 0x000000060b06723e */ /* 0x004fe200000010ff */
[----:B------:R-:W-:Y:S01]  /*4600*/  FFMA.FTZ R60, R59, UR4, -R8 ;  /* 0x000000043b3c7c23 */ /* 0x000fe20008010808 */
[----:B------:R-:W-:Y:S01]  /*4610*/  FADD.FTZ R66, R11, R66 ;  /* 0x000000420b427221 */ /* 0x000fe20000010000 */
[--C-:B------:R-:W-:Y:S01]  /*4620*/  FFMA.FTZ R29, R83, UR4, -R8.reuse ;  /* 0x00000004531d7c23 */ /* 0x100fe20008010808 */
[--C-:B------:R-:W-:Y:S01]  /*4630*/  FFMA.FTZ R59, R62, UR4, -R8.reuse ;  /* 0x000000043e3b7c23 */ /* 0x100fe20008010808 */
[----:B------:R-:W-:Y:S01]  /*4640*/  FFMA.FTZ R62, R65, UR4, -R8 ;  /* 0x00000004413e7c23 */ /* 0x000fe20008010808 */
[----:B---3--:R-:W-:Y:S01]  /*4650*/  FADD.FTZ R65, R9, R66 ;  /* 0x0000004209417221 */ /* 0x008fe20000010000 */
[----:B------:R-:W1:Y:S01]  /*4660*/  MUFU.EX2 R102, R102 ;  /* 0x0000006600667308 */ /* 0x000e620000000800 */
[--C-:B------:R-:W-:Y:S01]  /*4670*/  FFMA.FTZ R28, R86, UR4, -R8.reuse ;  /* 0x00000004561c7c23 */ /* 0x100fe20008010808 */
[--C-:B------:R-:W-:Y:S01]  /*4680*/  FFMA.FTZ R64, R67, UR4, -R8.reuse ;  /* 0x0000000443407c23 */ /* 0x100fe20008010808 */
[--C-:B------:R-:W-:Y:S01]  /*4690*/  FFMA.FTZ R67, R76, UR4, -R8.reuse ;  /* 0x000000044c437c23 */ /* 0x100fe20008010808 */
[----:B----4-:R-:W-:Y:S01]  /*46a0*/  FADD.FTZ R76, R84, R65 ;  /* 0x00000041544c7221 */ /* 0x010fe20000010000 */
[--C-:B------:R-:W-:Y:S01]  /*46b0*/  FFMA.FTZ R83, R87, UR4, -R8.reuse ;  /* 0x0000000457537c23 */ /* 0x100fe20008010808 */
[--C-:B------:R-:W-:Y:S01]  /*46c0*/  FFMA.FTZ R63, R63, UR4, -R8.reuse ;  /* 0x000000043f3f7c23 */ /* 0x100fe20008010808 */
[----:B------:R-:W-:Y:S01]  /*46d0*/  FFMA.FTZ R75, R75, UR4, -R8 ;  /* 0x000000044b4b7c23 */ /* 0x000fe20008010808 */
[----:B------:R-:W2:Y:S01]  /*46e0*/  MUFU.EX2 R103, R103 ;  /* 0x0000006700677308 */ /* 0x000ea20000000800 */
[----:B0-----:R-:W-:Y:S01]  /*46f0*/  FADD.FTZ R7, R98, R99 ;  /* 0x0000006362077221 */ /* 0x001fe20000010000 */
[----:B------:R-:W-:Y:S01]  /*4700*/  FADD.FTZ R65, R15, R76 ;  /* 0x0000004c0f417221 */ /* 0x000fe20000010000 */
[--C-:B------:R-:W-:Y:S01]  /*4710*/  FFMA.FTZ R61, R69, UR4, -R8.reuse ;  /* 0x00000004453d7c23 */ /* 0x100fe20008010808 */
[--C-:B------:R-:W-:Y:S01]  /*4720*/  FFMA.FTZ R69, R56, UR4, -R8.reuse ;  /* 0x0000000438457c23 */ /* 0x100fe20008010808 */
[--C-:B------:R-:W-:Y:S01]  /*4730*/  FFMA.FTZ R79, R79, UR4, -R8.reuse ;  /* 0x000000044f4f7c23 */ /* 0x100fe20008010808 */
[----:B------:R-:W-:Y:S01]  /*4740*/  FADD.FTZ R76, R88, R65 ;  /* 0x00000041584c7221 */ /* 0x000fe20000010000 */
[----:B------:R-:W-:Y:S01]  /*4750*/  FFMA.FTZ R54, R54, UR4, -R8 ;  /* 0x0000000436367c23 */ /* 0x000fe20008010808 */
[----:B------:R-:W0:Y:S01]  /*4760*/  MUFU.EX2 R10, R10 ;  /* 0x0000000a000a7308 */ /* 0x000e220000000800 */
[----:B-1----:R-:W-:Y:S01]  /*4770*/  FADD.FTZ R78, R102, R7 ;  /* 0x00000007664e7221 */ /* 0x002fe20000010000 */
[----:B------:R-:W-:Y:S01]  /*4780*/  FADD.FTZ R65, R21, R76 ;  /* 0x0000004c15417221 */ /* 0x000fe20000010000 */
[--C-:B------:R-:W-:Y:S01]  /*4790*/  FFMA.FTZ R76, R27, UR4, -R8.reuse ;  /* 0x000000041b4c7c23 */ /* 0x100fe20008010808 */
[--C-:B------:R-:W-:Y:S01]  /*47a0*/  FFMA.FTZ R72, R72, UR4, -R8.reuse ;  /* 0x0000000448487c23 */ /* 0x100fe20008010808 */
[--C-:B------:R-:W-:Y:S01]  /*47b0*/  FFMA.FTZ R70, R70, UR4, -R8.reuse ;  /* 0x0000000446467c23 */ /* 0x100fe20008010808 */
[--C-:B------:R-:W-:Y:S01]  /*47c0*/  FFMA.FTZ R77, R77, UR4, -R8.reuse ;  /* 0x000000044d4d7c23 */ /* 0x100fe20008010808 */
[----:B------:R-:W-:Y:S01]  /*47d0*/  FFMA.FTZ R68, R68, UR4, -R8 ;  /* 0x0000000444447c23 */ /* 0x000fe20008010808 */
[----:B------:R-:W1:Y:S01]  /*47e0*/  MUFU.EX2 R81, R81 ;  /* 0x0000005100517308 */ /* 0x000e620000000800 */
[----:B--2---:R-:W-:Y:S01]  /*47f0*/  FADD.FTZ R11, R103, R78 ;  /* 0x0000004e670b7221 */ /* 0x004fe20000010000 */
[----:B------:R-:W-:Y:S01]  /*4800*/  FFMA.FTZ R80, R80, UR4, -R8 ;  /* 0x0000000450507c23 */ /* 0x000fe20008010808 */
[----:B------:R-:W-:-:S02]  /*4810*/  F2FP.BF16.F32.PACK_AB R4, R5, R4 ;  /* 0x000000040504723e */ /* 0x000fc400000010ff */
[----:B------:R-:W-:Y:S02]  /*4820*/  F2FP.BF16.F32.PACK_AB R5, R99, R98 ;  /* 0x000000626305723e */ /* 0x000fe400000010ff */
[----:B------:R-:W-:Y:S01]  /*4830*/  F2FP.BF16.F32.PACK_AB R7, R103, R102 ;  /* 0x000000666707723e */ /* 0x000fe200000010ff */
[----:B------:R-:W2:Y:S01]  /*4840*/  MUFU.EX2 R20, R20 ;  /* 0x0000001400147308 */ /* 0x000ea20000000800 */
[----:B0-----:R-:W-:-:S03]  /*4850*/  FADD.FTZ R66, R10, R11 ;  /* 0x0000000b0a427221 */ /* 0x001fc60000010000 */
[----:B------:R0:W-:Y:S04]  /*4860*/  STSM.16.M88.4 [R2+0x24300], R4 ;  /* 0x0243000402007844 */ /* 0x0001e80000000200 */
[----:B------:R-:W3:Y:S01]  /*4870*/  MUFU.EX2 R85, R85 ;  /* 0x0000005500557308 */ /* 0x000ee20000000800 */
[----:B-1----:R-:W-:-:S07]  /*4880*/  FADD.FTZ R11, R81, R66 ;  /* 0x00000042510b7221 */ /* 0x002fce0000010000 */
[----:B------:R-:W1:Y:S01]  /*4890*/  MUFU.EX2 R24, R24 ;  /* 0x0000001800187308 */ /* 0x000e620000000800 */
[----:B--2---:R-:W-:Y:S01]  /*48a0*/  FADD.FTZ R66, R20, R11 ;  /* 0x0000000b14427221 */ /* 0x004fe20000010000 */
[----:B0-----:R-:W-:-:S06]  /*48b0*/  F2FP.BF16.F32.PACK_AB R4, R82, R21 ;  /* 0x000000155204723e */ /* 0x001fcc00000010ff */
[----:B------:R-:W0:Y:S01]  /*48c0*/  MUFU.EX2 R29, R29 ;  /* 0x0000001d001d7308 */ /* 0x000e220000000800 */
[----:B---3--:R-:W-:Y:S01]  /*48d0*/  FADD.FTZ R11, R85, R66 ;  /* 0x00000042550b7221 */ /* 0x008fe20000010000 */
[----:B------:R-:W-:-:S06]  /*48e0*/  FFMA.FTZ R66, R30, UR4, -R8 ;  /* 0x000000041e427c23 */ /* 0x000fcc0008010808 */
[----:B------:R-:W2:Y:S01]  /*48f0*/  MUFU.EX2 R28, R28 ;  /* 0x0000001c001c7308 */ /* 0x000ea20000000800 */
[----:B-1----:R-:W-:-:S07]  /*4900*/  FADD.FTZ R56, R24, R11 ;  /* 0x0000000b18387221 */ /* 0x002fce0000010000 */
[----:B------:R-:W1:Y:S01]  /*4910*/  MUFU.EX2 R83, R83 ;  /* 0x0000005300537308 */ /* 0x000e620000000800 */
[----:B0-----:R-:W-:-:S07]  /*4920*/  FADD.FTZ R11, R29, R56 ;  /* 0x000000381d0b7221 */ /* 0x001fce0000010000 */
[----:B------:R-:W0:Y:S08]  /*4930*/  MUFU.EX2 R36, R36 ;  /* 0x0000002400247308 */ /* 0x000e300000000800 */
[----:B------:R3:W-:Y:S08]  /*4940*/  MUFU.EX2 R3, R63 ;  /* 0x0000003f00037308 */ /* 0x0007f00000000800 */
[----:B------:R-:W4:Y:S01]  /*4950*/  MUFU.EX2 R75, R75 ;  /* 0x0000004b004b7308 */ /* 0x000f220000000800 */
[--C-:B---3--:R-:W-:Y:S01]  /*4960*/  FFMA.FTZ R63, R73, UR4, -R8.reuse ;  /* 0x00000004493f7c23 */ /* 0x108fe20008010808 */
[--C-:B------:R-:W-:Y:S01]  /*4970*/  FFMA.FTZ R73, R26, UR4, -R8.reuse ;  /* 0x000000041a497c23 */ /* 0x100fe20008010808 */
[----:B------:R-:W-:Y:S01]  /*4980*/  FADD.FTZ R26, R82, R65 ;  /* 0x00000041521a7221 */ /* 0x000fe20000010000 */
[----:B------:R-:W-:-:S03]  /*4990*/  FFMA.FTZ R65, R31, UR4, -R8 ;  /* 0x000000041f417c23 */ /* 0x000fc60008010808 */
[----:B------:R-:W-:Y:S01]  /*49a0*/  FADD.FTZ R27, R25, R26 ;  /* 0x0000001a191b7221 */ /* 0x000fe20000010000 */
[----:B------:R-:W3:Y:S01]  /*49b0*/  MUFU.EX2 R48, R48 ;  /* 0x0000003000307308 */ /* 0x000ee20000000800 */
[----:B--2---:R-:W-:Y:S02]  /*49c0*/  FADD.FTZ R26, R28, R11 ;  /* 0x0000000b1c1a7221 */ /* 0x004fe40000010000 */
[----:B------:R-:W-:Y:S02]  /*49d0*/  FADD.FTZ R8, R74, R27 ;  /* 0x0000001b4a087221 */ /* 0x000fe40000010000 */
[----:B-1----:R-:W-:Y:S02]  /*49e0*/  FADD.FTZ R11, R83, R26 ;  /* 0x0000001a530b7221 */ /* 0x002fe40000010000 */
[----:B------:R-:W-:Y:S01]  /*49f0*/  FADD.FTZ R27, R33, R8 ;  /* 0x00000008211b7221 */ /* 0x000fe20000010000 */
[----:B------:R-:W1:Y:S01]  /*4a00*/  MUFU.EX2 R79, R79 ;  /* 0x0000004f004f7308 */ /* 0x000e620000000800 */
[----:B0-----:R-:W-:Y:S01]  /*4a10*/  FADD.FTZ R26, R36, R11 ;  /* 0x0000000b241a7221 */ /* 0x001fe20000010000 */
[----:B------:R-:W-:Y:S01]  /*4a20*/  F2FP.BF16.F32.PACK_AB R8, R84, R9 ;  /* 0x000000095408723e */ /* 0x000fe200000010ff */
[----:B------:R-:W-:Y:S01]  /*4a30*/  FADD.FTZ R30, R58, R27 ;  /* 0x0000001b3a1e7221 */ /* 0x000fe20000010000 */
[----:B------:R-:W-:-:S02]  /*4a40*/  F2FP.BF16.F32.PACK_AB R9, R81, R10 ;  /* 0x0000000a5109723e */ /* 0x000fc400000010ff */
[----:B------:R-:W-:Y:S01]  /*4a50*/  F2FP.BF16.F32.PACK_AB R10, R88, R15 ;  /* 0x0000000f580a723e */ /* 0x000fe200000010ff */
[----:B----4-:R-:W-:Y:S01]  /*4a60*/  FADD.FTZ R15, R75, R26 ;  /* 0x0000001a4b0f7221 */ /* 0x010fe20000010000 */
[----:B------:R-:W0:Y:S01]  /*4a70*/  MUFU.EX2 R41, R41 ;  /* 0x0000002900297308 */ /* 0x000e220000000800 */
[----:B------:R-:W-:Y:S01]  /*4a80*/  FADD.FTZ R5, R37, R30 ;  /* 0x0000001e25057221 */ /* 0x000fe20000010000 */
[----:B------:R-:W-:Y:S01]  /*4a90*/  F2FP.BF16.F32.PACK_AB R11, R85, R20 ;  /* 0x00000014550b723e */ /* 0x000fe200000010ff */
[----:B---3--:R-:W-:Y:S01]  /*4aa0*/  FADD.FTZ R6, R48, R15 ;  /* 0x0000000f30067221 */ /* 0x008fe20000010000 */
[C---:B------:R-:W-:Y:S01]  /*4ab0*/  F2FP.BF16.F32.PACK_AB R26, R50.reuse, R37 ;  /* 0x00000025321a723e */ /* 0x040fe200000010ff */
[----:B------:R-:W-:Y:S01]  /*4ac0*/  FADD.FTZ R7, R50, R5 ;  /* 0x0000000532077221 */ /* 0x000fe20000010000 */
[----:B------:R-:W-:Y:S01]  /*4ad0*/  F2FP.BF16.F32.PACK_AB R5, R29, R24 ;  /* 0x000000181d05723e */ /* 0x000fe200000010ff */
[----:B------:R-:W-:Y:S01]  /*4ae0*/  STSM.16.M88.4 [R2+0x25b00], R8 ;  /* 0x025b000802007844 */ /* 0x000fe20000000200 */
[----:B------:R-:W2:Y:S01]  /*4af0*/  MUFU.EX2 R60, R60 ;  /* 0x0000003c003c7308 */ /* 0x000ea20000000800 */
[----:B-1----:R-:W-:Y:S01]  /*4b00*/  FADD.FTZ R20, R79, R6 ;  /* 0x000000064f147221 */ /* 0x002fe20000010000 */
[----:B------:R-:W-:Y:S01]  /*4b10*/  FADD.FTZ R24, R42, R7 ;  /* 0x000000072a187221 */ /* 0x000fe20000010000 */
[----:B------:R-:W-:Y:S01]  /*4b20*/  F2FP.BF16.F32.PACK_AB R7, R83, R28 ;  /* 0x0000001c5307723e */ /* 0x000fe200000010ff */
[----:B------:R-:W-:Y:S01]  /*4b30*/  IMAD.MOV.U32 R50, RZ, RZ, R71 ;  /* 0x000000ffff327224 */ /* 0x000fe200078e0047 */
[----:B------:R-:W-:Y:S01]  /*4b40*/  F2FP.BF16.F32.PACK_AB R6, R74, R25 ;  /* 0x000000194a06723e */ /* 0x000fe200000010ff */
[----:B------:R-:W-:Y:S01]  /*4b50*/  FADD.FTZ R21, R43, R24 ;  /* 0x000000182b157221 */ /* 0x000fe20000010000 */
[----:B------:R-:W-:Y:S01]  /*4b60*/  F2FP.BF16.F32.PACK_AB R25, R75, R36 ;  /* 0x000000244b19723e */ /* 0x000fe200000010ff */
[----:B------:R-:W1:Y:S01]  /*4b70*/  MUFU.EX2 R59, R59 ;  /* 0x0000003b003b7308 */ /* 0x000e620000000800 */
[----:B0-----:R-:W-:Y:S01]  /*4b80*/  FADD.FTZ R15, R41, R20 ;  /* 0x00000014290f7221 */ /* 0x001fe20000010000 */
[----:B------:R-:W-:Y:S01]  /*4b90*/  FADD.FTZ R28, R34, R21 ;  /* 0x00000015221c7221 */ /* 0x000fe20000010000 */
[----:B------:R0:W-:Y:S01]  /*4ba0*/  STSM.16.M88.4 [R2+0x27300], R4 ;  /* 0x0273000402007844 */ /* 0x0001e20000000200 */
[----:B------:R-:W-:Y:S01]  /*4bb0*/  F2FP.BF16.F32.PACK_AB R24, R58, R33 ;  /* 0x000000213a18723e */ /* 0x000fe200000010ff */
[----:B------:R-:W-:-:S02]  /*4bc0*/  IMAD.MOV.U32 R58, RZ, RZ, R71 ;  /* 0x000000ffff3a7224 */ /* 0x000fc400078e0047 */
[----:B------:R-:W-:Y:S01]  /*4bd0*/  FADD.FTZ R21, R35, R28 ;  /* 0x0000001c23157221 */ /* 0x000fe20000010000 */
[----:B------:R-:W-:Y:S01]  /*4be0*/  F2FP.BF16.F32.PACK_AB R27, R79, R48 ;  /* 0x000000304f1b723e */ /* 0x000fe200000010ff */
[----:B------:R-:W3:Y:S01]  /*4bf0*/  MUFU.EX2 R62, R62 ;  /* 0x0000003e003e7308 */ /* 0x000ee20000000800 */
[----:B--2---:R-:W-:Y:S01]  /*4c00*/  FADD.FTZ R20, R60, R15 ;  /* 0x0000000f3c147221 */ /* 0x004fe20000010000 */
[----:B------:R-:W-:Y:S01]  /*4c10*/  FADD.FTZ R28, R38, R21 ;  /* 0x00000015261c7221 */ /* 0x000fe20000010000 */
[----:B------:R-:W-:Y:S01]  /*4c20*/  F2FP.BF16.F32.PACK_AB R29, R60, R41 ;  /* 0x000000293c1d723e */ /* 0x000fe200000010ff */
[----:B------:R-:W-:Y:S01]  /*4c30*/  STSM.16.M88.4 [R2+0x28b00], R24 ;  /* 0x028b001802007844 */ /* 0x000fe20000000200 */
[----:B------:R-:W-:Y:S01]  /*4c40*/  F2FP.BF16.F32.PACK_AB R30, R35, R34 ;  /* 0x00000022231e723e */ /* 0x000fe200000010ff */
[----:B------:R-:W-:Y:S01]  /*4c50*/  FADD.FTZ R21, R55, R28 ;  /* 0x0000001c37157221 */ /* 0x000fe20000010000 */
[----:B------:R-:W-:Y:S01]  /*4c60*/  F2FP.BF16.F32.PACK_AB R28, R43, R42 ;  /* 0x0000002a2b1c723e */ /* 0x000fe200000010ff */
[----:B------:R-:W2:Y:S01]  /*4c70*/  MUFU.EX2 R64, R64 ;  /* 0x0000004000407308 */ /* 0x000ea20000000800 */
[----:B-1----:R-:W-:Y:S01]  /*4c80*/  FADD.FTZ R15, R59, R20 ;  /* 0x000000143b0f7221 */ /* 0x002fe20000010000 */
[--C-:B------:R-:W-:Y:S01]  /*4c90*/  IMAD.MOV.U32 R60, RZ, RZ, R71.reuse ;  /* 0x000000ffff3c7224 */ /* 0x100fe200078e0047 */
[----:B0-----:R-:W-:Y:S01]  /*4ca0*/  F2FP.BF16.F32.PACK_AB R4, R55, R38 ;  /* 0x000000263704723e */ /* 0x001fe200000010ff */
[--C-:B------:R-:W-:Y:S01]  /*4cb0*/  IMAD.MOV.U32 R55, RZ, RZ, R71.reuse ;  /* 0x000000ffff377224 */ /* 0x100fe200078e0047 */
[----:B------:R-:W-:Y:S01]  /*4cc0*/  F2FP.BF16.F32.PACK_AB R6, R53, R46 ;  /* 0x0000002e3506723e */ /* 0x000fe200000010ff */
[----:B------:R-:W-:-:S02]  /*4cd0*/  IMAD.MOV.U32 R48, RZ, RZ, R71 ;  /* 0x000000ffff307224 */ /* 0x000fc400078e0047 */
[----:B------:R-:W0:Y:S01]  /*4ce0*/  MUFU.EX2 R54, R54 ;  /* 0x0000003600367308 */ /* 0x000e220000000800 */
[C---:B---3--:R-:W-:Y:S01]  /*4cf0*/  FADD.FTZ R20, R62.reuse, R15 ;  /* 0x0000000f3e147221 */ /* 0x048fe20000010000 */
[----:B------:R-:W-:Y:S01]  /*4d00*/  F2FP.BF16.F32.PACK_AB R31, R62, R59 ;  /* 0x0000003b3e1f723e */ /* 0x000fe200000010ff */
[----:B------:R-:W-:Y:S02]  /*4d10*/  IMAD.MOV.U32 R62, RZ, RZ, R71 ;  /* 0x000000ffff3e7224 */ /* 0x000fe400078e0047 */
[----:B------:R-:W-:Y:S01]  /*4d20*/  FADD.FTZ R15, R3, R20 ;  /* 0x00000014030f7221 */ /* 0x000fe20000010000 */
[----:B------:R-:W-:Y:S01]  /*4d30*/  FADD.FTZ R20, R46, R21 ;  /* 0x000000152e147221 */ /* 0x000fe20000010000 */
[----:B------:R1:W-:Y:S01]  /*4d40*/  STSM.16.M88.4 [R2+0x2a300], R28 ;  /* 0x02a3001c02007844 */ /* 0x0003e20000000200 */
[----:B------:R-:W3:Y:S01]  /*4d50*/  MUFU.EX2 R61, R61 ;  /* 0x0000003d003d7308 */ /* 0x000ee20000000800 */
[----:B--2---:R-:W-:Y:S01]  /*4d60*/  FADD.FTZ R15, R64, R15 ;  /* 0x0000000f400f7221 */ /* 0x004fe20000010000 */
[----:B------:R-:W-:Y:S01]  /*4d70*/  FADD.FTZ R20, R53, R20 ;  /* 0x0000001435147221 */ /* 0x000fe20000010000 */
[----:B------:R-:W-:-:S02]  /*4d80*/  IMAD.MOV.U32 R59, RZ, RZ, R71 ;  /* 0x000000ffff3b7224 */ /* 0x000fc400078e0047 */
[--C-:B------:R-:W-:Y:S02]  /*4d90*/  IMAD.MOV.U32 R53, RZ, RZ, R71.reuse ;  /* 0x000000ffff357224 */ /* 0x100fe400078e0047 */
[----:B------:R-:W-:Y:S01]  /*4da0*/  FADD.FTZ R5, R45, R20 ;  /* 0x000000142d057221 */ /* 0x000fe20000010000 */
[----:B------:R-:W-:Y:S01]  /*4db0*/  IMAD.MOV.U32 R43, RZ, RZ, R71 ;  /* 0x000000ffff2b7224 */ /* 0x000fe200078e0047 */
[----:B------:R-:W2:Y:S01]  /*4dc0*/  MUFU.EX2 R63, R63 ;  /* 0x0000003f003f7308 */ /* 0x000ea20000000800 */
[----:B0-----:R-:W-:Y:S01]  /*4dd0*/  FADD.FTZ R36, R54, R15 ;  /* 0x0000000f36247221 */ /* 0x001fe20000010000 */
[----:B------:R-:W-:Y:S01]  /*4de0*/  FADD.FTZ R9, R52, R5 ;  /* 0x0000000534097221 */ /* 0x000fe20000010000 */
[----:B------:R-:W-:Y:S01]  /*4df0*/  F2FP.BF16.F32.PACK_AB R5, R64, R3 ;  /* 0x000000034005723e */ /* 0x000fe200000010ff */
[----:B------:R-:W-:Y:S02]  /*4e00*/  IMAD.MOV.U32 R64, RZ, RZ, R71 ;  /* 0x000000ffff407224 */ /* 0x000fe400078e0047 */
[----:B------:R-:W-:Y:S01]  /*4e10*/  FADD.FTZ R10, R40, R9 ;  /* 0x00000009280a7221 */ /* 0x000fe20000010000 */
[--C-:B------:R-:W-:Y:S01]  /*4e20*/  IMAD.MOV.U32 R42, RZ, RZ, R71.reuse ;  /* 0x000000ffff2a7224 */ /* 0x100fe200078e0047 */
[----:B------:R-:W0:Y:S01]  /*4e30*/  MUFU.EX2 R56, R72 ;  /* 0x0000004800387308 */ /* 0x000e220000000800 */
[----:B---3--:R-:W-:Y:S01]  /*4e40*/  FADD.FTZ R36, R61, R36 ;  /* 0x000000243d247221 */ /* 0x008fe20000010000 */
[----:B------:R-:W-:-:S02]  /*4e50*/  IMAD.MOV.U32 R41, RZ, RZ, R71 ;  /* 0x000000ffff297224 */ /* 0x000fc400078e0047 */
[--C-:B------:R-:W-:Y:S02]  /*4e60*/  IMAD.MOV.U32 R38, RZ, RZ, R71.reuse ;  /* 0x000000ffff267224 */ /* 0x100fe400078e0047 */
[--C-:B------:R-:W-:Y:S02]  /*4e70*/  IMAD.MOV.U32 R37, RZ, RZ, R71.reuse ;  /* 0x000000ffff257224 */ /* 0x100fe400078e0047 */
[----:B------:R-:W3:Y:S01]  /*4e80*/  MUFU.EX2 R67, R67 ;  /* 0x0000004300437308 */ /* 0x000ee20000000800 */
[----:B--2---:R-:W-:Y:S01]  /*4e90*/  FADD.FTZ R7, R63, R36 ;  /* 0x000000243f077221 */ /* 0x004fe20000010000 */
[--C-:B------:R-:W-:Y:S02]  /*4ea0*/  IMAD.MOV.U32 R36, RZ, RZ, R71.reuse ;  /* 0x000000ffff247224 */ /* 0x100fe400078e0047 */
[--C-:B------:R-:W-:Y:S02]  /*4eb0*/  IMAD.MOV.U32 R35, RZ, RZ, R71.reuse ;  /* 0x000000ffff237224 */ /* 0x100fe400078e0047 */
[----:B------:R-:W-:-:S02]  /*4ec0*/  IMAD.MOV.U32 R34, RZ, RZ, R71 ;  /* 0x000000ffff227224 */ /* 0x000fc400078e0047 */
[----:B------:R-:W2:Y:S01]  /*4ed0*/  MUFU.EX2 R47, R47 ;  /* 0x0000002f002f7308 */ /* 0x000ea20000000800 */
[C---:B0-----:R-:W-:Y:S01]  /*4ee0*/  FADD.FTZ R8, R56.reuse, R7 ;  /* 0x0000000738087221 */ /* 0x041fe20000010000 */
[----:B------:R-:W-:Y:S01]  /*4ef0*/  F2FP.BF16.F32.PACK_AB R7, R61, R54 ;  /* 0x000000363d07723e */ /* 0x000fe200000010ff */
[--C-:B------:R-:W-:Y:S01]  /*4f00*/  IMAD.MOV.U32 R61, RZ, RZ, R71.reuse ;  /* 0x000000ffff3d7224 */ /* 0x100fe200078e0047 */
[----:B------:R-:W-:Y:S01]  /*4f10*/  F2FP.BF16.F32.PACK_AB R9, R56, R63 ;  /* 0x0000003f3809723e */ /* 0x000fe200000010ff */
[--C-:B------:R-:W-:Y:S02]  /*4f20*/  IMAD.MOV.U32 R63, RZ, RZ, R71.reuse ;  /* 0x000000ffff3f7224 */ /* 0x100fe400078e0047 */
[----:B------:R0:W-:Y:S01]  /*4f30*/  STSM.16.M88.4 [R2+0x2bb00], R4 ;  /* 0x02bb000402007844 */ /* 0x0001e20000000200 */
[----:B------:R-:W4:Y:S01]  /*4f40*/  MUFU.EX2 R70, R70 ;  /* 0x0000004600467308 */ /* 0x000f220000000800 */
[----:B---3--:R-:W-:Y:S01]  /*4f50*/  FADD.FTZ R3, R67, R8 ;  /* 0x0000000843037221 */ /* 0x008fe20000010000 */
[----:B------:R-:W-:-:S02]  /*4f60*/  IMAD.MOV.U32 R56, RZ, RZ, R71 ;  /* 0x000000ffff387224 */ /* 0x000fc400078e0047 */
[--C-:B------:R-:W-:Y:S02]  /*4f70*/  IMAD.MOV.U32 R54, RZ, RZ, R71.reuse ;  /* 0x000000ffff367224 */ /* 0x100fe400078e0047 */
[--C-:B------:R-:W-:Y:S02]  /*4f80*/  IMAD.MOV.U32 R33, RZ, RZ, R71.reuse ;  /* 0x000000ffff217224 */ /* 0x100fe400078e0047 */
[----:B------:R-:W3:Y:S01]  /*4f90*/  MUFU.EX2 R39, R39 ;  /* 0x0000002700277308 */ /* 0x000ee20000000800 */
[----:B--2---:R-:W-:Y:S01]  /*4fa0*/  FADD.FTZ R10, R47, R10 ;  /* 0x0000000a2f0a7221 */ /* 0x004fe20000010000 */
[--C-:B-1----:R-:W-:Y:S02]  /*4fb0*/  IMAD.MOV.U32 R31, RZ, RZ, R71.reuse ;  /* 0x000000ffff1f7224 */ /* 0x102fe400078e0047 */
[--C-:B------:R-:W-:Y:S02]  /*4fc0*/  IMAD.MOV.U32 R30, RZ, RZ, R71.reuse ;  /* 0x000000ffff1e7224 */ /* 0x100fe400078e0047 */
[----:B------:R-:W-:-:S02]  /*4fd0*/  IMAD.MOV.U32 R29, RZ, RZ, R71 ;  /* 0x000000ffff1d7224 */ /* 0x000fc400078e0047 */
[----:B------:R-:W1:Y:S01]  /*4fe0*/  MUFU.EX2 R77, R77 ;  /* 0x0000004d004d7308 */ /* 0x000e620000000800 */
[----:B----4-:R-:W-:Y:S01]  /*4ff0*/  FADD.FTZ R8, R70, R3 ;  /* 0x0000000346087221 */ /* 0x010fe20000010000 */
[----:B0-----:R-:W-:Y:S02]  /*5000*/  IMAD.U32 R6, RZ, RZ, UR14 ;  /* 0x0000000eff067e24 */ /* 0x001fe4000f8e00ff */
[--C-:B------:R-:W-:Y:S02]  /*5010*/  IMAD.MOV.U32 R28, RZ, RZ, R71.reuse ;  /* 0x000000ffff1c7224 */ /* 0x100fe400078e0047 */
[--C-:B------:R-:W-:Y:S02]  /*5020*/  IMAD.MOV.U32 R27, RZ, RZ, R71.reuse ;  /* 0x000000ffff1b7224 */ /* 0x100fe400078e0047 */
[----:B------:R-:W0:Y:S01]  /*5030*/  MUFU.EX2 R44, R44 ;  /* 0x0000002c002c7308 */ /* 0x000e220000000800 */
[----:B---3--:R-:W-:Y:S01]  /*5040*/  FADD.FTZ R3, R39, R10 ;  /* 0x0000000a27037221 */ /* 0x008fe20000010000 */
[----:B------:R-:W-:Y:S01]  /*5050*/  F2FP.BF16.F32.PACK_AB R10, R47, R40 ;  /* 0x000000282f0a723e */ /* 0x000fe200000010ff */
[----:B------:R-:W-:-:S02]  /*5060*/  IMAD.MOV.U32 R40, RZ, RZ, R71 ;  /* 0x000000ffff287224 */ /* 0x000fc400078e0047 */
[--C-:B------:R-:W-:Y:S02]  /*5070*/  IMAD.MOV.U32 R26, RZ, RZ, R71.reuse ;  /* 0x000000ffff1a7224 */ /* 0x100fe400078e0047 */
[--C-:B------:R-:W-:Y:S01]  /*5080*/  IMAD.MOV.U32 R25, RZ, RZ, R71.reuse ;  /* 0x000000ffff197224 */ /* 0x100fe200078e0047 */
[----:B------:R-:W2:Y:S01]  /*5090*/  MUFU.EX2 R68, R68 ;  /* 0x0000004400447308 */ /* 0x000ea20000000800 */
[----:B-1----:R-:W-:Y:S01]  /*50a0*/  FADD.FTZ R11, R77, R8 ;  /* 0x000000084d0b7221 */ /* 0x002fe20000010000 */
[----:B------:R-:W-:Y:S01]  /*50b0*/  F2FP.BF16.F32.PACK_AB R8, R52, R45 ;  /* 0x0000002d3408723e */ /* 0x000fe200000010ff */
[----:B------:R-:W-:-:S05]  /*50c0*/  IMAD.MOV.U32 R52, RZ, RZ, R71 ;  /* 0x000000ffff347224 */ /* 0x000fca00078e0047 */
[----:B------:R-:W1:Y:S01]  /*50d0*/  MUFU.EX2 R32, R32 ;  /* 0x0000002000207308 */ /* 0x000e620000000800 */
[C---:B0-----:R-:W-:Y:S01]  /*50e0*/  FADD.FTZ R3, R44.reuse, R3 ;  /* 0x000000032c037221 */ /* 0x041fe20000010000 */
[----:B------:R-:W-:Y:S01]  /*50f0*/  F2FP.BF16.F32.PACK_AB R44, R44, R39 ;  /* 0x000000272c2c723e */ /* 0x000fe200000010ff */
[----:B------:R-:W-:-:S05]  /*5100*/  IMAD.MOV.U32 R39, RZ, RZ, R71 ;  /* 0x000000ffff277224 */ /* 0x000fca00078e0047 */
[----:B------:R-:W0:Y:S01]  /*5110*/  MUFU.EX2 R80, R80 ;  /* 0x0000005000507308 */ /* 0x000e220000000800 */
[C---:B--2---:R-:W-:Y:S01]  /*5120*/  FADD.FTZ R11, R68.reuse, R11 ;  /* 0x0000000b440b7221 */ /* 0x044fe20000010000 */
[----:B------:R-:W-:Y:S01]  /*5130*/  F2FP.BF16.F32.PACK_AB R45, R68, R77 ;  /* 0x0000004d442d723e */ /* 0x000fe200000010ff */
[----:B------:R-:W-:-:S05]  /*5140*/  IMAD.MOV.U32 R68, RZ, RZ, R71 ;  /* 0x000000ffff447224 */ /* 0x000fca00078e0047 */
[----:B------:R-:W2:Y:S01]  /*5150*/  MUFU.EX2 R49, R49 ;  /* 0x0000003100317308 */ /* 0x000ea20000000800 */
[----:B-1----:R-:W-:-:S07]  /*5160*/  FADD.FTZ R20, R32, R3 ;  /* 0x0000000320147221 */ /* 0x002fce0000010000 */
[----:B------:R-:W1:Y:S01]  /*5170*/  MUFU.EX2 R69, R69 ;  /* 0x0000004500457308 */ /* 0x000e620000000800 */
[----:B0-----:R-:W-:Y:S01]  /*5180*/  FADD.FTZ R24, R80, R11 ;  /* 0x0000000b50187221 */ /* 0x001fe20000010000 */
[----:B------:R-:W-:Y:S01]  /*5190*/  F2FP.BF16.F32.PACK_AB R11, R70, R67 ;  /* 0x00000043460b723e */ /* 0x000fe200000010ff */
[--C-:B------:R-:W-:Y:S02]  /*51a0*/  IMAD.MOV.U32 R70, RZ, RZ, R71.reuse ;  /* 0x000000ffff467224 */ /* 0x100fe400078e0047 */
[--C-:B------:R-:W-:Y:S02]  /*51b0*/  IMAD.MOV.U32 R67, RZ, RZ, R71.reuse ;  /* 0x000000ffff437224 */ /* 0x100fe400078e0047 */
[----:B------:R-:W-:Y:S01]  /*51c0*/  STSM.16.M88.4 [R2+0x2d300], R8 ;  /* 0x02d3000802007844 */ /* 0x000fe20000000200 */
[----:B------:R-:W0:Y:S01]  /*51d0*/  MUFU.EX2 R12, R12 ;  /* 0x0000000c000c7308 */ /* 0x000e220000000800 */
[C---:B--2---:R-:W-:Y:S01]  /*51e0*/  FADD.FTZ R3, R49.reuse, R20 ;  /* 0x0000001431037221 */ /* 0x044fe20000010000 */
[----:B------:R-:W-:Y:S01]  /*51f0*/  F2FP.BF16.F32.PACK_AB R46, R49, R32 ;  /* 0x00000020312e723e */ /* 0x000fe200000010ff */
[----:B------:R-:W-:-:S02]  /*5200*/  IMAD.MOV.U32 R49, RZ, RZ, R71 ;  /* 0x000000ffff317224 */ /* 0x000fc400078e0047 */
[----:B------:R-:W-:-:S03]  /*5210*/  IMAD.MOV.U32 R32, RZ, RZ, R71 ;  /* 0x000000ffff207224 */ /* 0x000fc600078e0047 */
[----:B------:R-:W2:Y:S01]  /*5220*/  MUFU.EX2 R73, R73 ;  /* 0x0000004900497308 */ /* 0x000ea20000000800 */
[C---:B-1----:R-:W-:Y:S01]  /*5230*/  FADD.FTZ R24, R69.reuse, R24 ;  /* 0x0000001845187221 */ /* 0x042fe20000010000 */
[----:B------:R-:W-:Y:S01]  /*5240*/  F2FP.BF16.F32.PACK_AB R47, R69, R80 ;  /* 0x00000050452f723e */ /* 0x000fe200000010ff */
[----:B------:R-:W-:-:S04]  /*5250*/  IMAD.MOV.U32 R69, RZ, RZ, R71 ;  /* 0x000000ffff457224 */ /* 0x000fc800078e0047 */
[----:B------:R1:W-:Y:S01]  /*5260*/  STSM.16.M88.4 [R2+0x2eb00], R44 ;  /* 0x02eb002c02007844 */ /* 0x0003e20000000200 */
[----:B------:R-:W3:Y:S01]  /*5270*/  MUFU.EX2 R51, R51 ;  /* 0x0000003300337308 */ /* 0x000ee20000000800 */
[----:B0-----:R-:W-:-:S07]  /*5280*/  FADD.FTZ R4, R12, R3 ;  /* 0x000000030c047221 */ /* 0x001fce0000010000 */
[----:B------:R-:W0:Y:S01]  /*5290*/  MUFU.EX2 R14, R14 ;  /* 0x0000000e000e7308 */ /* 0x000e220000000800 */
[----:B--2---:R-:W-:Y:S01]  /*52a0*/  FADD.FTZ R3, R73, R24 ;  /* 0x0000001849037221 */ /* 0x004fe20000010000 */
[--C-:B------:R-:W-:Y:S02]  /*52b0*/  IMAD.MOV.U32 R24, RZ, RZ, R71.reuse ;  /* 0x000000ffff187224 */ /* 0x100fe400078e0047 */
[----:B-1----:R-:W-:-:S04]  /*52c0*/  IMAD.MOV.U32 R47, RZ, RZ, R71 ;  /* 0x000000ffff2f7224 */ /* 0x002fc800078e0047 */
[----:B------:R-:W1:Y:S01]  /*52d0*/  MUFU.EX2 R57, R57 ;  /* 0x0000003900397308 */ /* 0x000e620000000800 */
[C---:B---3--:R-:W-:Y:S01]  /*52e0*/  F2FP.BF16.F32.PACK_AB R72, R51.reuse, R12 ;  /* 0x0000000c3348723e */ /* 0x048fe200000010ff */
[----:B------:R-:W-:Y:S01]  /*52f0*/  FADD.FTZ R5, R51, R4 ;  /* 0x0000000433057221 */ /* 0x000fe20000010000 */
[--C-:B------:R-:W-:Y:S02]  /*5300*/  IMAD.MOV.U32 R51, RZ, RZ, R71.reuse ;  /* 0x000000ffff337224 */ /* 0x100fe400078e0047 */
[--C-:B------:R-:W-:Y:S02]  /*5310*/  IMAD.MOV.U32 R46, RZ, RZ, R71.reuse ;  /* 0x000000ffff2e7224 */ /* 0x100fe400078e0047 */
[----:B------:R-:W-:Y:S01]  /*5320*/  IMAD.MOV.U32 R45, RZ, RZ, R71 ;  /* 0x000000ffff2d7224 */ /* 0x000fe200078e0047 */
[----:B------:R-:W2:Y:S01]  /*5330*/  MUFU.EX2 R76, R76 ;  /* 0x0000004c004c7308 */ /* 0x000ea20000000800 */
[----:B0-----:R-:W-:Y:S01]  /*5340*/  FADD.FTZ R4, R14, R5 ;  /* 0x000000050e047221 */ /* 0x001fe20000010000 */
[----:B------:R-:W-:-:S06]  /*5350*/  IMAD.MOV.U32 R44, RZ, RZ, R71 ;  /* 0x000000ffff2c7224 */ /* 0x000fcc00078e0047 */
[----:B------:R-:W-:Y:S01]  /*5360*/  MUFU.EX2 R66, R66 ;  /* 0x0000004200427308 */ /* 0x000fe20000000800 */
[C---:B-1----:R-:W-:Y:S01]  /*5370*/  F2FP.BF16.F32.PACK_AB R74, R57.reuse, R14 ;  /* 0x0000000e394a723e */ /* 0x042fe200000010ff */
[----:B------:R-:W-:Y:S01]  /*5380*/  FADD.FTZ R4, R57, R4 ;  /* 0x0000000439047221 */ /* 0x000fe20000010000 */
[----:B------:R-:W-:-:S05]  /*5390*/  IMAD.MOV.U32 R57, RZ, RZ, R71 ;  /* 0x000000ffff397224 */ /* 0x000fca00078e0047 */
[----:B------:R-:W0:Y:S01]  /*53a0*/  MUFU.EX2 R65, R65 ;  /* 0x0000004100417308 */ /* 0x000e220000000800 */
[C---:B--2---:R-:W-:Y:S01]  /*53b0*/  F2FP.BF16.F32.PACK_AB R73, R76.reuse, R73 ;  /* 0x000000494c49723e */ /* 0x044fe200000010ff */
[----:B------:R-:W-:Y:S01]  /*53c0*/  FADD.FTZ R3, R76, R3 ;  /* 0x000000034c037221 */ /* 0x000fe20000010000 */
[----:B0-----:R-:W-:-:S03]  /*53d0*/  F2FP.BF16.F32.PACK_AB R75, R65, R66 ;  /* 0x00000042414b723e */ /* 0x001fc600000010ff */
[----:B------:R-:W-:Y:S02]  /*53e0*/  FADD.FTZ R66, R66, R3 ;  /* 0x0000000342427221 */ /* 0x000fe40000010000 */
[----:B------:R0:W-:Y:S02]  /*53f0*/  STSM.16.M88.4 [R2+0x30300], R72 ;  /* 0x0303004802007844 */ /* 0x0001e40000000200 */
[----:B------:R-:W-:Y:S01]  /*5400*/  FADD.FTZ R3, R65, R66 ;  /* 0x0000004241037221 */ /* 0x000fe20000010000 */
[--C-:B------:R-:W-:Y:S01]  /*5410*/  IMAD.MOV.U32 R66, RZ, RZ, R71.reuse ;  /* 0x000000ffff427224 */ /* 0x100fe200078e0047 */
[----:B------:R1:W-:Y:S06]  /*5420*/  MEMBAR.ALL.CTA ;  /* 0x0000000000007992 */ /* 0x0003ec0000008000 */
[----:B-1----:R-:W1:Y:S01]  /*5430*/  FENCE.VIEW.ASYNC.S ;  /* 0x00000000000073c6 */ /* 0x002e620000000000 */
[----:B------:R-:W-:Y:S01]  /*5440*/  IMAD.MOV.U32 R65, RZ, RZ, R71 ;  /* 0x000000ffff417224 */ /* 0x000fe200078e0047 */
[----:B-1----:R-:W-:Y:S01]  /*5450*/  NOP ;  /* 0x0000000000007918 */ /* 0x002fe20000000000 */
[----:B------:R-:W-:Y:S05]  /*5460*/  @!P2 BRA `(.L_x_1668) ;  /* 0x0000004000c8a947 */ /* 0x000fea0003800000 */
[----:B------:R-:W-:Y:S01]  /*5470*/  IMAD.MOV.U32 R5, RZ, RZ, R13 ;  /* 0x000000ffff057224 */ /* 0x000fe200078e000d */
[----:B------:R-:W-:Y:S01]  /*5480*/  CS2R R70, SRZ ;  /* 0x0000000000467805 */ /* 0x000fe2000001ff00 */
[----:B------:R-:W-:Y:S01]  /*5490*/  IMAD.MOV.U32 R7, RZ, RZ, R0 ;  /* 0x000000ffff077224 */ /* 0x000fe200078e0000 */
        /* <DEDUP_REMOVED lines=25> */
.L_x_1677:
[----:B------:R-:W-:Y:S01]  /*5630*/  R2UR UR4, R16 ;  /* 0x00000000100472ca */ /* 0x000fe200000e0000 */
[----:B------:R-:W-:-:S04]  /*5640*/  UIADD3 UR36, UR6, 0x1, URZ ;  /* 0x0000000106247890 */ /* 0x000fc8000fffe03f */
[----:B------:R-:W-:-:S04]  /*5650*/  UISETP.NE.AND UP0, UPT, UR36, 0x2, UPT ;  /* 0x000000022400788c */ /* 0x000fc8000bf05270 */
[----:B------:R-:W-:Y:S02]  /*5660*/  USEL UR38, URZ, 0x1, UP0 ;  /* 0x000000013f267887 */ /* 0x000fe40008000000 */
[----:B------:R-:W-:Y:S02]  /*5670*/  USEL UR36, UR36, URZ, UP0 ;  /* 0x0000003f24247287 */ /* 0x000fe40008000000 */
[----:B------:R-:W-:Y:S01]  /*5680*/  ISETP.NE.AND P3, PT, RZ, UR4, PT ;  /* 0x00000004ff007c0c */ /* 0x000fe2000bf65270 */
[----:B------:R-:W-:-:S12]  /*5690*/  ULOP3.LUT UR38, UR39, UR38, URZ, 0x3c, !UPT ;  /* 0x0000002627267292 */ /* 0x000fd8000f8e3c3f */
[----:B------:R-:W-:Y:S05]  /*56a0*/  @P3 BRA `(.L_x_1669) ;  /* 0x00000000002c3947 */ /* 0x000fea0003800000 */
[----:B------:R-:W-:Y:S05]  /*56b0*/  @!P0 BRA `(.L_x_1670) ;  /* 0x0000000000048947 */ /* 0x000fea0003800000 */
[----:B------:R-:W-:Y:S01]  /*56c0*/  BPT.TRAP 0x1 ;  /* 0x000000040000795c */ /* 0x000fe20000300000 */
.L_x_1670:
[----:B------:R-:W-:Y:S01]  /*56d0*/  ULEA UR4, UR36, UR37, 0x3 ;  /* 0x0000002524047291 */ /* 0x000fe2000f8e183f */
[----:B------:R-:W-:-:S05]  /*56e0*/  IMAD.U32 R0, RZ, RZ, UR38 ;  /* 0x00000026ff007e24 */ /* 0x000fca000f8e00ff */
[----:B------:R-:W-:-:S04]  /*56f0*/  SHF.L.U32 R0, R0, 0x1f, RZ ;  /* 0x0000001f00007819 */ /* 0x000fc800000006ff */
[----:B------:R1:W2:Y:S01]  /*5700*/  SYNCS.PHASECHK.TRANS64.TRYWAIT P2, [UR4+0x31c30], R0 ;  /* 0x031c3000ff0075a7 */ /* 0x0002a20008040144 */
[----:B------:R-:W-:Y:S05]  /*5710*/  @!P0 BRA `(.L_x_1671) ;  /* 0x0000000000048947 */ /* 0x000fea0003800000 */
[----:B------:R-:W-:Y:S01]  /*5720*/  BPT.TRAP 0x1 ;  /* 0x000000040000795c */ /* 0x000fe20000300000 */
.L_x_1671:
[----:B--2---:R-:W-:Y:S05]  /*5730*/  @P2 BRA `(.L_x_1669) ;  /* 0x0000000000082947 */ /* 0x004fea0003800000 */
[----:B------:R-:W2:Y:S02]  /*5740*/  SYNCS.PHASECHK.TRANS64.TRYWAIT P2, [UR4+0x31c30], R0 ;  /* 0x031c3000ff0075a7 */ /* 0x000ea40008040144 */
[----:B--2---:R-:W-:Y:S05]  /*5750*/  @!P2 BRA `(.L_x_1672) ;  /* 0x000000e80080a947 */ /* 0x004fea0003800000 */
.L_x_1669:
[----:B------:R-:W3:Y:S01]  /*5760*/  S2R R8, SR_TID.X ;  /* 0x0000000000087919 */ /* 0x000ee20000002100 */
        /* <DEDUP_REMOVED lines=29> */
[----:B-12---:R-:W-:Y:S01]  /*5940*/  VIADD R0, R8, 0x8 ;  /* 0x0000000808007836 */ /* 0x006fe20000000000 */
        /* <DEDUP_REMOVED lines=63> */
[----:B0-----:R-:W-:-:S06]  /*5d40*/  WARPGROUP.ARRIVE ;  /* 0x00000000000079c5 */ /* 0x001fcc0000000000 */
        /* <DEDUP_REMOVED lines=261> */
.L_x_1674:
[----:B------:R-:W-:Y:S01]  /*6da0*/  ULEA UR4, UR6, UR37, 0x3 ;  /* 0x0000002506047291 */ /* 0x000fe2000f8e183f */
[----:B------:R-:W-:-:S05]  /*6db0*/  IMAD.U32 R0, RZ, RZ, UR39 ;  /* 0x00000027ff007e24 */ /* 0x000fca000f8e00ff */
[----:B------:R-:W-:-:S04]  /*6dc0*/  SHF.L.U32 R0, R0, 0x1f, RZ ;  /* 0x0000001f00007819 */ /* 0x000fc800000006ff */
[----:B------:R0:W1:Y:S01]  /*6dd0*/  SYNCS.PHASECHK.TRANS64.TRYWAIT P2, [UR4+0x31c50], R0 ;  /* 0x031c5000ff0075a7 */ /* 0x0000620008040144 */
[----:B------:R-:W-:Y:S05]  /*6de0*/  @!P0 BRA `(.L_x_1675) ;  /* 0x0000000000048947 */ /* 0x000fea0003800000 */
[----:B------:R-:W-:Y:S01]  /*6df0*/  BPT.TRAP 0x1 ;  /* 0x000000040000795c */ /* 0x000fe20000300000 */
.L_x_1675:
[----:B-1----:R-:W-:Y:S05]  /*6e00*/  @P2 BRA `(.L_x_1673) ;  /* 0x0000000000082947 */ /* 0x002fea0003800000 */
[----:B------:R-:W1:Y:S02]  /*6e10*/  SYNCS.PHASECHK.TRANS64.TRYWAIT P2, [UR4+0x31c50], R0 ;  /* 0x031c5000ff0075a7 */ /* 0x000e640008040144 */
[----:B-1----:R-:W-:Y:S05]  /*6e20*/  @!P2 BRA `(.L_x_1676) ;  /* 0x000000d000e4a947 */ /* 0x002fea0003800000 */
.L_x_1673:
        /* <DEDUP_REMOVED lines=9> */
[----:B-1----:R-:W-:Y:S01]  /*6ec0*/  IMAD.MOV.U32 R9, RZ, RZ, -0x2 ;  /* 0xfffffffeff097424 */ /* 0x002fe200078e00ff */
[----:B------:R-:W-:Y:S01]  /*6ed0*/  UMOV UR32, UR10 ;  /* 0x0000000a00207c82 */ /* 0x000fe20008000000 */
[----:B------:R-:W-:Y:S01]  /*6ee0*/  UMOV UR39, UR38 ;  /* 0x0000002600277c82 */ /* 0x000fe20008000000 */
[----:B------:R-:W-:-:S04]  /*6ef0*/  ULOP3.LUT UR4, UR4, 0x2400000, URZ, 0xfc, !UPT ;  /* 0x0240000004047892 */ /* 0x000fc8000f8efc3f */
[----:B------:R-:W-:Y:S02]  /*6f00*/  UIMAD UR11, UR6, 0x6c0, UR4 ;  /* 0x000006c0060b78a4 */ /* 0x000fe4000f8e0204 */
[----:B------:R-:W-:-:S04]  /*6f10*/  UIMAD UR4, UR61, 0xc0, URZ ;  /* 0x000000c03d0478a4 */ /* 0x000fc8000f8e023f */
[----:B------:R-:W-:Y:S01]  /*6f20*/  UIMAD UR4, UR7, -0x90, UR4 ;  /* 0xffffff70070478a4 */ /* 0x000fe2000f8e0204 */
[----:B------:R-:W-:Y:S02]  /*6f30*/  UMOV UR34, UR11 ;  /* 0x0000000b00227c82 */ /* 0x000fe40008000000 */
[----:B------:R-:W-:Y:S01]  /*6f40*/  HGMMA.64x96x16.F32.BF16 R24, gdesc[UR32].tnspB, R24, gsb0 ;  /* 0x41600000201879f0 */ /* 0x000fe20008001818 */
[----:B------:R-:W-:Y:S02]  /*6f50*/  UIADD3 UR32, UR10, 0x180, URZ ;  /* 0x000001800a207890 */ /* 0x000fe4000fffe03f */
[----:B------:R-:W-:Y:S01]  /*6f60*/  UIADD3 UR34, UR11, 0x40, URZ ;  /* 0x000000400b227890 */ /* 0x000fe2000fffe03f */
[----:B------:R-:W-:Y:S01]  /*6f70*/  UMOV UR33, 0xc0000010 ;  /* 0xc000001000217882 */ /* 0x000fe20000000000 */
[----:B------:R-:W-:Y:S01]  /*6f80*/  UMOV UR35, 0x80000020 ;  /* 0x8000002000237882 */ /* 0x000fe20000000000 */
[----:B------:R-:W-:-:S04]  /*6f90*/  UIADD3 UR4, UR4, 0x1, UR15 ;  /* 0x0000000104047890 */ /* 0x000fc8000fffe00f */
[----:B------:R-:W-:-:S03]  /*6fa0*/  UIADD3 UR4, UR4, -UR14, URZ ;  /* 0x8000000e04047290 */ /* 0x000fc6000fffe03f */
[----:B------:R-:W-:-:S03]  /*6fb0*/  ULDC UR14, c[0x0][0x988] ;  /* 0x00026200000e7ab9 */ /* 0x000fc60000000800 */
[----:B------:R-:W-:Y:S01]  /*6fc0*/  IMAD R8, R22, R9, UR4 ;  /* 0x0000000416087e24 */ /* 0x000fe2000f8e0209 */
[----:B------:R-:W-:Y:S01]  /*6fd0*/  UMOV UR4, UR14 ;  /* 0x0000000e00047c82 */ /* 0x000fe20008000000 */
[----:B------:R-:W-:Y:S02]  /*6fe0*/  R2UR UR14, R6 ;  /* 0x00000000060e72ca */ /* 0x000fe400000e0000 */
[----:B------:R-:W-:-:S04]  /*6ff0*/  IMAD.IADD R8, R23, 0x1, R8 ;  /* 0x0000000117087824 */ /* 0x000fc800078e0208 */
[C---:B------:R-:W-:Y:S01]  /*7000*/  VIADD R13, R8.reuse, 0x8 ;  /* 0x00000008080d7836 */ /* 0x040fe20000000000 */
[C---:B------:R-:W-:Y:S02]  /*7010*/  ISETP.GT.AND P2, PT, R8.reuse, RZ, PT ;  /* 0x000000ff0800720c */ /* 0x040fe40003f44270 */
[----:B------:R-:W-:Y:S02]  /*7020*/  ISETP.GT.AND P3, PT, R8, 0x1, PT ;  /* 0x000000010800780c */ /* 0x000fe40003f64270 */
[----:B------:R-:W-:Y:S02]  /*7030*/  FSEL R136, R136, -INF , P2 ;  /* 0xff80000088887808 */ /* 0x000fe40001000000 */
[----:B------:R-:W-:Y:S01]  /*7040*/  ISETP.GT.AND P2, PT, R8, 0x8, PT ;  /* 0x000000080800780c */ /* 0x000fe20003f44270 */
[----:B------:R-:W-:Y:S01]  /*7050*/  UISETP.GT.AND UP0, UPT, UR7, UR14, UPT ;  /* 0x0000000e0700728c */ /* 0x000fe2000bf04270 */
[----:B------:R-:W-:Y:S02]  /*7060*/  FSEL R137, R137, -INF , P3 ;  /* 0xff80000089897808 */ /* 0x000fe40001800000 */
[----:B0-----:R-:W-:-:S02]  /*7070*/  FMNMX.FTZ R0, R136, R7, !PT ;  /* 0x0000000788007209 */ /* 0x001fc40007810000 */
        /* <DEDUP_REMOVED lines=31> */
[----:B------:R-:W-:Y:S01]  /*7270*/  FSEL R112, R112, -INF , P2 ;  /* 0xff80000070707808 */ /* 0x000fe20001000000 */
[----:B------:R-:W-:Y:S02]  /*7280*/  WARPGROUP.DEPBAR.LE gsb0, 0x0 ;  /* 0x00008000000079c5 */ /* 0x000fe40000010000 */
[----:B------:R-:W-:Y:S01]  /*7290*/  WARPGROUP.ARRIVE ;  /* 0x00000000000079c5 */ /* 0x000fe20000000000 */
[----:B------:R-:W-:Y:S02]  /*72a0*/  FMNMX.FTZ R9, R125, R0, !PT ;  /* 0x000000007d097209 */ /* 0x000fe40007810000 */
[----:B------:R-:W-:Y:S02]  /*72b0*/  ISETP.GT.AND P2, PT, R8, 0x38, PT ;  /* 0x000000380800780c */ /* 0x000fe40003f44270 */
[----:B------:R-:W-:Y:S01]  /*72c0*/  FSEL R113, R113, -INF , P3 ;  /* 0xff80000071717808 */ /* 0x000fe20001800000 */
[----:B------:R-:W-:Y:S01]  /*72d0*/  HGMMA.64x96x16.F32.BF16 R24, gdesc[UR32].tnspB, R24, gsb0 ;  /* 0x41600000201879f0 */ /* 0x000fe20008001818 */
[----:B------:R-:W-:Y:S01]  /*72e0*/  UIADD3 UR32, UR10, 0x300, URZ ;  /* 0x000003000a207890 */ /* 0x000fe2000fffe03f */
[----:B------:R-:W-:Y:S01]  /*72f0*/  FMNMX.FTZ R0, R112, R9, !PT ;  /* 0x0000000970007209 */ /* 0x000fe20007810000 */
[----:B------:R-:W-:Y:S01]  /*7300*/  UIADD3 UR34, UR11, 0x80, URZ ;  /* 0x000000800b227890 */ /* 0x000fe2000fffe03f */
[----:B------:R-:W-:Y:S01]  /*7310*/  ISETP.GT.AND P3, PT, R8, 0x39, PT ;  /* 0x000000390800780c */ /* 0x000fe20003f64270 */
[----:B------:R-:W-:Y:S01]  /*7320*/  UMOV UR33, 0xc0000010 ;  /* 0xc000001000217882 */ /* 0x000fe20000000000 */
[----:B------:R-:W-:Y:S01]  /*7330*/  UMOV UR35, 0x80000020 ;  /* 0x8000002000237882 */ /* 0x000fe20000000000 */
[----:B------:R-:W-:-:S02]  /*7340*/  FSEL R116, R116, -INF , P2 ;  /* 0xff80000074747808 */ /* 0x000fc40001000000 */
[----:B------:R-:W-:Y:S02]  /*7350*/  FMNMX.FTZ R9, R113, R0, !PT ;  /* 0x0000000071097209 */ /* 0x000fe40007810000 */
[----:B------:R-:W-:Y:S02]  /*7360*/  ISETP.GT.AND P2, PT, R8, 0x40, PT ;  /* 0x000000400800780c */ /* 0x000fe40003f44270 */
[----:B------:R-:W-:Y:S02]  /*7370*/  FSEL R117, R117, -INF , P3 ;  /* 0xff80000075757808 */ /* 0x000fe40001800000 */
        /* <DEDUP_REMOVED lines=43> */
[----:B------:R-:W-:Y:S01]  /*7630*/  ISETP.GT.AND P3, PT, R8, 0x79, PT ;  /* 0x000000790800780c */ /* 0x000fe20003f64270 */
[----:B------:R-:W-:Y:S02]  /*7640*/  WARPGROUP.DEPBAR.LE gsb0, 0x0 ;  /* 0x00008000000079c5 */ /* 0x000fe40000010000 */
[----:B------:R-:W-:Y:S01]  /*7650*/  WARPGROUP.ARRIVE ;  /* 0x00000000000079c5 */ /* 0x000fe20000000000 */
[----:B------:R-:W-:-:S02]  /*7660*/  FSEL R84, R84, -INF , P2 ;  /* 0xff80000054547808 */ /* 0x000fc40001000000 */
        /* <DEDUP_REMOVED lines=18> */
[----:B------:R-:W-:Y:S02]  /*7790*/  FSEL R77, R77, -INF , P3 ;  /* 0xff8000004d4d7808 */ /* 0x000fe40001800000 */
[----:B------:R-:W-:Y:S02]  /*77a0*/  FMNMX.FTZ R0, R76, R9, !PT ;  /* 0x000000094c007209 */ /* 0x000fe40007810000 */
[----:B------:R-:W-:Y:S02]  /*77b0*/  ISETP.GT.AND P3, PT, R13, RZ, PT ;  /* 0x000000ff0d00720c */ /* 0x000fe40003f64270 */
[----:B------:R-:W-:-:S02]  /*77c0*/  FMNMX.FTZ R9, R77, R0, !PT ;  /* 0x000000004d097209 */ /* 0x000fc40007810000 */
[C---:B------:R-:W-:Y:S02]  /*77d0*/  ISETP.GT.AND P4, PT, R13.reuse, 0x1, PT ;  /* 0x000000010d00780c */ /* 0x040fe40003f84270 */
[----:B------:R-:W-:Y:S01]  /*77e0*/  FSEL R138, R138, -INF , P3 ;  /* 0xff8000008a8a7808 */ /* 0x000fe20001800000 */
[----:B------:R-:W0:Y:S01]  /*77f0*/  SHFL.BFLY PT, R0, R9, 0x2, 0x1f ;  /* 0x0c401f0009007f89 */ /* 0x000e2200000e0000 */
[----:B------:R-:W-:Y:S02]  /*7800*/  ISETP.GT.AND P5, PT, R13, 0x8, PT ;  /* 0x000000080d00780c */ /* 0x000fe40003fa4270 */
[----:B------:R-:W-:Y:S02]  /*7810*/  FSEL R139, R139, -INF , P4 ;  /* 0xff8000008b8b7808 */ /* 0x000fe40002000000 */
[----:B------:R-:W-:Y:S02]  /*7820*/  FMNMX.FTZ R20, R138, R5, !PT ;  /* 0x000000058a147209 */ /* 0x000fe40007810000 */
[----:B------:R-:W-:-:S02]  /*7830*/  ISETP.GT.AND P6, PT, R13, 0x9, PT ;  /* 0x000000090d00780c */ /* 0x000fc40003fc4270 */
[----:B------:R-:W-:Y:S02]  /*7840*/  FSEL R142, R142, -INF , P5 ;  /* 0xff8000008e8e7808 */ /* 0x000fe40002800000 */
[----:B------:R-:W-:Y:S02]  /*7850*/  FMNMX.FTZ R21, R139, R20, !PT ;  /* 0x000000148b157209 */ /* 0x000fe40007810000 */
[----:B------:R-:W-:Y:S02]  /*7860*/  FSEL R143, R143, -INF , P6 ;  /* 0xff8000008f8f7808 */ /* 0x000fe40003000000 */
[C---:B------:R-:W-:Y:S02]  /*7870*/  ISETP.GT.AND P3, PT, R13.reuse, 0x10, PT ;  /* 0x000000100d00780c */ /* 0x040fe40003f64270 */
[----:B------:R-:W-:Y:S02]  /*7880*/  ISETP.GT.AND P4, PT, R13, 0x11, PT ;  /* 0x000000110d00780c */ /* 0x000fe40003f84270 */
[----:B------:R-:W-:-:S02]  /*7890*/  FSEL R130, R130, -INF , P3 ;  /* 0xff80000082827808 */ /* 0x000fc40001800000 */
[----:B------:R-:W-:Y:S02]  /*78a0*/  ISETP.GT.AND P5, PT, R13, 0x18, PT ;  /* 0x000000180d00780c */ /* 0x000fe40003fa4270 */
[----:B------:R-:W-:Y:S02]  /*78b0*/  FSEL R131, R131, -INF , P4 ;  /* 0xff80000083837808 */ /* 0x000fe40002000000 */
[----:B0-----:R-:W-:Y:S02]  /*78c0*/  FMNMX.FTZ R10, R9, R0, !PT ;  /* 0x00000000090a7209 */ /* 0x001fe40007810000 */
[----:B------:R-:W-:Y:S02]  /*78d0*/  ISETP.GT.AND P6, PT, R13, 0x19, PT ;  /* 0x000000190d00780c */ /* 0x000fe40003fc4270 */
[----:B------:R-:W-:Y:S01]  /*78e0*/  FSEL R134, R134, -INF , P5 ;  /* 0xff80000086867808 */ /* 0x000fe20002800000 */
[----:B------:R-:W0:Y:S01]  /*78f0*/  SHFL.BFLY PT, R11, R10, 0x1, 0x1f ;  /* 0x0c201f000a0b7f89 */ /* 0x000e2200000e0000 */
[----:B------:R-:W-:-:S02]  /*7900*/  FSEL R135, R135, -INF , P6 ;  /* 0xff80000087877808 */ /* 0x000fc40003000000 */
[C---:B------:R-:W-:Y:S02]  /*7910*/  ISETP.GT.AND P3, PT, R13.reuse, 0x20, PT ;  /* 0x000000200d00780c */ /* 0x040fe40003f64270 */
[C---:B------:R-:W-:Y:S02]  /*7920*/  ISETP.GT.AND P4, PT, R13.reuse, 0x21, PT ;  /* 0x000000210d00780c */ /* 0x040fe40003f84270 */
[----:B------:R-:W-:Y:S02]  /*7930*/  FSEL R122, R122, -INF , P3 ;  /* 0xff8000007a7a7808 */ /* 0x000fe40001800000 */
[----:B------:R-:W-:Y:S02]  /*7940*/  ISETP.GT.AND P5, PT, R13, 0x28, PT ;  /* 0x000000280d00780c */ /* 0x000fe40003fa4270 */
[----:B------:R-:W-:Y:S02]  /*7950*/  FSEL R123, R123, -INF , P4 ;  /* 0xff8000007b7b7808 */ /* 0x000fe40002000000 */
[----:B------:R-:W-:-:S02]  /*7960*/  ISETP.GT.AND P6, PT, R13, 0x29, PT ;  /* 0x000000290d00780c */ /* 0x000fc40003fc4270 */
[----:B------:R-:W-:Y:S02]  /*7970*/  FSEL R126, R126, -INF , P5 ;  /* 0xff8000007e7e7808 */ /* 0x000fe40002800000 */
[----:B------:R-:W-:Y:S02]  /*7980*/  FSEL R127, R127, -INF , P6 ;  /* 0xff8000007f7f7808 */ /* 0x000fe40003000000 */
[C---:B------:R-:W-:Y:S02]  /*7990*/  ISETP.GT.AND P3, PT, R13.reuse, 0x30, PT ;  /* 0x000000300d00780c */ /* 0x040fe40003f64270 */
[----:B------:R-:W-:Y:S02]  /*79a0*/  ISETP.GT.AND P4, PT, R13, 0x31, PT ;  /* 0x000000310d00780c */ /* 0x000fe40003f84270 */
[----:B------:R-:W-:Y:S02]  /*79b0*/  FSEL R114, R114, -INF , P3 ;  /* 0xff80000072727808 */ /* 0x000fe40001800000 */
[----:B0-----:R-:W-:-:S02]  /*79c0*/  FMNMX.FTZ R0, R10, R11, !PT ;  /* 0x0000000b0a007209 */ /* 0x001fc40007810000 */
[C---:B------:R-:W-:Y:S02]  /*79d0*/  ISETP.GT.AND P5, PT, R13.reuse, 0x38, PT ;  /* 0x000000380d00780c */ /* 0x040fe40003fa4270 */
[C---:B------:R-:W-:Y:S01]  /*79e0*/  FSETP.NEU.FTZ.AND P2, PT, R0.reuse, -INF , PT ;  /* 0xff8000000000780b */ /* 0x040fe20003f5d000 */
[----:B------:R-:W-:Y:S01]  /*79f0*/  FMUL.FTZ R11, R0, UR4 ;  /* 0x00000004000b7c20 */ /* 0x000fe20008410000 */
[----:B------:R-:W-:Y:S02]  /*7a00*/  ISETP.GT.AND P6, PT, R13, 0x39, PT ;  /* 0x000000390d00780c */ /* 0x000fe40003fc4270 */
[----:B------:R-:W-:Y:S02]  /*7a10*/  FSEL R118, R118, -INF , P5 ;  /* 0xff80000076767808 */ /* 0x000fe40002800000 */
[----:B------:R-:W-:Y:S01]  /*7a20*/  FSEL R9, R11, RZ, P2 ;  /* 0x000000ff0b097208 */ /* 0x000fe20001000000 */
[----:B------:R-:W-:Y:S02]  /*7a30*/  WARPGROUP.DEPBAR.LE gsb0, 0x0 ;  /* 0x00008000000079c5 */ /* 0x000fe40000010000 */
[----:B------:R-:W-:Y:S01]  /*7a40*/  WARPGROUP.ARRIVE ;  /* 0x00000000000079c5 */ /* 0x000fe20000000000 */
[----:B------:R-:W-:Y:S01]  /*7a50*/  FSEL R119, R119, -INF , P6 ;  /* 0xff80000077777808 */ /* 0x000fe20003000000 */
[--C-:B------:R-:W-:Y:S01]  /*7a60*/  FFMA.FTZ R14, R128, UR4, -R9.reuse ;  /* 0x00000004800e7c23 */ /* 0x100fe20008010809 */
[----:B------:R-:W-:Y:S01]  /*7a70*/  FMNMX.FTZ R128, R142, R21, !PT ;  /* 0x000000158e807209 */ /* 0x000fe20007810000 */
[--C-:B------:R-:W-:Y:S01]  /*7a80*/  FFMA.FTZ R15, R129, UR4, -R9.reuse ;  /* 0x00000004810f7c23 */ /* 0x100fe20008010809 */
[--C-:B------:R-:W-:Y:S01]  /*7a90*/  FFMA.FTZ R132, R132, UR4, -R9.reuse ;  /* 0x0000000484847c23 */ /* 0x100fe20008010809 */
[----:B------:R-:W-:Y:S01]  /*7aa0*/  HGMMA.64x96x16.F32.BF16 R24, gdesc[UR32].tnspB, R24, gsb0 ;  /* 0x41600000201879f0 */ /* 0x000fe20008001818 */
[----:B------:R-:W-:Y:S01]  /*7ab0*/  UIADD3 UR32, UR10, 0x600, URZ ;  /* 0x000006000a207890 */ /* 0x000fe2000fffe03f */
[----:B------:R-:W-:Y:S01]  /*7ac0*/  FMNMX.FTZ R129, R143, R128, !PT ;  /* 0x000000808f817209 */ /* 0x000fe20007810000 */
[----:B------:R-:W-:Y:S01]  /*7ad0*/  UIADD3 UR34, UR11, 0x100, URZ ;  /* 0x000001000b227890 */ /* 0x000fe2000fffe03f */
[----:B------:R0:W-:Y:S01]  /*7ae0*/  MUFU.EX2 R20, R132 ;  /* 0x0000008400147308 */ /* 0x0001e20000000800 */
[----:B------:R-:W-:Y:S01]  /*7af0*/  UMOV UR33, 0xc0000010 ;  /* 0xc000001000217882 */ /* 0x000fe20000000000 */
[----:B------:R-:W-:Y:S01]  /*7b00*/  UMOV UR35, 0x80000020 ;  /* 0x8000002000237882 */ /* 0x000fe20000000000 */
[----:B------:R-:W-:Y:S01]  /*7b10*/  FMNMX.FTZ R128, R130, R129, !PT ;  /* 0x0000008182807209 */ /* 0x000fe20007810000 */
[--C-:B------:R-:W-:Y:S01]  /*7b20*/  FFMA.FTZ R21, R133, UR4, -R9.reuse ;  /* 0x0000000485157c23 */ /* 0x100fe20008010809 */
[----:B------:R-:W-:Y:S01]  /*7b30*/  ISETP.GT.AND P3, PT, R13, 0x40, PT ;  /* 0x000000400d00780c */ /* 0x000fe20003f64270 */
[--C-:B------:R-:W-:Y:S01]  /*7b40*/  FFMA.FTZ R133, R116, UR4, -R9.reuse ;  /* 0x0000000474857c23 */ /* 0x100fe20008010809 */
[----:B------:R-:W-:Y:S01]  /*7b50*/  FMNMX.FTZ R129, R131, R128, !PT ;  /* 0x0000008083817209 */ /* 0x000fe20007810000 */
[--C-:B------:R-:W-:Y:S01]  /*7b60*/  FFMA.FTZ R10, R136, UR4, -R9.reuse ;  /* 0x00000004880a7c23 */ /* 0x100fe20008010809 */
[--C-:B0-----:R-:W-:Y:S01]  /*7b70*/  FFMA.FTZ R132, R125, UR4, -R9.reuse ;  /* 0x000000047d847c23 */ /* 0x101fe20008010809 */
[----:B------:R-:W-:Y:S01]  /*7b80*/  FSEL R125, R115, -INF , P4 ;  /* 0xff800000737d7808 */ /* 0x000fe20002000000 */
[--C-:B------:R-:W-:Y:S01]  /*7b90*/  FFMA.FTZ R136, R117, UR4, -R9.reuse ;  /* 0x0000000475887c23 */ /* 0x100fe20008010809 */
[----:B------:R-:W-:Y:S01]  /*7ba0*/  FMNMX.FTZ R128, R134, R129, !PT ;  /* 0x0000008186807209 */ /* 0x000fe20007810000 */
[----:B------:R0:W-:Y:S01]  /*7bb0*/  MUFU.EX2 R115, R132 ;  /* 0x0000008400737308 */ /* 0x0001e20000000800 */
[----:B------:R-:W-:Y:S01]  /*7bc0*/  ISETP.GT.AND P4, PT, R13, 0x41, PT ;  /* 0x000000410d00780c */ /* 0x000fe20003f84270 */
[--C-:B------:R-:W-:Y:S01]  /*7bd0*/  FFMA.FTZ R11, R137, UR4, -R9.reuse ;  /* 0x00000004890b7c23 */ /* 0x100fe20008010809 */
[----:B------:R-:W-:Y:S01]  /*7be0*/  FMNMX.FTZ R129, R135, R128, !PT ;  /* 0x0000008087817209 */ /* 0x000fe20007810000 */
[--C-:B------:R-:W-:Y:S01]  /*7bf0*/  FFMA.FTZ R137, R108, UR4, -R9.reuse ;  /* 0x000000046c897c23 */ /* 0x100fe20008010809 */
[----:B------:R-:W-:Y:S01]  /*7c00*/  ISETP.GT.AND P5, PT, R13, 0x48, PT ;  /* 0x000000480d00780c */ /* 0x000fe20003fa4270 */
[--C-:B------:R-:W-:Y:S01]  /*7c10*/  FFMA.FTZ R100, R100, UR4, -R9.reuse ;  /* 0x0000000464647c23 */ /* 0x100fe20008010809 */
[----:B------:R-:W-:Y:S01]  /*7c20*/  FMNMX.FTZ R128, R122, R129, !PT ;  /* 0x000000817a807209 */ /* 0x000fe20007810000 */
[----:B------:R-:W-:Y:S01]  /*7c30*/  MUFU.EX2 R10, R10 ;  /* 0x0000000a000a7308 */ /* 0x000fe20000000800 */
[--C-:B0-----:R-:W-:Y:S01]  /*7c40*/  FFMA.FTZ R132, R113, UR4, -R9.reuse ;  /* 0x0000000471847c23 */ /* 0x101fe20008010809 */
[----:B------:R-:W-:Y:S01]  /*7c50*/  FSEL R113, R106, -INF , P3 ;  /* 0xff8000006a717808 */ /* 0x000fe20001800000 */
[--C-:B------:R-:W-:Y:S01]  /*7c60*/  FFMA.FTZ R12, R140, UR4, -R9.reuse ;  /* 0x000000048c0c7c23 */ /* 0x100fe20008010809 */
[----:B------:R-:W-:Y:S01]  /*7c70*/  FMNMX.FTZ R129, R123, R128, !PT ;  /* 0x000000807b817209 */ /* 0x000fe20007810000 */
[--C-:B------:R-:W-:Y:S01]  /*7c80*/  FFMA.FTZ R141, R141, UR4, -R9.reuse ;  /* 0x000000048d8d7c23 */ /* 0x100fe20008010809 */
[----:B------:R-:W-:Y:S01]  /*7c90*/  FSEL R107, R107, -INF , P4 ;  /* 0xff8000006b6b7808 */ /* 0x000fe20002000000 */
[--C-:B------:R-:W-:Y:S01]  /*7ca0*/  FFMA.FTZ R120, R120, UR4, -R9.reuse ;  /* 0x0000000478787c23 */ /* 0x100fe20008010809 */
[----:B------:R-:W-:Y:S01]  /*7cb0*/  FMNMX.FTZ R128, R126, R129, !PT ;  /* 0x000000817e807209 */ /* 0x000fe20007810000 */
[----:B------:R-:W-:Y:S01]  /*7cc0*/  MUFU.EX2 R106, R132 ;  /* 0x00000084006a7308 */ /* 0x000fe20000000800 */
[----:B------:R-:W-:Y:S01]  /*7cd0*/  ISETP.GT.AND P3, PT, R13, 0x49, PT ;  /* 0x000000490d00780c */ /* 0x000fe20003f64270 */
[--C-:B------:R-:W-:Y:S01]  /*7ce0*/  FFMA.FTZ R121, R121, UR4, -R9.reuse ;  /* 0x0000000479797c23 */ /* 0x100fe20008010809 */
[----:B------:R-:W-:Y:S01]  /*7cf0*/  FMNMX.FTZ R129, R127, R128, !PT ;  /* 0x000000807f817209 */ /* 0x000fe20007810000 */
[--C-:B------:R-:W-:Y:S01]  /*7d00*/  FFMA.FTZ R124, R124, UR4, -R9.reuse ;  /* 0x000000047c7c7c23 */ /* 0x100fe20008010809 */
[----:B------:R-:W-:Y:S01]  /*7d10*/  FSEL R110, R110, -INF , P5 ;  /* 0xff8000006e6e7808 */ /* 0x000fe20002800000 */
[--C-:B------:R-:W-:Y:S01]  /*7d20*/  FFMA.FTZ R112, R112, UR4, -R9.reuse ;  /* 0x0000000470707c23 */ /* 0x100fe20008010809 */
[----:B------:R-:W-:Y:S01]  /*7d30*/  FMNMX.FTZ R128, R114, R129, !PT ;  /* 0x0000008172807209 */ /* 0x000fe20007810000 */
[----:B------:R-:W-:Y:S01]  /*7d40*/  MUFU.EX2 R11, R11 ;  /* 0x0000000b000b7308 */ /* 0x000fe20000000800 */
[----:B------:R-:W-:Y:S01]  /*7d50*/  FSEL R116, R111, -INF , P3 ;  /* 0xff8000006f747808 */ /* 0x000fe20001800000 */
[--C-:B------:R-:W-:Y:S01]  /*7d60*/  FFMA.FTZ R88, R88, UR4, -R9.reuse ;  /* 0x0000000458587c23 */ /* 0x100fe20008010809 */
[----:B------:R-:W-:Y:S01]  /*7d70*/  FMNMX.FTZ R129, R125, R128, !PT ;  /* 0x000000807d817209 */ /* 0x000fe20007810000 */
[--C-:B------:R-:W-:Y:S01]  /*7d80*/  FFMA.FTZ R89, R89, UR4, -R9.reuse ;  /* 0x0000000459597c23 */ /* 0x100fe20008010809 */
[C---:B------:R-:W-:Y:S01]  /*7d90*/  ISETP.GT.AND P3, PT, R13.reuse, 0x50, PT ;  /* 0x000000500d00780c */ /* 0x040fe20003f64270 */
        /* <DEDUP_REMOVED lines=19> */
[----:B------:R-:W-:Y:S01]  /*7ed0*/  FSEL R103, R103, -INF , P3 ;  /* 0xff80000067677808 */ /* 0x000fe20001800000 */
[----:B0-----:R-:W-:Y:S01]  /*7ee0*/  FFMA.FTZ R136, R105, UR4, -R9 ;  /* 0x0000000469887c23 */ /* 0x001fe20008010809 */
[----:B------:R-:W-:-:S02]  /*7ef0*/  FMNMX.FTZ R128, R116, R129, !PT ;  /* 0x0000008174807209 */ /* 0x000fc40007810000 */
[----:B------:R-:W-:Y:S01]  /*7f00*/  FSEL R129, R99, -INF , P4 ;  /* 0xff80000063817808 */ /* 0x000fe20002000000 */
[----:B------:R-:W-:Y:S01]  /*7f10*/  FFMA.FTZ R99, R104, UR4, -R9 ;  /* 0x0000000468637c23 */ /* 0x000fe20008010809 */
[----:B------:R-:W-:Y:S01]  /*7f20*/  FMNMX.FTZ R132, R117, R128, !PT ;  /* 0x0000008075847209 */ /* 0x000fe20007810000 */
[----:B------:R-:W-:Y:S01]  /*7f30*/  MUFU.EX2 R8, R141 ;  /* 0x0000008d00087308 */ /* 0x000fe20000000800 */
[----:B------:R-:W-:Y:S02]  /*7f40*/  FSEL R128, R102, -INF , P5 ;  /* 0xff80000066807808 */ /* 0x000fe40002800000 */
[----:B------:R-:W-:Y:S02]  /*7f50*/  FMNMX.FTZ R133, R129, R132, !PT ;  /* 0x0000008481857209 */ /* 0x000fe40007810000 */
[C---:B------:R-:W-:Y:S02]  /*7f60*/  ISETP.GT.AND P3, PT, R13.reuse, 0x60, PT ;  /* 0x000000600d00780c */ /* 0x040fe40003f64270 */
[----:B------:R-:W-:Y:S01]  /*7f70*/  FMNMX.FTZ R104, R128, R133, !PT ;  /* 0x0000008580687209 */ /* 0x000fe20007810000 */
[----:B------:R-:W-:Y:S01]  /*7f80*/  MUFU.EX2 R14, R14 ;  /* 0x0000000e000e7308 */ /* 0x000fe20000000800 */
[----:B------:R-:W-:-:S02]  /*7f90*/  ISETP.GT.AND P4, PT, R13, 0x61, PT ;  /* 0x000000610d00780c */ /* 0x000fc40003f84270 */
[----:B------:R-:W-:Y:S02]  /*7fa0*/  FSEL R102, R90, -INF , P3 ;  /* 0xff8000005a667808 */ /* 0x000fe40001800000 */
[----:B------:R-:W-:Y:S02]  /*7fb0*/  FMNMX.FTZ R105, R103, R104, !PT ;  /* 0x0000006867697209 */ /* 0x000fe40007810000 */
[----:B------:R-:W-:Y:S01]  /*7fc0*/  ISETP.GT.AND P5, PT, R13, 0x68, PT ;  /* 0x000000680d00780c */ /* 0x000fe20003fa4270 */
[----:B------:R-:W-:Y:S01]  /*7fd0*/  MUFU.EX2 R90, R136 ;  /* 0x00000088005a7308 */ /* 0x000fe20000000800 */
[----:B------:R-:W-:Y:S02]  /*7fe0*/  FSEL R91, R91, -INF , P4 ;  /* 0xff8000005b5b7808 */ /* 0x000fe40002000000 */
[----:B------:R-:W-:Y:S02]  /*7ff0*/  FMNMX.FTZ R132, R102, R105, !PT ;  /* 0x0000006966847209 */ /* 0x000fe40007810000 */
[----:B------:R-:W-:-:S02]  /*8000*/  ISETP.GT.AND P3, PT, R13, 0x69, PT ;  /* 0x000000690d00780c */ /* 0x000fc40003f64270 */
[----:B------:R-:W-:Y:S01]  /*8010*/  FSEL R94, R94, -INF , P5 ;  /* 0xff8000005e5e7808 */ /* 0x000fe20002800000 */
[----:B------:R-:W-:Y:S01]  /*8020*/  MUFU.EX2 R15, R15 ;  /* 0x0000000f000f7308 */ /* 0x000fe20000000800 */
[----:B------:R-:W-:Y:S01]  /*8030*/  FMNMX.FTZ R105, R91, R132, !PT ;  /* 0x000000845b697209 */ /* 0x000fe20007810000 */
[----:B------:R-:W-:Y:S01]  /*8040*/  FFMA.FTZ R132, R109, UR4, -R9 ;  /* 0x000000046d847c23 */ /* 0x000fe20008010809 */
[----:B------:R-:W-:Y:S01]  /*8050*/  FSEL R104, R95, -INF , P3 ;  /* 0xff8000005f687808 */ /* 0x000fe20001800000 */
[----:B------:R-:W-:Y:S02]  /*8060*/  WARPGROUP.DEPBAR.LE gsb0, 0x0 ;  /* 0x00008000000079c5 */ /* 0x000fe40000010000 */
[----:B------:R-:W-:Y:S01]  /*8070*/  WARPGROUP.ARRIVE ;  /* 0x00000000000079c5 */ /* 0x000fe20000000000 */
[----:B------:R-:W-:Y:S01]  /*8080*/  ISETP.GT.AND P3, PT, R13, 0x70, PT ;  /* 0x000000700d00780c */ /* 0x000fe20003f64270 */
[----:B------:R-:W-:Y:S01]  /*8090*/  MUFU.EX2 R95, R137 ;  /* 0x00000089005f7308 */ /* 0x000fe20000000800 */
[----:B------:R-:W-:-:S02]  /*80a0*/  FMNMX.FTZ R133, R94, R105, !PT ;  /* 0x000000695e857209 */ /* 0x000fc40007810000 */
[C---:B------:R-:W-:Y:S01]  /*80b0*/  ISETP.GT.AND P4, PT, R13.reuse, 0x71, PT ;  /* 0x000000710d00780c */ /* 0x040fe20003f84270 */
[----:B------:R-:W-:Y:S01]  /*80c0*/  HGMMA.64x96x16.F32.BF16 R24, gdesc[UR32].tnspB, R24, gsb0 ;  /* 0x41600000201879f0 */ /* 0x000fe20008001818 */
[----:B------:R-:W-:Y:S01]  /*80d0*/  UIADD3 UR32, UR10, 0x780, URZ ;  /* 0x000007800a207890 */ /* 0x000fe2000fffe03f */
[----:B------:R-:W-:Y:S01]  /*80e0*/  FSEL R105, R82, -INF , P3 ;  /* 0xff80000052697808 */ /* 0x000fe20001800000 */
[----:B------:R-:W-:Y:S01]  /*80f0*/  UIADD3 UR34, UR11, 0x140, URZ ;  /* 0x000001400b227890 */ /* 0x000fe2000fffe03f */
[----:B------:R-:W-:Y:S01]  /*8100*/  FMNMX.FTZ R108, R104, R133, !PT ;  /* 0x00000085686c7209 */ /* 0x000fe20007810000 */
[----:B------:R-:W-:Y:S01]  /*8110*/  UMOV UR33, 0xc0000010 ;  /* 0xc000001000217882 */ /* 0x000fe20000000000 */
[----:B------:R-:W-:Y:S01]  /*8120*/  UMOV UR35, 0x80000020 ;  /* 0x8000002000237882 */ /* 0x000fe20000000000 */
[----:B------:R-:W-:Y:S01]  /*8130*/  ISETP.GT.AND P5, PT, R13, 0x78, PT ;  /* 0x000000780d00780c */ /* 0x000fe20003fa4270 */
[----:B------:R-:W-:Y:S01]  /*8140*/  FFMA.FTZ R133, R96, UR4, -R9 ;  /* 0x0000000460857c23 */ /* 0x000fe20008010809 */
[----:B------:R-:W-:Y:S01]  /*8150*/  FSEL R83, R83, -INF , P4 ;  /* 0xff80000053537808 */ /* 0x000fe20002000000 */
[----:B------:R0:W-:Y:S01]  /*8160*/  MUFU.EX2 R82, R132 ;  /* 0x0000008400527308 */ /* 0x0001e20000000800 */
[----:B------:R-:W-:-:S02]  /*8170*/  FMNMX.FTZ R108, R105, R108, !PT ;  /* 0x0000006c696c7209 */ /* 0x000fc40007810000 */
[----:B------:R-:W-:Y:S02]  /*8180*/  ISETP.GT.AND P3, PT, R13, 0x79, PT ;  /* 0x000000790d00780c */ /* 0x000fe40003f64270 */
[----:B------:R-:W-:Y:S02]  /*8190*/  FSEL R86, R86, -INF , P5 ;  /* 0xff80000056567808 */ /* 0x000fe40002800000 */
[----:B------:R-:W-:Y:S01]  /*81a0*/  FMNMX.FTZ R109, R83, R108, !PT ;  /* 0x0000006c536d7209 */ /* 0x000fe20007810000 */
[----:B------:R-:W-:Y:S01]  /*81b0*/  FFMA.FTZ R108, R97, UR4, -R9 ;  /* 0x00000004616c7c23 */ /* 0x000fe20008010809 */
[----:B------:R-:W-:Y:S01]  /*81c0*/  FSEL R96, R87, -INF , P3 ;  /* 0xff80000057607808 */ /* 0x000fe20001800000 */
[----:B------:R-:W-:Y:S01]  /*81d0*/  MUFU.EX2 R21, R21 ;  /* 0x0000001500157308 */ /* 0x000fe20000000800 */
[----:B------:R-:W-:Y:S02]  /*81e0*/  ISETP.GT.AND P3, PT, R13, 0x80, PT ;  /* 0x000000800d00780c */ /* 0x000fe40003f64270 */
[----:B------:R-:W-:-:S02]  /*81f0*/  FMNMX.FTZ R109, R86, R109, !PT ;  /* 0x0000006d566d7209 */ /* 0x000fc40007810000 */
[----:B------:R-:W-:Y:S02]  /*8200*/  FSEL R97, R74, -INF , P3 ;  /* 0xff8000004a617808 */ /* 0x000fe40001800000 */
[C---:B------:R-:W-:Y:S01]  /*8210*/  ISETP.GT.AND P4, PT, R13.reuse, 0x81, PT ;  /* 0x000000810d00780c */ /* 0x040fe20003f84270 */
[----:B------:R1:W-:Y:S01]  /*8220*/  MUFU.EX2 R87, R133 ;  /* 0x0000008500577308 */ /* 0x0003e20000000800 */
[----:B------:R-:W-:Y:S02]  /*8230*/  FMNMX.FTZ R74, R96, R109, !PT ;  /* 0x0000006d604a7209 */ /* 0x000fe40007810000 */
[----:B------:R-:W-:Y:S02]  /*8240*/  ISETP.GT.AND P5, PT, R13, 0x88, PT ;  /* 0x000000880d00780c */ /* 0x000fe40003fa4270 */
[----:B------:R-:W-:Y:S02]  /*8250*/  FSEL R109, R75, -INF , P4 ;  /* 0xff8000004b6d7808 */ /* 0x000fe40002000000 */
[----:B------:R-:W-:Y:S01]  /*8260*/  FMNMX.FTZ R74, R97, R74, !PT ;  /* 0x0000004a614a7209 */ /* 0x000fe20007810000 */
[----:B------:R-:W-:Y:S01]  /*8270*/  MUFU.EX2 R120, R120 ;  /* 0x0000007800787308 */ /* 0x000fe20000000800 */
[----:B------:R-:W-:-:S02]  /*8280*/  ISETP.GT.AND P3, PT, R13, 0x89, PT ;  /* 0x000000890d00780c */ /* 0x000fc40003f64270 */
[----:B0-----:R-:W-:Y:S02]  /*8290*/  FSEL R132, R78, -INF , P5 ;  /* 0xff8000004e847808 */ /* 0x001fe40002800000 */
[----:B------:R-:W-:Y:S02]  /*82a0*/  FMNMX.FTZ R13, R109, R74, !PT ;  /* 0x0000004a6d0d7209 */ /* 0x000fe40007810000 */
[----:B-1----:R-:W-:Y:S01]  /*82b0*/  FSEL R133, R79, -INF , P3 ;  /* 0xff8000004f857808 */ /* 0x002fe20001800000 */
[----:B------:R0:W-:Y:S01]  /*82c0*/  MUFU.EX2 R78, R100 ;  /* 0x00000064004e7308 */ /* 0x0001e20000000800 */
[----:B------:R-:W-:Y:S01]  /*82d0*/  FMNMX.FTZ R74, R132, R13, !PT ;  /* 0x0000000d844a7209 */ /* 0x000fe20007810000 */
[--C-:B------:R-:W-:Y:S01]  /*82e0*/  FFMA.FTZ R79, R101, UR4, -R9.reuse ;  /* 0x00000004654f7c23 */ /* 0x100fe20008010809 */
[----:B------:R-:W-:Y:S02]  /*82f0*/  FFMA.FTZ R101, R73, UR4, -R9 ;  /* 0x0000000449657c23 */ /* 0x000fe40008010809 */
[----:B------:R-:W-:-:S03]  /*8300*/  FMNMX.FTZ R13, R133, R74, !PT ;  /* 0x0000004a850d7209 */ /* 0x000fc60007810000 */
[----:B------:R-:W-:Y:S01]  /*8310*/  MUFU.EX2 R121, R121 ;  /* 0x0000007900797308 */ /* 0x000fe20000000800 */
[----:B0-----:R-:W-:Y:S01]  /*8320*/  FFMA.FTZ R100, R72, UR4, -R9 ;  /* 0x0000000448647c23 */ /* 0x001fe20008010809 */
[----:B------:R-:W0:Y:S01]  /*8330*/  SHFL.BFLY PT, R74, R13, 0x2, 0x1f ;  /* 0x0c401f000d4a7f89 */ /* 0x000e2200000e0000 */
[----:B------:R-:W-:-:S05]  /*8340*/  FSEL R72, R0, RZ, P2 ;  /* 0x000000ff00487208 */ /* 0x000fca0001000000 */
[----:B------:R-:W-:Y:S01]  /*8350*/  FADD.FTZ R72, -R72, R7 ;  /* 0x0000000748487221 */ /* 0x000fe20000010100 */
[----:B------:R-:W-:Y:S03]  /*8360*/  MUFU.EX2 R124, R124 ;  /* 0x0000007c007c7308 */ /* 0x000fe60000000800 */
[----:B------:R-:W-:-:S05]  /*8370*/  FMUL.FTZ R72, R72, UR4 ;  /* 0x0000000448487c20 */ /* 0x000fca0008410000 */
[----:B------:R-:W-:Y:S08]  /*8380*/  MUFU.EX2 R112, R112 ;  /* 0x0000007000707308 */ /* 0x000ff00000000800 */
[----:B------:R-:W-:Y:S01]  /*8390*/  MUFU.EX2 R99, R99 ;  /* 0x0000006300637308 */ /* 0x000fe20000000800 */
[----:B0-----:R-:W-:-:S05]  /*83a0*/  FMNMX.FTZ R74, R13, R74, !PT ;  /* 0x0000004a0d4a7209 */ /* 0x001fca0007810000 */
[----:B------:R-:W0:Y:S02]  /*83b0*/  SHFL.BFLY PT, R13, R74, 0x1, 0x1f ;  /* 0x0c201f004a0d7f89 */ /* 0x000e2400000e0000 */
[----:B------:R-:W-:Y:S08]  /*83c0*/  MUFU.EX2 R108, R108 ;  /* 0x0000006c006c7308 */ /* 0x000ff00000000800 */
[----:B------:R-:W-:Y:S08]  /*83d0*/  MUFU.EX2 R79, R79 ;  /* 0x0000004f004f7308 */ /* 0x000ff00000000800 */
[----:B------:R-:W-:Y:S01]  /*83e0*/  MUFU.EX2 R88, R88 ;  /* 0x0000005800587308 */ /* 0x000fe20000000800 */
[----:B------:R-:W-:-:S02]  /*83f0*/  WARPGROUP.DEPBAR.LE gsb0, 0x0 ;  /* 0x00008000000079c5 */ /* 0x000fc40000010000 */
[----:B------:R-:W-:Y:S01]  /*8400*/  WARPGROUP.ARRIVE ;  /* 0x00000000000079c5 */ /* 0x000fe20000000000 */
[----:B0-----:R-:W-:Y:S01]  /*8410*/  FMNMX.FTZ R13, R74, R13, !PT ;  /* 0x0000000d4a0d7209 */ /* 0x001fe20007810000 */
[----:B------:R-:W-:-:S03]  /*8420*/  FFMA.FTZ R74, R77, UR4, -R9 ;  /* 0x000000044d4a7c23 */ /* 0x000fc60008010809 */
[----:B------:R-:W-:Y:S01]  /*8430*/  MUFU.EX2 R89, R89 ;  /* 0x0000005900597308 */ /* 0x000fe20000000800 */
[----:B------:R-:W-:Y:S01]  /*8440*/  HGMMA.64x96x16.F32.BF16 R24, gdesc[UR32].tnspB, R24, gsb0 ;  /* 0x41600000201879f0 */ /* 0x000fe20008001818 */
[----:B------:R-:W-:Y:S01]  /*8450*/  UIADD3 UR32, UR10, 0x900, URZ ;  /* 0x000009000a207890 */ /* 0x000fe2000fffe03f */
[C---:B------:R-:W-:Y:S01]  /*8460*/  FMUL.FTZ R136, R13.reuse, UR4 ;  /* 0x000000040d887c20 */ /* 0x040fe20008410000 */
[----:B------:R-:W-:Y:S01]  /*8470*/  UIADD3 UR34, UR11, 0x180, URZ ;  /* 0x000001800b227890 */ /* 0x000fe2000fffe03f */
[----:B------:R-:W-:Y:S01]  /*8480*/  FSETP.NEU.FTZ.AND P2, PT, R13, -INF , PT ;  /* 0xff8000000d00780b */ /* 0x000fe20003f5d000 */
[----:B------:R-:W-:Y:S01]  /*8490*/  UMOV UR33, 0xc0000010 ;  /* 0xc000001000217882 */ /* 0x000fe20000000000 */
[----:B------:R-:W-:Y:S01]  /*84a0*/  UMOV UR35, 0x80000020 ;  /* 0x8000002000237882 */ /* 0x000fe20000000000 */
[----:B------:R0:W1:Y:S01]  /*84b0*/  MUFU.EX2 R77, R72 ;  /* 0x00000048004d7308 */ /* 0x0000620000000800 */
[----:B------:R-:W-:-:S05]  /*84c0*/  FSEL R136, R136, RZ, P2 ;  /* 0x000000ff88887208 */ /* 0x000fca0001000000 */
[--C-:B------:R-:W-:Y:S01]  /*84d0*/  FFMA.FTZ R137, R143, UR4, -R136.reuse ;  /* 0x000000048f897c23 */ /* 0x100fe20008010888 */
[--C-:B------:R-:W-:Y:S01]  /*84e0*/  FFMA.FTZ R75, R142, UR4, -R136.reuse ;  /* 0x000000048e4b7c23 */ /* 0x100fe20008010888 */
[----:B------:R-:W2:Y:S01]  /*84f0*/  S2R R143, SR_TID.X ;  /* 0x00000000008f7919 */ /* 0x000ea20000002100 */
[----:B0-----:R-:W-:Y:S01]  /*8500*/  FSEL R72, R13, RZ, P2 ;  /* 0x000000ff0d487208 */ /* 0x001fe20001000000 */
[----:B------:R0:W-:Y:S01]  /*8510*/  MUFU.EX2 R7, R74 ;  /* 0x0000004a00077308 */ /* 0x0001e20000000800 */
[--C-:B------:R-:W-:Y:S01]  /*8520*/  FFMA.FTZ R73, R138, UR4, -R136.reuse ;  /* 0x000000048a497c23 */ /* 0x100fe20008010888 */
[--C-:B------:R-:W-:Y:S01]  /*8530*/  FFMA.FTZ R9, R139, UR4, -R136.reuse ;  /* 0x000000048b097c23 */ /* 0x100fe20008010888 */
[--C-:B------:R-:W-:Y:S01]  /*8540*/  FFMA.FTZ R140, R135, UR4, -R136.reuse ;  /* 0x00000004878c7c23 */ /* 0x100fe20008010888 */
[--C-:B------:R-:W-:Y:S01]  /*8550*/  FFMA.FTZ R135, R118, UR4, -R136.reuse ;  /* 0x0000000476877c23 */ /* 0x100fe20008010888 */
[----:B------:R-:W-:Y:S01]  /*8560*/  FFMA.FTZ R118, R113, UR4, -R136 ;  /* 0x0000000471767c23 */ /* 0x000fe20008010888 */
[----:B------:R-:W-:-:S02]  /*8570*/  IMAD.U32 R113, RZ, RZ, UR36 ;  /* 0x00000024ff717e24 */ /* 0x000fc4000f8e00ff */
[--C-:B------:R-:W-:Y:S01]  /*8580*/  FFMA.FTZ R139, R131, UR4, -R136.reuse ;  /* 0x00000004838b7c23 */ /* 0x100fe20008010888 */
[----:B------:R-:W-:Y:S01]  /*8590*/  MUFU.EX2 R73, R73 ;  /* 0x0000004900497308 */ /* 0x000fe20000000800 */
[----:B0-----:R-:W-:Y:S01]  /*85a0*/  FADD.FTZ R74, -R72, R5 ;  /* 0x00000005484a7221 */ /* 0x001fe20000010100 */
[--C-:B------:R-:W-:Y:S01]  /*85b0*/  FFMA.FTZ R131, R114, UR4, -R136.reuse ;  /* 0x0000000472837c23 */ /* 0x100fe20008010888 */
[----:B------:R-:W-:Y:S01]  /*85c0*/  @!P1 LEA R113, R113, UR37, 0x3 ;  /* 0x0000002571719c11 */ /* 0x000fe2000f8e18ff */
[----:B------:R-:W-:Y:S01]  /*85d0*/  FFMA.FTZ R138, R130, UR4, -R136 ;  /* 0x00000004828a7c23 */ /* 0x000fe20008010888 */
[----:B-1----:R-:W-:Y:S01]  /*85e0*/  FFMA.FTZ R114, R77, R4, R10 ;  /* 0x000000044d727223 */ /* 0x002fe2000001000a */
[--C-:B------:R-:W-:Y:S01]  /*85f0*/  FFMA.FTZ R134, R134, UR4, -R136.reuse ;  /* 0x0000000486867c23 */ /* 0x100fe20008010888 */
[--C-:B------:R-:W-:Y:S01]  /*8600*/  FFMA.FTZ R141, R119, UR4, -R136.reuse ;  /* 0x00000004778d7c23 */ /* 0x100fe20008010888 */
        /* <DEDUP_REMOVED lines=9> */
[----:B------:R-:W-:Y:S01]  /*86a0*/  FFMA.FTZ R107, R107, UR4, -R136 ;  /* 0x000000046b6b7c23 */ /* 0x000fe20008010888 */
[----:B------:R-:W-:-:S02]  /*86b0*/  IMAD.U32 R122, RZ, RZ, UR6 ;  /* 0x00000006ff7a7e24 */ /* 0x000fc4000f8e00ff */
[--C-:B------:R-:W-:Y:S01]  /*86c0*/  FFMA.FTZ R104, R104, UR4, -R136.reuse ;  /* 0x0000000468687c23 */ /* 0x100fe20008010888 */
[--C-:B------:R-:W-:Y:S01]  /*86d0*/  FFMA.FTZ R105, R105, UR4, -R136.reuse ;  /* 0x0000000469697c23 */ /* 0x100fe20008010888 */
[--C-:B------:R-:W-:Y:S01]  /*86e0*/  FFMA.FTZ R96, R96, UR4, -R136.reuse ;  /* 0x0000000460607c23 */ /* 0x100fe20008010888 */
[----:B--2---:R-:W-:Y:S01]  /*86f0*/  SHF.R.U32.HI R142, RZ, 0x7, R143 ;  /* 0x00000007ff8e7819 */ /* 0x004fe2000001168f */
[--C-:B------:R-:W-:Y:S01]  /*8700*/  FFMA.FTZ R132, R132, UR4, -R136.reuse ;  /* 0x0000000484847c23 */ /* 0x100fe20008010888 */
[----:B------:R-:W-:Y:S01]  /*8710*/  ISETP.GE.U32.AND P2, PT, R143, 0x180, PT ;  /* 0x000001808f00780c */ /* 0x000fe20003f46070 */
[----:B------:R-:W-:Y:S01]  /*8720*/  MUFU.EX2 R137, R137 ;  /* 0x0000008900897308 */ /* 0x000fe20000000800 */
[----:B------:R-:W-:Y:S01]  /*8730*/  @!P1 LEA R116, R122, UR37, 0x3 ;  /* 0x000000257a749c11 */ /* 0x000fe2000f8e18ff */
[----:B------:R-:W-:Y:S02]  /*8740*/  VIADD R5, R142, 0x9 ;  /* 0x000000098e057836 */ /* 0x000fe40000000000 */
[--C-:B------:R-:W-:Y:S01]  /*8750*/  FFMA.FTZ R133, R133, UR4, -R136.reuse ;  /* 0x0000000485857c23 */ /* 0x100fe20008010888 */
[----:B------:R-:W-:Y:S01]  /*8760*/  FFMA.FTZ R97, R97, UR4, -R136 ;  /* 0x0000000461617c23 */ /* 0x000fe20008010888 */
[----:B------:R-:W-:Y:S01]  /*8770*/  F2FP.BF16.F32.PACK_AB R122, R115, R124 ;  /* 0x0000007c737a723e */ /* 0x000fe200000010ff */
[----:B------:R-:W-:Y:S01]  /*8780*/  UMOV UR6, UR36 ;  /* 0x0000002400067c82 */ /* 0x000fe20008000000 */
[----:B------:R-:W-:Y:S01]  /*8790*/  SEL R72, R5, 0x9, !P2 ;  /* 0x0000000905487807 */ /* 0x000fe20005000000 */
[----:B------:R-:W-:Y:S01]  /*87a0*/  FMUL.FTZ R5, R74, UR4 ;  /* 0x000000044a057c20 */ /* 0x000fe20008410000 */
[----:B------:R-:W-:-:S02]  /*87b0*/  @!P1 VIADD R74, R113, 0x31c40 ;  /* 0x00031c40714a9836 */ /* 0x000fc40000000000 */
[----:B------:R-:W-:Y:S01]  /*87c0*/  FADD.FTZ R113, R11, R114 ;  /* 0x000000720b717221 */ /* 0x000fe20000010000 */
[----:B------:R-:W-:Y:S01]  /*87d0*/  MUFU.EX2 R138, R138 ;  /* 0x0000008a008a7308 */ /* 0x000fe20000000800 */
[----:B------:R-:W-:Y:S02]  /*87e0*/  @!P1 VIADD R114, R116, 0x31c60 ;  /* 0x00031c6074729836 */ /* 0x000fe40000000000 */
[----:B------:R-:W-:Y:S01]  /*87f0*/  FFMA.FTZ R116, R117, UR4, -R136 ;  /* 0x0000000475747c23 */ /* 0x000fe20008010888 */
[----:B------:R-:W-:Y:S01]  /*8800*/  @!P1 PRMT R74, RZ, 0x654, R74 ;  /* 0x00000654ff4a9816 */ /* 0x000fe2000000004a */
[----:B------:R-:W-:Y:S01]  /*8810*/  FADD.FTZ R113, R12, R113 ;  /* 0x000000710c717221 */ /* 0x000fe20000010000 */
[----:B------:R-:W-:Y:S02]  /*8820*/  PLOP3.LUT P2, PT, PT, PT, UP0, 0x80, 0x0 ;  /* 0x000000000000781c */ /* 0x000fe40003f4f008 */
[----:B------:R-:W-:Y:S01]  /*8830*/  @!P1 PRMT R114, RZ, 0x654, R114 ;  /* 0x00000654ff729816 */ /* 0x000fe20000000072 */
[----:B------:R-:W0:Y:S01]  /*8840*/  MUFU.EX2 R5, R5 ;  /* 0x0000000500057308 */ /* 0x000e220000000800 */
[----:B------:R-:W-:-:S07]  /*8850*/  FADD.FTZ R113, R8, R113 ;  /* 0x0000007108717221 */ /* 0x000fce0000010000 */
[----:B------:R-:W1:Y:S08]  /*8860*/  MUFU.EX2 R139, R139 ;  /* 0x0000008b008b7308 */ /* 0x000e700000000800 */
[----:B------:R-:W2:Y:S08]  /*8870*/  MUFU.EX2 R134, R134 ;  /* 0x0000008600867308 */ /* 0x000eb00000000800 */
[----:B------:R3:W-:Y:S08]  /*8880*/  MUFU.EX2 R4, R110 ;  /* 0x0000006e00047308 */ /* 0x0007f00000000800 */
[----:B------:R-:W4:Y:S01]  /*8890*/  MUFU.EX2 R140, R140 ;  /* 0x0000008c008c7308 */ /* 0x000f220000000800 */
[----:B------:R-:W-:-:S02]  /*88a0*/  WARPGROUP.DEPBAR.LE gsb0, 0x0 ;  /* 0x00008000000079c5 */ /* 0x000fc40000010000 */
[----:B------:R-:W-:Y:S01]  /*88b0*/  WARPGROUP.ARRIVE ;  /* 0x00000000000079c5 */ /* 0x000fe20000000000 */
[----:B---3--:R-:W-:-:S04]  /*88c0*/  FADD.FTZ R110, R14, R113 ;  /* 0x000000710e6e7221 */ /* 0x008fc80000010000 */
[----:B------:R-:W-:Y:S01]  /*88d0*/  FADD.FTZ R113, R15, R110 ;  /* 0x0000006e0f717221 */ /* 0x000fe20000010000 */
[----:B------:R-:W-:Y:S01]  /*88e0*/  HGMMA.64x96x16.F32.BF16 R24, gdesc[UR32].tnspB, R24, gsb0 ;  /* 0x41600000201879f0 */ /* 0x000fe20008001818 */
[----:B------:R-:W-:Y:S01]  /*88f0*/  UIADD3 UR32, UR10, 0xa80, URZ ;  /* 0x00000a800a207890 */ /* 0x000fe2000fffe03f */
[----:B------:R-:W3:Y:S01]  /*8900*/  MUFU.EX2 R130, R130 ;  /* 0x0000008200827308 */ /* 0x000ee20000000800 */
[----:B------:R-:W-:Y:S01]  /*8910*/  UIADD3 UR34, UR11, 0x1c0, URZ ;  /* 0x000001c00b227890 */ /* 0x000fe2000fffe03f */
[----:B------:R-:W-:Y:S01]  /*8920*/  UMOV UR33, 0xc0000010 ;  /* 0xc000001000217882 */ /* 0x000fe20000000000 */
[----:B------:R-:W-:-:S05]  /*8930*/  UMOV UR35, 0x80000020 ;  /* 0x8000002000237882 */ /* 0x000fca0000000000 */
[----:B------:R-:W5:Y:S08]  /*8940*/  MUFU.EX2 R123, R123 ;  /* 0x0000007b007b7308 */ /* 0x000f700000000800 */
[----:B------:R-:W5:Y:S08]  /*8950*/  MUFU.EX2 R126, R126 ;  /* 0x0000007e007e7308 */ /* 0x000f700000000800 */
        /* <DEDUP_REMOVED lines=18> */
[----:B------:R-:W-:Y:S01]  /*8a80*/  UMOV UR35, 0x80000020 ;  /* 0x8000002000237882 */ /* 0x000fe20000000000 */
[----:B------:R-:W-:-:S05]  /*8a90*/  UIADD3 UR10, UR7, -0x1, URZ ;  /* 0xffffffff070a7890 */ /* 0x000fca000fffe03f */
[----:B------:R-:W-:Y:S02]  /*8aa0*/  MUFU.EX2 R81, R81 ;  /* 0x0000005100517308 */ /* 0x000fe40000000800 */
[----:B------:R-:W-:-:S06]  /*8ab0*/  UMOV UR7, UR10 ;  /* 0x0000000a00077c82 */ /* 0x000fcc0008000000 */
        /* <DEDUP_REMOVED lines=11> */
[----:B------:R-:W-:Y:S03]  /*8b70*/  HGMMA.64x96x16.F32.BF16 R24, gdesc[UR32].tnspB, R24, gsb0 ;  /* 0x41600000201879f0 */ /* 0x000fe60008001818 */
[----:B------:R-:W-:Y:S02]  /*8b80*/  WARPGROUP.DEPBAR.LE gsb0, 0x0 ;  /* 0x00008000000079c5 */ /* 0x000fe40000010000 */
[----:B------:R1:W-:Y:S06]  /*8b90*/  BAR.ARV R72, 0x100 ;  /* 0x000400480000751d */ /* 0x0003ec0000002000 */
[----:B------:R2:W-:Y:S01]  /*8ba0*/  @!P1 SYNCS.ARRIVE.TRANS64.RED.A1T0 RZ, [R74+URZ], RZ ;  /* 0x000000ff4aff99a7 */ /* 0x0005e2000810043f */
[----:B0-----:R-:W-:Y:S01]  /*8bb0*/  FMUL.FTZ R26, R26, R5 ;  /* 0x000000051a1a7220 */ /* 0x001fe20000410000 */
[----:B-1----:R-:W-:Y:S01]  /*8bc0*/  FFMA.FTZ R72, R5, R3, R73 ;  /* 0x0000000305487223 */ /* 0x002fe20000010049 */
[----:B------:R-:W-:Y:S01]  /*8bd0*/  FFMA.FTZ R3, R129, UR4, -R136 ;  /* 0x0000000481037c23 */ /* 0x000fe20008010888 */
[----:B------:R-:W-:Y:S01]  /*8be0*/  F2FP.BF16.F32.PACK_AB R73, R9, R73 ;  /* 0x000000490949723e */ /* 0x000fe200000010ff */
[-C--:B------:R-:W-:Y:S01]  /*8bf0*/  FMUL.FTZ R27, R27, R5.reuse ;  /* 0x000000051b1b7220 */ /* 0x080fe20000410000 */
[-C--:B------:R-:W-:Y:S01]  /*8c00*/  FMUL.FTZ R30, R30, R5.reuse ;  /* 0x000000051e1e7220 */ /* 0x080fe20000410000 */
[----:B------:R-:W-:Y:S01]  /*8c10*/  FMUL.FTZ R31, R31, R5 ;  /* 0x000000051f1f7220 */ /* 0x000fe20000410000 */
[----:B--2---:R-:W-:Y:S01]  /*8c20*/  FADD.FTZ R74, R9, R72 ;  /* 0x00000048094a7221 */ /* 0x004fe20000010000 */
[----:B------:R-:W-:Y:S01]  /*8c30*/  F2FP.BF16.F32.PACK_AB R72, R11, R10 ;  /* 0x0000000a0b48723e */ /* 0x000fe200000010ff */
[----:B------:R0:W-:Y:S01]  /*8c40*/  @!P1 SYNCS.ARRIVE.TRANS64.RED.A1T0 RZ, [R114+URZ], RZ ;  /* 0x000000ff72ff99a7 */ /* 0x0001e2000810043f */
[----:B------:R-:W-:Y:S01]  /*8c50*/  F2FP.BF16.F32.PACK_AB R9, R139, R138 ;  /* 0x0000008a8b09723e */ /* 0x000fe200000010ff */
[----:B------:R-:W-:Y:S01]  /*8c60*/  FADD.FTZ R10, R75, R74 ;  /* 0x0000004a4b0a7221 */ /* 0x000fe20000010000 */
[----:B------:R-:W-:Y:S01]  /*8c70*/  F2FP.BF16.F32.PACK_AB R74, R8, R12 ;  /* 0x0000000c084a723e */ /* 0x000fe200000010ff */
[----:B------:R-:W-:Y:S01]  /*8c80*/  FFMA.FTZ R12, R128, UR4, -R136 ;  /* 0x00000004800c7c23 */ /* 0x000fe20008010888 */
[----:B------:R-:W-:Y:S01]  /*8c90*/  F2FP.BF16.F32.PACK_AB R8, R15, R14 ;  /* 0x0000000e0f08723e */ /* 0x000fe200000010ff */
[----:B------:R-:W-:Y:S01]  /*8ca0*/  FADD.FTZ R11, R137, R10 ;  /* 0x0000000a890b7221 */ /* 0x000fe20000010000 */
[----:B------:R-:W-:Y:S01]  /*8cb0*/  FADD.FTZ R10, R20, R113 ;  /* 0x00000071140a7221 */ /* 0x000fe20000010000 */
[--C-:B------:R-:W-:Y:S01]  /*8cc0*/  FFMA.FTZ R15, R102, UR4, -R136.reuse ;  /* 0x00000004660f7c23 */ /* 0x100fe20008010888 */
[----:B------:R-:W-:Y:S01]  /*8cd0*/  FFMA.FTZ R14, R103, UR4, -R136 ;  /* 0x00000004670e7c23 */ /* 0x000fe20008010888 */
[----:B------:R-:W-:Y:S01]  /*8ce0*/  FADD.FTZ R110, R138, R11 ;  /* 0x0000000b8a6e7221 */ /* 0x000fe20000010000 */
[C---:B------:R-:W-:Y:S01]  /*8cf0*/  FADD.FTZ R113, R21.reuse, R10 ;  /* 0x0000000a15717221 */ /* 0x040fe20000010000 */
[----:B------:R-:W-:Y:S01]  /*8d00*/  F2FP.BF16.F32.PACK_AB R10, R21, R20 ;  /* 0x00000014150a723e */ /* 0x000fe200000010ff */
[----:B------:R-:W-:Y:S01]  /*8d10*/  FFMA.FTZ R20, R91, UR4, -R136 ;  /* 0x000000045b147c23 */ /* 0x000fe20008010888 */
[----:B------:R-:W-:Y:S01]  /*8d20*/  FADD.FTZ R11, R139, R110 ;  /* 0x0000006e8b0b7221 */ /* 0x000fe20000010000 */
[----:B------:R-:W-:Y:S01]  /*8d30*/  FADD.FTZ R102, R120, R113 ;  /* 0x0000007178667221 */ /* 0x000fe20000010000 */
[----:B------:R-:W-:Y:S01]  /*8d40*/  FFMA.FTZ R91, R94, UR4, -R136 ;  /* 0x000000045e5b7c23 */ /* 0x000fe20008010888 */
[----:B------:R-:W-:Y:S01]  /*8d50*/  F2FP.BF16.F32.PACK_AB R75, R137, R75 ;  /* 0x0000004b894b723e */ /* 0x000fe200000010ff */
[----:B------:R-:W-:Y:S01]  /*8d60*/  FADD.FTZ R11, R134, R11 ;  /* 0x0000000b860b7221 */ /* 0x000fe20000010000 */
[----:B------:R-:W-:Y:S01]  /*8d70*/  FADD.FTZ R103, R121, R102 ;  /* 0x0000006679677221 */ /* 0x000fe20000010000 */
[----:B------:R-:W1:Y:S01]  /*8d80*/  MUFU.EX2 R3, R3 ;  /* 0x0000000300037308 */ /* 0x000e620000000800 */
[----:B0-----:R-:W-:Y:S01]  /*8d90*/  F2FP.BF16.F32.PACK_AB R114, R98, R111 ;  /* 0x0000006f6272723e */ /* 0x001fe200000010ff */
[----:B----4-:R-:W-:Y:S01]  /*8da0*/  FADD.FTZ R21, R140, R11 ;  /* 0x0000000b8c157221 */ /* 0x010fe20000010000 */
[----:B------:R-:W-:Y:S01]  /*8db0*/  FADD.FTZ R102, R124, R103 ;  /* 0x000000677c667221 */ /* 0x000fe20000010000 */
[----:B------:R-:W-:Y:S01]  /*8dc0*/  F2FP.BF16.F32.PACK_AB R11, R140, R134 ;  /* 0x000000868c0b723e */ /* 0x000fe200000010ff */
[----:B------:R0:W-:Y:S01]  /*8dd0*/  STSM.16.M88.4 [R2+0x24300], R72 ;  /* 0x0243004802007844 */ /* 0x0001e20000000200 */
[----:B---3--:R-:W-:Y:S01]  /*8de0*/  FADD.FTZ R94, R130, R21 ;  /* 0x00000015825e7221 */ /* 0x008fe20000010000 */
[----:B------:R-:W-:Y:S01]  /*8df0*/  FADD.FTZ R103, R115, R102 ;  /* 0x0000006673677221 */ /* 0x000fe20000010000 */
[----:B------:R-:W-:Y:S01]  /*8e00*/  MUFU.EX2 R12, R12 ;  /* 0x0000000c000c7308 */ /* 0x000fe20000000800 */
[----:B------:R2:W-:Y:S01]  /*8e10*/  STSM.16.M88.4 [R2+0x25b00], R8 ;  /* 0x025b000802007844 */ /* 0x0005e20000000200 */
[----:B-----5:R-:W-:Y:S01]  /*8e20*/  FADD.FTZ R21, R123, R94 ;  /* 0x0000005e7b157221 */ /* 0x020fe20000010000 */
[----:B------:R-:W-:Y:S01]  /*8e30*/  FADD.FTZ R103, R112, R103 ;  /* 0x0000006770677221 */ /* 0x000fe20000010000 */
[--C-:B------:R-:W-:Y:S01]  /*8e40*/  FFMA.FTZ R94, R83, UR4, -R136.reuse ;  /* 0x00000004535e7c23 */ /* 0x100fe20008010888 */
[--C-:B------:R-:W-:Y:S01]  /*8e50*/  FFMA.FTZ R83, R86, UR4, -R136.reuse ;  /* 0x0000000456537c23 */ /* 0x100fe20008010888 */
[----:B------:R-:W-:Y:S01]  /*8e60*/  FADD.FTZ R102, R126, R21 ;  /* 0x000000157e667221 */ /* 0x000fe20000010000 */
[----:B------:R-:W-:Y:S01]  /*8e70*/  FADD.FTZ R86, R106, R103 ;  /* 0x000000676a567221 */ /* 0x000fe20000010000 */
[----:B------:R-:W-:Y:S01]  /*8e80*/  FFMA.FTZ R21, R109, UR4, -R136 ;  /* 0x000000046d157c23 */ /* 0x000fe20008010888 */
        /* <DEDUP_REMOVED lines=8> */
[----:B------:R-:W4:Y:S01]  /*8f10*/  MUFU.EX2 R15, R15 ;  /* 0x0000000f000f7308 */ /* 0x000f220000000800 */
[----:B------:R-:W-:Y:S01]  /*8f20*/  FADD.FTZ R102, R125, R102 ;  /* 0x000000667d667221 */ /* 0x000fe20000010000 */
[----:B------:R-:W-:Y:S01]  /*8f30*/  FADD.FTZ R109, R99, R110 ;  /* 0x0000006e636d7221 */ /* 0x000fe20000010000 */
[----:B------:R-:W-:Y:S01]  /*8f40*/  F2FP.BF16.F32.PACK_AB R123, R127, R126 ;  /* 0x0000007e7f7b723e */ /* 0x000fe200000010ff */
[----:B------:R-:W-:Y:S01]  /*8f50*/  FMUL.FTZ R35, R35, R5 ;  /* 0x0000000523237220 */ /* 0x000fe20000410000 */
[----:B------:R-:W-:Y:S01]  /*8f60*/  FADD.FTZ R102, R135, R102 ;  /* 0x0000006687667221 */ /* 0x000fe20000010000 */
[----:B------:R-:W-:Y:S01]  /*8f70*/  FADD.FTZ R110, R90, R109 ;  /* 0x0000006d5a6e7221 */ /* 0x000fe20000010000 */
[----:B-1----:R-:W-:Y:S01]  /*8f80*/  F2FP.BF16.F32.PACK_AB R109, R3, R116 ;  /* 0x00000074036d723e */ /* 0x002fe200000010ff */
[----:B------:R-:W1:Y:S01]  /*8f90*/  MUFU.EX2 R20, R20 ;  /* 0x0000001400147308 */ /* 0x000e620000000800 */
[----:B------:R-:W-:Y:S01]  /*8fa0*/  FADD.FTZ R103, R141, R102 ;  /* 0x000000668d677221 */ /* 0x000fe20000010000 */
[----:B---3--:R-:W-:Y:S01]  /*8fb0*/  F2FP.BF16.F32.PACK_AB R111, R14, R12 ;  /* 0x0000000c0e6f723e */ /* 0x008fe200000010ff */
[----:B------:R-:W-:Y:S01]  /*8fc0*/  STSM.16.M88.4 [R2+0x27300], R120 ;  /* 0x0273007802007844 */ /* 0x000fe20000000200 */
[----:B------:R-:W-:Y:S01]  /*8fd0*/  F2FP.BF16.F32.PACK_AB R112, R106, R112 ;  /* 0x000000706a70723e */ /* 0x000fe200000010ff */
[----:B------:R-:W-:Y:S01]  /*8fe0*/  FADD.FTZ R102, R118, R103 ;  /* 0x0000006776667221 */ /* 0x000fe20000010000 */
[----:B------:R-:W-:Y:S01]  /*8ff0*/  FADD.FTZ R103, R95, R110 ;  /* 0x0000006e5f677221 */ /* 0x000fe20000010000 */
[----:B------:R-:W-:Y:S01]  /*9000*/  F2FP.BF16.F32.PACK_AB R113, R125, R131 ;  /* 0x000000837d71723e */ /* 0x000fe200000010ff */
[----:B------:R-:W3:Y:S01]  /*9010*/  MUFU.EX2 R91, R91 ;  /* 0x0000005b005b7308 */ /* 0x000ee20000000800 */
[----:B------:R-:W-:Y:S01]  /*9020*/  FADD.FTZ R102, R107, R102 ;  /* 0x000000666b667221 */ /* 0x000fe20000010000 */
[----:B0-----:R-:W-:Y:S01]  /*9030*/  FADD.FTZ R72, R82, R103 ;  /* 0x0000006752487221 */ /* 0x001fe20000010000 */
[----:B------:R-:W-:Y:S01]  /*9040*/  F2FP.BF16.F32.PACK_AB R115, R141, R135 ;  /* 0x000000878d73723e */ /* 0x000fe200000010ff */
[----:B------:R-:W-:Y:S01]  /*9050*/  FMUL.FTZ R38, R38, R5 ;  /* 0x0000000526267220 */ /* 0x000fe20000410000 */
[----:B--2---:R-:W-:Y:S01]  /*9060*/  FADD.FTZ R9, R119, R102 ;  /* 0x0000006677097221 */ /* 0x004fe20000010000 */
[----:B------:R-:W-:Y:S01]  /*9070*/  FADD.FTZ R11, R87, R72 ;  /* 0x00000048570b7221 */ /* 0x000fe20000010000 */
[----:B------:R-:W-:Y:S01]  /*9080*/  F2FP.BF16.F32.PACK_AB R110, R79, R78 ;  /* 0x0000004e4f6e723e */ /* 0x000fe200000010ff */
[----:B------:R-:W0:Y:S01]  /*9090*/  MUFU.EX2 R86, R104 ;  /* 0x0000006800567308 */ /* 0x000e220000000800 */
[----:B------:R-:W-:Y:S01]  /*90a0*/  FADD.FTZ R9, R4, R9 ;  /* 0x0000000904097221 */ /* 0x000fe20000010000 */
[C---:B------:R-:W-:Y:S01]  /*90b0*/  FADD.FTZ R11, R108.reuse, R11 ;  /* 0x0000000b6c0b7221 */ /* 0x040fe20000010000 */
[----:B------:R-:W-:Y:S01]  /*90c0*/  STSM.16.M88.4 [R2+0x28b00], R112 ;  /* 0x028b007002007844 */ /* 0x000fe20000000200 */
[----:B------:R-:W-:Y:S01]  /*90d0*/  F2FP.BF16.F32.PACK_AB R108, R108, R87 ;  /* 0x000000576c6c723e */ /* 0x000fe200000010ff */
[----:B------:R-:W-:Y:S01]  /*90e0*/  FADD.FTZ R8, R116, R9 ;  /* 0x0000000974087221 */ /* 0x000fe20000010000 */
[----:B------:R-:W-:Y:S01]  /*90f0*/  FADD.FTZ R10, R78, R11 ;  /* 0x0000000b4e0a7221 */ /* 0x000fe20000010000 */
[----:B------:R-:W-:Y:S01]  /*9100*/  F2FP.BF16.F32.PACK_AB R102, R7, R76 ;  /* 0x0000004c0766723e */ /* 0x000fe200000010ff */
[----:B------:R-:W2:Y:S01]  /*9110*/  MUFU.EX2 R94, R94 ;  /* 0x0000005e005e7308 */ /* 0x000ea20000000800 */
[----:B------:R-:W-:Y:S01]  /*9120*/  FADD.FTZ R9, R3, R8 ;  /* 0x0000000803097221 */ /* 0x000fe20000010000 */
[----:B------:R-:W-:Y:S01]  /*9130*/  FADD.FTZ R11, R79, R10 ;  /* 0x0000000a4f0b7221 */ /* 0x000fe20000010000 */
[----:B------:R-:W-:Y:S01]  /*9140*/  F2FP.BF16.F32.PACK_AB R8, R90, R99 ;  /* 0x000000635a08723e */ /* 0x000fe200000010ff */
[----:B------:R-:W-:Y:S01]  /*9150*/  FMUL.FTZ R39, R39, R5 ;  /* 0x0000000527277220 */ /* 0x000fe20000410000 */
[----:B------:R-:W-:Y:S01]  /*9160*/  FADD.FTZ R9, R12, R9 ;  /* 0x000000090c097221 */ /* 0x000fe20000010000 */
[----:B------:R-:W-:Y:S01]  /*9170*/  FADD.FTZ R74, R88, R11 ;  /* 0x0000000b584a7221 */ /* 0x000fe20000010000 */
[----:B------:R-:W-:Y:S01]  /*9180*/  F2FP.BF16.F32.PACK_AB R10, R82, R95 ;  /* 0x0000005f520a723e */ /* 0x000fe200000010ff */
[----:B------:R-:W5:Y:S01]  /*9190*/  MUFU.EX2 R83, R83 ;  /* 0x0000005300537308 */ /* 0x000f620000000800 */
[----:B------:R-:W-:Y:S01]  /*91a0*/  FADD.FTZ R72, R14, R9 ;  /* 0x000000090e487221 */ /* 0x000fe20000010000 */
[C---:B------:R-:W-:Y:S01]  /*91b0*/  FADD.FTZ R9, R89.reuse, R74 ;  /* 0x0000004a59097221 */ /* 0x040fe20000010000 */
[----:B------:R-:W-:Y:S01]  /*91c0*/  F2FP.BF16.F32.PACK_AB R88, R89, R88 ;  /* 0x000000585958723e */ /* 0x000fe200000010ff */
[----:B------:R-:W-:Y:S01]  /*91d0*/  FMUL.FTZ R42, R42, R5 ;  /* 0x000000052a2a7220 */ /* 0x000fe20000410000 */
[----:B----4-:R-:W-:Y:S01]  /*91e0*/  FADD.FTZ R11, R15, R72 ;  /* 0x000000480f0b7221 */ /* 0x010fe20000010000 */
[----:B------:R-:W-:Y:S01]  /*91f0*/  FADD.FTZ R74, R92, R9 ;  /* 0x000000095c4a7221 */ /* 0x000fe20000010000 */
[----:B------:R-:W-:Y:S01]  /*9200*/  F2FP.BF16.F32.PACK_AB R9, R107, R118 ;  /* 0x000000766b09723e */ /* 0x000fe200000010ff */
[----:B------:R-:W4:Y:S01]  /*9210*/  MUFU.EX2 R98, R97 ;  /* 0x0000006100627308 */ /* 0x000f220000000800 */
[----:B-1----:R-:W-:Y:S01]  /*9220*/  FADD.FTZ R72, R20, R11 ;  /* 0x0000000b14487221 */ /* 0x002fe20000010000 */
[----:B------:R-:W-:Y:S01]  /*9230*/  FADD.FTZ R75, R93, R74 ;  /* 0x0000004a5d4b7221 */ /* 0x000fe20000010000 */
[----:B------:R-:W-:Y:S01]  /*9240*/  F2FP.BF16.F32.PACK_AB R11, R4, R119 ;  /* 0x00000077040b723e */ /* 0x000fe200000010ff */
[----:B------:R-:W-:Y:S01]  /*9250*/  FMUL.FTZ R43, R43, R5 ;  /* 0x000000052b2b7220 */ /* 0x000fe20000410000 */
[----:B---3--:R-:W-:Y:S01]  /*9260*/  FADD.FTZ R73, R91, R72 ;  /* 0x000000485b497221 */ /* 0x008fe20000010000 */
[----:B------:R-:W-:Y:S01]  /*9270*/  FADD.FTZ R72, R80, R75 ;  /* 0x0000004b50487221 */ /* 0x000fe20000010000 */
[----:B------:R-:W-:Y:S01]  /*9280*/  F2FP.BF16.F32.PACK_AB R90, R93, R92 ;  /* 0x0000005c5d5a723e */ /* 0x000fe200000010ff */
[----:B------:R1:W3:Y:S01]  /*9290*/  MUFU.EX2 R74, R21 ;  /* 0x00000015004a7308 */ /* 0x0002e20000000800 */
[----:B0-----:R-:W-:Y:S01]  /*92a0*/  FADD.FTZ R4, R86, R73 ;  /* 0x0000004956047221 */ /* 0x001fe20000010000 */
[C---:B------:R-:W-:Y:S01]  /*92b0*/  FADD.FTZ R73, R81.reuse, R72 ;  /* 0x0000004851497221 */ /* 0x040fe20000010000 */
[----:B------:R0:W-:Y:S01]  /*92c0*/  STSM.16.M88.4 [R2+0x2a300], R8 ;  /* 0x02a3000802007844 */ /* 0x0001e20000000200 */
[----:B------:R-:W-:Y:S01]  /*92d0*/  F2FP.BF16.F32.PACK_AB R80, R81, R80 ;  /* 0x000000505150723e */ /* 0x000fe200000010ff */
[----:B------:R-:W-:Y:S01]  /*92e0*/  FADD.FTZ R3, R105, R4 ;  /* 0x0000000469037221 */ /* 0x000fe20000010000 */
[----:B------:R-:W-:Y:S01]  /*92f0*/  FADD.FTZ R12, R84, R73 ;  /* 0x00000049540c7221 */ /* 0x000fe20000010000 */
[----:B------:R-:W-:Y:S01]  /*9300*/  F2FP.BF16.F32.PACK_AB R89, R20, R15 ;  /* 0x0000000f1459723e */ /* 0x000fe200000010ff */
[----:B------:R3:W-:Y:S01]  /*9310*/  STSM.16.M88.4 [R2+0x2bb00], R108 ;  /* 0x02bb006c02007844 */ /* 0x0007e20000000200 */
[----:B--2---:R-:W-:Y:S01]  /*9320*/  FADD.FTZ R4, R94, R3 ;  /* 0x000000035e047221 */ /* 0x004fe20000010000 */
[----:B-1----:R-:W-:Y:S01]  /*9330*/  FADD.FTZ R21, R85, R12 ;  /* 0x0000000c55157221 */ /* 0x002fe20000010000 */
[----:B------:R-:W-:Y:S01]  /*9340*/  F2FP.BF16.F32.PACK_AB R91, R86, R91 ;  /* 0x0000005b565b723e */ /* 0x000fe200000010ff */
[----:B------:R-:W-:Y:S01]  /*9350*/  FMUL.FTZ R46, R46, R5 ;  /* 0x000000052e2e7220 */ /* 0x000fe20000410000 */
[----:B-----5:R-:W-:Y:S01]  /*9360*/  FADD.FTZ R3, R83, R4 ;  /* 0x0000000453037221 */ /* 0x020fe20000010000 */
[----:B------:R-:W-:Y:S01]  /*9370*/  FADD.FTZ R4, R100, R21 ;  /* 0x0000001564047221 */ /* 0x000fe20000010000 */
[----:B------:R-:W-:Y:S01]  /*9380*/  F2FP.BF16.F32.PACK_AB R82, R85, R84 ;  /* 0x000000545552723e */ /* 0x000fe200000010ff */
[----:B------:R1:W-:Y:S01]  /*9390*/  STSM.16.M88.4 [R2+0x2d300], R88 ;  /* 0x02d3005802007844 */ /* 0x0003e20000000200 */
[C---:B------:R-:W-:Y:S01]  /*93a0*/  F2FP.BF16.F32.PACK_AB R100, R101.reuse, R100 ;  /* 0x000000646564723e */ /* 0x040fe200000010ff */
[----:B------:R-:W-:Y:S01]  /*93b0*/  FADD.FTZ R3, R96, R3 ;  /* 0x0000000360037221 */ /* 0x000fe20000010000 */
[----:B0-----:R-:W-:Y:S01]  /*93c0*/  FADD.FTZ R9, R101, R4 ;  /* 0x0000000465097221 */ /* 0x001fe20000010000 */
[----:B------:R-:W-:Y:S01]  /*93d0*/  F2FP.BF16.F32.PACK_AB R81, R94, R105 ;  /* 0x000000695e51723e */ /* 0x000fe200000010ff */
[----:B------:R-:W-:Y:S01]  /*93e0*/  FMUL.FTZ R47, R47, R5 ;  /* 0x000000052f2f7220 */ /* 0x000fe20000410000 */
[----:B------:R-:W-:Y:S01]  /*93f0*/  F2FP.BF16.F32.PACK_AB R83, R96, R83 ;  /* 0x000000536053723e */ /* 0x000fe200000010ff */
[----:B----4-:R-:W-:Y:S01]  /*9400*/  FADD.FTZ R3, R98, R3 ;  /* 0x0000000362037221 */ /* 0x010fe20000010000 */
[----:B---3--:R-:W-:Y:S01]  /*9410*/  F2FP.BF16.F32.PACK_AB R101, R74, R98 ;  /* 0x000000624a65723e */ /* 0x008fe200000010ff */
[----:B------:R-:W-:Y:S01]  /*9420*/  FADD.FTZ R4, R76, R9 ;  /* 0x000000094c047221 */ /* 0x000fe20000010000 */
[----:B------:R-:W-:Y:S01]  /*9430*/  F2FP.BF16.F32.PACK_AB R103, R133, R132 ;  /* 0x000000848567723e */ /* 0x000fe200000010ff */
[----:B------:R1:W-:Y:S01]  /*9440*/  STSM.16.M88.4 [R2+0x2eb00], R80 ;  /* 0x02eb005002007844 */ /* 0x0003e20000000200 */
[----:B------:R-:W-:Y:S01]  /*9450*/  FADD.FTZ R3, R74, R3 ;  /* 0x000000034a037221 */ /* 0x000fe20000010000 */
[----:B------:R-:W-:Y:S01]  /*9460*/  FADD.FTZ R4, R7, R4 ;  /* 0x0000000407047221 */ /* 0x000fe20000010000 */
        /* <DEDUP_REMOVED lines=47> */
[----:B0-----:R-:W-:Y:S01]  /*9760*/  NOP ;  /* 0x0000000000007918 */ /* 0x001fe20000000000 */
[----:B-1----:R-:W-:Y:S05]  /*9770*/  @P2 BRA `(.L_x_1677) ;  /* 0xffffffbc00ac2947 */ /* 0x002fea000383ffff */
[----:B------:R-:W-:-:S05]  /*9780*/  UMOV UR7, UR10 ;  /* 0x0000000a00077c82 */ /* 0x000fca0008000000 */
.L_x_1668:
[----:B------:R-:W-:-:S13]  /*9790*/  ISETP.LE.AND P2, PT, RZ, UR7, PT ;  /* 0x00000007ff007c0c */ /* 0x000fda000bf43270 */
[----:B------:R-:W-:Y:S05]  /*97a0*/  @!P2 BRA `(.L_x_1678) ;  /* 0x0000003400dca947 */ /* 0x000fea0003800000 */
[----:B------:R-:W-:Y:S01]  /*97b0*/  IMAD.MOV.U32 R6, RZ, RZ, R13 ;  /* 0x000000ffff067224 */ /* 0x000fe200078e000d */
[----:B------:R-:W-:Y:S01]  /*97c0*/  UMOV UR39, UR38 ;  /* 0x0000002600277c82 */ /* 0x000fe20008000000 */
[----:B------:R-:W-:Y:S01]  /*97d0*/  IMAD.MOV.U32 R5, RZ, RZ, R0 ;  /* 0x000000ffff057224 */ /* 0x000fe200078e0000 */
[----:B------:R-:W-:Y:S01]  /*97e0*/  UMOV UR6, UR36 ;  /* 0x0000002400067c82 */ /* 0x000fe20008000000 */
[----:B------:R-:W-:-:S05]  /*97f0*/  ULDC UR61, c[0x0][0x988] ;  /* 0x00026200003d7ab9 */ /* 0x000fca0000000800 */
.L_x_1687:
        /* <DEDUP_REMOVED lines=10> */
.L_x_1680:
[----:B------:R-:W-:Y:S01]  /*98a0*/  ULEA UR4, UR36, UR37, 0x3 ;  /* 0x0000002524047291 */ /* 0x000fe2000f8e183f */
[----:B------:R-:W-:-:S05]  /*98b0*/  IMAD.U32 R0, RZ, RZ, UR38 ;  /* 0x00000026ff007e24 */ /* 0x000fca000f8e00ff */
[----:B------:R-:W-:-:S04]  /*98c0*/  SHF.L.U32 R0, R0, 0x1f, RZ ;  /* 0x0000001f00007819 */ /* 0x000fc800000006ff */
[----:B------:R1:W2:Y:S01]  /*98d0*/  SYNCS.PHASECHK.TRANS64.TRYWAIT P2, [UR4+0x31c30], R0 ;  /* 0x031c3000ff0075a7 */ /* 0x0002a20008040144 */
[----:B------:R-:W-:Y:S05]  /*98e0*/  @!P0 BRA `(.L_x_1681) ;  /* 0x0000000000048947 */ /* 0x000fea0003800000 */
[----:B------:R-:W-:Y:S01]  /*98f0*/  BPT.TRAP 0x1 ;  /* 0x000000040000795c */ /* 0x000fe20000300000 */
.L_x_1681:
[----:B--2---:R-:W-:Y:S05]  /*9900*/  @P2 BRA `(.L_x_1679) ;  /* 0x0000000000082947 */ /* 0x004fea0003800000 */
[----:B------:R-:W2:Y:S02]  /*9910*/  SYNCS.PHASECHK.TRANS64.TRYWAIT P2, [UR4+0x31c30], R0 ;  /* 0x031c3000ff0075a7 */ /* 0x000ea40008040144 */
[----:B--2---:R-:W-:Y:S05]  /*9920*/  @!P2 BRA `(.L_x_1682) ;  /* 0x000000a8003ca947 */ /* 0x004fea0003800000 */
.L_x_1679:
[----:B--2---:R-:W2:Y:S01]  /*9930*/  S2R R7, SR_TID.X ;  /* 0x0000000000077919 */ /* 0x004ea20000002100 */
        /* <DEDUP_REMOVED lines=24> */
[----:B--2---:R-:W-:Y:S01]  /*9ac0*/  SHF.R.U32.HI R7, RZ, 0x7, R7 ;  /* 0x00000007ff077819 */ /* 0x004fe20000011607 */
        /* <DEDUP_REMOVED lines=330> */
.L_x_1684:
[----:B------:R-:W-:Y:S01]  /*af70*/  ULEA UR4, UR6, UR37, 0x3 ;  /* 0x0000002506047291 */ /* 0x000fe2000f8e183f */
[----:B------:R-:W-:-:S05]  /*af80*/  IMAD.U32 R0, RZ, RZ, UR39 ;  /* 0x00000027ff007e24 */ /* 0x000fca000f8e00ff */
[----:B------:R-:W-:-:S04]  /*af90*/  SHF.L.U32 R0, R0, 0x1f, RZ ;  /* 0x0000001f00007819 */ /* 0x000fc800000006ff */
[----:B------:R0:W1:Y:S01]  /*afa0*/  SYNCS.PHASECHK.TRANS64.TRYWAIT P2, [UR4+0x31c50], R0 ;  /* 0x031c5000ff0075a7 */ /* 0x0000620008040144 */
[----:B------:R-:W-:Y:S05]  /*afb0*/  @!P0 BRA `(.L_x_1685) ;  /* 0x0000000000048947 */ /* 0x000fea0003800000 */
[----:B------:R-:W-:Y:S01]  /*afc0*/  BPT.TRAP 0x1 ;  /* 0x000000040000795c */ /* 0x000fe20000300000 */
.L_x_1685:
[----:B-1----:R-:W-:Y:S05]  /*afd0*/  @P2 BRA `(.L_x_1683) ;  /* 0x0000000000082947 */ /* 0x002fea0003800000 */
[----:B------:R-:W1:Y:S02]  /*afe0*/  SYNCS.PHASECHK.TRANS64.TRYWAIT P2, [UR4+0x31c50], R0 ;  /* 0x031c5000ff0075a7 */ /* 0x000e640008040144 */
[----:B-1----:R-:W-:Y:S05]  /*aff0*/  @!P2 BRA `(.L_x_1686) ;  /* 0x0000009000a0a947 */ /* 0x002fea0003800000 */
.L_x_1683:
        /* <DEDUP_REMOVED lines=13> */
[----:B------:R-:W-:Y:S01]  /*b0d0*/  FMNMX.FTZ R0, R140, R7, !PT ;  /* 0x000000078c007209 */ /* 0x000fe20007810000 */
[----:B------:R-:W-:Y:S01]  /*b0e0*/  UMOV UR39, UR38 ;  /* 0x0000002600277c82 */ /* 0x000fe20008000000 */
[----:B------:R-:W-:Y:S01]  /*b0f0*/  FMNMX.FTZ R18, R142, R13, !PT ;  /* 0x0000000d8e127209 */ /* 0x000fe20007810000 */
[----:B------:R-:W-:Y:S01]  /*b100*/  UIMAD UR11, UR6, 0x6c0, UR4 ;  /* 0x000006c0060b78a4 */ /* 0x000fe2000f8e0204 */
[----:B------:R-:W-:-:S02]  /*b110*/  FMNMX.FTZ R7, R141, R0, !PT ;  /* 0x000000008d077209 */ /* 0x000fc40007810000 */
[----:B------:R-:W-:Y:S01]  /*b120*/  FMNMX.FTZ R13, R143, R18, !PT ;  /* 0x000000128f0d7209 */ /* 0x000fe20007810000 */
[----:B------:R-:W-:Y:S01]  /*b130*/  UMOV UR4, UR61 ;  /* 0x0000003d00047c82 */ /* 0x000fe20008000000 */
[----:B------:R-:W-:Y:S02]  /*b140*/  FMNMX.FTZ R0, R128, R7, !PT ;  /* 0x0000000780007209 */ /* 0x000fe40007810000 */
        /* <DEDUP_REMOVED lines=9> */
[----:B------:R-:W-:-:S02]  /*b1e0*/  FMNMX.FTZ R0, R132, R7, !PT ;  /* 0x0000000784007209 */ /* 0x000fc40007810000 */
[----:B------:R-:W-:Y:S02]  /*b1f0*/  FMNMX.FTZ R20, R134, R13, !PT ;  /* 0x0000000d86147209 */ /* 0x000fe40007810000 */
[----:B------:R-:W-:Y:S02]  /*b200*/  FMNMX.FTZ R7, R133, R0, !PT ;  /* 0x0000000085077209 */ /* 0x000fe40007810000 */
[----:B------:R-:W-:Y:S02]  /*b210*/  FMNMX.FTZ R13, R135, R20, !PT ;  /* 0x00000014870d7209 */ /* 0x000fe40007810000 */
        /* <DEDUP_REMOVED lines=35> */
[----:B------:R-:W0:Y:S02]  /*b450*/  SHFL.BFLY PT, R0, R7, 0x2, 0x1f ;  /* 0x0c401f0007007f89 */ /* 0x000e2400000e0000 */
[----:B0-----:R-:W-:-:S05]  /*b460*/  FMNMX.FTZ R8, R7, R0, !PT ;  /* 0x0000000007087209 */ /* 0x001fca0007810000 */
[----:B------:R-:W0:Y:S02]  /*b470*/  SHFL.BFLY PT, R9, R8, 0x1, 0x1f ;  /* 0x0c201f0008097f89 */ /* 0x000e2400000e0000 */
[----:B0-----:R-:W-:-:S05]  /*b480*/  FMNMX.FTZ R0, R8, R9, !PT ;  /* 0x0000000908007209 */ /* 0x001fca0007810000 */
[C---:B------:R-:W-:Y:S01]  /*b490*/  FMUL.FTZ R7, R0.reuse, UR4 ;  /* 0x0000000400077c20 */ /* 0x040fe20008410000 */
[----:B------:R-:W-:-:S03]  /*b4a0*/  FADD.FTZ R5, -R0, R5 ;  /* 0x0000000500057221 */ /* 0x000fc60000010100 */
        /* <DEDUP_REMOVED lines=9> */
[----:B------:R-:W0:Y:S01]  /*b540*/  S2R R136, SR_TID.X ;  /* 0x0000000000887919 */ /* 0x000e220000002100 */
[----:B------:R-:W-:Y:S01]  /*b550*/  FMNMX.FTZ R120, R126, R13, !PT ;  /* 0x0000000d7e787209 */ /* 0x000fe20007810000 */
[--C-:B------:R-:W-:Y:S01]  /*b560*/  FFMA.FTZ R9, R137, UR4, -R7.reuse ;  /* 0x0000000489097c23 */ /* 0x100fe20008010807 */
[--C-:B------:R-:W-:Y:S01]  /*b570*/  FFMA.FTZ R10, R140, UR4, -R7.reuse ;  /* 0x000000048c0a7c23 */ /* 0x100fe20008010807 */
[----:B------:R1:W-:Y:S01]  /*b580*/  MUFU.EX2 R20, R121 ;  /* 0x0000007900147308 */ /* 0x0003e20000000800 */
[----:B------:R-:W-:Y:S01]  /*b590*/  FMNMX.FTZ R13, R127, R120, !PT ;  /* 0x000000787f0d7209 */ /* 0x000fe20007810000 */
[--C-:B------:R-:W-:Y:S01]  /*b5a0*/  FFMA.FTZ R11, R141, UR4, -R7.reuse ;  /* 0x000000048d0b7c23 */ /* 0x100fe20008010807 */
[--C-:B------:R-:W-:Y:S01]  /*b5b0*/  FFMA.FTZ R14, R129, UR4, -R7.reuse ;  /* 0x00000004810e7c23 */ /* 0x100fe20008010807 */
[----:B------:R-:W-:Y:S01]  /*b5c0*/  FFMA.FTZ R15, R132, UR4, -R7 ;  /* 0x00000004840f7c23 */ /* 0x000fe20008010807 */
[----:B------:R-:W-:Y:S01]  /*b5d0*/  FMNMX.FTZ R124, R114, R13, !PT ;  /* 0x0000000d727c7209 */ /* 0x000fe20007810000 */
[----:B------:R-:W-:-:S02]  /*b5e0*/  WARPGROUP.DEPBAR.LE gsb0, 0x0 ;  /* 0x00008000000079c5 */ /* 0x000fc40000010000 */
[----:B------:R-:W-:Y:S01]  /*b5f0*/  WARPGROUP.ARRIVE ;  /* 0x00000000000079c5 */ /* 0x000fe20000000000 */
[----:B------:R-:W-:Y:S01]  /*b600*/  FMNMX.FTZ R13, R115, R124, !PT ;  /* 0x0000007c730d7209 */ /* 0x000fe20007810000 */
[----:B------:R2:W-:Y:S01]  /*b610*/  MUFU.EX2 R120, R125 ;  /* 0x0000007d00787308 */ /* 0x0005e20000000800 */
[--C-:B------:R-:W-:Y:S01]  /*b620*/  FFMA.FTZ R17, R133, UR4, -R7.reuse ;  /* 0x0000000485117c23 */ /* 0x100fe20008010807 */
        /* <DEDUP_REMOVED lines=33> */
[--C-:B-1----:R-:W-:Y:S01]  /*b840*/  FFMA.FTZ R121, R72, UR4, -R7.reuse ;  /* 0x0000000448797c23 */ /* 0x102fe20008010807 */
[----:B------:R-:W-:Y:S01]  /*b850*/  FMNMX.FTZ R124, R102, R13, !PT ;  /* 0x0000000d667c7209 */ /* 0x000fe20007810000 */
[--C-:B------:R-:W-:Y:S01]  /*b860*/  FFMA.FTZ R76, R76, UR4, -R7.reuse ;  /* 0x000000044c4c7c23 */ /* 0x100fe20008010807 */
[----:B------:R-:W-:Y:S01]  /*b870*/  FFMA.FTZ R77, R77, UR4, -R7 ;  /* 0x000000044d4d7c23 */ /* 0x000fe20008010807 */
[----:B------:R-:W-:Y:S01]  /*b880*/  FMUL.FTZ R5, R5, UR4 ;  /* 0x0000000405057c20 */ /* 0x000fe20008410000 */
[----:B------:R-:W-:Y:S01]  /*b890*/  FMNMX.FTZ R13, R103, R124, !PT ;  /* 0x0000007c670d7209 */ /* 0x000fe20007810000 */
[----:B------:R-:W-:Y:S01]  /*b8a0*/  MUFU.EX2 R8, R8 ;  /* 0x0000000800087308 */ /* 0x000fe20000000800 */
[----:B0-----:R-:W-:-:S02]  /*b8b0*/  ISETP.GE.U32.AND P2, PT, R136, 0x180, PT ;  /* 0x000001808800780c */ /* 0x001fc40003f46070 */
[----:B------:R-:W-:Y:S02]  /*b8c0*/  FMNMX.FTZ R124, R90, R13, !PT ;  /* 0x0000000d5a7c7209 */ /* 0x000fe40007810000 */
[----:B------:R-:W-:Y:S01]  /*b8d0*/  SHF.R.U32.HI R137, RZ, 0x7, R136 ;  /* 0x00000007ff897819 */ /* 0x000fe20000011688 */
[----:B------:R-:W-:Y:S01]  /*b8e0*/  IMAD.U32 R136, RZ, RZ, UR6 ;  /* 0x00000006ff887e24 */ /* 0x000fe2000f8e00ff */
[----:B------:R-:W-:Y:S01]  /*b8f0*/  FMNMX.FTZ R13, R91, R124, !PT ;  /* 0x0000007c5b0d7209 */ /* 0x000fe20007810000 */
[----:B------:R-:W0:Y:S01]  /*b900*/  MUFU.EX2 R5, R5 ;  /* 0x0000000500057308 */ /* 0x000e220000000800 */
[----:B------:R-:W-:Y:S02]  /*b910*/  UIADD3 UR6, UR7, -0x1, URZ ;  /* 0xffffffff07067890 */ /* 0x000fe4000fffe03f */
[----:B------:R-:W-:Y:S02]  /*b920*/  FMNMX.FTZ R124, R94, R13, !PT ;  /* 0x0000000d5e7c7209 */ /* 0x000fe40007810000 */
[----:B------:R-:W-:-:S02]  /*b930*/  @!P1 LEA R136, R136, UR37, 0x3 ;  /* 0x0000002588889c11 */ /* 0x000fc4000f8e18ff */
[----:B------:R-:W-:Y:S01]  /*b940*/  FMNMX.FTZ R13, R95, R124, !PT ;  /* 0x0000007c5f0d7209 */ /* 0x000fe20007810000 */
[----:B------:R-:W1:Y:S03]  /*b950*/  MUFU.EX2 R9, R9 ;  /* 0x0000000900097308 */ /* 0x000e660000000800 */
        /* <DEDUP_REMOVED lines=12> */
[----:B------:R-:W2:Y:S04]  /*ba20*/  SHFL.BFLY PT, R124, R13, 0x2, 0x1f ;  /* 0x0c401f000d7c7f89 */ /* 0x000ea800000e0000 */
        /* <DEDUP_REMOVED lines=8> */
[----:B--2---:R-:W-:Y:S01]  /*bab0*/  FMNMX.FTZ R125, R13, R124, !PT ;  /* 0x0000007c0d7d7209 */ /* 0x004fe20007810000 */
[----:B------:R-:W-:Y:S01]  /*bac0*/  UMOV UR33, 0xc0000010 ;  /* 0xc000001000217882 */ /* 0x000fe20000000000 */
[----:B------:R-:W-:Y:S01]  /*bad0*/  UMOV UR35, 0x80000020 ;  /* 0x8000002000237882 */ /* 0x000fe20000000000 */
[----:B------:R-:W-:Y:S01]  /*bae0*/  FFMA.FTZ R124, R73, UR4, -R7 ;  /* 0x00000004497c7c23 */ /* 0x000fe20008010807 */
[----:B------:R-:W-:Y:S01]  /*baf0*/  MUFU.EX2 R112, R112 ;  /* 0x0000007000707308 */ /* 0x000fe20000000800 */
[----:B------:R-:W2:Y:S07]  /*bb00*/  SHFL.BFLY PT, R128, R125, 0x1, 0x1f ;  /* 0x0c201f007d807f89 */ /* 0x000eae00000e0000 */
[----:B------:R-:W-:Y:S08]  /*bb10*/  MUFU.EX2 R113, R113 ;  /* 0x0000007100717308 */ /* 0x000ff00000000800 */
[----:B------:R-:W-:Y:S08]  /*bb20*/  MUFU.EX2 R116, R116 ;  /* 0x0000007400747308 */ /* 0x000ff00000000800 */
[----:B------:R-:W-:Y:S01]  /*bb30*/  MUFU.EX2 R117, R117 ;  /* 0x0000007500757308 */ /* 0x000fe20000000800 */
[----:B--2---:R-:W-:-:S05]  /*bb40*/  FMNMX.FTZ R13, R125, R128, !PT ;  /* 0x000000807d0d7209 */ /* 0x004fca0007810000 */
[C---:B------:R-:W-:Y:S01]  /*bb50*/  FADD.FTZ R7, -R13.reuse, R6 ;  /* 0x000000060d077221 */ /* 0x040fe20000010100 */
[----:B------:R-:W-:Y:S01]  /*bb60*/  FMUL.FTZ R72, R13, UR4 ;  /* 0x000000040d487c20 */ /* 0x000fe20008410000 */
[----:B------:R2:W-:Y:S02]  /*bb70*/  MUFU.EX2 R6, R77 ;  /* 0x0000004d00067308 */ /* 0x0005e40000000800 */
[----:B------:R-:W-:Y:S01]  /*bb80*/  FMUL.FTZ R7, R7, UR4 ;  /* 0x0000000407077c20 */ /* 0x000fe20008410000 */
[--C-:B------:R-:W-:Y:S01]  /*bb90*/  FFMA.FTZ R73, R138, UR4, -R72.reuse ;  /* 0x000000048a497c23 */ /* 0x100fe20008010848 */
[--C-:B------:R-:W-:Y:S01]  /*bba0*/  FFMA.FTZ R128, R139, UR4, -R72.reuse ;  /* 0x000000048b807c23 */ /* 0x100fe20008010848 */
[--C-:B------:R-:W-:Y:S01]  /*bbb0*/  FFMA.FTZ R129, R134, UR4, -R72.reuse ;  /* 0x0000000486817c23 */ /* 0x100fe20008010848 */
[----:B------:R-:W-:Y:S02]  /*bbc0*/  IMAD.U32 R134, RZ, RZ, UR36 ;  /* 0x00000024ff867e24 */ /* 0x000fe4000f8e00ff */
[--C-:B------:R-:W-:Y:S01]  /*bbd0*/  FFMA.FTZ R125, R142, UR4, -R72.reuse ;  /* 0x000000048e7d7c23 */ /* 0x100fe20008010848 */
[----:B------:R-:W-:Y:S01]  /*bbe0*/  MUFU.EX2 R7, R7 ;  /* 0x0000000700077308 */ /* 0x000fe20000000800 */
[--C-:B------:R-:W-:Y:S01]  /*bbf0*/  FFMA.FTZ R133, R131, UR4, -R72.reuse ;  /* 0x0000000483857c23 */ /* 0x100fe20008010848 */
[--C-:B------:R-:W-:Y:S01]  /*bc00*/  FFMA.FTZ R131, R135, UR4, -R72.reuse ;  /* 0x0000000487837c23 */ /* 0x100fe20008010848 */
[----:B------:R-:W-:Y:S01]  /*bc10*/  @!P1 LEA R134, R134, UR37, 0x3 ;  /* 0x0000002586869c11 */ /* 0x000fe2000f8e18ff */
[----:B------:R-:W-:Y:S01]  /*bc20*/  FFMA.FTZ R132, R143, UR4, -R72 ;  /* 0x000000048f847c23 */ /* 0x000fe20008010848 */
[----:B------:R-:W-:-:S02]  /*bc30*/  VIADD R135, R137, 0x9 ;  /* 0x0000000989877836 */ /* 0x000fc40000000000 */
[--C-:B--2---:R-:W-:Y:S01]  /*bc40*/  FFMA.FTZ R77, R130, UR4, -R72.reuse ;  /* 0x00000004824d7c23 */ /* 0x104fe20008010848 */
[--C-:B------:R-:W-:Y:S01]  /*bc50*/  FFMA.FTZ R130, R123, UR4, -R72.reuse ;  /* 0x000000047b827c23 */ /* 0x100fe20008010848 */
[----:B------:R-:W2:Y:S01]  /*bc60*/  MUFU.EX2 R73, R73 ;  /* 0x0000004900497308 */ /* 0x000ea20000000800 */
[----:B------:R-:W-:Y:S02]  /*bc70*/  @!P1 VIADD R137, R134, 0x31c40 ;  /* 0x00031c4086899836 */ /* 0x000fe40000000000 */
[--C-:B------:R-:W-:Y:S01]  /*bc80*/  FFMA.FTZ R123, R126, UR4, -R72.reuse ;  /* 0x000000047e7b7c23 */ /* 0x100fe20008010848 */
[----:B------:R-:W-:Y:S01]  /*bc90*/  @!P1 VIADD R134, R136, 0x31c60 ;  /* 0x00031c6088869836 */ /* 0x000fe20000000000 */
[----:B------:R-:W-:Y:S01]  /*bca0*/  SEL R136, R135, 0x9, !P2 ;  /* 0x0000000987887807 */ /* 0x000fe20005000000 */
[--C-:B------:R-:W-:Y:S01]  /*bcb0*/  FFMA.FTZ R135, R99, UR4, -R72.reuse ;  /* 0x0000000463877c23 */ /* 0x100fe20008010848 */
[----:B------:R-:W-:Y:S01]  /*bcc0*/  FFMA.FTZ R99, R102, UR4, -R72 ;  /* 0x0000000466637c23 */ /* 0x000fe20008010848 */
[----:B------:R-:W-:Y:S01]  /*bcd0*/  @!P1 PRMT R137, RZ, 0x654, R137 ;  /* 0x00000654ff899816 */ /* 0x000fe20000000089 */
[----:B------:R-:W3:Y:S01]  /*bce0*/  MUFU.EX2 R128, R128 ;  /* 0x0000008000807308 */ /* 0x000ee20000000800 */
[----:B0-----:R-:W-:Y:S01]  /*bcf0*/  FFMA.FTZ R102, R5, R4, R8 ;  /* 0x0000000405667223 */ /* 0x001fe20000010008 */
[----:B------:R-:W-:Y:S01]  /*bd00*/  @!P1 PRMT R134, RZ, 0x654, R134 ;  /* 0x00000654ff869816 */ /* 0x000fe20000000086 */
[--C-:B------:R-:W-:Y:S01]  /*bd10*/  FFMA.FTZ R4, R103, UR4, -R72.reuse ;  /* 0x0000000467047c23 */ /* 0x100fe20008010848 */
[----:B------:R-:W-:Y:S01]  /*bd20*/  FFMA.FTZ R126, R127, UR4, -R72 ;  /* 0x000000047f7e7c23 */ /* 0x000fe20008010848 */
[----:B-1----:R-:W-:Y:S01]  /*bd30*/  FADD.FTZ R103, R9, R102 ;  /* 0x0000006609677221 */ /* 0x002fe20000010000 */
[--C-:B------:R-:W-:Y:S01]  /*bd40*/  FFMA.FTZ R127, R115, UR4, -R72.reuse ;  /* 0x00000004737f7c23 */ /* 0x100fe20008010848 */
[--C-:B------:R-:W-:Y:S01]  /*bd50*/  FFMA.FTZ R115, R118, UR4, -R72.reuse ;  /* 0x0000000476737c23 */ /* 0x100fe20008010848 */
[----:B------:R-:W0:Y:S01]  /*bd60*/  MUFU.EX2 R125, R125 ;  /* 0x0000007d007d7308 */ /* 0x000e220000000800 */
[----:B--2---:R-:W-:Y:S01]  /*bd70*/  FFMA.FTZ R3, R7, R3, R73 ;  /* 0x0000000307037223 */ /* 0x004fe20000010049 */
[--C-:B------:R-:W-:Y:S01]  /*bd80*/  FFMA.FTZ R118, R119, UR4, -R72.reuse ;  /* 0x0000000477767c23 */ /* 0x100fe20008010848 */
[--C-:B------:R-:W-:Y:S01]  /*bd90*/  FFMA.FTZ R119, R107, UR4, -R72.reuse ;  /* 0x000000046b777c23 */ /* 0x100fe20008010848 */
[----:B------:R-:W-:Y:S01]  /*bda0*/  FADD.FTZ R102, R10, R103 ;  /* 0x000000670a667221 */ /* 0x000fe20000010000 */
[--C-:B------:R-:W-:Y:S01]  /*bdb0*/  FFMA.FTZ R107, R111, UR4, -R72.reuse ;  /* 0x000000046f6b7c23 */ /* 0x100fe20008010848 */
[--C-:B------:R-:W-:Y:S01]  /*bdc0*/  FFMA.FTZ R122, R122, UR4, -R72.reuse ;  /* 0x000000047a7a7c23 */ /* 0x100fe20008010848 */
[----:B------:R-:W-:Y:S01]  /*bdd0*/  FFMA.FTZ R103, R94, UR4, -R72 ;  /* 0x000000045e677c23 */ /* 0x000fe20008010848 */
[----:B------:R-:W1:Y:S01]  /*bde0*/  MUFU.EX2 R132, R132 ;  /* 0x0000008400847308 */ /* 0x000e620000000800 */
[C---:B------:R-:W-:Y:S01]  /*bdf0*/  FADD.FTZ R139, R11.reuse, R102 ;  /* 0x000000660b8b7221 */ /* 0x040fe20000010000 */
[----:B------:R-:W-:Y:S01]  /*be00*/  F2FP.BF16.F32.PACK_AB R10, R11, R10 ;  /* 0x0000000a0b0a723e */ /* 0x000fe200000010ff */
[--C-:B------:R-:W-:Y:S01]  /*be10*/  FFMA.FTZ R114, R114, UR4, -R72.reuse ;  /* 0x0000000472727c23 */ /* 0x100fe20008010848 */
[----:B------:R-:W-:Y:S01]  /*be20*/  F2FP.BF16.F32.PACK_AB R8, R9, R8 ;  /* 0x000000080908723e */ /* 0x000fe200000010ff */
[----:B------:R-:W-:Y:S01]  /*be30*/  FADD.FTZ R139, R12, R139 ;  /* 0x0000008b0c8b7221 */ /* 0x000fe20000010000 */
[----:B---3--:R-:W-:Y:S01]  /*be40*/  F2FP.BF16.F32.PACK_AB R9, R128, R73 ;  /* 0x000000498009723e */ /* 0x008fe200000010ff */
[--C-:B------:R-:W-:Y:S01]  /*be50*/  FFMA.FTZ R102, R74, UR4, -R72.reuse ;  /* 0x000000044a667c23 */ /* 0x100fe20008010848 */
[----:B------:R-:W-:Y:S01]  /*be60*/  MUFU.EX2 R77, R77 ;  /* 0x0000004d004d7308 */ /* 0x000fe20000000800 */
[----:B------:R-:W-:Y:S01]  /*be70*/  FADD.FTZ R94, R14, R139 ;  /* 0x0000008b0e5e7221 */ /* 0x000fe20000010000 */
[--C-:B------:R-:W-:Y:S01]  /*be80*/  FFMA.FTZ R106, R106, UR4, -R72.reuse ;  /* 0x000000046a6a7c23 */ /* 0x100fe20008010848 */
[--C-:B------:R-:W-:Y:S01]  /*be90*/  FFMA.FTZ R110, R110, UR4, -R72.reuse ;  /* 0x000000046e6e7c23 */ /* 0x100fe20008010848 */
[----:B------:R-:W-:Y:S01]  /*bea0*/  FFMA.FTZ R98, R98, UR4, -R72 ;  /* 0x0000000462627c23 */ /* 0x000fe20008010848 */
[----:B------:R-:W-:Y:S01]  /*beb0*/  FADD.FTZ R94, R15, R94 ;  /* 0x0000005e0f5e7221 */ /* 0x000fe20000010000 */
[--C-:B------:R-:W-:Y:S01]  /*bec0*/  FFMA.FTZ R95, R95, UR4, -R72.reuse ;  /* 0x000000045f5f7c23 */ /* 0x100fe20008010848 */
[----:B------:R-:W-:Y:S01]  /*bed0*/  FFMA.FTZ R86, R86, UR4, -R72 ;  /* 0x0000000456567c23 */ /* 0x000fe20008010848 */
[----:B------:R-:W-:Y:S01]  /*bee0*/  MUFU.EX2 R133, R133 ;  /* 0x0000008500857308 */ /* 0x000fe20000000800 */
[----:B------:R-:W-:Y:S01]  /*bef0*/  FADD.FTZ R11, R17, R94 ;  /* 0x0000005e110b7221 */ /* 0x000fe20000010000 */
[--C-:B------:R-:W-:Y:S01]  /*bf00*/  FFMA.FTZ R94, R75, UR4, -R72.reuse ;  /* 0x000000044b5e7c23 */ /* 0x100fe20008010848 */
[--C-:B------:R-:W-:Y:S01]  /*bf10*/  FFMA.FTZ R87, R87, UR4, -R72.reuse ;  /* 0x0000000457577c23 */ /* 0x100fe20008010848 */
[--C-:B------:R-:W-:Y:S01]  /*bf20*/  FFMA.FTZ R78, R78, UR4, -R72.reuse ;  /* 0x000000044e4e7c23 */ /* 0x100fe20008010848 */
[----:B------:R-:W-:Y:S01]  /*bf30*/  FFMA.FTZ R79, R79, UR4, -R72 ;  /* 0x000000044f4f7c23 */ /* 0x000fe20008010848 */
[----:B------:R-:W-:-:S02]  /*bf40*/  WARPGROUP.DEPBAR.LE gsb0, 0x0 ;  /* 0x00008000000079c5 */ /* 0x000fc40000010000 */
[----:B------:R-:W-:Y:S01]  /*bf50*/  WARPGROUP.ARRIVE ;  /* 0x00000000000079c5 */ /* 0x000fe20000000000 */
[----:B------:R-:W-:Y:S01]  /*bf60*/  MUFU.EX2 R129, R129 ;  /* 0x0000008100817308 */ /* 0x000fe20000000800 */
[----:B------:R-:W-:Y:S01]  /*bf70*/  ISETP.LT.AND P2, PT, RZ, UR7, PT ;  /* 0x00000007ff007c0c */ /* 0x000fe2000bf41270 */
[----:B------:R-:W-:Y:S01]  /*bf80*/  UMOV UR7, UR6 ;  /* 0x0000000600077c82 */ /* 0x000fe20008000000 */
[----:B------:R-:W-:Y:S02]  /*bf90*/  UMOV UR6, UR36 ;  /* 0x0000002400067c82 */ /* 0x000fe40008000000 */
[----:B------:R-:W-:Y:S01]  /*bfa0*/  HGMMA.64x96x16.F32.BF16 R24, gdesc[UR32].tnspB, R24, gsb0 ;  /* 0x41600000201879f0 */ /* 0x000fe20008001818 */
[----:B------:R-:W-:Y:S02]  /*bfb0*/  UIADD3 UR32, UR10, 0x780, URZ ;  /* 0x000007800a207890 */ /* 0x000fe4000fffe03f */
[----:B------:R-:W-:Y:S01]  /*bfc0*/  UIADD3 UR34, UR11, 0x140, URZ ;  /* 0x000001400b227890 */ /* 0x000fe2000fffe03f */
[----:B------:R2:W-:Y:S01]  /*bfd0*/  MUFU.EX2 R111, R119 ;  /* 0x00000077006f7308 */ /* 0x0005e20000000800 */
[----:B------:R-:W-:Y:S01]  /*bfe0*/  UMOV UR33, 0xc0000010 ;  /* 0xc000001000217882 */ /* 0x000fe20000000000 */
[----:B------:R-:W-:-:S06]  /*bff0*/  UMOV UR35, 0x80000020 ;  /* 0x8000002000237882 */ /* 0x000fcc0000000000 */
[----:B------:R-:W-:Y:S01]  /*c000*/  MUFU.EX2 R131, R131 ;  /* 0x0000008300837308 */ /* 0x000fe20000000800 */
[--C-:B--2---:R-:W-:Y:S01]  /*c010*/  FFMA.FTZ R119, R91, UR4, -R72.reuse ;  /* 0x000000045b777c23 */ /* 0x104fe20008010848 */
[----:B------:R-:W-:-:S06]  /*c020*/  FFMA.FTZ R91, R82, UR4, -R72 ;  /* 0x00000004525b7c23 */ /* 0x000fcc0008010848 */
        /* <DEDUP_REMOVED lines=51> */
[----:B------:R-:W2:Y:S01]  /*c360*/  MUFU.EX2 R94, R94 ;  /* 0x0000005e005e7308 */ /* 0x000ea20000000800 */
        /* <DEDUP_REMOVED lines=9> */
[----:B------:R-:W-:Y:S02]  /*c400*/  WARPGROUP.DEPBAR.LE gsb0, 0x0 ;  /* 0x00008000000079c5 */ /* 0x000fe40000010000 */
[----:B------:R-:W-:-:S06]  /*c410*/  WARPGROUP.ARRIVE ;  /* 0x00000000000079c5 */ /* 0x000fcc0000000000 */
[----:B------:R-:W-:Y:S03]  /*c420*/  HGMMA.64x96x16.F32.BF16 R24, gdesc[UR32].tnspB, R24, gsb0 ;  /* 0x41600000201879f0 */ /* 0x000fe60008001818 */
[----:B------:R-:W-:Y:S02]  /*c430*/  WARPGROUP.DEPBAR.LE gsb0, 0x0 ;  /* 0x00008000000079c5 */ /* 0x000fe40000010000 */
[----:B------:R3:W-:Y:S06]  /*c440*/  BAR.ARV R136, 0x100 ;  /* 0x000400880000751d */ /* 0x0007ec0000002000 */
[----:B------:R-:W-:Y:S01]  /*c450*/  @!P1 SYNCS.ARRIVE.TRANS64.RED.A1T0 RZ, [R137+URZ], RZ ;  /* 0x000000ff89ff99a7 */ /* 0x000fe2000810043f */
[-C--:B------:R-:W-:Y:S01]  /*c460*/  FMUL.FTZ R24, R24, R5.reuse ;  /* 0x0000000518187220 */ /* 0x080fe20000410000 */
[-C--:B------:R-:W-:Y:S01]  /*c470*/  FMUL.FTZ R25, R25, R5.reuse ;  /* 0x0000000519197220 */ /* 0x080fe20000410000 */
[-C--:B------:R-:W-:Y:S01]  /*c480*/  FMUL.FTZ R28, R28, R5.reuse ;  /* 0x000000051c1c7220 */ /* 0x080fe20000410000 */
[-C--:B------:R-:W-:Y:S01]  /*c490*/  FMUL.FTZ R29, R29, R5.reuse ;  /* 0x000000051d1d7220 */ /* 0x080fe20000410000 */
        /* <DEDUP_REMOVED lines=11> */
[----:B----4-:R-:W-:Y:S01]  /*c550*/  FFMA.FTZ R134, R90, UR4, -R72 ;  /* 0x000000045a867c23 */ /* 0x010fe20008010848 */
[----:B------:R-:W-:Y:S01]  /*c560*/  FADD.FTZ R90, R128, R3 ;  /* 0x00000003805a7221 */ /* 0x000fe20000010000 */
[-C--:B------:R-:W-:Y:S01]  /*c570*/  FMUL.FTZ R52, R52, R5.reuse ;  /* 0x0000000534347220 */ /* 0x080fe20000410000 */
[----:B------:R-:W4:Y:S01]  /*c580*/  MUFU.EX2 R3, R135 ;  /* 0x0000008700037308 */ /* 0x000f220000000800 */
[----:B------:R-:W-:Y:S01]  /*c590*/  FMUL.FTZ R53, R53, R5 ;  /* 0x0000000535357220 */ /* 0x000fe20000410000 */
[----:B0-----:R-:W-:Y:S01]  /*c5a0*/  FADD.FTZ R137, R125, R90 ;  /* 0x0000005a7d897221 */ /* 0x001fe20000010000 */
[----:B------:R-:W-:Y:S01]  /*c5b0*/  FFMA.FTZ R90, R83, UR4, -R72 ;  /* 0x00000004535a7c23 */ /* 0x000fe20008010848 */
[----:B------:R-:W-:Y:S01]  /*c5c0*/  FADD.FTZ R83, R18, R11 ;  /* 0x0000000b12537221 */ /* 0x000fe20000010000 */
[C---:B-1----:R-:W-:Y:S01]  /*c5d0*/  F2FP.BF16.F32.PACK_AB R11, R132.reuse, R125 ;  /* 0x0000007d840b723e */ /* 0x042fe200000010ff */
[----:B------:R-:W-:Y:S01]  /*c5e0*/  FADD.FTZ R82, R132, R137 ;  /* 0x0000008984527221 */ /* 0x000fe20000010000 */
[----:B--2---:R-:W-:Y:S01]  /*c5f0*/  F2FP.BF16.F32.PACK_AB R125, R94, R102 ;  /* 0x000000665e7d723e */ /* 0x004fe200000010ff */
[----:B------:R-:W-:Y:S01]  /*c600*/  FADD.FTZ R74, R20, R83 ;  /* 0x00000053144a7221 */ /* 0x000fe20000010000 */
[-C--:B------:R-:W-:Y:S01]  /*c610*/  FMUL.FTZ R56, R56, R5.reuse ;  /* 0x0000000538387220 */ /* 0x080fe20000410000 */
[----:B------:R-:W-:Y:S01]  /*c620*/  FADD.FTZ R82, R77, R82 ;  /* 0x000000524d527221 */ /* 0x000fe20000010000 */
[----:B------:R0:W-:Y:S01]  /*c630*/  STSM.16.M88.4 [R2+0x24300], R8 ;  /* 0x0243000802007844 */ /* 0x0001e20000000200 */
[----:B------:R-:W-:Y:S01]  /*c640*/  MUFU.EX2 R83, R119 ;  /* 0x0000007700537308 */ /* 0x000fe20000000800 */
[-C--:B------:R-:W-:Y:S01]  /*c650*/  FMUL.FTZ R57, R57, R5.reuse ;  /* 0x0000000539397220 */ /* 0x080fe20000410000 */
[----:B------:R-:W-:Y:S01]  /*c660*/  FADD.FTZ R82, R133, R82 ;  /* 0x0000005285527221 */ /* 0x000fe20000010000 */
[-C--:B------:R-:W-:Y:S01]  /*c670*/  FMUL.FTZ R60, R60, R5.reuse ;  /* 0x000000053c3c7220 */ /* 0x080fe20000410000 */
[-C--:B------:R-:W-:Y:S01]  /*c680*/  FMUL.FTZ R61, R61, R5.reuse ;  /* 0x000000053d3d7220 */ /* 0x080fe20000410000 */
[-C--:B------:R-:W-:Y:S01]  /*c690*/  FMUL.FTZ R64, R64, R5.reuse ;  /* 0x0000000540407220 */ /* 0x080fe20000410000 */
[----:B------:R-:W-:Y:S01]  /*c6a0*/  FADD.FTZ R82, R129, R82 ;  /* 0x0000005281527221 */ /* 0x000fe20000010000 */
[-C--:B------:R-:W-:Y:S01]  /*c6b0*/  FMUL.FTZ R65, R65, R5.reuse ;  /* 0x0000000541417220 */ /* 0x080fe20000410000 */
[-C--:B------:R-:W-:Y:S01]  /*c6c0*/  FMUL.FTZ R68, R68, R5.reuse ;  /* 0x0000000544447220 */ /* 0x080fe20000410000 */
[----:B------:R-:W-:Y:S01]  /*c6d0*/  FMUL.FTZ R69, R69, R5 ;  /* 0x0000000545457220 */ /* 0x000fe20000410000 */
[----:B------:R-:W-:Y:S01]  /*c6e0*/  FADD.FTZ R73, R131, R82 ;  /* 0x0000005283497221 */ /* 0x000fe20000010000 */
[-C--:B------:R-:W-:Y:S01]  /*c6f0*/  FMUL.FTZ R26, R26, R7.reuse ;  /* 0x000000071a1a7220 */ /* 0x080fe20000410000 */
[----:B------:R-:W1:Y:S01]  /*c700*/  MUFU.EX2 R82, R134 ;  /* 0x0000008600527308 */ /* 0x000e620000000800 */
[-C--:B------:R-:W-:Y:S01]  /*c710*/  FMUL.FTZ R27, R27, R7.reuse ;  /* 0x000000071b1b7220 */ /* 0x080fe20000410000 */
[----:B------:R-:W-:Y:S01]  /*c720*/  FADD.FTZ R73, R122, R73 ;  /* 0x000000497a497221 */ /* 0x000fe20000010000 */
[----:B0-----:R-:W-:Y:S01]  /*c730*/  F2FP.BF16.F32.PACK_AB R8, R14, R12 ;  /* 0x0000000c0e08723e */ /* 0x001fe200000010ff */
[----:B------:R-:W-:Y:S01]  /*c740*/  FMUL.FTZ R30, R30, R7 ;  /* 0x000000071e1e7220 */ /* 0x000fe20000410000 */
[----:B------:R-:W-:Y:S01]  /*c750*/  F2FP.BF16.F32.PACK_AB R10, R17, R15 ;  /* 0x0000000f110a723e */ /* 0x000fe200000010ff */
        /* <DEDUP_REMOVED lines=14> */
[----:B------:R-:W-:Y:S01]  /*c840*/  F2FP.BF16.F32.PACK_AB R72, R20, R18 ;  /* 0x000000121448723e */ /* 0x000fe200000010ff */
[----:B------:R-:W-:Y:S01]  /*c850*/  FMUL.FTZ R35, R35, R7 ;  /* 0x0000000723237220 */ /* 0x000fe20000410000 */
[----:B------:R-:W-:Y:S01]  /*c860*/  FADD.FTZ R14, R127, R12 ;  /* 0x0000000c7f0e7221 */ /* 0x000fe20000010000 */
[----:B------:R-:W-:Y:S01]  /*c870*/  FADD.FTZ R74, R116, R73 ;  /* 0x00000049744a7221 */ /* 0x000fe20000010000 */
[----:B------:R-:W2:Y:S01]  /*c880*/  MUFU.EX2 R12, R95 ;  /* 0x0000005f000c7308 */ /* 0x000ea20000000800 */
[----:B------:R-:W-:Y:S01]  /*c890*/  F2FP.BF16.F32.PACK_AB R73, R130, R122 ;  /* 0x0000007a8249723e */ /* 0x000fe200000010ff */
[----:B------:R-:W-:Y:S01]  /*c8a0*/  FADD.FTZ R15, R115, R14 ;  /* 0x0000000e730f7221 */ /* 0x000fe20000010000 */
[----:B------:R-:W-:Y:S01]  /*c8b0*/  FADD.FTZ R17, R117, R74 ;  /* 0x0000004a75117221 */ /* 0x000fe20000010000 */
[----:B------:R-:W-:Y:S01]  /*c8c0*/  F2FP.BF16.F32.PACK_AB R74, R120, R21 ;  /* 0x00000015784a723e */ /* 0x000fe200000010ff */
[----:B------:R-:W-:Y:S01]  /*c8d0*/  FMUL.FTZ R38, R38, R7 ;  /* 0x0000000726267220 */ /* 0x000fe20000410000 */
[----:B------:R-:W-:Y:S01]  /*c8e0*/  FADD.FTZ R15, R118, R15 ;  /* 0x0000000f760f7221 */ /* 0x000fe20000010000 */
[----:B------:R-:W-:Y:S01]  /*c8f0*/  FADD.FTZ R18, R104, R17 ;  /* 0x0000001168127221 */ /* 0x000fe20000010000 */
[----:B------:R-:W5:Y:S01]  /*c900*/  MUFU.EX2 R14, R91 ;  /* 0x0000005b000e7308 */ /* 0x000f620000000800 */
[----:B------:R-:W-:Y:S01]  /*c910*/  F2FP.BF16.F32.PACK_AB R75, R126, R123 ;  /* 0x0000007b7e4b723e */ /* 0x000fe200000010ff */
[----:B------:R-:W-:Y:S01]  /*c920*/  FADD.FTZ R20, R106, R15 ;  /* 0x0000000f6a147221 */ /* 0x000fe20000010000 */
[----:B------:R-:W-:Y:S01]  /*c930*/  FADD.FTZ R17, R105, R18 ;  /* 0x0000001269117221 */ /* 0x000fe20000010000 */
[----:B------:R-:W-:Y:S01]  /*c940*/  F2FP.BF16.F32.PACK_AB R113, R127, R114 ;  /* 0x000000727f71723e */ /* 0x000fe200000010ff */
[-C--:B------:R-:W-:Y:S01]  /*c950*/  FMUL.FTZ R39, R39, R7.reuse ;  /* 0x0000000727277220 */ /* 0x080fe20000410000 */
[----:B------:R-:W-:Y:S01]  /*c960*/  FADD.FTZ R21, R111, R20 ;  /* 0x000000146f157221 */ /* 0x000fe20000010000 */
[----:B------:R-:W-:Y:S01]  /*c970*/  FADD.FTZ R18, R108, R17 ;  /* 0x000000116c127221 */ /* 0x000fe20000010000 */
[----:B------:R3:W3:Y:S01]  /*c980*/  MUFU.EX2 R15, R90 ;  /* 0x0000005a000f7308 */ /* 0x0006e20000000800 */
[----:B------:R-:W-:Y:S01]  /*c990*/  F2FP.BF16.F32.PACK_AB R104, R105, R104 ;  /* 0x000000686968723e */ /* 0x000fe200000010ff */
        /* <DEDUP_REMOVED lines=9> */
[----:B------:R-:W-:Y:S01]  /*ca30*/  FADD.FTZ R17, R97, R18 ;  /* 0x0000001261117221 */ /* 0x000fe20000010000 */
[----:B----4-:R-:W-:Y:S01]  /*ca40*/  F2FP.BF16.F32.PACK_AB R97, R3, R98 ;  /* 0x000000620361723e */ /* 0x010fe200000010ff */
[----:B------:R-:W-:Y:S01]  /*ca50*/  FMUL.FTZ R43, R43, R7 ;  /* 0x000000072b2b7220 */ /* 0x000fe20000410000 */
[----:B------:R-:W-:Y:S01]  /*ca60*/  FADD.FTZ R20, R3, R20 ;  /* 0x0000001403147221 */ /* 0x000fe20000010000 */
[----:B------:R-:W-:Y:S01]  /*ca70*/  FADD.FTZ R18, R100, R17 ;  /* 0x0000001164127221 */ /* 0x000fe20000010000 */
[----:B------:R-:W-:Y:S01]  /*ca80*/  F2FP.BF16.F32.PACK_AB R115, R118, R115 ;  /* 0x000000737673723e */ /* 0x000fe200000010ff */
[----:B------:R-:W-:Y:S01]  /*ca90*/  FMUL.FTZ R46, R46, R7 ;  /* 0x000000072e2e7220 */ /* 0x000fe20000410000 */
[----:B------:R-:W-:Y:S01]  /*caa0*/  FADD.FTZ R17, R99, R20 ;  /* 0x0000001463117221 */ /* 0x000fe20000010000 */
[----:B0-----:R-:W-:Y:S01]  /*cab0*/  FADD.FTZ R9, R101, R18 ;  /* 0x0000001265097221 */ /* 0x001fe20000010000 */
[C---:B------:R-:W-:Y:S01]  /*cac0*/  F2FP.BF16.F32.PACK_AB R99, R4.reuse, R99 ;  /* 0x000000630463723e */ /* 0x040fe200000010ff */
[----:B------:R4:W-:Y:S01]  /*cad0*/  STSM.16.M88.4 [R2+0x28b00], R112 ;  /* 0x028b007002007844 */ /* 0x0009e20000000200 */
[----:B------:R-:W-:Y:S01]  /*cae0*/  FADD.FTZ R17, R4, R17 ;  /* 0x0000001104117221 */ /* 0x000fe20000010000 */
[----:B------:R-:W-:Y:S01]  /*caf0*/  FADD.FTZ R8, R88, R9 ;  /* 0x0000000958087221 */ /* 0x000fe20000010000 */
[----:B------:R-:W-:Y:S01]  /*cb00*/  F2FP.BF16.F32.PACK_AB R105, R111, R106 ;  /* 0x0000006a6f69723e */ /* 0x000fe200000010ff */
[-C--:B------:R-:W-:Y:S01]  /*cb10*/  FMUL.FTZ R47, R47, R7.reuse ;  /* 0x000000072f2f7220 */ /* 0x080fe20000410000 */
[----:B-1----:R-:W-:Y:S01]  /*cb20*/  FADD.FTZ R10, R82, R17 ;  /* 0x00000011520a7221 */ /* 0x002fe20000010000 */
        /* <DEDUP_REMOVED lines=11> */
[----:B--2---:R-:W-:Y:S01]  /*cbe0*/  FADD.FTZ R3, R12, R3 ;  /* 0x000000030c037221 */ /* 0x004fe20000010000 */
[----:B------:R-:W-:Y:S01]  /*cbf0*/  FADD.FTZ R4, R80, R9 ;  /* 0x0000000950047221 */ /* 0x000fe20000010000 */
[----:B------:R-:W-:Y:S01]  /*cc00*/  F2FP.BF16.F32.PACK_AB R88, R89, R88 ;  /* 0x000000585958723e */ /* 0x000fe200000010ff */
[----:B------:R4:W-:Y:S01]  /*cc10*/  STSM.16.M88.4 [R2+0x2bb00], R96 ;  /* 0x02bb006002007844 */ /* 0x0009e20000000200 */
[----:B-----5:R-:W-:Y:S01]  /*cc20*/  FADD.FTZ R8, R14, R3 ;  /* 0x000000030e087221 */ /* 0x020fe20000010000 */
[----:B------:R-:W-:Y:S01]  /*cc30*/  FADD.FTZ R3, R81, R4 ;  /* 0x0000000451037221 */ /* 0x000fe20000010000 */
[----:B------:R-:W-:Y:S01]  /*cc40*/  F2FP.BF16.F32.PACK_AB R89, R83, R82 ;  /* 0x000000525359723e */ /* 0x000fe200000010ff */
[----:B------:R-:W-:Y:S01]  /*cc50*/  FMUL.FTZ R54, R54, R7 ;  /* 0x0000000736367220 */ /* 0x000fe20000410000 */
[----:B---3--:R-:W-:Y:S01]  /*cc60*/  F2FP.BF16.F32.PACK_AB R90, R93, R92 ;  /* 0x0000005c5d5a723e */ /* 0x008fe200000010ff */
        /* <DEDUP_REMOVED lines=12> */
[C---:B------:R-:W-:Y:S01]  /*cd30*/  FADD.FTZ R3, R124.reuse, R3 ;  /* 0x000000037c037221 */ /* 0x040fe20000010000 */
[----:B------:R-:W-:Y:S01]  /*cd40*/  F2FP.BF16.F32.PACK_AB R124, R124, R121 ;  /* 0x000000797c7c723e */ /* 0x000fe200000010ff */
[----:B------:R4:W-:Y:S01]  /*cd50*/  STSM.16.M88.4 [R2+0x2eb00], R80 ;  /* 0x02eb005002007844 */ /* 0x0009e20000000200 */
[----:B------:R-:W-:Y:S01]  /*cd60*/  F2FP.BF16.F32.PACK_AB R127, R79, R78 ;  /* 0x0000004e4f7f723e */ /* 0x000fe200000010ff */
[----:B------:R-:W-:Y:S01]  /*cd70*/  FADD.FTZ R9, R87, R9 ;  /* 0x0000000957097221 */ /* 0x000fe20000010000 */
[----:B------:R-:W-:Y:S01]  /*cd80*/  FADD.FTZ R3, R76, R3 ;  /* 0x000000034c037221 */ /* 0x000fe20000010000 */
[-C--:B------:R-:W-:Y:S01]  /*cd90*/  FMUL.FTZ R55, R55, R7.reuse ;  /* 0x0000000737377220 */ /* 0x080fe20000410000 */
        /* <DEDUP_REMOVED lines=10> */
[----:B0-----:R-:W0:Y:S01]  /*ce40*/  FENCE.VIEW.ASYNC.S ;  /* 0x00000000000073c6 */ /* 0x001e220000000000 */
        /* <DEDUP_REMOVED lines=9> */
[----:B------:R-:W-:-:S02]  /*cee0*/  IMAD.MOV.U32 R6, RZ, RZ, R13 ;  /* 0x000000ffff067224 */ /* 0x000fc400078e000d */
[----:B------:R-:W-:Y:S01]  /*cef0*/  IMAD.MOV.U32 R5, RZ, RZ, R0 ;  /* 0x000000ffff057224 */ /* 0x000fe200078e0000 */
[----:B0-----:R-:W-:Y:S01]  /*cf00*/  NOP ;  /* 0x0000000000007918 */ /* 0x001fe20000000000 */
[----:B----4-:R-:W-:Y:S05]  /*cf10*/  @P2 BRA `(.L_x_1687) ;  /* 0xffffffc800382947 */ /* 0x010fea000383ffff */
.L_x_1678:
[----:B------:R-:W-:Y:S06]  /*cf20*/  BAR.ARV 0x8, 0x1a0 ;  /* 0x0206800000007b1d */ /* 0x000fec0000002000 */
[----:B------:R-:W-:Y:S05]  /*cf30*/  @!P0 BRA `(.L_x_1688) ;  /* 0x0000000000048947 */ /* 0x000fea0003800000 */
[----:B------:R-:W-:Y:S01]  /*cf40*/  BPT.TRAP 0x1 ;  /* 0x000000040000795c */ /* 0x000fe20000300000 */
.L_x_1688:
[----:B------:R-:W-:Y:S01]  /*cf50*/  ULEA UR6, UR36, UR37, 0x3 ;  /* 0x0000002524067291 */ /* 0x000fe2000f8e183f */
[----:B------:R-:W-:-:S05]  /*cf60*/  IMAD.U32 R5, RZ, RZ, UR38 ;  /* 0x00000026ff057e24 */ /* 0x000fca000f8e00ff */
[----:B------:R-:W-:-:S04]  /*cf70*/  SHF.L.U32 R5, R5, 0x1f, RZ ;  /* 0x0000001f05057819 */ /* 0x000fc800000006ff */
[----:B------:R1:W2:Y:S01]  /*cf80*/  SYNCS.PHASECHK.TRANS64.TRYWAIT P2, [UR6+0x31c50], R5 ;  /* 0x031c5005ff0075a7 */ /* 0x0002a20008040146 */
[----:B------:R-:W-:Y:S05]  /*cf90*/  @!P0 BRA `(.L_x_1689) ;  /* 0x0000000000048947 */ /* 0x000fea0003800000 */
[----:B------:R-:W-:Y:S01]  /*cfa0*/  BPT.TRAP 0x1 ;  /* 0x000000040000795c */ /* 0x000fe20000300000 */
.L_x_1689:
[----:B--2---:R-:W-:Y:S05]  /*cfb0*/  @P2 BRA `(.L_x_1690) ;  /* 0x0000000000082947 */ /* 0x004fea0003800000 */
[----:B------:R-:W2:Y:S02]  /*cfc0*/  SYNCS.PHASECHK.TRANS64.TRYWAIT P0, [UR6+0x31c50], R5 ;  /* 0x031c5005ff0075a7 */ /* 0x000ea40008000146 */
[----:B--2---:R-:W-:Y:S05]  /*cfd0*/  @!P0 BRA `(.L_x_1691) ;  /* 0x0000007000c08947 */ /* 0x004fea0003800000 */
.L_x_1690:
[----:B------:R-:W-:Y:S01]  /*cfe0*/  UIADD3 UR37, UR37, 0x200, URZ ;  /* 0x0000020025257890 */ /* 0x000fe2000fffe03f */
[----:B------:R-:W-:Y:S01]  /*cff0*/  WARPGROUP.ARRIVE ;  /* 0x00000000000079c5 */ /* 0x000fe20000000000 */
[----:B------:R-:W-:Y:S01]  /*d000*/  ULOP3.LUT UR60, UR60, 0x10000, URZ, 0xfc, !UPT ;  /* 0x000100003c3c7892 */ /* 0x000fe2000f8efc3f */
[----:B-12---:R-:W1:Y:S01]  /*d010*/  SHFL.BFLY PT, R5, R4, 0x2, 0x1f ;  /* 0x0c401f0004057f89 */ /* 0x006e6200000e0000 */
[----:B------:R-:W-:Y:S01]  /*d020*/  USHF.R.U32.HI UR37, URZ, 0x4, UR37 ;  /* 0x000000043f257899 */ /* 0x000fe20008011625 */
[----:B------:R-:W-:Y:S01]  /*d030*/  R2UR UR7, R150 ;  /* 0x00000000960772ca */ /* 0x000fe200000e0000 */
[----:B------:R-:W-:Y:S01]  /*d040*/  UMOV UR9, 0xc0000010 ;  /* 0xc000001000097882 */ /* 0x000fe20000000000 */
[----:B------:R-:W-:Y:S01]  /*d050*/  UMOV UR11, 0x80000020 ;  /* 0x80000020000b7882 */ /* 0x000fe20000000000 */
[----:B------:R-:W-:Y:S01]  /*d060*/  ULOP3.LUT UR37, UR37, 0x3fff, URZ, 0xc0, !UPT ;  /* 0x00003fff25257892 */ /* 0x000fe2000f8ec03f */
[----:B------:R-:W2:Y:S01]  /*d070*/  SHFL.BFLY PT, R6, R3, 0x2, 0x1f ;  /* 0x0c401f0003067f89 */ /* 0x000ea200000e0000 */
[----:B------:R-:W-:Y:S01]  /*d080*/  UMOV UR8, UR60 ;  /* 0x0000003c00087c82 */ /* 0x000fe20008000000 */
[----:B------:R-:W-:Y:S01]  /*d090*/  IMAD.U32 R15, RZ, RZ, UR4 ;  /* 0x00000004ff0f7e24 */ /* 0x000fe2000f8e00ff */
[----:B------:R-:W-:Y:S01]  /*d0a0*/  ULOP3.LUT UR5, UR37, 0x2400000, URZ, 0xfc, !UPT ;  /* 0x0240000025057892 */ /* 0x000fe2000f8efc3f */
[----:B------:R-:W-:-:S03]  /*d0b0*/  IMAD.MOV.U32 R16, RZ, RZ, -0x800000 ;  /* 0xff800000ff107424 */ /* 0x000fc600078e00ff */
[----:B------:R-:W-:Y:S02]  /*d0c0*/  UIMAD UR5, UR36, 0x6c0, UR5 ;  /* 0x000006c0240578a4 */ /* 0x000fe4000f8e0205 */
[----:B------:R-:W-:Y:S02]  /*d0d0*/  UIADD3 UR36, UR36, 0x1, URZ ;  /* 0x0000000124247890 */ /* 0x000fe4000fffe03f */
[----:B------:R-:W-:Y:S02]  /*d0e0*/  UIADD3 UR7, UR7, 0x1, URZ ;  /* 0x0000000107077890 */ /* 0x000fe4000fffe03f */
[----:B------:R-:W-:Y:S01]  /*d0f0*/  UISETP.NE.AND UP0, UPT, UR36, 0x2, UPT ;  /* 0x000000022400788c */ /* 0x000fe2000bf05270 */
[----:B------:R-:W-:Y:S02]  /*d100*/  UMOV UR10, UR5 ;  /* 0x00000005000a7c82 */ /* 0x000fe40008000000 */
[----:B------:R-:W-:Y:S01]  /*d110*/  HGMMA.64x96x16.F32.BF16 R24, gdesc[UR8].tnspB, R24, gsb0 ;  /* 0x41600000081879f0 */ /* 0x000fe20008001818 */
[----:B------:R-:W-:Y:S01]  /*d120*/  UIADD3 UR8, UR60, 0x180, URZ ;  /* 0x000001803c087890 */ /* 0x000fe2000fffe03f */
[----:B-1----:R-:W-:Y:S01]  /*d130*/  FADD.FTZ R5, R5, R4 ;  /* 0x0000000405057221 */ /* 0x002fe20000010000 */
[----:B------:R-:W-:Y:S01]  /*d140*/  UIADD3 UR10, UR5, 0x40, URZ ;  /* 0x00000040050a7890 */ /* 0x000fe2000fffe03f */
[----:B------:R-:W-:Y:S01]  /*d150*/  IMAD.MOV.U32 R4, RZ, RZ, RZ ;  /* 0x000000ffff047224 */ /* 0x000fe200078e00ff */
[----:B------:R-:W-:Y:S01]  /*d160*/  UMOV UR9, 0xc0000010 ;  /* 0xc000001000097882 */ /* 0x000fe20000000000 */
[----:B------:R-:W-:Y:S01]  /*d170*/  UMOV UR11, 0x80000020 ;  /* 0x80000020000b7882 */ /* 0x000fe20000000000 */
[----:B--2---:R-:W-:Y:S01]  /*d180*/  FADD.FTZ R7, R6, R3 ;  /* 0x0000000306077221 */ /* 0x004fe20000010000 */
[----:B------:R-:W-:Y:S01]  /*d190*/  IMAD.MOV.U32 R3, RZ, RZ, -0x800000 ;  /* 0xff800000ff037424 */ /* 0x000fe200078e00ff */
[----:B------:R-:W1:Y:S01]  /*d1a0*/  SHFL.BFLY PT, R6, R5, 0x1, 0x1f ;  /* 0x0c201f0005067f89 */ /* 0x000e6200000e0000 */
[----:B------:R-:W-:Y:S01]  /*d1b0*/  IMAD.U32 R150, RZ, RZ, UR7 ;  /* 0x00000007ff967e24 */ /* 0x000fe2000f8e00ff */
[----:B------:R-:W-:-:S02]  /*d1c0*/  USEL UR36, UR36, URZ, UP0 ;  /* 0x0000003f24247287 */ /* 0x000fc40008000000 */
[----:B------:R-:W2:Y:S01]  /*d1d0*/  SHFL.BFLY PT, R8, R7, 0x1, 0x1f ;  /* 0x0c201f0007087f89 */ /* 0x000ea200000e0000 */
[----:B-1----:R-:W-:Y:S01]  /*d1e0*/  FADD.FTZ R10, R5, R6 ;  /* 0x00000006050a7221 */ /* 0x002fe20000010000 */
[----:B------:R-:W-:Y:S01]  /*d1f0*/  IMAD.U32 R5, RZ, RZ, UR4 ;  /* 0x00000004ff057e24 */ /* 0x000fe2000f8e00ff */
[----:B------:R-:W-:Y:S01]  /*d200*/  USEL UR4, URZ, 0x1, UP0 ;  /* 0x000000013f047887 */ /* 0x000fe20008000000 */
[----:B--2---:R-:W-:Y:S02]  /*d210*/  FADD.FTZ R11, R7, R8 ;  /* 0x00000008070b7221 */ /* 0x004fe40000010000 */
[----:B------:R-:W-:Y:S01]  /*d220*/  FSETP.NE.FTZ.AND P0, PT, R10, RZ, PT ;  /* 0x000000ff0a00720b */ /* 0x000fe20003f15000 */
[----:B------:R-:W-:Y:S01]  /*d230*/  IMAD.MOV.U32 R8, RZ, RZ, RZ ;  /* 0x000000ffff087224 */ /* 0x000fe200078e00ff */
[----:B------:R-:W-:Y:S01]  /*d240*/  ULOP3.LUT UR38, UR38, UR4, URZ, 0x3c, !UPT ;  /* 0x0000000426267292 */ /* 0x000fe2000f8e3c3f */
[----:B------:R-:W-:Y:S01]  /*d250*/  IMAD.U32 R7, RZ, RZ, UR6 ;  /* 0x00000006ff077e24 */ /* 0x000fe2000f8e00ff */
[----:B------:R-:W-:-:S03]  /*d260*/  FSETP.NE.FTZ.AND P2, PT, R11, RZ, PT ;  /* 0x000000ff0b00720b */ /* 0x000fc60003f55000 */
[----:B------:R-:W-:-:S05]  /*d270*/  @!P1 VIADD R7, R7, 0x31c60 ;  /* 0x00031c6007079836 */ /* 0x000fca0000000000 */
[----:B------:R-:W-:Y:S01]  /*d280*/  @!P1 PRMT R7, RZ, 0x654, R7 ;  /* 0x00000654ff079816 */ /* 0x000fe20000000007 */
[----:B------:R-:W1:Y:S01]  /*d290*/  @P0 MUFU.LG2 R6, R10 ;  /* 0x0000000a00060308 */ /* 0x000e620000000c00 */
[----:B------:R-:W-:-:S03]  /*d2a0*/  @P0 FMUL.FTZ R5, R5, 0.69314718246459960938 ;  /* 0x3f31721805050820 */ /* 0x000fc60000410000 */
[----:B------:R-:W-:-:S04]  /*d2b0*/  @P2 FMUL.FTZ R15, R15, 0.69314718246459960938 ;  /* 0x3f3172180f0f2820 */ /* 0x000fc80000410000 */
[----:B------:R-:W-:Y:S08]  /*d2c0*/  @P0 MUFU.RCP R4, R10 ;  /* 0x0000000a00040308 */ /* 0x000ff00000001000 */
[----:B------:R-:W2:Y:S01]  /*d2d0*/  @P2 MUFU.LG2 R9, R11 ;  /* 0x0000000b00092308 */ /* 0x000ea20000000c00 */
[----:B-1----:R-:W-:-:S04]  /*d2e0*/  @P0 FMUL.FTZ R6, R6, 0.69314718246459960938 ;  /* 0x3f31721806060820 */ /* 0x002fc80000410000 */
[----:B------:R-:W-:Y:S01]  /*d2f0*/  @P0 FFMA.FTZ R3, R5, R0, R6 ;  /* 0x0000000005030223 */ /* 0x000fe20000010006 */
[----:B------:R-:W-:Y:S02]  /*d300*/  PLOP3.LUT P0, PT, PT, PT, PT, 0x8, 0x0 ;  /* 0x000000000000781c */ /* 0x000fe40003f0e170 */
[----:B------:R-:W1:Y:S01]  /*d310*/  @P2 MUFU.RCP R8, R11 ;  /* 0x0000000b00082308 */ /* 0x000e620000001000 */
        /* <DEDUP_REMOVED lines=74> */
[----:B------:R-:W-:Y:S01]  /*d7c0*/  FMUL.FTZ R53, R69, R4 ;  /* 0x0000000445357220 */ /* 0x000fe20000410000 */
[-C--:B-1----:R-:W-:Y:S01]  /*d7d0*/  FMUL.FTZ R83, R26, R8.reuse ;  /* 0x000000081a537220 */ /* 0x082fe20000410000 */
[-C--:B------:R-:W-:Y:S01]  /*d7e0*/  FMUL.FTZ R14, R27, R8.reuse ;  /* 0x000000081b0e7220 */ /* 0x080fe20000410000 */
[-C--:B------:R-:W-:Y:S01]  /*d7f0*/  FMUL.FTZ R12, R30, R8.reuse ;  /* 0x000000081e0c7220 */ /* 0x080fe20000410000 */
[-C--:B------:R-:W-:Y:S01]  /*d800*/  FMUL.FTZ R65, R38, R8.reuse ;  /* 0x0000000826417220 */ /* 0x080fe20000410000 */
[-C--:B0-----:R-:W-:Y:S01]  /*d810*/  FMUL.FTZ R7, R31, R8.reuse ;  /* 0x000000081f077220 */ /* 0x081fe20000410000 */
        /* <DEDUP_REMOVED lines=23> */
[----:B------:R-:W-:-:S07]  /*d990*/  FMUL.FTZ R71, R71, R8 ;  /* 0x0000000847477220 */ /* 0x000fce0000410000 */
.L_x_1661:
        /* <DEDUP_REMOVED lines=14> */
[----:B------:R-:W-:Y:S01]  /*da80*/  R2UR UR11, R148 ;  /* 0x00000000940b72ca */ /* 0x000fe200000e0000 */
[----:B------:R-:W-:Y:S01]  /*da90*/  ULDC.64 UR8, c[0x0][0xbe0] ;  /* 0x0002f80000087ab9 */ /* 0x000fe20000000a00 */
[----:B------:R-:W-:Y:S01]  /*daa0*/  R2UR UR10, R146 ;  /* 0x00000000920a72ca */ /* 0x000fe200000e0000 */
[----:B------:R-:W-:Y:S01]  /*dab0*/  UISETP.NE.U32.AND UP0, UPT, UR8, URZ, UPT ;  /* 0x0000003f0800728c */ /* 0x000fe2000bf05070 */
[----:B------:R-:W-:Y:S01]  /*dac0*/  F2FP.BF16.F32.PACK_AB R27, R27, R42 ;  /* 0x0000002a1b1b723e */ /* 0x000fe200000010ff */
[----:B------:R-:W-:Y:S01]  /*dad0*/  ULDC.64 UR12, c[0x0][0x208] ;  /* 0x00008200000c7ab9 */ /* 0x000fe20000000a00 */
[----:B------:R-:W-:Y:S01]  /*dae0*/  F2FP.BF16.F32.PACK_AB R68, R45, R28 ;  /* 0x0000001c2d44723e */ /* 0x000fe200000010ff */
[----:B------:R-:W-:Y:S01]  /*daf0*/  UISETP.NE.AND.EX UP0, UPT, UR9, URZ, UPT, UP0 ;  /* 0x0000003f0900728c */ /* 0x000fe2000bf05300 */
[----:B------:R-:W-:Y:S02]  /*db00*/  F2FP.BF16.F32.PACK_AB R70, R53, R0 ;  /* 0x000000003546723e */ /* 0x000fe400000010ff */
[----:B------:R-:W-:-:S05]  /*db10*/  F2FP.BF16.F32.PACK_AB R71, R71, R30 ;  /* 0x0000001e4747723e */ /* 0x000fca00000010ff */
[----:B------:R-:W-:Y:S02]  /*db20*/  USHF.L.U64.HI UR11, UR10, 0x2, UR11 ;  /* 0x000000020a0b7899 */ /* 0x000fe4000801020b */
[----:B------:R-:W-:Y:S01]  /*db30*/  USHF.L.U32 UR10, UR10, 0x2, URZ ;  /* 0x000000020a0a7899 */ /* 0x000fe2000800063f */
[----:B------:R-:W-:Y:S01]  /*db40*/  UMOV UR6, UR37 ;  /* 0x0000002500067c82 */ /* 0x000fe20008000000 */
[----:B0-----:R-:W-:Y:S01]  /*db50*/  UMOV UR7, UR4 ;  /* 0x0000000400077c82 */ /* 0x001fe20008000000 */
[----:B------:R-:W-:Y:S02]  /*db60*/  IMAD.U32 R20, RZ, RZ, UR6 ;  /* 0x00000006ff147e24 */ /* 0x000fe4000f8e00ff */
[----:B------:R-:W-:Y:S01]  /*db70*/  IMAD.U32 R21, RZ, RZ, UR7 ;  /* 0x00000007ff157e24 */ /* 0x000fe2000f8e00ff */
[----:B------:R-:W-:Y:S02]  /*db80*/  ULDC.64 UR6, c[0x0][0xbd8] ;  /* 0x0002f60000067ab9 */ /* 0x000fe40000000a00 */
[----:B------:R-:W-:Y:S01]  /*db90*/  UISETP.NE.U32.AND UP1, UPT, UR6, URZ, UPT ;  /* 0x0000003f0600728c */ /* 0x000fe2000bf25070 */
[----:B------:R-:W-:Y:S01]  /*dba0*/  IMAD.WIDE R4, R153, 0x2, R20 ;  /* 0x0000000299047825 */ /* 0x000fe200078e0214 */
[----:B------:R-:W-:-:S02]  /*dbb0*/  UIADD3 UR4, UP2, UR10, UR6, URZ ;  /* 0x000000060a047290 */ /* 0x000fc4000ff5e03f */
[----:B------:R-:W-:Y:S01]  /*dbc0*/  UISETP.NE.AND.EX UP1, UPT, UR7, URZ, UPT, UP1 ;  /* 0x0000003f0700728c */ /* 0x000fe2000bf25310 */
[C---:B------:R-:W-:Y:S01]  /*dbd0*/  LOP3.LUT R11, R4.reuse, 0x180, RZ, 0xc0, !PT ;  /* 0x00000180040b7812 */ /* 0x040fe200078ec0ff */
[----:B------:R-:W-:Y:S01]  /*dbe0*/  @UP0 UIADD3 UR6, UP3, UR10, UR8, URZ ;  /* 0x000000080a060290 */ /* 0x000fe2000ff7e03f */
[C---:B------:R-:W-:Y:S01]  /*dbf0*/  IADD3 R13, P0, R4.reuse, 0x6020, RZ ;  /* 0x00006020040d7810 */ /* 0x040fe20007f1e0ff */
[----:B------:R-:W-:Y:S01]  /*dc00*/  UIADD3.X UR8, UR11, UR7, URZ, UP2, !UPT ;  /* 0x000000070b087290 */ /* 0x000fe200097fe43f */
[----:B------:R-:W-:Y:S01]  /*dc10*/  IADD3 R9, P1, R4, 0x6000, RZ ;  /* 0x0000600004097810 */ /* 0x000fe20007f3e0ff */
[----:B------:R-:W-:Y:S01]  /*dc20*/  @UP0 UIADD3.X UR7, UR11, UR9, URZ, UP3, !UPT ;  /* 0x000000090b070290 */ /* 0x000fe20009ffe43f */
[----:B------:R-:W-:Y:S02]  /*dc30*/  SHF.R.U64 R11, R11, 0x3, RZ ;  /* 0x000000030b0b7819 */ /* 0x000fe400000012ff */
[----:B------:R-:W-:Y:S02]  /*dc40*/  LOP3.LUT R8, R13, 0x180, RZ, 0xc0, !PT ;  /* 0x000001800d087812 */ /* 0x000fe400078ec0ff */
[----:B------:R-:W-:-:S02]  /*dc50*/  LOP3.LUT R10, R9, 0x180, RZ, 0xc0, !PT ;  /* 0x00000180090a7812 */ /* 0x000fc400078ec0ff */
[C---:B------:R-:W-:Y:S02]  /*dc60*/  IADD3 R51, P2, R4.reuse, 0x3020, RZ ;  /* 0x0000302004337810 */ /* 0x040fe40007f5e0ff */
[C---:B------:R-:W-:Y:S02]  /*dc70*/  IADD3 R33, P3, R4.reuse, 0x3000, RZ ;  /* 0x0000300004217810 */ /* 0x040fe40007f7e0ff */
[----:B------:R-:W-:Y:S02]  /*dc80*/  IADD3 R18, P4, R4, 0x20, RZ ;  /* 0x0000002004127810 */ /* 0x000fe40007f9e0ff */
[----:B------:R-:W-:Y:S01]  /*dc90*/  LOP3.LUT R4, R11, R4, RZ, 0x3c, !PT ;  /* 0x000000040b047212 */ /* 0x000fe200078e3cff */
[--C-:B------:R-:W-:Y:S01]  /*dca0*/  IMAD.X R11, RZ, RZ, R5.reuse, P1 ;  /* 0x000000ffff0b7224 */ /* 0x100fe200008e0605 */
[----:B------:R-:W-:Y:S01]  /*dcb0*/  SHF.R.U64 R8, R8, 0x3, RZ ;  /* 0x0000000308087819 */ /* 0x000fe200000012ff */
[--C-:B------:R-:W-:Y:S01]  /*dcc0*/  IMAD.X R15, RZ, RZ, R5.reuse, P3 ;  /* 0x000000ffff0f7224 */ /* 0x100fe200018e0605 */
[----:B------:R-:W-:Y:S01]  /*dcd0*/  SHF.R.U64 R10, R10, 0x3, RZ ;  /* 0x000000030a0a7819 */ /* 0x000fe200000012ff */
[----:B------:R-:W-:Y:S01]  /*dce0*/  IMAD.X R25, RZ, RZ, R5, P4 ;  /* 0x000000ffff197224 */ /* 0x000fe200020e0605 */
[----:B------:R-:W-:-:S02]  /*dcf0*/  MOV R32, R4 ;  /* 0x0000000400207202 */ /* 0x000fc40000000f00 */
[----:B------:R-:W-:Y:S01]  /*dd00*/  LOP3.LUT R8, R8, R13, RZ, 0x3c, !PT ;  /* 0x0000000d08087212 */ /* 0x000fe200078e3cff */
[--C-:B------:R-:W-:Y:S01]  /*dd10*/  IMAD.X R13, RZ, RZ, R5.reuse, P2 ;  /* 0x000000ffff0d7224 */ /* 0x100fe200010e0605 */
[----:B------:R-:W-:Y:S01]  /*dd20*/  LOP3.LUT R10, R10, R9, RZ, 0x3c, !PT ;  /* 0x000000090a0a7212 */ /* 0x000fe200078e3cff */
[----:B------:R-:W-:Y:S01]  /*dd30*/  IMAD.X R9, RZ, RZ, R5, P0 ;  /* 0x000000ffff097224 */ /* 0x000fe200000e0605 */
[----:B------:R-:W-:Y:S02]  /*dd40*/  F2FP.BF16.F32.PACK_AB R4, R24, R85 ;  /* 0x000000551804723e */ /* 0x000fe400000010ff */
[----:B------:R-:W-:Y:S02]  /*dd50*/  LOP3.LUT R24, R51, 0x180, RZ, 0xc0, !PT ;  /* 0x0000018033187812 */ /* 0x000fe400078ec0ff */
[----:B------:R-:W-:Y:S02]  /*dd60*/  F2FP.BF16.F32.PACK_AB R5, R14, R83 ;  /* 0x000000530e05723e */ /* 0x000fe400000010ff */
[----:B------:R-:W-:-:S02]  /*dd70*/  LOP3.LUT R17, R18, 0x180, RZ, 0xc0, !PT ;  /* 0x0000018012117812 */ /* 0x000fc400078ec0ff */
[----:B------:R-:W-:Y:S01]  /*dd80*/  LOP3.LUT R14, R33, 0x180, RZ, 0xc0, !PT ;  /* 0x00000180210e7812 */ /* 0x000fe200078ec0ff */
[----:B------:R0:W-:Y:S01]  /*dd90*/  STSM.16.M88.4 [R32], R4 ;  /* 0x0000000420007844 */ /* 0x0001e20000000200 */
[----:B------:R-:W-:Y:S02]  /*dda0*/  SHF.R.U64 R24, R24, 0x3, RZ ;  /* 0x0000000318187819 */ /* 0x000fe400000012ff */
[----:B------:R-:W-:Y:S02]  /*ddb0*/  SHF.R.U64 R17, R17, 0x3, RZ ;  /* 0x0000000311117819 */ /* 0x000fe400000012ff */
[----:B------:R-:W-:Y:S02]  /*ddc0*/  SHF.R.U64 R14, R14, 0x3, RZ ;  /* 0x000000030e0e7819 */ /* 0x000fe400000012ff */
[----:B------:R-:W-:Y:S02]  /*ddd0*/  LOP3.LUT R12, R24, R51, RZ, 0x3c, !PT ;  /* 0x00000033180c7212 */ /* 0x000fe400078e3cff */
[----:B------:R-:W-:-:S02]  /*dde0*/  LOP3.LUT R24, R17, R18, RZ, 0x3c, !PT ;  /* 0x0000001211187212 */ /* 0x000fc400078e3cff */
[----:B------:R-:W-:Y:S02]  /*ddf0*/  LOP3.LUT R14, R14, R33, RZ, 0x3c, !PT ;  /* 0x000000210e0e7212 */ /* 0x000fe400078e3cff */
[----:B------:R-:W-:Y:S02]  /*de00*/  MOV R17, R8 ;  /* 0x0000000800117202 */ /* 0x000fe40000000f00 */
[----:B------:R-:W-:Y:S02]  /*de10*/  MOV R18, R10 ;  /* 0x0000000a00127202 */ /* 0x000fe40000000f00 */
[----:B------:R-:W-:Y:S02]  /*de20*/  MOV R34, R24 ;  /* 0x0000001800227202 */ /* 0x000fe40000000f00 */
[----:B------:R-:W-:Y:S02]  /*de30*/  F2FP.BF16.F32.PACK_AB R8, R76, R75 ;  /* 0x0000004b4c08723e */ /* 0x000fe400000010ff */
[----:B------:R-:W-:-:S02]  /*de40*/  F2FP.BF16.F32.PACK_AB R9, R64, R69 ;  /* 0x000000454009723e */ /* 0x000fc400000010ff */
[----:B------:R-:W-:Y:S02]  /*de50*/  F2FP.BF16.F32.PACK_AB R10, R79, R74 ;  /* 0x0000004a4f0a723e */ /* 0x000fe400000010ff */
[----:B------:R-:W-:Y:S02]  /*de60*/  F2FP.BF16.F32.PACK_AB R11, R60, R65 ;  /* 0x000000413c0b723e */ /* 0x000fe400000010ff */
[----:B------:R-:W-:Y:S02]  /*de70*/  MOV R33, R14 ;  /* 0x0000000e00217202 */ /* 0x000fe40000000f00 */
[----:B0-----:R-:W-:Y:S01]  /*de80*/  F2FP.BF16.F32.PACK_AB R4, R78, R73 ;  /* 0x000000494e04723e */ /* 0x001fe200000010ff */
[----:B------:R-:W-:Y:S01]  /*de90*/  STSM.16.M88.4 [R34], R8 ;  /* 0x0000000822007844 */ /* 0x000fe20000000200 */
[----:B------:R-:W-:Y:S02]  /*dea0*/  F2FP.BF16.F32.PACK_AB R5, R56, R61 ;  /* 0x0000003d3805723e */ /* 0x000fe400000010ff */
[----:B------:R-:W-:-:S02]  /*deb0*/  F2FP.BF16.F32.PACK_AB R6, R77, R72 ;  /* 0x000000484d06723e */ /* 0x000fc400000010ff */
[----:B------:R-:W-:Y:S02]  /*dec0*/  F2FP.BF16.F32.PACK_AB R7, R52, R57 ;  /* 0x000000393407723e */ /* 0x000fe400000010ff */
[----:B------:R-:W-:Y:S02]  /*ded0*/  MOV R32, R12 ;  /* 0x0000000c00207202 */ /* 0x000fe40000000f00 */
[----:B------:R-:W-:Y:S01]  /*dee0*/  F2FP.BF16.F32.PACK_AB R12, R49, R40 ;  /* 0x00000028310c723e */ /* 0x000fe200000010ff */
[----:B------:R0:W-:Y:S01]  /*def0*/  STSM.16.M88.4 [R33], R4 ;  /* 0x0000000421007844 */ /* 0x0001e20000000200 */
[----:B------:R-:W-:Y:S02]  /*df00*/  F2FP.BF16.F32.PACK_AB R13, R47, R50 ;  /* 0x000000322f0d723e */ /* 0x000fe400000010ff */
[----:B------:R-:W-:Y:S02]  /*df10*/  F2FP.BF16.F32.PACK_AB R14, R48, R37 ;  /* 0x00000025300e723e */ /* 0x000fe400000010ff */
[----:B------:R-:W-:-:S02]  /*df20*/  F2FP.BF16.F32.PACK_AB R15, R43, R46 ;  /* 0x0000002e2b0f723e */ /* 0x000fc400000010ff */
[----:B------:R-:W-:Y:S02]  /*df30*/  F2FP.BF16.F32.PACK_AB R25, R26, R39 ;  /* 0x000000271a19723e */ /* 0x000fe400000010ff */
[----:B------:R-:W-:Y:S01]  /*df40*/  F2FP.BF16.F32.PACK_AB R24, R41, R36 ;  /* 0x000000242918723e */ /* 0x000fe200000010ff */
[----:B------:R1:W-:Y:S01]  /*df50*/  STSM.16.M88.4 [R32], R12 ;  /* 0x0000000c20007844 */ /* 0x0003e20000000200 */
[----:B------:R-:W-:Y:S02]  /*df60*/  F2FP.BF16.F32.PACK_AB R26, R44, R29 ;  /* 0x0000001d2c1a723e */ /* 0x000fe400000010ff */
[----:B------:R-:W-:Y:S02]  /*df70*/  F2FP.BF16.F32.PACK_AB R69, R31, R38 ;  /* 0x000000261f45723e */ /* 0x000fe400000010ff */
[----:B------:R-:W-:Y:S01]  /*df80*/  PLOP3.LUT P0, PT, PT, PT, UP1, 0x80, 0x0 ;  /* 0x000000000000781c */ /* 0x000fe20003f0f018 */
[----:B------:R1:W-:Y:S01]  /*df90*/  STSM.16.M88.4 [R18], R24 ;  /* 0x0000001812007844 */ /* 0x0003e20000000200 */
[----:B------:R-:W-:Y:S01]  /*dfa0*/  PLOP3.LUT P1, PT, PT, PT, UP0, 0x80, 0x0 ;  /* 0x000000000000781c */ /* 0x000fe20003f2f008 */
[----:B0-----:R-:W-:-:S02]  /*dfb0*/  IMAD.U32 R4, RZ, RZ, UR4 ;  /* 0x00000004ff047e24 */ /* 0x001fc4000f8e00ff */
[----:B------:R1:W-:Y:S01]  /*dfc0*/  STSM.16.M88.4 [R17], R68 ;  /* 0x0000004411007844 */ /* 0x0003e20000000200 */
[----:B------:R-:W-:Y:S02]  /*dfd0*/  IMAD.U32 R6, RZ, RZ, UR6 ;  /* 0x00000006ff067e24 */ /* 0x000fe4000f8e00ff */
[----:B------:R-:W-:Y:S01]  /*dfe0*/  IMAD.U32 R5, RZ, RZ, UR8 ;  /* 0x00000008ff057e24 */ /* 0x000fe2000f8e00ff */
[----:B------:R-:W-:Y:S01]  /*dff0*/  BAR.SYNC.DEFER_BLOCKING 0x1, 0x180 ;  /* 0x0046000000007b1d */ /* 0x000fe20000010000 */
[----:B------:R-:W-:-:S05]  /*e000*/  IMAD.U32 R7, RZ, RZ, UR7 ;  /* 0x00000007ff077e24 */ /* 0x000fca000f8e00ff */
[----:B------:R-:W2:Y:S04]  /*e010*/  @P0 LDG.E R0, desc[UR12][R4.64] ;  /* 0x0000000c04000981 */ /* 0x000ea8000c1e1900 */
[----:B------:R-:W3:Y:S01]  /*e020*/  @P1 LDG.E R6, desc[UR12][R6.64] ;  /* 0x0000000c06061981 */ /* 0x000ee2000c1e1900 */
[----:B------:R-:W-:Y:S01]  /*e030*/  IMAD R9, R144, 0x20, R19 ;  /* 0x0000002090097824 */ /* 0x000fe200078e0213 */
[----:B------:R-:W-:Y:S01]  /*e040*/  UMOV UR4, URZ ;  /* 0x0000003f00047c82 */ /* 0x000fe20008000000 */
[----:B------:R-:W-:Y:S02]  /*e050*/  ULDC UR10, c[0x0][0xa88] ;  /* 0x0002a200000a7ab9 */ /* 0x000fe40000000800 */
[----:B------:R-:W-:-:S03]  /*e060*/  IMAD.WIDE R20, R9, 0x2, R20 ;  /* 0x0000000209147825 */ /* 0x000fc600078e0214 */
[----:B------:R-:W-:Y:S02]  /*e070*/  IADD3 R9, P6, R20, 0x1800, RZ ;  /* 0x0000180014097810 */ /* 0x000fe40007fde0ff */
[----:B--2---:R-:W-:Y:S02]  /*e080*/  @P0 R2UR UR4, R0 ;  /* 0x00000000000402ca */ /* 0x004fe400000e0000 */
[----:B---3--:R-:W-:Y:S01]  /*e090*/  @P1 R2UR UR10, R6 ;  /* 0x00000000060a12ca */ /* 0x008fe200000e0000 */
[----:B-1----:R-:W-:-:S14]  /*e0a0*/  @P1 BRA `(.L_x_1694) ;  /* 0x00000000001c1947 */ /* 0x002fdc0003800000 */
[----:B------:R-:W-:Y:S05]  /*e0b0*/  @!P0 BRA `(.L_x_1694) ;  /* 0x0000000000188947 */ /* 0x000fea0003800000 */
[----:B------:R-:W-:Y:S02]  /*e0c0*/  ULDC.64 UR6, c[0x0][0x208] ;  /* 0x0000820000067ab9 */ /* 0x000fe40000000a00 */
[----:B------:R-:W2:Y:S04]  /*e0d0*/  LDG.E R6, desc[UR6][R4.64] ;  /* 0x0000000604067981 */ /* 0x000ea8000c1e1900 */
[----:B------:R-:W3:Y:S01]  /*e0e0*/  LDG.E R0, desc[UR6][R4.64+0x4] ;  /* 0x0000040604007981 */ /* 0x000ee2000c1e1900 */
[----:B--2---:R-:W-:Y:S02]  /*e0f0*/  R2UR UR6, R6 ;  /* 0x00000000060672ca */ /* 0x004fe400000e0000 */
[----:B---3--:R-:W-:-:S13]  /*e100*/  R2UR UR10, R0 ;  /* 0x00000000000a72ca */ /* 0x008fda00000e0000 */
[----:B------:R-:W-:-:S12]  /*e110*/  UIADD3 UR10, -UR6, UR10, URZ ;  /* 0x0000000a060a7290 */ /* 0x000fd8000fffe13f */
.L_x_1694:
[----:B------:R-:W-:Y:S01]  /*e120*/  R2UR UR18, R147 ;  /* 0x00000000931272ca */ /* 0x000fe200000e0000 */
[----:B------:R-:W-:Y:S01]  /*e130*/  ULDC.64 UR12, c[0x0][0xb70] ;  /* 0x0002dc00000c7ab9 */ /* 0x000fe20000000a00 */
[----:B------:R-:W-:Y:S01]  /*e140*/  R2UR UR16, R148 ;  /* 0x00000000941072ca */ /* 0x000fe200000e0000 */
[----:B------:R-:W-:Y:S01]  /*e150*/  USHF.R.S32.HI UR7, URZ, 0x1f, UR4 ;  /* 0x0000001f3f077899 */ /* 0x000fe20008011404 */
[----:B------:R-:W-:Y:S01]  /*e160*/  R2UR UR15, R146 ;  /* 0x00000000920f72ca */ /* 0x000fe200000e0000 */
[----:B------:R-:W-:Y:S01]  /*e170*/  UMOV UR6, UR4 ;  /* 0x0000000400067c82 */ /* 0x000fe20008000000 */
[----:B------:R-:W-:Y:S01]  /*e180*/  LOP3.LUT R4, R9, 0x180, RZ, 0xc0, !PT ;  /* 0x0000018009047812 */ /* 0x000fe200078ec0ff */
[----:B------:R-:W-:Y:S01]  /*e190*/  ULDC.64 UR20, c[0x0][0x208] ;  /* 0x0000820000147ab9 */ /* 0x000fe20000000a00 */
[----:B------:R-:W-:Y:S02]  /*e1a0*/  R2UR UR17, R149 ;  /* 0x00000000951172ca */ /* 0x000fe400000e0000 */
[----:B------:R-:W-:-:S02]  /*e1b0*/  SHF.R.U64 R4, R4, 0x3, RZ ;  /* 0x0000000304047819 */ /* 0x000fc400000012ff */
[----:B------:R-:W-:Y:S01]  /*e1c0*/  LOP3.LUT P0, RZ, R151, 0x3, RZ, 0xc0, !PT ;  /* 0x0000000397ff7812 */ /* 0x000fe2000780c0ff */
[----:B------:R-:W-:Y:S01]  /*e1d0*/  USHF.R.S32.HI UR14, URZ, 0x1f, UR18 ;  /* 0x0000001f3f0e7899 */ /* 0x000fe20008011412 */
[----:B------:R-:W-:Y:S01]  /*e1e0*/  LOP3.LUT R4, R4, R9, RZ, 0x3c, !PT ;  /* 0x0000000904047212 */ /* 0x000fe200078e3cff */
[----:B------:R-:W-:Y:S01]  /*e1f0*/  USEL UR16, UR16, URZ, !UP1 ;  /* 0x0000003f10107287 */ /* 0x000fe2000c800000 */
[C---:B------:R-:W-:Y:S01]  /*e200*/  IADD3 R9, P4, R20.reuse, 0x4800, RZ ;  /* 0x0000480014097810 */ /* 0x040fe20007f9e0ff */
[----:B------:R-:W-:Y:S01]  /*e210*/  UIMAD UR11, UR14, UR12, URZ ;  /* 0x0000000c0e0b72a4 */ /* 0x000fe2000f8e023f */
[----:B------:R-:W-:Y:S01]  /*e220*/  IADD3 R29, P5, R20, 0x3000, RZ ;  /* 0x00003000141d7810 */ /* 0x000fe20007fbe0ff */
[----:B------:R-:W-:Y:S01]  /*e230*/  UIMAD.WIDE.U32 UR8, UR18, UR12, UR6 ;  /* 0x0000000c120872a5 */ /* 0x000fe2000f8e0006 */
[----:B------:R-:W-:Y:S01]  /*e240*/  LOP3.LUT R8, R9, 0x180, RZ, 0xc0, !PT ;  /* 0x0000018009087812 */ /* 0x000fe200078ec0ff */
[----:B------:R-:W-:Y:S01]  /*e250*/  UIMAD UR11, UR18, UR13, UR11 ;  /* 0x0000000d120b72a4 */ /* 0x000fe2000f8e020b */
[----:B------:R-:W-:Y:S01]  /*e260*/  IMAD.U32 R0, RZ, RZ, UR17 ;  /* 0x00000011ff007e24 */ /* 0x000fe2000f8e00ff */
[----:B------:R-:W-:Y:S01]  /*e270*/  USEL UR15, UR15, URZ, !UP1 ;  /* 0x0000003f0f0f7287 */ /* 0x000fe2000c800000 */
[----:B------:R-:W-:Y:S01]  /*e280*/  SHF.R.U64 R8, R8, 0x3, RZ ;  /* 0x0000000308087819 */ /* 0x000fe200000012ff */
[----:B------:R-:W-:Y:S01]  /*e290*/  ULDC.64 UR12, c[0x0][0xb78] ;  /* 0x0002de00000c7ab9 */ /* 0x000fe20000000a00 */
[----:B------:R-:W-:Y:S01]  /*e2a0*/  UIADD3 UR9, UR9, UR11, URZ ;  /* 0x0000000b09097290 */ /* 0x000fe2000fffe03f */
[----:B------:R-:W-:Y:S01]  /*e2b0*/  IMAD R7, R0, 0xc0, R23 ;  /* 0x000000c000077824 */ /* 0x000fe200078e0217 */
[----:B------:R-:W-:Y:S01]  /*e2c0*/  UIMAD UR6, UR16, UR12, URZ ;  /* 0x0000000c100672a4 */ /* 0x000fe2000f8e023f */
[----:B------:R-:W-:Y:S01]  /*e2d0*/  LOP3.LUT R8, R8, R9, RZ, 0x3c, !PT ;  /* 0x0000000908087212 */ /* 0x000fe200078e3cff */
[----:B------:R-:W-:Y:S01]  /*e2e0*/  UIMAD.WIDE.U32 UR8, UR15, UR12, UR8 ;  /* 0x0000000c0f0872a5 */ /* 0x000fe2000f8e0008 */
[----:B------:R-:W-:Y:S01]  /*e2f0*/  IADD3 R37, P3, R20, 0x6000, RZ ;  /* 0x0000600014257810 */ /* 0x000fe20007f7e0ff */
[----:B------:R-:W-:Y:S01]  /*e300*/  UIMAD UR6, UR15, UR13, UR6 ;  /* 0x0000000d0f0672a4 */ /* 0x000fe2000f8e0206 */
[----:B------:R-:W-:-:S02]  /*e310*/  SHF.R.S32.HI R0, RZ, 0x1f, R7 ;  /* 0x0000001fff007819 */ /* 0x000fc40000011407 */
[----:B------:R-:W-:Y:S01]  /*e320*/  ULDC.64 UR12, c[0x0][0xb40] ;  /* 0x0002d000000c7ab9 */ /* 0x000fe20000000a00 */
[----:B------:R-:W-:Y:S02]  /*e330*/  IADD3 R5, P1, R7, UR8, RZ ;  /* 0x0000000807057c10 */ /* 0x000fe4000ff3e0ff */
[----:B------:R-:W-:Y:S01]  /*e340*/  IMAD.U32 R9, RZ, RZ, UR6 ;  /* 0x00000006ff097e24 */ /* 0x000fe2000f8e00ff */
[----:B------:R-:W-:Y:S02]  /*e350*/  LOP3.LUT R28, R29, 0x180, RZ, 0xc0, !PT ;  /* 0x000001801d1c7812 */ /* 0x000fe400078ec0ff */
[----:B------:R-:W-:Y:S02]  /*e360*/  LEA R40, P2, R5, UR12, 0x2 ;  /* 0x0000000c05287c11 */ /* 0x000fe4000f8410ff */
[----:B------:R-:W-:Y:S01]  /*e370*/  IADD3.X R6, R0, UR9, R9, P1, !PT ;  /* 0x0000000900067c10 */ /* 0x000fe20008ffe409 */
[C---:B------:R-:W-:Y:S01]  /*e380*/  VIADD R0, R7.reuse, 0x8 ;  /* 0x0000000807007836 */ /* 0x040fe20000000000 */
[----:B------:R-:W-:Y:S01]  /*e390*/  ISETP.GE.OR P1, PT, R7, UR10, P0 ;  /* 0x0000000a07007c0c */ /* 0x000fe20008726670 */
[----:B------:R-:W-:Y:S01]  /*e3a0*/  ULDC.64 UR8, c[0x0][0xaa0] ;  /* 0x0002a80000087ab9 */ /* 0x000fe20000000a00 */
[----:B------:R-:W-:Y:S01]  /*e3b0*/  LEA.HI.X R41, R5, UR13, R6, 0x2, P2 ;  /* 0x0000000d05297c11 */ /* 0x000fe200090f1406 */
[----:B------:R-:W-:Y:S01]  /*e3c0*/  IMAD.X R5, RZ, RZ, R21, P6 ;  /* 0x000000ffff057224 */ /* 0x000fe200030e0615 */
[----:B------:R-:W-:-:S02]  /*e3d0*/  IADD3 R7, P2, R20, 0x7800, RZ ;  /* 0x0000780014077810 */ /* 0x000fc40007f5e0ff */
[----:B------:R-:W-:Y:S02]  /*e3e0*/  LOP3.LUT R36, R37, 0x180, RZ, 0xc0, !PT ;  /* 0x0000018025247812 */ /* 0x000fe400078ec0ff */
[----:B------:R-:W-:Y:S01]  /*e3f0*/  LOP3.LUT R9, R20, 0x180, RZ, 0xc0, !PT ;  /* 0x0000018014097812 */ /* 0x000fe200078ec0ff */
[----:B------:R-:W-:Y:S01]  /*e400*/  IMAD.X R13, RZ, RZ, R21, P2 ;  /* 0x000000ffff0d7224 */ /* 0x000fe200010e0615 */
[----:B------:R-:W-:Y:S02]  /*e410*/  ISETP.GE.OR P0, PT, R0, UR10, P0 ;  /* 0x0000000a00007c0c */ /* 0x000fe40008706670 */
[----:B------:R-:W-:Y:S02]  /*e420*/  LOP3.LUT R0, R7, 0x180, RZ, 0xc0, !PT ;  /* 0x0000018007007812 */ /* 0x000fe400078ec0ff */
[----:B------:R-:W-:Y:S01]  /*e430*/  SHF.R.U64 R28, R28, 0x3, RZ ;  /* 0x000000031c1c7819 */ /* 0x000fe200000012ff */
[----:B------:R-:W-:Y:S01]  /*e440*/  UIMAD UR6, UR7, UR8, URZ ;  /* 0x00000008070672a4 */ /* 0x000fe2000f8e023f */
[----:B------:R-:W-:Y:S01]  /*e450*/  SHF.R.U64 R36, R36, 0x3, RZ ;  /* 0x0000000324247819 */ /* 0x000fe200000012ff */
[----:B------:R-:W-:Y:S01]  /*e460*/  IMAD.U32 R17, RZ, RZ, UR8 ;  /* 0x00000008ff117e24 */ /* 0x000fe2000f8e00ff */
[----:B------:R-:W-:Y:S01]  /*e470*/  SHF.R.U64 R9, R9, 0x3, RZ ;  /* 0x0000000309097819 */ /* 0x000fe200000012ff */
[----:B------:R-:W-:Y:S01]  /*e480*/  IMAD.MOV.U32 R32, RZ, RZ, R19 ;  /* 0x000000ffff207224 */ /* 0x000fe200078e0013 */
[----:B------:R-:W-:Y:S01]  /*e490*/  SHF.R.U64 R0, R0, 0x3, RZ ;  /* 0x0000000300007819 */ /* 0x000fe200000012ff */
[----:B------:R-:W-:Y:S01]  /*e4a0*/  @!P1 STG.E desc[UR20][R40.64], R3 ;  /* 0x0000000328009986 */ /* 0x000fe2000c101914 */
[----:B------:R-:W-:Y:S01]  /*e4b0*/  LOP3.LUT R28, R28, R29, RZ, 0x3c, !PT ;  /* 0x0000001d1c1c7212 */ /* 0x000fe200078e3cff */
[--C-:B------:R-:W-:Y:S01]  /*e4c0*/  IMAD.X R29, RZ, RZ, R21.reuse, P5 ;  /* 0x000000ffff1d7224 */ /* 0x100fe200028e0615 */
[----:B------:R-:W-:Y:S01]  /*e4d0*/  LOP3.LUT R36, R36, R37, RZ, 0x3c, !PT ;  /* 0x0000002524247212 */ /* 0x000fe200078e3cff */
[--C-:B------:R-:W-:Y:S01]  /*e4e0*/  IMAD.X R37, RZ, RZ, R21.reuse, P3 ;  /* 0x000000ffff257224 */ /* 0x100fe200018e0615 */
[----:B------:R-:W-:Y:S01]  /*e4f0*/  LOP3.LUT R20, R9, R20, RZ, 0x3c, !PT ;  /* 0x0000001409147212 */ /* 0x000fe200078e3cff */
[----:B------:R-:W-:Y:S01]  /*e500*/  IMAD.X R9, RZ, RZ, R21, P4 ;  /* 0x000000ffff097224 */ /* 0x000fe200020e0615 */
[----:B------:R-:W-:Y:S01]  /*e510*/  LOP3.LUT R12, R0, R7, RZ, 0x3c, !PT ;  /* 0x00000007000c7212 */ /* 0x000fe200078e3cff */
[----:B------:R0:W-:Y:S01]  /*e520*/  @!P0 STG.E desc[UR20][R40.64+0x20], R16 ;  /* 0x0000201028008986 */ /* 0x0001e2000c101914 */
[----:B------:R-:W-:Y:S01]  /*e530*/  SHF.R.S32.HI R33, RZ, 0x1f, R19 ;  /* 0x0000001fff217819 */ /* 0x000fe20000011413 */
[----:B------:R-:W-:-:S02]  /*e540*/  UIMAD UR6, UR4, UR9, UR6 ;  /* 0x00000009040672a4 */ /* 0x000fc4000f8e0206 */
[----:B------:R1:W5:Y:S01]  /*e550*/  LD.E.128 R24, desc[UR20][R20.64] ;  /* 0x0000001414187980 */ /* 0x000362000c101d00 */
[----:B------:R-:W-:-:S03]  /*e560*/  ULDC.64 UR8, c[0x0][0xae0] ;  /* 0x0002b80000087ab9 */ /* 0x000fc60000000a00 */
        /* <DEDUP_REMOVED lines=8> */
[----:B------:R-:W-:Y:S01]  /*e5f0*/  UIMAD UR10, UR17, -0xc0, UR10 ;  /* 0xffffff40110a78a4 */ /* 0x000fe2000f8e020a */
[----:B------:R-:W-:Y:S01]  /*e600*/  @!PT LDS RZ, [RZ] ;  /* 0x00000000fffff984 */ /* 0x000fe20000000800 */
[----:B------:R-:W-:Y:S01]  /*e610*/  @!PT LDS RZ, [RZ] ;  /* 0x00000000fffff984 */ /* 0x000fe20000000800 */
[----:B------:R-:W-:Y:S01]  /*e620*/  @!PT LDS RZ, [RZ] ;  /* 0x00000000fffff984 */ /* 0x000fe20000000800 */
[----:B------:R-:W-:Y:S01]  /*e630*/  @!PT LDS RZ, [RZ] ;  /* 0x00000000fffff984 */ /* 0x000fe20000000800 */
[----:B------:R0:W-:Y:S06]  /*e640*/  MEMBAR.ALL.CTA ;  /* 0x0000000000007992 */ /* 0x0001ec0000008000 */
[----:B0-----:R-:W0:Y:S01]  /*e650*/  FENCE.VIEW.ASYNC.S ;  /* 0x00000000000073c6 */ /* 0x001e220000000000 */
[----:B------:R-:W-:Y:S01]  /*e660*/  IMAD.U32 R3, RZ, RZ, UR8 ;  /* 0x00000008ff037e24 */ /* 0x000fe2000f8e00ff */
[----:B------:R-:W-:Y:S01]  /*e670*/  UIMAD UR6, UR18, UR9, UR4 ;  /* 0x00000009120672a4 */ /* 0x000fe2000f8e0204 */
[C---:B------:R-:W-:Y:S01]  /*e680*/  VIADD R0, R144.reuse, 0x60 ;  /* 0x0000006090007836 */ /* 0x040fe20000000000 */
[----:B------:R-:W-:Y:S01]  /*e690*/  UIADD3 UR4, UR37, 0x31c20, URZ ;  /* 0x00031c2025047890 */ /* 0x000fe2000fffe03f */
[----:B------:R-:W-:Y:S01]  /*e6a0*/  IMAD.WIDE.U32 R16, R3, UR18, R16 ;  /* 0x0000001203107c25 */ /* 0x000fe2000f8e0010 */
[----:B------:R-:W-:Y:S01]  /*e6b0*/  ULDC.64 UR8, c[0x0][0xae8] ;  /* 0x0002ba0000087ab9 */ /* 0x000fe20000000a00 */
[----:B------:R-:W-:Y:S01]  /*e6c0*/  ISETP.GE.AND P0, PT, R144, UR10, PT ;  /* 0x0000000a90007c0c */ /* 0x000fe2000bf06270 */
[----:B------:R-:W-:Y:S01]  /*e6d0*/  UPRMT UR4, URZ, 0x654, UR4 ;  /* 0x000006543f047896 */ /* 0x000fe20008000004 */
[----:B------:R-:W-:Y:S01]  /*e6e0*/  VIADD R17, R17, UR6 ;  /* 0x0000000611117c36 */ /* 0x000fe20008000000 */
[----:B------:R-:W-:-:S02]  /*e6f0*/  UIMAD UR6, UR16, UR8, URZ ;  /* 0x00000008100672a4 */ /* 0x000fc4000f8e023f */
[----:B------:R-:W-:Y:S01]  /*e700*/  IMAD.U32 R33, RZ, RZ, UR8 ;  /* 0x00000008ff217e24 */ /* 0x000fe2000f8e00ff */
[----:B------:R-:W-:Y:S01]  /*e710*/  SHF.R.S32.HI R145, RZ, 0x1f, R144 ;  /* 0x0000001fff917819 */ /* 0x000fe20000011490 */
[----:B-1----:R-:W-:Y:S01]  /*e720*/  IMAD.U32 R21, RZ, RZ, UR17 ;  /* 0x00000011ff157e24 */ /* 0x002fe2000f8e00ff */
[----:B------:R-:W-:Y:S02]  /*e730*/  UIMAD UR6, UR15, UR9, UR6 ;  /* 0x000000090f0672a4 */ /* 0x000fe4000f8e0206 */
[----:B------:R-:W-:Y:S01]  /*e740*/  IMAD.WIDE.U32 R32, R33, UR15, R16 ;  /* 0x0000000f21207c25 */ /* 0x000fe2000f8e0010 */
[----:B------:R-:W-:Y:S01]  /*e750*/  BSSY B1, `(.L_x_1695) ;  /* 0x000001a000017945 */ /* 0x000fe20003800000 */
[----:B------:R-:W-:Y:S02]  /*e760*/  ISETP.GE.AND P3, PT, R0, UR10, PT ;  /* 0x0000000a00007c0c */ /* 0x000fe4000bf66270 */
        /* <DEDUP_REMOVED lines=24> */
.L_x_1696:
[----:B------:R-:W-:Y:S05]  /*e8f0*/  BSYNC B1 ;  /* 0x0000000000017941 */ /* 0x000fea0003800000 */
.L_x_1695:
[----:B------:R-:W-:Y:S05]  /*e900*/  @P3 BRA `(.L_x_1697) ;  /* 0x0000000800b83947 */ /* 0x000fea0003800000 */
[----:B------:R-:W-:Y:S01]  /*e910*/  IADD3 R3, P0, R20, 0x60, RZ ;  /* 0x0000006014037810 */ /* 0x000fe20007f1e0ff */
[----:B------:R-:W-:Y:S01]  /*e920*/  ULDC.64 UR6, c[0x0][0xad8] ;  /* 0x0002b60000067ab9 */ /* 0x000fe20000000a00 */
[----:B------:R-:W-:Y:S01]  /*e930*/  IMAD.MOV.U32 R16, RZ, RZ, R32 ;  /* 0x000000ffff107224 */ /* 0x000fe200078e0020 */
[----:B------:R-:W-:Y:S01]  /*e940*/  ULDC UR4, c[0x0][0xa8c] ;  /* 0x0002a30000047ab9 */ /* 0x000fe20000000800 */
[----:B------:R-:W-:Y:S01]  /*e950*/  IMAD.MOV.U32 R17, RZ, RZ, R43 ;  /* 0x000000ffff117224 */ /* 0x000fe200078e002b */
[C---:B------:R-:W-:Y:S01]  /*e960*/  ISETP.GE.AND P1, PT, R19.reuse, UR4, PT ;  /* 0x0000000413007c0c */ /* 0x040fe2000bf26270 */
[----:B------:R-:W-:Y:S01]  /*e970*/  IMAD.X R20, RZ, RZ, R21, P0 ;  /* 0x000000ffff147224 */ /* 0x000fe200000e0615 */
[----:B------:R-:W-:Y:S01]  /*e980*/  ULDC.64 UR8, c[0x0][0x208] ;  /* 0x0000820000087ab9 */ /* 0x000fe20000000a00 */
        /* <DEDUP_REMOVED lines=11> */
[----:B-----5:R2:W-:Y:S04]  /*ea40*/  @!P1 STG.E.128 desc[UR8][R20.64], R4 ;  /* 0x0000000414009986 */ /* 0x0205e8000c101d08 */
[----:B------:R2:W-:Y:S06]  /*ea50*/  @!P2 STG.E.128 desc[UR8][R20.64+0x40], R8 ;  /* 0x000040081400a986 */ /* 0x0005ec000c101d08 */
[----:B------:R-:W-:Y:S05]  /*ea60*/  @P0 BRA `(.L_x_1697) ;  /* 0x0000000800600947 */ /* 0x000fea0003800000 */
[----:B------:R-:W-:Y:S02]  /*ea70*/  ULDC.64 UR6, c[0x0][0x208] ;  /* 0x0000820000067ab9 */ /* 0x000fe40000000a00 */
[----:B------:R3:W-:Y:S01]  /*ea80*/  STG.E.128 desc[UR6][R20.64+0x80], R12 ;  /* 0x0000800c14007986 */ /* 0x0007e2000c101d06 */
[----:B------:R-:W-:Y:S05]  /*ea90*/  BRA `(.L_x_1697) ;  /* 0x0000000800547947 */ /* 0x000fea0003800000 */
.L_x_1693:
[----:B------:R-:W-:Y:S01]  /*eaa0*/  R2UR UR8, R148 ;  /* 0x00000000940872ca */ /* 0x000fe200000e0000 */
[----:B------:R-:W-:Y:S01]  /*eab0*/  ULDC.64 UR6, c[0x0][0xbe0] ;  /* 0x0002f80000067ab9 */ /* 0x000fe20000000a00 */
[----:B------:R-:W-:Y:S01]  /*eac0*/  R2UR UR4, R146 ;  /* 0x00000000920472ca */ /* 0x000fe200000e0000 */
[----:B------:R-:W-:Y:S01]  /*ead0*/  UISETP.NE.U32.AND UP0, UPT, UR6, URZ, UPT ;  /* 0x0000003f0600728c */ /* 0x000fe2000bf05070 */
[----:B------:R-:W-:-:S03]  /*eae0*/  ULDC.64 UR12, c[0x0][0x208] ;  /* 0x00008200000c7ab9 */ /* 0x000fc60000000a00 */
[----:B------:R-:W-:-:S06]  /*eaf0*/  UISETP.NE.AND.EX UP1, UPT, UR7, URZ, UPT, UP0 ;  /* 0x0000003f0700728c */ /* 0x000fcc000bf25300 */
[----:B------:R-:W-:Y:S02]  /*eb00*/  PLOP3.LUT P2, PT, PT, PT, UP1, 0x80, 0x0 ;  /* 0x000000000000781c */ /* 0x000fe40003f4f018 */
[----:B------:R-:W-:Y:S02]  /*eb10*/  USHF.L.U64.HI UR10, UR4, 0x2, UR8 ;  /* 0x00000002040a7899 */ /* 0x000fe40008010208 */
[----:B------:R-:W-:Y:S01]  /*eb20*/  USHF.L.U32 UR4, UR4, 0x2, URZ ;  /* 0x0000000204047899 */ /* 0x000fe2000800063f */
[----:B------:R-:W-:-:S03]  /*eb30*/  ULDC.64 UR8, c[0x0][0xbd8] ;  /* 0x0002f60000087ab9 */ /* 0x000fc60000000a00 */
[----:B------:R-:W-:Y:S02]  /*eb40*/  @UP1 UIADD3 UR6, UP2, UR4, UR6, URZ ;  /* 0x0000000604061290 */ /* 0x000fe4000ff5e03f */
[----:B------:R-:W-:Y:S02]  /*eb50*/  UISETP.NE.U32.AND UP0, UPT, UR8, URZ, UPT ;  /* 0x0000003f0800728c */ /* 0x000fe4000bf05070 */
[----:B------:R-:W-:Y:S02]  /*eb60*/  @UP1 UIADD3.X UR7, UR10, UR7, URZ, UP2, !UPT ;  /* 0x000000070a071290 */ /* 0x000fe400097fe43f */
[----:B------:R-:W-:Y:S01]  /*eb70*/  IMAD.U32 R6, RZ, RZ, UR6 ;  /* 0x00000006ff067e24 */ /* 0x000fe2000f8e00ff */
[----:B------:R-:W-:Y:S02]  /*eb80*/  UISETP.NE.AND.EX UP0, UPT, UR9, URZ, UPT, UP0 ;  /* 0x0000003f0900728c */ /* 0x000fe4000bf05300 */
[----:B------:R-:W-:Y:S01]  /*eb90*/  UIADD3 UR4, UP1, UR4, UR8, URZ ;  /* 0x0000000804047290 */ /* 0x000fe2000ff3e03f */
[----:B------:R-:W-:-:S03]  /*eba0*/  IMAD.U32 R7, RZ, RZ, UR7 ;  /* 0x00000007ff077e24 */ /* 0x000fc6000f8e00ff */
[----:B------:R-:W-:Y:S01]  /*ebb0*/  PLOP3.LUT P1, PT, PT, PT, UP0, 0x80, 0x0 ;  /* 0x000000000000781c */ /* 0x000fe20003f2f008 */
[----:B------:R-:W-:Y:S01]  /*ebc0*/  UIADD3.X UR6, UR10, UR9, URZ, UP1, !UPT ;  /* 0x000000090a067290 */ /* 0x000fe20008ffe43f */
[----:B------:R-:W2:Y:S01]  /*ebd0*/  @P2 LDG.E R6, desc[UR12][R6.64] ;  /* 0x0000000c06062981 */ /* 0x000ea2000c1e1900 */
[----:B------:R-:W-:Y:S02]  /*ebe0*/  IMAD.MOV.U32 R3, RZ, RZ, RZ ;  /* 0x000000ffff037224 */ /* 0x000fe400078e00ff */
[----:B------:R-:W-:Y:S02]  /*ebf0*/  IMAD.U32 R4, RZ, RZ, UR4 ;  /* 0x00000004ff047e24 */ /* 0x000fe4000f8e00ff */
[----:B------:R-:W-:Y:S01]  /*ec00*/  IMAD.U32 R5, RZ, RZ, UR6 ;  /* 0x00000006ff057e24 */ /* 0x000fe2000f8e00ff */
[----:B------:R-:W-:Y:S01]  /*ec10*/  ULDC UR4, c[0x0][0xa88] ;  /* 0x0002a20000047ab9 */ /* 0x000fe20000000800 */
[----:B------:R-:W-:-:S04]  /*ec20*/  ISETP.GT.AND P0, PT, R155, 0xbf, PT ;  /* 0x000000bf9b00780c */ /* 0x000fc80003f04270 */
[----:B------:R0:W5:Y:S01]  /*ec30*/  @P1 LDG.E R3, desc[UR12][R4.64] ;  /* 0x0000000c04031981 */ /* 0x000162000c1e1900 */
[----:B--2---:R-:W-:Y:S01]  /*ec40*/  @P2 R2UR UR4, R6 ;  /* 0x00000000060422ca */ /* 0x004fe200000e0000 */
[----:B0-----:R-:W-:-:S14]  /*ec50*/  @P2 BRA `(.L_x_1698) ;  /* 0x00000000001c2947 */ /* 0x001fdc0003800000 */
[----:B------:R-:W-:Y:S05]  /*ec60*/  @!P1 BRA `(.L_x_1698) ;  /* 0x0000000000189947 */ /* 0x000fea0003800000 */
[----:B------:R-:W-:Y:S02]  /*ec70*/  ULDC.64 UR6, c[0x0][0x208] ;  /* 0x0000820000067ab9 */ /* 0x000fe40000000a00 */
[----:B------:R-:W2:Y:S04]  /*ec80*/  LDG.E R6, desc[UR6][R4.64] ;  /* 0x0000000604067981 */ /* 0x000ea8000c1e1900 */
[----:B------:R-:W3:Y:S01]  /*ec90*/  LDG.E R0, desc[UR6][R4.64+0x4] ;  /* 0x0000040604007981 */ /* 0x000ee2000c1e1900 */
[----:B--2---:R-:W-:Y:S02]  /*eca0*/  R2UR UR6, R6 ;  /* 0x00000000060672ca */ /* 0x004fe400000e0000 */
[----:B---3--:R-:W-:-:S13]  /*ecb0*/  R2UR UR4, R0 ;  /* 0x00000000000472ca */ /* 0x008fda00000e0000 */
[----:B------:R-:W-:-:S12]  /*ecc0*/  UIADD3 UR4, -UR6, UR4, URZ ;  /* 0x0000000406047290 */ /* 0x000fd8000fffe13f */
.L_x_1698:
[----:B------:R-:W-:Y:S01]  /*ecd0*/  R2UR UR8, R147 ;  /* 0x00000000930872ca */ /* 0x000fe200000e0000 */
[----:B------:R-:W-:Y:S01]  /*ece0*/  BSSY B1, `(.L_x_1699) ;  /* 0x0000025000017945 */ /* 0x000fe20003800000 */
[----:B------:R-:W-:Y:S02]  /*ecf0*/  R2UR UR7, R146 ;  /* 0x00000000920772ca */ /* 0x000fe400000e0000 */
[----:B------:R-:W-:Y:S02]  /*ed00*/  R2UR UR6, R148 ;  /* 0x00000000940672ca */ /* 0x000fe400000e0000 */
[----:B------:R-:W-:Y:S02]  /*ed10*/  SHF.R.S32.HI R10, RZ, 0x1f, R19 ;  /* 0x0000001fff0a7819 */ /* 0x000fe40000011413 */
[----:B-----5:R-:W-:-:S05]  /*ed20*/  SHF.R.S32.HI R8, RZ, 0x1f, R3 ;  /* 0x0000001fff087819 */ /* 0x020fca0000011403 */
[----:B------:R-:W-:Y:S02]  /*ed30*/  USHF.R.S32.HI UR8, URZ, 0x1f, UR8 ;  /* 0x0000001f3f087899 */ /* 0x000fe40008011408 */
[----:B------:R-:W-:Y:S02]  /*ed40*/  USEL UR9, UR7, URZ, !UP0 ;  /* 0x0000003f07097287 */ /* 0x000fe4000c000000 */
[----:B------:R-:W-:Y:S01]  /*ed50*/  USEL UR10, UR6, URZ, !UP0 ;  /* 0x0000003f060a7287 */ /* 0x000fe2000c000000 */
[----:B------:R-:W-:Y:S11]  /*ed60*/  @P0 BRA `(.L_x_1700) ;  /* 0x0000000000700947 */ /* 0x000ff60003800000 */
[----:B------:R-:W0:Y:S01]  /*ed70*/  S2R R4, SR_TID.X ;  /* 0x0000000000047919 */ /* 0x000e220000002100 */
[----:B------:R-:W-:-:S13]  /*ed80*/  R2UR UR6, R149 ;  /* 0x00000000950672ca */ /* 0x000fda00000e0000 */
[----:B------:R-:W-:-:S04]  /*ed90*/  IMAD.U32 R0, RZ, RZ, UR6 ;  /* 0x00000006ff007e24 */ /* 0x000fc8000f8e00ff */
[----:B0-----:R-:W-:-:S04]  /*eda0*/  IMAD R0, R0, 0xc0, R4 ;  /* 0x000000c000007824 */ /* 0x001fc800078e0204 */
[----:B------:R-:W-:-:S05]  /*edb0*/  VIADD R0, R0, 0xffffff80 ;  /* 0xffffff8000007836 */ /* 0x000fca0000000000 */
[----:B------:R-:W-:-:S13]  /*edc0*/  ISETP.GE.AND P0, PT, R0, UR4, PT ;  /* 0x0000000400007c0c */ /* 0x000fda000bf06270 */
[----:B------:R-:W-:Y:S05]  /*edd0*/  @P0 BRA `(.L_x_1700) ;  /* 0x0000000000540947 */ /* 0x000fea0003800000 */
[----:B------:R-:W-:Y:S01]  /*ede0*/  R2UR UR7, R147 ;  /* 0x00000000930772ca */ /* 0x000fe200000e0000 */
[----:B------:R-:W-:Y:S01]  /*edf0*/  ULDC.64 UR12, c[0x0][0xb70] ;  /* 0x0002dc00000c7ab9 */ /* 0x000fe20000000a00 */
[C---:B------:R-:W-:Y:S01]  /*ee00*/  IADD3 R4, P0, R0.reuse, R3, RZ ;  /* 0x0000000300047210 */ /* 0x040fe20007f1e0ff */
[----:B------:R-:W-:Y:S02]  /*ee10*/  UIMAD UR6, UR8, UR12, URZ ;  /* 0x0000000c080672a4 */ /* 0x000fe4000f8e023f */
[----:B------:R-:W-:Y:S01]  /*ee20*/  IMAD.U32 R7, RZ, RZ, UR12 ;  /* 0x0000000cff077e24 */ /* 0x000fe2000f8e00ff */
[----:B------:R-:W-:Y:S01]  /*ee30*/  ULDC.64 UR14, c[0x0][0x208] ;  /* 0x00008200000e7ab9 */ /* 0x000fe20000000a00 */
[----:B------:R-:W-:-:S06]  /*ee40*/  LEA.HI.X.SX32 R5, R0, R8, 0x1, P0 ;  /* 0x0000000800057211 */ /* 0x000fcc00000f0eff */
[----:B------:R-:W-:Y:S02]  /*ee50*/  UIMAD UR6, UR7, UR13, UR6 ;  /* 0x0000000d070672a4 */ /* 0x000fe4000f8e0206 */
[----:B------:R-:W-:Y:S01]  /*ee60*/  IMAD.WIDE.U32 R4, R7, UR7, R4 ;  /* 0x0000000707047c25 */ /* 0x000fe2000f8e0004 */
[----:B------:R-:W-:Y:S02]  /*ee70*/  ULDC.64 UR12, c[0x0][0xb78] ;  /* 0x0002de00000c7ab9 */ /* 0x000fe40000000a00 */
        /* <DEDUP_REMOVED lines=11> */
.L_x_1700:
[----:B------:R-:W-:Y:S05]  /*ef30*/  BSYNC B1 ;  /* 0x0000000000017941 */ /* 0x000fea0003800000 */
.L_x_1699:
[----:B------:R-:W-:Y:S01]  /*ef40*/  R2UR UR11, R149 ;  /* 0x00000000950b72ca */ /* 0x000fe200000e0000 */
[----:B------:R-:W-:Y:S01]  /*ef50*/  ULDC.64 UR6, c[0x0][0xaa0] ;  /* 0x0002a80000067ab9 */ /* 0x000fe20000000a00 */
[----:B------:R-:W-:Y:S01]  /*ef60*/  R2UR UR14, R147 ;  /* 0x00000000930e72ca */ /* 0x000fe200000e0000 */
[----:B------:R-:W-:Y:S01]  /*ef70*/  IMAD.MOV.U32 R4, RZ, RZ, R19 ;  /* 0x000000ffff047224 */ /* 0x000fe200078e0013 */
[----:B------:R-:W-:Y:S01]  /*ef80*/  ULDC.64 UR12, c[0x0][0xae0] ;  /* 0x0002b800000c7ab9 */ /* 0x000fe20000000a00 */
[----:B0-----:R-:W-:Y:S01]  /*ef90*/  IMAD.MOV.U32 R5, RZ, RZ, R10 ;  /* 0x000000ffff057224 */ /* 0x001fe200078e000a */
[----:B------:R-:W-:Y:S01]  /*efa0*/  SHF.R.S32.HI R9, RZ, 0x1f, R144 ;  /* 0x0000001fff097819 */ /* 0x000fe20000011490 */
[----:B------:R-:W-:Y:S01]  /*efb0*/  IMAD R0, R8, UR6, RZ ;  /* 0x0000000608007c24 */ /* 0x000fe2000f8e02ff */
[----:B------:R-:W-:Y:S01]  /*efc0*/  BSSY B1, `(.L_x_1701) ;  /* 0x000002b000017945 */ /* 0x000fe20003800000 */
[----:B------:R-:W-:Y:S01]  /*efd0*/  IMAD.WIDE.U32 R4, R3, UR6, R4 ;  /* 0x0000000603047c25 */ /* 0x000fe2000f8e0004 */
[----:B------:R-:W-:-:S03]  /*efe0*/  UIMAD UR6, UR8, UR12, URZ ;  /* 0x0000000c080672a4 */ /* 0x000fc6000f8e023f */
[----:B------:R-:W-:Y:S01]  /*eff0*/  IMAD R3, R3, UR7, R0 ;  /* 0x0000000703037c24 */ /* 0x000fe2000f8e0200 */
[----:B------:R-:W-:Y:S01]  /*f000*/  UIMAD UR7, UR11, -0xc0, UR4 ;  /* 0xffffff400b0778a4 */ /* 0x000fe2000f8e0204 */
[C---:B------:R-:W-:Y:S01]  /*f010*/  VIADD R0, R144.reuse, 0x60 ;  /* 0x0000006090007836 */ /* 0x040fe20000000000 */
[----:B------:R-:W-:Y:S01]  /*f020*/  UIMAD UR6, UR14, UR13, UR6 ;  /* 0x0000000d0e0672a4 */ /* 0x000fe2000f8e0206 */
[----:B------:R-:W-:Y:S02]  /*f030*/  IMAD.IADD R5, R5, 0x1, R3 ;  /* 0x0000000105057824 */ /* 0x000fe400078e0203 */
[----:B------:R-:W-:Y:S01]  /*f040*/  IMAD.U32 R3, RZ, RZ, UR12 ;  /* 0x0000000cff037e24 */ /* 0x000fe2000f8e00ff */
[----:B------:R-:W-:Y:S01]  /*f050*/  ULDC.64 UR12, c[0x0][0xae8] ;  /* 0x0002ba00000c7ab9 */ /* 0x000fe20000000a00 */
[----:B------:R-:W-:Y:S01]  /*f060*/  ISETP.GE.AND P0, PT, R144, UR7, PT ;  /* 0x0000000790007c0c */ /* 0x000fe2000bf06270 */
[----:B------:R-:W-:Y:S01]  /*f070*/  UIMAD UR4, UR10, UR12, URZ ;  /* 0x0000000c0a0472a4 */ /* 0x000fe2000f8e023f */
[----:B------:R-:W-:Y:S01]  /*f080*/  IMAD.WIDE.U32 R4, R3, UR14, R4 ;  /* 0x0000000e03047c25 */ /* 0x000fe2000f8e0004 */
[----:B------:R-:W-:-:S02]  /*f090*/  ISETP.GE.AND P1, PT, R0, UR7, PT ;  /* 0x0000000700007c0c */ /* 0x000fc4000bf26270 */
[----:B------:R-:W-:Y:S01]  /*f0a0*/  UIMAD UR4, UR9, UR13, UR4 ;  /* 0x0000000d090472a4 */ /* 0x000fe2000f8e0204 */
[----:B------:R-:W-:Y:S02]  /*f0b0*/  VIADD R5, R5, UR6 ;  /* 0x0000000605057c36 */ /* 0x000fe40008000000 */
[----:B------:R-:W-:Y:S02]  /*f0c0*/  IMAD.U32 R7, RZ, RZ, UR12 ;  /* 0x0000000cff077e24 */ /* 0x000fe4000f8e00ff */
[----:B------:R-:W-:Y:S02]  /*f0d0*/  IMAD.U32 R3, RZ, RZ, UR11 ;  /* 0x0000000bff037e24 */ /* 0x000fe4000f8e00ff */
[----:B------:R-:W-:-:S04]  /*f0e0*/  IMAD.WIDE.U32 R6, R7, UR9, R4 ;  /* 0x0000000907067c25 */ /* 0x000fc8000f8e0004 */
[----:B------:R-:W-:Y:S02]  /*f0f0*/  IMAD.MOV.U32 R8, RZ, RZ, R144 ;  /* 0x000000ffff087224 */ /* 0x000fe400078e0090 */
[----:B------:R-:W-:Y:S02]  /*f100*/  VIADD R11, R7, UR4 ;  /* 0x00000004070b7c36 */ /* 0x000fe40008000000 */
        /* <DEDUP_REMOVED lines=22> */
.L_x_1702:
[----:B------:R-:W-:Y:S05]  /*f270*/  BSYNC B1 ;  /* 0x0000000000017941 */ /* 0x000fea0003800000 */
.L_x_1701:
        /* <DEDUP_REMOVED lines=9> */
[----:B------:R-:W-:Y:S01]  /*f310*/  IMAD.MOV.U32 R5, RZ, RZ, R11 ;  /* 0x000000ffff057224 */ /* 0x000fe200078e000b */
[----:B------:R-:W-:Y:S01]  /*f320*/  ULDC.64 UR8, c[0x0][0x208] ;  /* 0x0000820000087ab9 */ /* 0x000fe20000000a00 */
        /* <DEDUP_REMOVED lines=12> */
.L_x_1697:
[----:B------:R-:W-:Y:S05]  /*f3f0*/  BSYNC B0 ;  /* 0x0000000000007941 */ /* 0x000fea0003800000 */
.L_x_1692:
[----:B------:R-:W-:Y:S02]  /*f400*/  ULDC UR4, c[0x0][0xc14] ;  /* 0x0003050000047ab9 */ /* 0x000fe40000000800 */
[----:B------:R-:W-:-:S13]  /*f410*/  ISETP.GE.AND P0, PT, R35, UR4, PT ;  /* 0x0000000423007c0c */ /* 0x000fda000bf06270 */
[----:B------:R-:W-:Y:S05]  /*f420*/  @!P0 BRA `(.L_x_1703) ;  /* 0xffffff1800b48947 */ /* 0x000fea000383ffff */
[----:B------:R-:W-:Y:S05]  /*f430*/  EXIT ;  /* 0x000000000000794d */ /* 0x000fea0003800000 */
.L_x_1656:
[----:B------:R-:W-:-:S08]  /*f440*/  NOP ;  /* 0x0000000000007918 */ /* 0x000fd00000000000 */
[----:B0-----:R-:W0:-:S00]  /*f450*/  USETMAXREG.DEALLOC.CTAPOOL 0x20 ;  /* 0x00000020000079c8 */ /* 0x001e0000080e0500 */
        /* <DEDUP_REMOVED lines=8> */
[----:B------:R-:W-:Y:S01]  /*f4e0*/  ULDC.64 UR6, c[0x0][0x208] ;  /* 0x0000820000067ab9 */ /* 0x000fe20000000a00 */
        /* <DEDUP_REMOVED lines=9> */
[----:B------:R-:W0:Y:S01]  /*f580*/  S2UR UR6, SR_CTAID.X ;  /* 0x00000000000679c3 */ /* 0x000e220000002500 */
[----:B------:R-:W-:Y:S01]  /*f590*/  ISETP.GE.U32.AND P0, PT, R26, 0x2, PT ;  /* 0x000000021a00780c */ /* 0x000fe20003f06070 */
[----:B------:R-:W-:Y:S01]  /*f5a0*/  IMAD.MOV.U32 R16, RZ, RZ, RZ ;  /* 0x000000ffff107224 */ /* 0x000fe200078e00ff */
[----:B------:R-:W-:Y:S01]  /*f5b0*/  LOP3.LUT R5, R5, 0xfffffffe, RZ, 0xc0, !PT ;  /* 0xfffffffe05057812 */ /* 0x000fe200078ec0ff */
[----:B------:R-:W-:-:S08]  /*f5c0*/  IMAD.MOV.U32 R19, RZ, RZ, RZ ;  /* 0x000000ffff137224 */ /* 0x000fd000078e00ff */
[----:B------:R-:W-:-:S04]  /*f5d0*/  @P1 LOP3.LUT R5, R5, 0x1, RZ, 0xfc, !PT ;  /* 0x0000000105051812 */ /* 0x000fc800078efcff */
[----:B------:R-:W-:-:S04]  /*f5e0*/  LOP3.LUT R5, R5, 0xffffffef, RZ, 0xc0, !PT ;  /* 0xffffffef05057812 */ /* 0x000fc800078ec0ff */
[----:B------:R-:W-:-:S04]  /*f5f0*/  @P0 LOP3.LUT R5, R5, 0x10, RZ, 0xfc, !PT ;  /* 0x0000001005050812 */ /* 0x000fc800078efcff */
[----:B------:R-:W-:Y:S01]  /*f600*/  LOP3.LUT R5, R5, 0xfffffff7, RZ, 0xc0, !PT ;  /* 0xfffffff705057812 */ /* 0x000fe200078ec0ff */
[----:B--2---:R-:W1:Y:S02]  /*f610*/  SHFL.UP PT, R4, R0, 0x1, RZ ;  /* 0x0420000000047989 */ /* 0x004e6400000e00ff */
[----:B-1----:R-:W-:-:S05]  /*f620*/  SEL R7, R4, RZ, P1 ;  /* 0x000000ff04077207 */ /* 0x002fca0000800000 */
[----:B------:R-:W-:-:S05]  /*f630*/  IMAD.IADD R7, R0, 0x1, R7 ;  /* 0x0000000100077824 */ /* 0x000fca00078e0207 */
[----:B------:R-:W1:Y:S02]  /*f640*/  SHFL.UP PT, R4, R7, 0x2, RZ ;  /* 0x0440000007047989 */ /* 0x000e6400000e00ff */
[----:B-1----:R-:W-:Y:S02]  /*f650*/  SEL R4, R4, RZ, P0 ;  /* 0x000000ff04047207 */ /* 0x002fe40000000000 */
[----:B------:R-:W-:-:S03]  /*f660*/  ISETP.GE.U32.AND P0, PT, R26, 0x4, PT ;  /* 0x000000041a00780c */ /* 0x000fc60003f06070 */
[----:B------:R-:W-:-:S05]  /*f670*/  IMAD.IADD R4, R7, 0x1, R4 ;  /* 0x0000000107047824 */ /* 0x000fca00078e0204 */
[----:B------:R-:W1:Y:S05]  /*f680*/  SHFL.UP PT, R6, R4, 0x4, RZ ;  /* 0x0480000004067989 */ /* 0x000e6a00000e00ff */
[----:B------:R-:W-:-:S04]  /*f690*/  @P0 LOP3.LUT R5, R5, 0x8, RZ, 0xfc, !PT ;  /* 0x0000000805050812 */ /* 0x000fc800078efcff */
[----:B------:R-:W-:Y:S02]  /*f6a0*/  LOP3.LUT R5, R5, 0xfffffffb, RZ, 0xc0, !PT ;  /* 0xfffffffb05057812 */ /* 0x000fe400078ec0ff */
        /* <DEDUP_REMOVED lines=10> */
[----:B------:R-:W-:Y:S02]  /*f750*/  @P0 LOP3.LUT R5, R5, 0x2, RZ, 0xfc, !PT ;  /* 0x0000000205050812 */ /* 0x000fe400078efcff */
[----:B-1----:R-:W-:-:S05]  /*f760*/  SEL R7, R6, RZ, P0 ;  /* 0x000000ff06077207 */ /* 0x002fca0000000000 */
[----:B------:R-:W-:-:S05]  /*f770*/  IMAD.IADD R6, R2, 0x1, R7 ;  /* 0x0000000102067824 */ /* 0x000fca00078e0207 */
[----:B------:R-:W1:Y:S02]  /*f780*/  SHFL.IDX PT, R4, R6, 0x1f, 0x1f ;  /* 0x03e01f0006047f89 */ /* 0x000e6400000e0000 */
[----:B-1----:R-:W-:-:S04]  /*f790*/  IMAD R4, R4, UR4, RZ ;  /* 0x0000000404047c24 */ /* 0x002fc8000f8e02ff */
[----:B------:R-:W-:Y:S01]  /*f7a0*/  IMAD.MOV.U32 R9, RZ, RZ, R4 ;  /* 0x000000ffff097224 */ /* 0x000fe200078e0004 */
[----:B0-----:R-:W-:-:S13]  /*f7b0*/  ISETP.GT.AND P0, PT, R4, UR6, PT ;  /* 0x0000000604007c0c */ /* 0x001fda000bf04270 */
[----:B------:R-:W-:Y:S05]  /*f7c0*/  @P0 BRA `(.L_x_1704) ;  /* 0x0000000000b80947 */ /* 0x000fea0003800000 */
[----:B------:R-:W-:Y:S01]  /*f7d0*/  IMAD.MOV.U32 R4, RZ, RZ, R9 ;  /* 0x000000ffff047224 */ /* 0x000fe200078e0009 */
[----:B------:R-:W-:Y:S01]  /*f7e0*/  ULDC UR5, c[0x0][0xc14] ;  /* 0x0003050000057ab9 */ /* 0x000fe20000000800 */
[----:B------:R-:W-:Y:S01]  /*f7f0*/  IMAD.MOV.U32 R19, RZ, RZ, RZ ;  /* 0x000000ffff137224 */ /* 0x000fe200078e00ff */
[----:B------:R-:W-:Y:S01]  /*f800*/  ULDC UR7, c[0x0][0xc14] ;  /* 0x0003050000077ab9 */ /* 0x000fe20000000800 */
[----:B------:R-:W-:-:S05]  /*f810*/  ULDC UR4, c[0x0][0xc10] ;  /* 0x0003040000047ab9 */ /* 0x000fca0000000800 */
.L_x_1708:
        /* <DEDUP_REMOVED lines=11> */
[----:B------:R-:W0:Y:S01]  /*f8d0*/  LDC.64 R2, c[0x0][0xc58] ;  /* 0x00031600ff027b82 */ /* 0x000e220000000a00 */
[----:B------:R-:W-:Y:S01]  /*f8e0*/  ULDC.64 UR8, c[0x0][0x208] ;  /* 0x0000820000087ab9 */ /* 0x000fe20000000a00 */
[----:B0-----:R-:W-:-:S05]  /*f8f0*/  IMAD.WIDE R2, R7, 0x4, R2 ;  /* 0x0000000407027825 */ /* 0x001fca00078e0202 */
[----:B------:R0:W5:Y:S02]  /*f900*/  LDG.E R0, desc[UR8][R2.64] ;  /* 0x0000000802007981 */ /* 0x000164000c1e1900 */
.L_x_1707:
[----:B------:R-:W-:Y:S05]  /*f910*/  BSYNC B0 ;  /* 0x0000000000007941 */ /* 0x000fea0003800000 */
.L_x_1706:
        /* <DEDUP_REMOVED lines=25> */
.L_x_1704:
[----:B------:R-:W-:Y:S01]  /*fab0*/  IMAD.IADD R9, R4, 0x1, -R9 ;  /* 0x0000000104097824 */ /* 0x000fe200078e0a09 */
[----:B------:R-:W-:-:S03]  /*fac0*/  ULDC.64 UR8, c[0x0][0x208] ;  /* 0x0000820000087ab9 */ /* 0x000fc60000000a00 */
        /* <DEDUP_REMOVED lines=17> */
[----:B------:R-:W-:-:S05]  /*fbe0*/  VIADD R11, R13, 0xffffffff ;  /* 0xffffffff0d0b7836 */ /* 0x000fca0000000000 */
[----:B------:R2:W3:Y:S02]  /*fbf0*/  SHFL.IDX PT, R16, R6, R11, 0x1f ;  /* 0x00001f0b06107589 */ /* 0x0004e400000e0000 */
.L_x_1709:
[----:B---3--:R-:W-:Y:S01]  /*fc00*/  IMAD R16, R16, UR4, R9 ;  /* 0x0000000410107c24 */ /* 0x008fe2000f8e0209 */
[----:B------:R-:W-:Y:S01]  /*fc10*/  IABS R2, R4 ;  /* 0x0000000400027213 */ /* 0x000fe20000000000 */
[----:B-12---:R-:W-:-:S03]  /*fc20*/  IMAD.MOV R11, RZ, RZ, -R3 ;  /* 0x000000ffff0b7224 */ /* 0x006fc600078e0a03 */
[----:B------:R-:W-:Y:S01]  /*fc30*/  IADD3 R9, -R16, UR6, RZ ;  /* 0x0000000610097c10 */ /* 0x000fe2000fffe1ff */
[----:B------:R-:W-:Y:S02]  /*fc40*/  IMAD.MOV R10, RZ, RZ, -R2 ;  /* 0x000000ffff0a7224 */ /* 0x000fe400078e0a02 */
        /* <DEDUP_REMOVED lines=23> */
[----:B------:R-:W-:-:S04]  /*fdc0*/  VIADDMNMX R7, R8, UR4, R7, PT ;  /* 0x0000000408077c46 */ /* 0x000fc8000b800107 */
[-C--:B------:R-:W-:Y:S02]  /*fdd0*/  IABS R8, R7.reuse ;  /* 0x0000000700087213 */ /* 0x080fe40000000000 */
[----:B0-----:R-:W-:Y:S02]  /*fde0*/  IABS R12, R7 ;  /* 0x00000007000c7213 */ /* 0x001fe40000000000 */
        /* <DEDUP_REMOVED lines=28> */
.L_x_1705:
[----:B------:R-:W-:Y:S02]  /*ffb0*/  IMAD.MOV.U32 R17, RZ, RZ, RZ ;  /* 0x000000ffff117224 */ /* 0x000fe400078e00ff */
[----:B------:R-:W-:Y:S02]  /*ffc0*/  IMAD.U32 R16, RZ, RZ, UR6 ;  /* 0x00000006ff107e24 */ /* 0x000fe4000f8e00ff */
[----:B------:R-:W-:-:S07]  /*ffd0*/  IMAD.MOV.U32 R18, RZ, RZ, RZ ;  /* 0x000000ffff127224 */ /* 0x000fce00078e00ff */
.L_x_1710:
        /* <DEDUP_REMOVED lines=16> */
.L_x_1778:
[----:B--2---:R-:W2:Y:S01]  /*100e0*/  LDC.64 R2, c[0x0][0xc60] ;  /* 0x00031800ff027b82 */ /* 0x004ea20000000a00 */
[----:B------:R-:W-:Y:S01]  /*100f0*/  ULDC.64 UR4, c[0x0][0x208] ;  /* 0x0000820000047ab9 */ /* 0x000fe20000000a00 */
[----:B--2---:R-:W-:-:S05]  /*10100*/  IMAD.WIDE R2, R19, 0x4, R2 ;  /* 0x0000000413027825 */ /* 0x004fca00078e0202 */
[----:B------:R-:W2:Y:S01]  /*10110*/  LDG.E R27, desc[UR4][R2.64] ;  /* 0x00000004021b7981 */ /* 0x000ea2000c1e1900 */
[----:B------:R-:W-:Y:S05]  /*10120*/  YIELD ;  /* 0x0000000000007946 */ /* 0x000fea0003800000 */
[----:B------:R-:W-:Y:S01]  /*10130*/  ULDC.64 UR4, c[0x0][0xa28] ;  /* 0x00028a0000047ab9 */ /* 0x000fe20000000a00 */
[----:B0-----:R-:W-:Y:S01]  /*10140*/  IMAD.MOV.U32 R0, RZ, RZ, RZ ;  /* 0x000000ffff007224 */ /* 0x001fe200078e00ff */
[----:B------:R-:W-:Y:S01]  /*10150*/  ISETP.NE.U32.AND P0, PT, RZ, UR4, PT ;  /* 0x00000004ff007c0c */ /* 0x000fe2000bf05070 */
[----:B------:R-:W-:Y:S01]  /*10160*/  ULDC.64 UR8, c[0x0][0x208] ;  /* 0x0000820000087ab9 */ /* 0x000fe20000000a00 */
[----:B------:R-:W-:Y:S01]  /*10170*/  IMAD.MOV.U32 R8, RZ, RZ, RZ ;  /* 0x000000ffff087224 */ /* 0x000fe200078e00ff */
[----:B------:R-:W-:Y:S01]  /*10180*/  ULDC.64 UR6, c[0x0][0xa08] ;  /* 0x0002820000067ab9 */ /* 0x000fe20000000a00 */
[----:B------:R-:W-:-:S02]  /*10190*/  ISETP.NE.AND.EX P0, PT, RZ, UR5, PT, P0 ;  /* 0x00000005ff007c0c */ /* 0x000fc4000bf05300 */
[----:B--2---:R-:W-:-:S11]  /*101a0*/  SHF.R.S32.HI R4, RZ, 0x1f, R27 ;  /* 0x0000001fff047819 */ /* 0x004fd6000001141b */
[----:B------:R-:W-:-:S04]  /*101b0*/  @P0 LEA R2, P1, R27, UR4, 0x2 ;  /* 0x000000041b020c11 */ /* 0x000fc8000f8210ff */
[C-C-:B------:R-:W-:Y:S01]  /*101c0*/  @P0 LEA.HI.X R3, R27.reuse, UR5, R4.reuse, 0x2, P1 ;  /* 0x000000051b030c11 */ /* 0x140fe200088f1404 */
[----:B------:R-:W-:Y:S02]  /*101d0*/  ULDC.64 UR4, c[0x0][0xa18] ;  /* 0x0002860000047ab9 */ /* 0x000fe40000000a00 */
[----:B------:R-:W-:Y:S01]  /*101e0*/  ISETP.NE.U32.AND P1, PT, RZ, UR4, PT ;  /* 0x00000004ff007c0c */ /* 0x000fe2000bf25070 */
[C---:B------:R-:W-:Y:S01]  /*101f0*/  IMAD.SHL.U32 R29, R27.reuse, 0x4, RZ ;  /* 0x000000041b1d7824 */ /* 0x040fe200078e00ff */
[----:B------:R0:W5:Y:S01]  /*10200*/  @P0 LDG.E R0, desc[UR8][R2.64] ;  /* 0x0000000802000981 */ /* 0x000162000c1e1900 */
[----:B------:R-:W-:Y:S02]  /*10210*/  SHF.L.U64.HI R10, R27, 0x2, R4 ;  /* 0x000000021b0a7819 */ /* 0x000fe40000010204 */
[----:B------:R-:W-:-:S03]  /*10220*/  ISETP.NE.AND.EX P1, PT, RZ, UR5, PT, P1 ;  /* 0x00000005ff007c0c */ /* 0x000fc6000bf25310 */
[----:B------:R-:W-:Y:S10]  /*10230*/  STL [R1], R10 ;  /* 0x0000000a01007387 */ /* 0x000ff40000100800 */
[----:B------:R-:W-:-:S04]  /*10240*/  @P1 IADD3 R6, P0, R29, UR4, RZ ;  /* 0x000000041d061c10 */ /* 0x000fc8000ff1e0ff */
[C---:B------:R-:W-:Y:S01]  /*10250*/  @P1 IADD3.X R7, R10.reuse, UR5, RZ, P0, !PT ;  /* 0x000000050a071c10 */ /* 0x040fe200087fe4ff */
[----:B------:R-:W-:Y:S02]  /*10260*/  ULDC.64 UR4, c[0x0][0xa00] ;  /* 0x0002800000047ab9 */ /* 0x000fe40000000a00 */
[----:B------:R-:W-:Y:S02]  /*10270*/  ISETP.NE.U32.AND P2, PT, RZ, UR4, PT ;  /* 0x00000004ff007c0c */ /* 0x000fe4000bf45070 */
[C---:B0-----:R-:W-:Y:S02]  /*10280*/  IADD3 R2, P0, R29.reuse, UR4, RZ ;  /* 0x000000041d027c10 */ /* 0x041fe4000ff1e0ff */
[----:B------:R-:W-:Y:S02]  /*10290*/  ISETP.NE.AND.EX P2, PT, RZ, UR5, PT, P2 ;  /* 0x00000005ff007c0c */ /* 0x000fe4000bf45320 */
[----:B------:R-:W-:Y:S01]  /*102a0*/  IADD3.X R3, R10, UR5, RZ, P0, !PT ;  /* 0x000000050a037c10 */ /* 0x000fe200087fe4ff */
[----:B------:R-:W-:Y:S01]  /*102b0*/  ULDC UR4, c[0x0][0x288] ;  /* 0x0000a20000047ab9 */ /* 0x000fe20000000800 */
[----:B------:R-:W-:-:S04]  /*102c0*/  IADD3 R4, P0, R29, UR6, RZ ;  /* 0x000000061d047c10 */ /* 0x000fc8000ff1e0ff */
[----:B------:R-:W-:-:S05]  /*102d0*/  IADD3.X R5, R10, UR7, RZ, P0, !PT ;  /* 0x000000070a057c10 */ /* 0x000fca00087fe4ff */
[----:B------:R-:W2:Y:S01]  /*102e0*/  @P2 LDG.E R8, desc[UR8][R2.64] ;  /* 0x0000000802082981 */ /* 0x000ea2000c1e1900 */
[----:B------:R-:W-:-:S04]  /*102f0*/  ISETP.NE.U32.AND P0, PT, RZ, UR6, PT ;  /* 0x00000006ff007c0c */ /* 0x000fc8000bf05070 */
[----:B------:R-:W-:Y:S01]  /*10300*/  ISETP.NE.AND.EX P0, PT, RZ, UR7, PT, P0 ;  /* 0x00000007ff007c0c */ /* 0x000fe2000bf05300 */
[----:B--2---:R0:W-:Y:S02]  /*10310*/  STL [R1+0x8], R8 ;  /* 0x0000080801007387 */ /* 0x0041e40000100800 */
[----:B0-----:R-:W-:Y:S01]  /*10320*/  IMAD.U32 R8, RZ, RZ, UR4 ;  /* 0x00000004ff087e24 */ /* 0x001fe2000f8e00ff */
[----:B------:R-:W-:Y:S02]  /*10330*/  ULDC.64 UR4, c[0x0][0x3f8] ;  /* 0x0000fe0000047ab9 */ /* 0x000fe40000000a00 */
[----:B------:R-:W-:-:S03]  /*10340*/  UISETP.NE.U32.AND UP0, UPT, UR4, URZ, UPT ;  /* 0x0000003f0400728c */ /* 0x000fc6000bf05070 */
[----:B------:R-:W-:Y:S01]  /*10350*/  ULDC UR4, c[0x0][0x404] ;  /* 0x0001010000047ab9 */ /* 0x000fe20000000800 */
[----:B------:R-:W-:Y:S01]  /*10360*/  UISETP.NE.AND.EX UP0, UPT, UR5, URZ, UPT, UP0 ;  /* 0x0000003f0500728c */ /* 0x000fe2000bf05300 */
[----:B------:R0:W5:Y:S02]  /*10370*/  @P1 LDG.E R8, desc[UR8][R6.64] ;  /* 0x0000000806081981 */ /* 0x000164000c1e1900 */
[----:B------:R-:W-:Y:S01]  /*10380*/  ULDC UR5, c[0x0][0x2e0] ;  /* 0x0000b80000057ab9 */ /* 0x000fe20000000800 */
[----:B------:R-:W-:-:S04]  /*10390*/  USEL UR4, UR4, 0x1, UP0 ;  /* 0x0000000104047887 */ /* 0x000fc80008000000 */
[----:B------:R-:W-:-:S06]  /*103a0*/  UIMAD UR4, UR4, UR5, URZ ;  /* 0x00000005040472a4 */ /* 0x000fcc000f8e023f */
[----:B------:R-:W-:Y:S01]  /*103b0*/  IMAD.U32 R9, RZ, RZ, UR4 ;  /* 0x00000004ff097e24 */ /* 0x000fe2000f8e00ff */
[----:B0-----:R-:W-:Y:S06]  /*103c0*/  @P1 BRA `(.L_x_1712) ;  /* 0x0000000000141947 */ /* 0x001fec0003800000 */
[----:B------:R-:W-:Y:S05]  /*103d0*/  @!P2 BRA `(.L_x_1712) ;  /* 0x000000000010a947 */ /* 0x000fea0003800000 */
[----:B------:R-:W-:Y:S02]  /*103e0*/  ULDC.64 UR4, c[0x0][0x208] ;  /* 0x0000820000047ab9 */ /* 0x000fe40000000a00 */
[----:B------:R-:W2:Y:S04]  /*103f0*/  LDG.E R7, desc[UR4][R2.64] ;  /* 0x0000000402077981 */ /* 0x000ea8000c1e1900 */
[----:B-----5:R-:W2:Y:S02]  /*10400*/  LDG.E R8, desc[UR4][R2.64+0x4] ;  /* 0x0000040402087981 */ /* 0x020ea4000c1e1900 */
[----:B--2---:R-:W-:-:S07]  /*10410*/  IMAD.IADD R8, R8, 0x1, -R7 ;  /* 0x0000000108087824 */ /* 0x004fce00078e0a07 */
.L_x_1712:
[----:B------:R-:W-:Y:S01]  /*10420*/  IMAD.MOV.U32 R23, RZ, RZ, RZ ;  /* 0x000000ffff177224 */ /* 0x000fe200078e00ff */
[----:B------:R-:W-:-:S05]  /*10430*/  ULDC.64 UR4, c[0x0][0x208] ;  /* 0x0000820000047ab9 */ /* 0x000fca0000000a00 */
[----:B------:R-:W2:Y:S01]  /*10440*/  @P0 LDG.E R23, desc[UR4][R4.64] ;  /* 0x0000000404170981 */ /* 0x000ea2000c1e1900 */
[----:B------:R-:W-:Y:S02]  /*10450*/  ULDC.64 UR4, c[0x0][0xa20] ;  /* 0x0002880000047ab9 */ /* 0x000fe40000000a00 */
[----:B------:R-:W-:-:S04]  /*10460*/  ISETP.NE.U32.AND P1, PT, RZ, UR4, PT ;  /* 0x00000004ff007c0c */ /* 0x000fc8000bf25070 */
[----:B------:R-:W-:Y:S01]  /*10470*/  ISETP.NE.AND.EX P1, PT, RZ, UR5, PT, P1 ;  /* 0x00000005ff007c0c */ /* 0x000fe2000bf25310 */
[----:B--2--5:R-:W-:-:S12]  /*10480*/  IMAD.IADD R23, R23, 0x1, R0 ;  /* 0x0000000117177824 */ /* 0x024fd800078e0200 */
[----:B------:R-:W-:Y:S05]  /*10490*/  @!P1 BRA `(.L_x_1713) ;  /* 0x0000000000149947 */ /* 0x000fea0003800000 */
[----:B------:R-:W-:Y:S01]  /*104a0*/  IADD3 R2, P0, R29, UR4, RZ ;  /* 0x000000041d027c10 */ /* 0x000fe2000ff1e0ff */
[----:B------:R-:W-:-:S03]  /*104b0*/  ULDC.64 UR6, c[0x0][0x208] ;  /* 0x0000820000067ab9 */ /* 0x000fc60000000a00 */
[----:B------:R-:W-:-:S05]  /*104c0*/  IADD3.X R3, R10, UR5, RZ, P0, !PT ;  /* 0x000000050a037c10 */ /* 0x000fca00087fe4ff */
[----:B------:R0:W5:Y:S01]  /*104d0*/  LDG.E R9, desc[UR6][R2.64] ;  /* 0x0000000602097981 */ /* 0x000162000c1e1900 */
[----:B------:R-:W-:Y:S05]  /*104e0*/  BRA `(.L_x_1714) ;  /* 0x0000000000147947 */ /* 0x000fea0003800000 */
.L_x_1713:
[----:B------:R-:W-:Y:S05]  /*104f0*/  @!P0 BRA `(.L_x_1714) ;  /* 0x0000000000108947 */ /* 0x000fea0003800000 */
[----:B------:R-:W-:Y:S02]  /*10500*/  ULDC.64 UR4, c[0x0][0x208] ;  /* 0x0000820000047ab9 */ /* 0x000fe40000000a00 */
[----:B------:R-:W2:Y:S04]  /*10510*/  LDG.E R2, desc[UR4][R4.64] ;  /* 0x0000000404027981 */ /* 0x000ea8000c1e1900 */
[----:B------:R-:W2:Y:S02]  /*10520*/  LDG.E R9, desc[UR4][R4.64+0x4] ;  /* 0x0000040404097981 */ /* 0x000ea4000c1e1900 */
[----:B--2---:R-:W-:-:S07]  /*10530*/  IMAD.IADD R9, R9, 0x1, -R2 ;  /* 0x0000000109097824 */ /* 0x004fce00078e0a02 */
.L_x_1714:
[----:B0-----:R-:W-:Y:S01]  /*10540*/  IMAD R3, R17, 0xc0, RZ ;  /* 0x000000c011037824 */ /* 0x001fe200078e02ff */
[----:B------:R-:W-:Y:S01]  /*10550*/  BSSY B6, `(.L_x_1715) ;  /* 0x00002bb000067945 */ /* 0x000fe20003800000 */
[----:B-----5:R-:W-:-:S03]  /*10560*/  IMAD.IADD R9, R9, 0x1, -R0 ;  /* 0x0000000109097824 */ /* 0x020fc600078e0a00 */
[----:B------:R-:W-:Y:S01]  /*10570*/  IADD3 R8, -R8, 0x14f, R3 ;  /* 0x0000014f08087810 */ /* 0x000fe20007ffe103 */
[----:B------:R-:W-:-:S04]  /*10580*/  VIADD R0, R9, 0x8f ;  /* 0x0000008f09007836 */ /* 0x000fc80000000000 */
[----:B------:R-:W-:Y:S02]  /*10590*/  IMAD.IADD R8, R9, 0x1, R8 ;  /* 0x0000000109087824 */ /* 0x000fe400078e0208 */
        /* <DEDUP_REMOVED lines=9> */
[----:B------:R-:W-:-:S13]  /*10630*/  ISETP.NE.AND P1, PT, R26, RZ, PT ;  /* 0x000000ff1a00720c */ /* 0x000fda0003f25270 */
[----:B------:R-:W-:Y:S05]  /*10640*/  @P1 BRA `(.L_x_1717) ;  /* 0x0000002800ac1947 */ /* 0x000fea0003800000 */
[----:B------:R-:W0:Y:S01]  /*10650*/  S2R R7, SR_LANEID ;  /* 0x0000000000077919 */ /* 0x000e220000000000 */
[----:B------:R-:W-:Y:S01]  /*10660*/  VOTEU.ANY UR4, UPT, PT ;  /* 0x0000000000047886 */ /* 0x000fe200038e0100 */
[----:B------:R-:W2:Y:S01]  /*10670*/  LDC.64 R2, c[0x0][0xc38] ;  /* 0x00030e00ff027b82 */ /* 0x000ea20000000a00 */
[----:B------:R-:W0:Y:S01]  /*10680*/  FLO.U32 R0, UR4 ;  /* 0x0000000400007d00 */ /* 0x000e2200080e0000 */
[----:B------:R-:W-:-:S07]  /*10690*/  ULDC.64 UR6, c[0x0][0x208] ;  /* 0x0000820000067ab9 */ /* 0x000fce0000000a00 */
        /* <DEDUP_REMOVED lines=9> */
.L_x_1716:
        /* <DEDUP_REMOVED lines=22> */
.L_x_1718:
        /* <DEDUP_REMOVED lines=19> */
.L_x_1720:
        /* <DEDUP_REMOVED lines=16> */
.L_x_1719:
[----:B------:R-:W2:Y:S01]  /*10ac0*/  LDL.LU R21, [R1] ;  /* 0x0000000001157983 */ /* 0x000ea20000300800 */
[----:B------:R-:W-:Y:S01]  /*10ad0*/  ULDC.64 UR4, c[0x0][0x9f8] ;  /* 0x00027e0000047ab9 */ /* 0x000fe20000000a00 */
[----:B------:R-:W0:Y:S02]  /*10ae0*/  LDC R0, c[0x0][0x428] ;  /* 0x00010a00ff007b82 */ /* 0x000e240000000800 */
[----:B------:R-:W3:Y:S01]  /*10af0*/  LDL.LU R20, [R1+0x8] ;  /* 0x0000080001147983 */ /* 0x000ee20000300800 */
[----:B------:R-:W-:Y:S01]  /*10b00*/  ISETP.NE.U32.AND P0, PT, RZ, UR4, PT ;  /* 0x00000004ff007c0c */ /* 0x000fe2000bf05070 */
[----:B------:R-:W-:Y:S01]  /*10b10*/  IMAD.MOV.U32 R6, RZ, RZ, R27 ;  /* 0x000000ffff067224 */ /* 0x000fe200078e001b */
[----:B------:R-:W-:Y:S02]  /*10b20*/  ULDC.64 UR6, c[0x0][0x208] ;  /* 0x0000820000067ab9 */ /* 0x000fe40000000a00 */
[----:B------:R-:W-:-:S13]  /*10b30*/  ISETP.NE.AND.EX P0, PT, RZ, UR5, PT, P0 ;  /* 0x00000005ff007c0c */ /* 0x000fda000bf05300 */
[----:B------:R-:W-:Y:S02]  /*10b40*/  @P0 IADD3 R2, P1, R29, UR4, RZ ;  /* 0x000000041d020c10 */ /* 0x000fe4000ff3e0ff */
[----:B------:R-:W-:-:S13]  /*10b50*/  ISETP.NE.AND P6, PT, R26, RZ, PT ;  /* 0x000000ff1a00720c */ /* 0x000fda0003fc5270 */
[----:B------:R-:W-:-:S05]  /*10b60*/  VOTEU.ALL UP1, P6 ;  /* 0x00000000003f7886 */ /* 0x000fca0003020000 */
[----:B------:R-:W-:-:S04]  /*10b70*/  @!UP1 UIADD3 UR8, UP0, UR36, 0x270, URZ ;  /* 0x0000027024089890 */ /* 0x000fc8000ff1e03f */
[----:B------:R-:W-:-:S03]  /*10b80*/  @!UP1 UIADD3.X UR9, URZ, UR37, URZ, UP0, !UPT ;  /* 0x000000253f099290 */ /* 0x000fc600087fe43f */
[----:B------:R-:W-:Y:S01]  /*10b90*/  VOTEU.ALL UP0, P6 ;  /* 0x00000000003f7886 */ /* 0x000fe20003000000 */
[----:B--2---:R-:W-:Y:S01]  /*10ba0*/  @P0 IADD3.X R3, R21, UR5, RZ, P1, !PT ;  /* 0x0000000515030c10 */ /* 0x004fe20008ffe4ff */
[----:B------:R-:W-:-:S04]  /*10bb0*/  ULDC.64 UR4, c[0x0][0xa00] ;  /* 0x0002800000047ab9 */ /* 0x000fc80000000a00 */
[----:B------:R2:W5:Y:S01]  /*10bc0*/  @P0 LDG.E R6, desc[UR6][R2.64] ;  /* 0x0000000602060981 */ /* 0x000562000c1e1900 */
[----:B0-----:R-:W-:Y:S01]  /*10bd0*/  ISETP.NE.AND P0, PT, R0, 0x1, PT ;  /* 0x000000010000780c */ /* 0x001fe20003f05270 */
[----:B------:R-:W-:Y:S01]  /*10be0*/  IMAD.MOV.U32 R0, RZ, RZ, R18 ;  /* 0x000000ffff007224 */ /* 0x000fe200078e0012 */
[----:B------:R-:W-:Y:S01]  /*10bf0*/  PLOP3.LUT P1, PT, P6, PT, PT, 0x8, 0x0 ;  /* 0x000000000000781c */ /* 0x000fe2000372e170 */
[----:B---3--:R-:W-:-:S10]  /*10c00*/  IMAD R17, R17, 0xc0, R20 ;  /* 0x000000c011117824 */ /* 0x008fd400078e0214 */
[----:B------:R-:W0:Y:S08]  /*10c10*/  @P0 LDC R5, c[0x0][0x42c] ;  /* 0x00010b00ff050b82 */ /* 0x000e300000000800 */
[----:B------:R-:W3:Y:S01]  /*10c20*/  @P0 LDC R7, c[0x0][0x430] ;  /* 0x00010c00ff070b82 */ /* 0x000ee20000000800 */
[----:B0-----:R-:W-:-:S05]  /*10c30*/  @P0 IMAD.HI.U32 R4, R18, R5, RZ ;  /* 0x0000000512040227 */ /* 0x001fca00078e00ff */
[----:B---3--:R-:W-:Y:S02]  /*10c40*/  @P0 SHF.R.U32.HI R0, RZ, R7, R4 ;  /* 0x00000007ff000219 */ /* 0x008fe40000011604 */
[----:B------:R-:W-:-:S04]  /*10c50*/  ISETP.NE.U32.AND P0, PT, RZ, UR4, PT ;  /* 0x00000004ff007c0c */ /* 0x000fc8000bf05070 */
[----:B------:R-:W-:-:S04]  /*10c60*/  ISETP.NE.AND.EX P0, PT, RZ, UR5, PT, P0 ;  /* 0x00000005ff007c0c */ /* 0x000fc8000bf05300 */
[----:B--2---:R-:W-:-:S09]  /*10c70*/  SEL R10, R27, RZ, !P0 ;  /* 0x000000ff1b0a7207 */ /* 0x004fd20004000000 */
.L_x_1721:
        /* <DEDUP_REMOVED lines=14> */
.L_x_1722:
        /* <DEDUP_REMOVED lines=13> */
.L_x_1723:
        /* <DEDUP_REMOVED lines=17> */
.L_x_1794:
[----:B------:R-:W-:Y:S01]  /*10f40*/  UMOV UR4, 0xffffffff ;  /* 0xffffffff00047882 */ /* 0x000fe20000000000 */
[----:B------:R-:W-:Y:S02]  /*10f50*/  SHF.R.S32.HI R9, RZ, 0x1f, R6 ;  /* 0x0000001fff097819 */ /* 0x000fe40000011406 */
[----:B------:R-:W-:Y:S05]  /*10f60*/  BRA.DIV UR4, `(.L_x_1725) ;  /* 0x0000003604287947 */ /* 0x000fea000b800000 */
[----:B------:R-:W-:-:S13]  /*10f70*/  ELECT P6, URZ, PT ;  /* 0x00000000003f782f */ /* 0x000fda00038c0000 */
.L_x_1797:
[----:B------:R-:W-:Y:S05]  /*10f80*/  @!P6 BRA `(.L_x_1726) ;  /* 0x0000000000fce947 */ /* 0x000fea0003800000 */
[----:B------:R-:W-:-:S04]  /*10f90*/  ISETP.NE.U32.AND P0, PT, R2, RZ, PT ;  /* 0x000000ff0200720c */ /* 0x000fc80003f05070 */
[----:B------:R-:W-:-:S13]  /*10fa0*/  ISETP.NE.AND.EX P0, PT, R3, RZ, PT, P0 ;  /* 0x000000ff0300720c */ /* 0x000fda0003f05300 */
[----:B------:R-:W-:Y:S05]  /*10fb0*/  @!P0 BRA `(.L_x_1727) ;  /* 0x00000000004c8947 */ /* 0x000fea0003800000 */
[----:B------:R-:W0:Y:S01]  /*10fc0*/  LDC R11, c[0x0][0x41c] ;  /* 0x00010700ff0b7b82 */ /* 0x000e220000000800 */
[----:B------:R-:W-:Y:S01]  /*10fd0*/  IMAD.MOV.U32 R14, RZ, RZ, R7 ;  /* 0x000000ffff0e7224 */ /* 0x000fe200078e0007 */
[----:B------:R-:W-:Y:S01]  /*10fe0*/  ULDC.64 UR4, c[0x0][0x408] ;  /* 0x0001020000047ab9 */ /* 0x000fe20000000a00 */
[----:B------:R-:W-:Y:S01]  /*10ff0*/  ULDC.64 UR6, c[0x0][0x208] ;  /* 0x0000820000067ab9 */ /* 0x000fe20000000a00 */
        /* <DEDUP_REMOVED lines=15> */
.L_x_1727:
[----:B------:R-:W-:Y:S01]  /*110f0*/  IMAD R5, R22, 0x8, R25 ;  /* 0x0000000816057824 */ /* 0x000fe200078e0219 */
[----:B------:R-:W-:-:S04]  /*11100*/  SHF.L.U32 R4, R24, 0x1f, RZ ;  /* 0x0000001f18047819 */ /* 0x000fc800000006ff */
[----:B------:R-:W2:Y:S02]  /*11110*/  SYNCS.PHASECHK.TRANS64.TRYWAIT P0, [R5+URZ+0x31c40], R4 ;  /* 0x031c4004050075a7 */ /* 0x000ea4000800017f */
[----:B--2---:R-:W-:Y:S05]  /*11120*/  @!P0 BRA `(.L_x_1728) ;  /* 0x0000003000d88947 */ /* 0x004fea0003800000 */
.L_x_1798:
        /* <DEDUP_REMOVED lines=9> */
.L_x_1729:
        /* <DEDUP_REMOVED lines=28> */
.L_x_1726:
        /* <DEDUP_REMOVED lines=12> */
[----:B------:R-:W-:Y:S01]  /*11440*/  @P0 R2UR UR12, R18 ;  /* 0x00000000120c02ca */ /* 0x000fe200000e0000 */
[----:B------:R-:W-:Y:S01]  /*11450*/  UMOV UR18, URZ ;  /* 0x0000003f00127c82 */ /* 0x000fe20008000000 */
[----:B------:R-:W-:Y:S01]  /*11460*/  @P0 R2UR UR11, R17 ;  /* 0x00000000110b02ca */ /* 0x000fe200000e0000 */
[----:B------:R-:W-:Y:S01]  /*11470*/  UIADD3 UR16, UR24, 0xda00, URZ ;  /* 0x0000da0018107890 */ /* 0x000fe2000fffe03f */
[----:B------:R-:W-:Y:S01]  /*11480*/  @P0 IMAD.MOV.U32 R4, RZ, RZ, 0x9000 ;  /* 0x00009000ff040424 */ /* 0x000fe200078e00ff */
[----:B------:R-:W-:Y:S01]  /*11490*/  BAR.SYNC.DEFER_BLOCKING 0x8, 0x1a0 ;  /* 0x0206800000007b1d */ /* 0x000fe20000010000 */
[----:B------:R-:W-:-:S02]  /*114a0*/  UIADD3 UR17, UR24, 0x31c00, URZ ;  /* 0x00031c0018117890 */ /* 0x000fc4000fffe03f */
[----:B------:R-:W-:-:S03]  /*114b0*/  UIADD3 UR8, UR24, 0x10a00, URZ ;  /* 0x00010a0018087890 */ /* 0x000fc6000fffe03f */
[----:B------:R-:W-:Y:S01]  /*114c0*/  UMOV UR14, 0x0 ;  /* 0x00000000000e7882 */ /* 0x000fe20000000000 */
[----:B------:R-:W-:Y:S01]  /*114d0*/  UMOV UR15, 0x12f00000 ;  /* 0x12f00000000f7882 */ /* 0x000fe20000000000 */
[----:B------:R-:W-:Y:S01]  /*114e0*/  UMOV UR10, 0x20 ;  /* 0x00000020000a7882 */ /* 0x000fe20000000000 */
[----:B------:R-:W-:Y:S01]  /*114f0*/  UMOV UR9, UR17 ;  /* 0x0000001100097c82 */ /* 0x000fe20008000000 */
[----:B------:R-:W-:Y:S01]  /*11500*/  UMOV UR22, 0x0 ;  /* 0x0000000000167882 */ /* 0x000fe20000000000 */
[----:B------:R-:W-:Y:S01]  /*11510*/  UMOV UR23, 0x12f00000 ;  /* 0x12f0000000177882 */ /* 0x000fe20000000000 */
[----:B------:R-:W-:Y:S01]  /*11520*/  BSSY B0, `(.L_x_1730) ;  /* 0x0000013000007945 */ /* 0x000fe20003800000 */
[----:B------:R3:W-:Y:S01]  /*11530*/  @P0 SYNCS.ARRIVE.TRANS64 RZ, [R25+URZ+0x31c00], R4 ;  /* 0x031c000419ff09a7 */ /* 0x0007e2000800003f */
[----:B------:R-:W-:Y:S01]  /*11540*/  UTMALDG.4D [UR16], [UR4], desc[UR6] ;  /* 0x00000610040075b4 */ /* 0x000fe20008019000 */
[----:B------:R4:W-:Y:S02]  /*11550*/  UTMALDG.4D [UR8], [UR4], desc[UR14] ;  /* 0x00000e08040075b4 */ /* 0x0009e40008019000 */
[----:B----4-:R-:W-:Y:S01]  /*11560*/  @P0 R2UR UR13, R10 ;  /* 0x000000000a0d02ca */ /* 0x010fe200000e0000 */
[----:B------:R-:W-:Y:S01]  /*11570*/  UIADD3 UR8, UR24, 0x13a00, URZ ;  /* 0x00013a0018087890 */ /* 0x000fe2000fffe03f */
[----:B------:R-:W-:Y:S01]  /*11580*/  @P0 R2UR UR12, R18 ;  /* 0x00000000120c02ca */ /* 0x000fe200000e0000 */
[----:B------:R-:W-:Y:S01]  /*11590*/  UMOV UR10, 0x40 ;  /* 0x00000040000a7882 */ /* 0x000fe20000000000 */
[----:B------:R-:W-:Y:S01]  /*115a0*/  @P0 R2UR UR11, R17 ;  /* 0x00000000110b02ca */ /* 0x000fe200000e0000 */
[----:B------:R-:W-:-:S12]  /*115b0*/  UMOV UR9, UR17 ;  /* 0x0000001100097c82 */ /* 0x000fd80008000000 */
[----:B------:R4:W-:Y:S01]  /*115c0*/  UTMALDG.4D [UR8], [UR4], desc[UR22] ;  /* 0x00001608040075b4 */ /* 0x0009e20008019000 */
[----:B--2---:R-:W-:-:S05]  /*115d0*/  VIADD R5, R5, 0x1 ;  /* 0x0000000105057836 */ /* 0x004fca0000000000 */
[----:B---3--:R-:W-:Y:S01]  /*115e0*/  LEA.HI R4, R5, R5, RZ, 0x1 ;  /* 0x0000000505047211 */ /* 0x008fe200078f08ff */
[----:B------:R4:W-:Y:S03]  /*115f0*/  STL [R1+0x4], R5 ;  /* 0x0000040501007387 */ /* 0x0009e60000100800 */
[----:B------:R-:W-:-:S05]  /*11600*/  LOP3.LUT R4, R4, 0xfffffffe, RZ, 0xc0, !PT ;  /* 0xfffffffe04047812 */ /* 0x000fca00078ec0ff */
[----:B------:R-:W-:-:S05]  /*11610*/  IMAD.IADD R4, R5, 0x1, -R4 ;  /* 0x0000000105047824 */ /* 0x000fca00078e0a04 */
[----:B------:R-:W-:-:S04]  /*11620*/  SHF.L.U32 R4, R4, 0x1f, RZ ;  /* 0x0000001f04047819 */ /* 0x000fc800000006ff */
[----:B------:R-:W2:Y:S02]  /*11630*/  SYNCS.PHASECHK.TRANS64.TRYWAIT P0, [R25+URZ+0x31c20], R4 ;  /* 0x031c2004190075a7 */ /* 0x000ea4000800017f */
[----:B--2-4-:R-:W-:Y:S05]  /*11640*/  @!P0 BRA `(.L_x_1731) ;  /* 0x0000002c00a48947 */ /* 0x014fea0003800000 */
.L_x_1799:
[----:B------:R-:W-:Y:S05]  /*11650*/  BSYNC B0 ;  /* 0x0000000000007941 */ /* 0x000fea0003800000 */
.L_x_1730:
[----:B------:R-:W-:Y:S01]  /*11660*/  ISETP.GE.AND P0, PT, R28, 0x2, PT ;  /* 0x000000021c00780c */ /* 0x000fe20003f06270 */
[----:B------:R-:W-:-:S12]  /*11670*/  BSSY B0, `(.L_x_1732) ;  /* 0x0000166000007945 */ /* 0x000fd80003800000 */
[----:B------:R-:W-:Y:S05]  /*11680*/  @!P0 BRA `(.L_x_1733) ;  /* 0x0000001400908947 */ /* 0x000fea0003800000 */
[C---:B--2---:R-:W-:Y:S01]  /*11690*/  LOP3.LUT R4, R28.reuse, 0x1, RZ, 0xc0, !PT ;  /* 0x000000011c047812 */ /* 0x044fe200078ec0ff */
[----:B------:R-:W-:Y:S01]  /*116a0*/  VIADD R11, R28, 0xfffffffe ;  /* 0xfffffffe1c0b7836 */ /* 0x000fe20000000000 */
[----:B------:R-:W-:Y:S02]  /*116b0*/  BSSY B1, `(.L_x_1734) ;  /* 0x0000078000017945 */ /* 0x000fe40003800000 */
[----:B------:R-:W-:Y:S01]  /*116c0*/  ISETP.NE.U32.AND P0, PT, R4, 0x1, PT ;  /* 0x000000010400780c */ /* 0x000fe20003f05070 */
[----:B------:R-:W-:-:S12]  /*116d0*/  IMAD.MOV.U32 R10, RZ, RZ, R11 ;  /* 0x000000ffff0a7224 */ /* 0x000fd800078e000b */
[----:B------:R-:W-:Y:S05]  /*116e0*/  @!P0 BRA `(.L_x_1735) ;  /* 0x0000000400d08947 */ /* 0x000fea0003800000 */
        /* <DEDUP_REMOVED lines=8> */
[----:B------:R-:W-:Y:S02]  /*11770*/  IMAD.MOV.U32 R4, RZ, RZ, R8 ;  /* 0x000000ffff047224 */ /* 0x000fe400078e0008 */
[----:B------:R-:W-:Y:S01]  /*11780*/  IMAD.MOV.U32 R10, RZ, RZ, R11 ;  /* 0x000000ffff0a7224 */ /* 0x000fe200078e000b */
        /* <DEDUP_REMOVED lines=21> */
.L_x_1738:
[----:B0-----:R-:W-:Y:S01]  /*118e0*/  IMAD R3, R12, 0x8, R25 ;  /* 0x000000080c037824 */ /* 0x001fe200078e0219 */
[----:B------:R-:W-:-:S04]  /*118f0*/  SHF.L.U32 R2, R13, 0x1f, RZ ;  /* 0x0000001f0d027819 */ /* 0x000fc800000006ff */
[----:B------:R-:W0:Y:S02]  /*11900*/  SYNCS.PHASECHK.TRANS64.TRYWAIT P0, [R3+URZ+0x31c40], R2 ;  /* 0x031c4002030075a7 */ /* 0x000e24000800017f */
[----:B0-----:R-:W-:Y:S05]  /*11910*/  @!P0 BRA `(.L_x_1739) ;  /* 0x0000002c00048947 */ /* 0x001fea0003800000 */
.L_x_1800:
        /* <DEDUP_REMOVED lines=9> */
.L_x_1740:
        /* <DEDUP_REMOVED lines=31> */
.L_x_1801:
[----:B------:R-:W-:Y:S05]  /*11ba0*/  @P1 BRA `(.L_x_1742) ;  /* 0x0000000000181947 */ /* 0x000fea0003800000 */
[----:B------:R-:W-:Y:S01]  /*11bb0*/  ISETP.NE.AND P0, PT, R26, RZ, PT ;  /* 0x000000ff1a00720c */ /* 0x000fe20003f05270 */
[----:B0-----:R-:W-:Y:S02]  /*11bc0*/  IMAD R2, R22, 0x8, R25 ;  /* 0x0000000816027824 */ /* 0x001fe400078e0219 */
[----:B------:R-:W-:-:S04]  /*11bd0*/  IMAD.MOV.U32 R3, RZ, RZ, 0x6c00 ;  /* 0x00006c00ff037424 */ /* 0x000fc800078e00ff */
[----:B------:R2:W-:Y:S06]  /*11be0*/  SYNCS.ARRIVE.TRANS64 RZ, [R2+URZ+0x31c50], R3 ;  /* 0x031c500302ff79a7 */ /* 0x0005ec000800003f */
[----:B------:R-:W-:Y:S05]  /*11bf0*/  @!P0 BRA `(.L_x_1742) ;  /* 0x0000000000048947 */ /* 0x000fea0003800000 */
[----:B------:R-:W-:Y:S01]  /*11c00*/  BPT.TRAP 0x1 ;  /* 0x000000040000795c */ /* 0x000fe20000300000 */
.L_x_1742:
        /* <DEDUP_REMOVED lines=30> */
.L_x_1737:
[----:B------:R-:W-:Y:S05]  /*11df0*/  BSYNC B2 ;  /* 0x0000000000027941 */ /* 0x000fea0003800000 */
.L_x_1736:
[----:B------:R-:W-:Y:S02]  /*11e00*/  VIADD R10, R28, 0xfffffffd ;  /* 0xfffffffd1c0a7836 */ /* 0x000fe40000000000 */
[----:B------:R-:W-:Y:S02]  /*11e10*/  IMAD.MOV.U32 R22, RZ, RZ, R12 ;  /* 0x000000ffff167224 */ /* 0x000fe400078e000c */
[----:B------:R-:W-:-:S07]  /*11e20*/  IMAD.MOV.U32 R24, RZ, RZ, R13 ;  /* 0x000000ffff187224 */ /* 0x000fce00078e000d */
.L_x_1735:
[----:B------:R-:W-:Y:S05]  /*11e30*/  BSYNC B1 ;  /* 0x0000000000017941 */ /* 0x000fea0003800000 */
.L_x_1734:
[----:B------:R-:W-:-:S13]  /*11e40*/  ISETP.NE.AND P0, PT, R11, RZ, PT ;  /* 0x000000ff0b00720c */ /* 0x000fda0003f05270 */
[----:B------:R-:W-:Y:S05]  /*11e50*/  @!P0 BRA `(.L_x_1733) ;  /* 0x0000000c009c8947 */ /* 0x000fea0003800000 */
[----:B------:R-:W-:-:S07]  /*11e60*/  IMAD.MOV.U32 R4, RZ, RZ, R8 ;  /* 0x000000ffff047224 */ /* 0x000fce00078e0008 */
.L_x_1757:
[----:B------:R-:W-:Y:S01]  /*11e70*/  VIADD R11, R22, 0x1 ;  /* 0x00000001160b7836 */ /* 0x000fe20000000000 */
[----:B------:R-:W-:Y:S05]  /*11e80*/  YIELD ;  /* 0x0000000000007946 */ /* 0x000fea0003800000 */
[----:B------:R-:W-:Y:S01]  /*11e90*/  ISETP.NE.AND P0, PT, R11, 0x2, PT ;  /* 0x000000020b00780c */ /* 0x000fe20003f05270 */
[----:B------:R-:W-:Y:S03]  /*11ea0*/  BSSY B1, `(.L_x_1743) ;  /* 0x000006d000017945 */ /* 0x000fe60003800000 */
[----:B------:R-:W-:-:S02]  /*11eb0*/  SEL R3, RZ, 0x1, P0 ;  /* 0x00000001ff037807 */ /* 0x000fc40000000000 */
        /* <DEDUP_REMOVED lines=27> */
.L_x_1745:
[----:B------:R-:W-:Y:S01]  /*12070*/  IMAD R3, R11, 0x8, R25 ;  /* 0x000000080b037824 */ /* 0x000fe200078e0219 */
[----:B------:R-:W-:-:S04]  /*12080*/  SHF.L.U32 R2, R12, 0x1f, RZ ;  /* 0x0000001f0c027819 */ /* 0x000fc800000006ff */
[----:B------:R-:W2:Y:S02]  /*12090*/  SYNCS.PHASECHK.TRANS64.TRYWAIT P0, [R3+URZ+0x31c40], R2 ;  /* 0x031c4002030075a7 */ /* 0x000ea4000800017f */
[----:B--2---:R-:W-:Y:S05]  /*120a0*/  @!P0 BRA `(.L_x_1746) ;  /* 0x0000002400488947 */ /* 0x004fea0003800000 */
.L_x_1802:
        /* <DEDUP_REMOVED lines=9> */
.L_x_1747:
        /* <DEDUP_REMOVED lines=31> */
.L_x_1803:
[----:B------:R-:W-:Y:S05]  /*12330*/  @P0 BRA `(.L_x_1749) ;  /* 0x0000000000140947 */ /* 0x000fea0003800000 */
[----:B------:R-:W-:Y:S01]  /*12340*/  ISETP.NE.AND P1, PT, R26, RZ, PT ;  /* 0x000000ff1a00720c */ /* 0x000fe20003f25270 */
[----:B------:R-:W-:-:S04]  /*12350*/  IMAD.MOV.U32 R2, RZ, RZ, 0x6c00 ;  /* 0x00006c00ff027424 */ /* 0x000fc800078e00ff */
[----:B------:R2:W-:Y:S08]  /*12360*/  SYNCS.ARRIVE.TRANS64 RZ, [R3+URZ+0x50], R2 ;  /* 0x0000500203ff79a7 */ /* 0x0005f0000800003f */
[----:B------:R-:W-:Y:S05]  /*12370*/  @!P1 BRA `(.L_x_1749) ;  /* 0x0000000000049947 */ /* 0x000fea0003800000 */
[----:B------:R-:W-:Y:S01]  /*12380*/  BPT.TRAP 0x1 ;  /* 0x000000040000795c */ /* 0x000fe20000300000 */
.L_x_1749:
        /* <DEDUP_REMOVED lines=30> */
.L_x_1744:
[----:B------:R-:W-:Y:S05]  /*12570*/  BSYNC B1 ;  /* 0x0000000000017941 */ /* 0x000fea0003800000 */
.L_x_1743:
        /* <DEDUP_REMOVED lines=31> */
.L_x_1752:
[----:B------:R-:W-:Y:S01]  /*12770*/  IMAD R2, R22, 0x8, R25 ;  /* 0x0000000816027824 */ /* 0x000fe200078e0219 */
[----:B------:R-:W-:-:S04]  /*12780*/  SHF.L.U32 R3, R24, 0x1f, RZ ;  /* 0x0000001f18037819 */ /* 0x000fc800000006ff */
[----:B------:R-:W2:Y:S02]  /*12790*/  SYNCS.PHASECHK.TRANS64.TRYWAIT P0, [R2+URZ+0x31c40], R3 ;  /* 0x031c4003020075a7 */ /* 0x000ea4000800017f */
[----:B--2---:R-:W-:Y:S05]  /*127a0*/  @!P0 BRA `(.L_x_1753) ;  /* 0x0000001c00b08947 */ /* 0x004fea0003800000 */
.L_x_1804:
        /* <DEDUP_REMOVED lines=9> */
.L_x_1754:
        /* <DEDUP_REMOVED lines=33> */
.L_x_1805:
[----:B------:R-:W-:Y:S05]  /*12a50*/  @P0 BRA `(.L_x_1756) ;  /* 0x0000000000140947 */ /* 0x000fea0003800000 */
[----:B------:R-:W-:Y:S01]  /*12a60*/  ISETP.NE.AND P1, PT, R26, RZ, PT ;  /* 0x000000ff1a00720c */ /* 0x000fe20003f25270 */
[----:B0-----:R-:W-:-:S04]  /*12a70*/  IMAD.MOV.U32 R3, RZ, RZ, 0x6c00 ;  /* 0x00006c00ff037424 */ /* 0x001fc800078e00ff */
[----:B------:R2:W-:Y:S08]  /*12a80*/  SYNCS.ARRIVE.TRANS64 RZ, [R2+URZ+0x50], R3 ;  /* 0x0000500302ff79a7 */ /* 0x0005f0000800003f */
[----:B------:R-:W-:Y:S05]  /*12a90*/  @!P1 BRA `(.L_x_1756) ;  /* 0x0000000000049947 */ /* 0x000fea0003800000 */
[----:B------:R-:W-:Y:S01]  /*12aa0*/  BPT.TRAP 0x1 ;  /* 0x000000040000795c */ /* 0x000fe20000300000 */
.L_x_1756:
        /* <DEDUP_REMOVED lines=29> */
.L_x_1751:
[----:B------:R-:W-:Y:S05]  /*12c80*/  BSYNC B1 ;  /* 0x0000000000017941 */ /* 0x000fea0003800000 */
.L_x_1750:
[C---:B------:R-:W-:Y:S01]  /*12c90*/  ISETP.GT.AND P0, PT, R10.reuse, 0x1, PT ;  /* 0x000000010a00780c */ /* 0x040fe20003f04270 */
[----:B0-2---:R-:W-:-:S04]  /*12ca0*/  VIADD R2, R10, 0xfffffffe ;  /* 0xfffffffe0a027836 */ /* 0x005fc80000000000 */
[----:B------:R-:W-:-:S08]  /*12cb0*/  IMAD.MOV.U32 R10, RZ, RZ, R2 ;  /* 0x000000ffff0a7224 */ /* 0x000fd000078e0002 */
[----:B------:R-:W-:Y:S05]  /*12cc0*/  @P0 BRA `(.L_x_1757) ;  /* 0xfffffff000680947 */ /* 0x000fea000383ffff */
.L_x_1733:
[----:B------:R-:W-:Y:S05]  /*12cd0*/  BSYNC B0 ;  /* 0x0000000000007941 */ /* 0x000fea0003800000 */
.L_x_1732:
[----:B------:R-:W-:Y:S01]  /*12ce0*/  ISETP.NE.AND P0, PT, R26, RZ, PT ;  /* 0x000000ff1a00720c */ /* 0x000fe20003f05270 */
[----:B------:R-:W-:-:S12]  /*12cf0*/  BSSY B0, `(.L_x_1758) ;  /* 0x000000f000007945 */ /* 0x000fd80003800000 */
[----:B------:R-:W-:Y:S05]  /*12d00*/  @P0 BRA `(.L_x_1759) ;  /* 0x0000000000340947 */ /* 0x000fea0003800000 */
[----:B------:R-:W3:Y:S01]  /*12d10*/  S2R R9, SR_LANEID ;  /* 0x0000000000097919 */ /* 0x000ee20000000000 */
[----:B------:R-:W-:Y:S01]  /*12d20*/  VOTEU.ANY UR4, UPT, PT ;  /* 0x0000000000047886 */ /* 0x000fe200038e0100 */
[----:B------:R-:W4:Y:S01]  /*12d30*/  LDC.64 R2, c[0x0][0xc38] ;  /* 0x00030e00ff027b82 */ /* 0x000f220000000a00 */
[----:B--2---:R-:W3:Y:S01]  /*12d40*/  FLO.U32 R4, UR4 ;  /* 0x0000000400047d00 */ /* 0x004ee200080e0000 */
[----:B------:R-:W-:-:S07]  /*12d50*/  ULDC.64 UR6, c[0x0][0x208] ;  /* 0x0000820000067ab9 */ /* 0x000fce0000000a00 */
[----:B------:R-:W4:Y:S01]  /*12d60*/  POPC R5, UR4 ;  /* 0x0000000400057d09 */ /* 0x000f220008000000 */
[----:B---3--:R-:W-:-:S13]  /*12d70*/  ISETP.EQ.U32.AND P0, PT, R4, R9, PT ;  /* 0x000000090400720c */ /* 0x008fda0003f02070 */
[----:B----4-:R-:W2:Y:S01]  /*12d80*/  @P0 ATOMG.E.ADD.STRONG.GPU PT, R3, desc[UR6][R2.64], R5 ;  /* 0x00000005020309a8 */ /* 0x010ea200081ee1c6 */
[----:B------:R-:W3:Y:S02]  /*12d90*/  S2R R6, SR_LTMASK ;  /* 0x0000000000067919 */ /* 0x000ee40000003900 */
[----:B---3--:R-:W-:-:S04]  /*12da0*/  LOP3.LUT R6, R6, UR4, RZ, 0xc0, !PT ;  /* 0x0000000406067c12 */ /* 0x008fc8000f8ec0ff */
[----:B------:R-:W3:Y:S01]  /*12db0*/  POPC R9, R6 ;  /* 0x0000000600097309 */ /* 0x000ee20000000000 */
[----:B--2---:R-:W3:Y:S02]  /*12dc0*/  SHFL.IDX PT, R4, R3, R4, 0x1f ;  /* 0x00001f0403047589 */ /* 0x004ee400000e0000 */
[----:B---3--:R-:W-:-:S07]  /*12dd0*/  IADD3 R16, R4, UR38, R9 ;  /* 0x0000002604107c10 */ /* 0x008fce000fffe009 */
.L_x_1759:
[----:B------:R-:W-:Y:S05]  /*12de0*/  BSYNC B0 ;  /* 0x0000000000007941 */ /* 0x000fea0003800000 */
.L_x_1758:
[----:B------:R-:W-:Y:S04]  /*12df0*/  BSSY B0, `(.L_x_1760) ;  /* 0x000002b000007945 */ /* 0x000fe80003800000 */
[----:B------:R-:W-:Y:S05]  /*12e00*/  @!P6 BRA `(.L_x_1761) ;  /* 0x0000000000a4e947 */ /* 0x000fea0003800000 */
[----:B------:R-:W-:Y:S01]  /*12e10*/  IMAD R3, R22, 0x8, R25 ;  /* 0x0000000816037824 */ /* 0x000fe200078e0219 */
[----:B------:R-:W-:-:S04]  /*12e20*/  SHF.L.U32 R2, R24, 0x1f, RZ ;  /* 0x0000001f18027819 */ /* 0x000fc800000006ff */
[----:B------:R-:W3:Y:S02]  /*12e30*/  SYNCS.PHASECHK.TRANS64.TRYWAIT P0, [R3+URZ+0x31c60], R2 ;  /* 0x031c6002030075a7 */ /* 0x000ee4000800017f */
[----:B---3--:R-:W-:Y:S05]  /*12e40*/  @!P0 BRA `(.L_x_1762) ;  /* 0x0000001800308947 */ /* 0x008fea0003800000 */
.L_x_1806:
[----:B--2---:R-:W2:Y:S02]  /*12e50*/  S2R R4, SR_TID.X ;  /* 0x0000000000047919 */ /* 0x004ea40000002100 */
[----:B--2---:R-:W-:-:S04]  /*12e60*/  LOP3.LUT R4, R4, 0x7f, RZ, 0xc0, !PT ;  /* 0x0000007f04047812 */ /* 0x004fc800078ec0ff */
[----:B------:R-:W-:-:S13]  /*12e70*/  ISETP.NE.AND P0, PT, R4, RZ, PT ;  /* 0x000000ff0400720c */ /* 0x000fda0003f05270 */
[----:B------:R-:W-:Y:S05]  /*12e80*/  @P0 BRA `(.L_x_1763) ;  /* 0x0000000000140947 */ /* 0x000fea0003800000 */
[----:B------:R-:W-:Y:S01]  /*12e90*/  ISETP.NE.AND P1, PT, R26, RZ, PT ;  /* 0x000000ff1a00720c */ /* 0x000fe20003f25270 */
[----:B---3--:R-:W-:-:S04]  /*12ea0*/  IMAD.MOV.U32 R2, RZ, RZ, 0x6c00 ;  /* 0x00006c00ff027424 */ /* 0x008fc800078e00ff */
[----:B------:R2:W-:Y:S08]  /*12eb0*/  SYNCS.ARRIVE.TRANS64 RZ, [R3+URZ+0x31c50], R2 ;  /* 0x031c500203ff79a7 */ /* 0x0005f0000800003f */
[----:B------:R-:W-:Y:S05]  /*12ec0*/  @!P1 BRA `(.L_x_1763) ;  /* 0x0000000000049947 */ /* 0x000fea0003800000 */
[----:B------:R-:W-:Y:S01]  /*12ed0*/  BPT.TRAP 0x1 ;  /* 0x000000040000795c */ /* 0x000fe20000300000 */
.L_x_1763:
        /* <DEDUP_REMOVED lines=28> */
.L_x_1761:
[----:B------:R-:W-:Y:S05]  /*130a0*/  BSYNC B0 ;  /* 0x0000000000007941 */ /* 0x000fea0003800000 */
.L_x_1760:
[----:B------:R-:W-:-:S05]  /*130b0*/  VIADD R22, R22, 0x1 ;  /* 0x0000000116167836 */ /* 0x000fca0000000000 */
[----:B------:R-:W-:-:S04]  /*130c0*/  ISETP.NE.AND P0, PT, R22, 0x2, PT ;  /* 0x000000021600780c */ /* 0x000fc80003f05270 */
[----:B--23--:R-:W-:Y:S02]  /*130d0*/  SEL R3, RZ, 0x1, P0 ;  /* 0x00000001ff037807 */ /* 0x00cfe40000000000 */
[----:B------:R-:W-:Y:S02]  /*130e0*/  SEL R22, R22, RZ, P0 ;  /* 0x000000ff16167207 */ /* 0x000fe40000000000 */
[----:B------:R-:W-:-:S07]  /*130f0*/  LOP3.LUT R24, R24, R3, RZ, 0x3c, !PT ;  /* 0x0000000318187212 */ /* 0x000fce00078e3cff */
.L_x_1717:
[----:B------:R-:W-:Y:S05]  /*13100*/  BSYNC B6 ;  /* 0x0000000000067941 */ /* 0x000fea0003800000 */
.L_x_1715:
[----:B------:R-:W-:-:S03]  /*13110*/  UMOV UR4, 0xffffffff ;  /* 0xffffffff00047882 */ /* 0x000fc60000000000 */
[----:B------:R-:W-:Y:S05]  /*13120*/  BRA.DIV UR4, `(.L_x_1764) ;  /* 0x00000016048c7947 */ /* 0x000fea000b800000 */
[----:B------:R2:W3:Y:S04]  /*13130*/  SHFL.IDX PT, R4, R16, RZ, 0x1f ;  /* 0x00001fff10047589 */ /* 0x0004e800000e0000 */
[----:B------:R2:W4:Y:S02]  /*13140*/  SHFL.IDX PT, R5, R16, 0x1, 0x1f ;  /* 0x00201f0010057f89 */ /* 0x00052400000e0000 */
.L_x_1810:
        /* <DEDUP_REMOVED lines=8> */
[----:B------:R-:W0:Y:S01]  /*131d0*/  LDC.64 R2, c[0x0][0xc58] ;  /* 0x00031600ff027b82 */ /* 0x000e220000000a00 */
[----:B------:R-:W-:Y:S01]  /*131e0*/  ULDC.64 UR4, c[0x0][0x208] ;  /* 0x0000820000047ab9 */ /* 0x000fe20000000a00 */
[----:B0-----:R-:W-:-:S06]  /*131f0*/  IMAD.WIDE R2, R7, 0x4, R2 ;  /* 0x0000000407027825 */ /* 0x001fcc00078e0202 */
[----:B------:R0:W5:Y:S02]  /*13200*/  LDG.E R2, desc[UR4][R2.64] ;  /* 0x0000000402027981 */ /* 0x000164000c1e1900 */
.L_x_1766:
[----:B------:R-:W-:Y:S05]  /*13210*/  BSYNC B0 ;  /* 0x0000000000007941 */ /* 0x000fea0003800000 */
.L_x_1765:
        /* <DEDUP_REMOVED lines=23> */
.L_x_1818:
[----:B------:R-:W-:Y:S02]  /*13390*/  ULDC UR4, c[0x0][0xc10] ;  /* 0x0003040000047ab9 */ /* 0x000fe40000000800 */
[----:B------:R-:W-:-:S04]  /*133a0*/  IMAD.U32 R7, RZ, RZ, UR4 ;  /* 0x00000004ff077e24 */ /* 0x000fc8000f8e00ff */
[----:B0-----:R-:W-:-:S04]  /*133b0*/  IMAD R14, R14, R7, RZ ;  /* 0x000000070e0e7224 */ /* 0x001fc800078e02ff */
[----:B----4-:R-:W-:-:S05]  /*133c0*/  IMAD.IADD R5, R5, 0x1, R14 ;  /* 0x0000000105057824 */ /* 0x010fca00078e020e */
[----:B---3--:R-:W-:-:S13]  /*133d0*/  ISETP.GT.AND P0, PT, R5, R4, PT ;  /* 0x000000040500720c */ /* 0x008fda0003f04270 */
[----:B------:R-:W-:Y:S05]  /*133e0*/  @P0 BRA `(.L_x_1768) ;  /* 0x0000000000b00947 */ /* 0x000fea0003800000 */
[----:B------:R-:W0:Y:S02]  /*133f0*/  LDC R0, c[0x0][0xc14] ;  /* 0x00030500ff007b82 */ /* 0x000e240000000800 */
.L_x_1773:
        /* <DEDUP_REMOVED lines=9> */
[----:B------:R-:W0:Y:S01]  /*13490*/  LDC.64 R2, c[0x0][0xc58] ;  /* 0x00031600ff027b82 */ /* 0x000e220000000a00 */
[----:B------:R-:W-:Y:S01]  /*134a0*/  ULDC.64 UR4, c[0x0][0x208] ;  /* 0x0000820000047ab9 */ /* 0x000fe20000000a00 */
[----:B0-----:R-:W-:-:S06]  /*134b0*/  IMAD.WIDE R2, R7, 0x4, R2 ;  /* 0x0000000407027825 */ /* 0x001fcc00078e0202 */
[----:B------:R0:W5:Y:S02]  /*134c0*/  LDG.E R2, desc[UR4][R2.64] ;  /* 0x0000000402027981 */ /* 0x000164000c1e1900 */
.L_x_1771:
[----:B------:R-:W-:Y:S05]  /*134d0*/  BSYNC B0 ;  /* 0x0000000000007941 */ /* 0x000fea0003800000 */
.L_x_1770:
        /* <DEDUP_REMOVED lines=23> */
.L_x_1826:
[----:B------:R-:W-:Y:S02]  /*13650*/  ULDC UR4, c[0x0][0xc10] ;  /* 0x0003040000047ab9 */ /* 0x000fe40000000800 */
[----:B------:R-:W-:-:S04]  /*13660*/  IMAD.U32 R7, RZ, RZ, UR4 ;  /* 0x00000004ff077e24 */ /* 0x000fc8000f8e00ff */
[----:B---3--:R-:W-:-:S04]  /*13670*/  IMAD R14, R14, R7, RZ ;  /* 0x000000070e0e7224 */ /* 0x008fc800078e02ff */
[----:B------:R-:W-:-:S05]  /*13680*/  IMAD.IADD R5, R14, 0x1, R5 ;  /* 0x000000010e057824 */ /* 0x000fca00078e0205 */
[----:B------:R-:W-:-:S13]  /*13690*/  ISETP.GT.AND P0, PT, R5, R4, PT ;  /* 0x000000040500720c */ /* 0x000fda0003f04270 */
[----:B------:R-:W-:Y:S05]  /*136a0*/  @!P0 BRA `(.L_x_1773) ;  /* 0xfffffffc00548947 */ /* 0x000fea000383ffff */
.L_x_1768:
[----:B--2---:R-:W-:Y:S01]  /*136b0*/  IMAD.IADD R16, R5, 0x1, -R14 ;  /* 0x0000000105107824 */ /* 0x004fe200078e0a0e */
[----:B------:R-:W-:-:S03]  /*136c0*/  UMOV UR4, 0xffffffff ;  /* 0xffffffff00047882 */ /* 0x000fc60000000000 */
[----:B------:R-:W-:-:S05]  /*136d0*/  IMAD R3, R8, R7, R16 ;  /* 0x0000000708037224 */ /* 0x000fca00078e0210 */
[----:B------:R-:W-:Y:S01]  /*136e0*/  ISETP.GT.AND P6, PT, R3, R4, PT ;  /* 0x000000040300720c */ /* 0x000fe20003fc4270 */
[----:B------:R-:W-:-:S12]  /*136f0*/  BRA.DIV UR4, `(.L_x_1774) ;  /* 0x0000001a04047947 */ /* 0x000fd8000b800000 */
[----:B------:R-:W-:-:S04]  /*13700*/  VOTE.ANY R3, PT, !P6 ;  /* 0x0000000000037806 */ /* 0x000fc800070e0100 */
[----:B------:R-:W2:Y:S02]  /*13710*/  POPC R5, R3 ;  /* 0x0000000300057309 */ /* 0x000ea40000000000 */
[----:B--2---:R2:W3:Y:S02]  /*13720*/  SHFL.IDX PT, R17, R2, R5, 0x1f ;  /* 0x00001f0502117589 */ /* 0x0044e400000e0000 */
.L_x_1830:
[----:B------:R-:W-:Y:S01]  /*13730*/  ISETP.NE.AND P0, PT, R3, RZ, PT ;  /* 0x000000ff0300720c */ /* 0x000fe20003f05270 */
[----:B------:R-:W-:-:S12]  /*13740*/  IMAD.MOV.U32 R14, RZ, RZ, RZ ;  /* 0x000000ffff0e7224 */ /* 0x000fd800078e00ff */
[----:B------:R-:W-:Y:S05]  /*13750*/  @!P0 BRA `(.L_x_1775) ;  /* 0x0000000000108947 */ /* 0x000fea0003800000 */
[----:B------:R-:W-:Y:S01]  /*13760*/  UMOV UR4, 0xffffffff ;  /* 0xffffffff00047882 */ /* 0x000fe20000000000 */
[----:B------:R-:W-:Y:S02]  /*13770*/  VIADD R12, R5, 0xffffffff ;  /* 0xffffffff050c7836 */ /* 0x000fe40000000000 */
[----:B------:R-:W-:Y:S05]  /*13780*/  BRA.DIV UR4, `(.L_x_1776) ;  /* 0x0000001a04287947 */ /* 0x000fea000b800000 */
[----:B------:R4:W0:Y:S02]  /*13790*/  SHFL.IDX PT, R14, R8, R12, 0x1f ;  /* 0x00001f0c080e7589 */ /* 0x00082400000e0000 */
.L_x_1775:
[----:B--2---:R-:W2:Y:S01]  /*137a0*/  LDC.64 R2, c[0x0][0xc68] ;  /* 0x00031a00ff027b82 */ /* 0x004ea20000000a00 */
[----:B------:R-:W-:Y:S01]  /*137b0*/  IMAD.IADD R19, R5, 0x1, R19 ;  /* 0x0000000105137824 */ /* 0x000fe200078e0213 */
[----:B------:R-:W-:-:S03]  /*137c0*/  ULDC.64 UR4, c[0x0][0x208] ;  /* 0x0000820000047ab9 */ /* 0x000fc60000000a00 */
[----:B--2---:R-:W-:-:S05]  /*137d0*/  IMAD.WIDE R2, R19, 0x4, R2 ;  /* 0x0000000413027825 */ /* 0x004fca00078e0202 */
[----:B------:R2:W3:Y:S01]  /*137e0*/  LDG.E R6, desc[UR4][R2.64] ;  /* 0x0000000402067981 */ /* 0x0004e2000c1e1900 */
[----:B0-----:R-:W-:Y:S02]  /*137f0*/  IMAD R16, R14, R7, R16 ;  /* 0x000000070e107224 */ /* 0x001fe400078e0210 */
[----:B--2---:R-:W-:Y:S02]  /*13800*/  IMAD.MOV.U32 R2, RZ, RZ, RZ ;  /* 0x000000ffff027224 */ /* 0x004fe400078e00ff */
[----:B---3--:R-:W-:-:S05]  /*13810*/  IMAD R5, R17, R6, RZ ;  /* 0x0000000611057224 */ /* 0x008fca00078e02ff */
[----:B----4-:R-:W-:-:S04]  /*13820*/  IABS R8, R5 ;  /* 0x0000000500087213 */ /* 0x010fc80000000000 */
[----:B------:R-:W0:Y:S08]  /*13830*/  I2F.RP R9, R8 ;  /* 0x0000000800097306 */ /* 0x000e300000209400 */
[----:B0-----:R-:W0:Y:S02]  /*13840*/  MUFU.RCP R9, R9 ;  /* 0x0000000900097308 */ /* 0x001e240000001000 */
[----:B0-----:R-:W-:Y:S01]  /*13850*/  VIADD R10, R9, 0xffffffe ;  /* 0x0ffffffe090a7836 */ /* 0x001fe20000000000 */
[----:B------:R-:W-:-:S05]  /*13860*/  IABS R9, R5 ;  /* 0x0000000500097213 */ /* 0x000fca0000000000 */
[----:B------:R-:W0:Y:S01]  /*13870*/  F2I.FTZ.U32.TRUNC.NTZ R3, R10 ;  /* 0x0000000a00037305 */ /* 0x000e22000021f000 */
[----:B------:R-:W-:Y:S02]  /*13880*/  IMAD.MOV R9, RZ, RZ, -R9 ;  /* 0x000000ffff097224 */ /* 0x000fe400078e0a09 */
[----:B0-----:R-:W-:-:S04]  /*13890*/  IMAD.MOV R11, RZ, RZ, -R3 ;  /* 0x000000ffff0b7224 */ /* 0x001fc800078e0a03 */
[----:B------:R-:W-:-:S04]  /*138a0*/  IMAD R11, R11, R8, RZ ;  /* 0x000000080b0b7224 */ /* 0x000fc800078e02ff */
[----:B------:R-:W-:-:S04]  /*138b0*/  IMAD.HI.U32 R3, R3, R11, R2 ;  /* 0x0000000b03037227 */ /* 0x000fc800078e0002 */
[----:B------:R-:W-:-:S05]  /*138c0*/  IMAD.IADD R2, R4, 0x1, -R16 ;  /* 0x0000000104027824 */ /* 0x000fca00078e0a10 */
        /* <DEDUP_REMOVED lines=29> */
[----:B------:R-:W-:Y:S01]  /*13aa0*/  IMAD.HI.U32 R2, R3, R5, R2 ;  /* 0x0000000503027227 */ /* 0x000fe200078e0002 */
[----:B------:R-:W-:Y:S02]  /*13ab0*/  IABS R5, R9 ;  /* 0x0000000900057213 */ /* 0x000fe40000000000 */
[----:B------:R-:W-:-:S03]  /*13ac0*/  LOP3.LUT R3, R9, R6, RZ, 0x3c, !PT ;  /* 0x0000000609037212 */ /* 0x000fc600078e3cff */
[----:B------:R-:W-:-:S04]  /*13ad0*/  IMAD.HI.U32 R2, R2, R5, RZ ;  /* 0x0000000502027227 */ /* 0x000fc800078e00ff */
[----:B------:R-:W-:-:S05]  /*13ae0*/  IMAD R8, R2, R8, R5 ;  /* 0x0000000802087224 */ /* 0x000fca00078e0205 */
[----:B------:R-:W-:-:S13]  /*13af0*/  ISETP.GT.U32.AND P0, PT, R7, R8, PT ;  /* 0x000000080700720c */ /* 0x000fda0003f04070 */
[----:B------:R-:W-:Y:S02]  /*13b00*/  @!P0 IMAD.IADD R8, R8, 0x1, -R7 ;  /* 0x0000000108088824 */ /* 0x000fe400078e0a07 */
[----:B------:R-:W-:-:S03]  /*13b10*/  @!P0 VIADD R2, R2, 0x1 ;  /* 0x0000000102028836 */ /* 0x000fc60000000000 */
[----:B------:R-:W-:-:S13]  /*13b20*/  ISETP.GE.U32.AND P0, PT, R8, R7, PT ;  /* 0x000000070800720c */ /* 0x000fda0003f06070 */
        /* <DEDUP_REMOVED lines=11> */
.L_x_1769:
[----:B------:R-:W-:Y:S01]  /*13be0*/  UMOV UR4, URZ ;  /* 0x0000003f00047c82 */ /* 0x000fe20008000000 */
[----:B------:R-:W-:Y:S01]  /*13bf0*/  UMOV UR5, URZ ;  /* 0x0000003f00057c82 */ /* 0x000fe20008000000 */
[----:B------:R-:W-:Y:S01]  /*13c00*/  ULDC UR6, c[0x0][0xc14] ;  /* 0x0003050000067ab9 */ /* 0x000fe20000000800 */
[----:B--2---:R-:W-:Y:S02]  /*13c10*/  IMAD.MOV.U32 R16, RZ, RZ, R4 ;  /* 0x000000ffff107224 */ /* 0x004fe400078e0004 */
[----:B------:R-:W-:Y:S02]  /*13c20*/  IMAD.U32 R17, RZ, RZ, UR4 ;  /* 0x00000004ff117e24 */ /* 0x000fe4000f8e00ff */
[----:B------:R-:W-:Y:S02]  /*13c30*/  IMAD.U32 R18, RZ, RZ, UR5 ;  /* 0x00000005ff127e24 */ /* 0x000fe4000f8e00ff */
[----:B------:R-:W-:-:S07]  /*13c40*/  IMAD.U32 R19, RZ, RZ, UR6 ;  /* 0x00000006ff137e24 */ /* 0x000fce000f8e00ff */
.L_x_1777:
        /* <DEDUP_REMOVED lines=10> */
.L_x_1711:
        /* <DEDUP_REMOVED lines=12> */
.L_x_1833:
[----:B------:R-:W-:Y:S05]  /*13db0*/  BSYNC B0 ;  /* 0x0000000000007941 */ /* 0x000fea0003800000 */
.L_x_1779:
[----:B------:R-:W-:-:S03]  /*13dc0*/  UMOV UR4, 0xffffffff ;  /* 0xffffffff00047882 */ /* 0x000fc60000000000 */
[----:B------:R-:W-:Y:S05]  /*13dd0*/  BRA.DIV UR4, `(.L_x_1781) ;  /* 0x0000001204cc7947 */ /* 0x000fea000b800000 */
[----:B0-----:R-:W0:Y:S02]  /*13de0*/  S2R R0, SR_TID.X ;  /* 0x0000000000007919 */ /* 0x001e240000002100 */
[----:B0-----:R-:W-:-:S04]  /*13df0*/  SHF.R.U32.HI R0, RZ, 0x5, R0 ;  /* 0x00000005ff007819 */ /* 0x001fc80000011600 */
[----:B------:R-:W-:-:S05]  /*13e00*/  LOP3.LUT R0, R0, 0x3, RZ, 0xc0, !PT ;  /* 0x0000000300007812 */ /* 0x000fca00078ec0ff */
[----:B------:R0:W2:Y:S02]  /*13e10*/  SHFL.IDX PT, R14, R0, RZ, 0x1f ;  /* 0x00001fff000e7589 */ /* 0x0000a400000e0000 */
.L_x_1836:
[----:B--2---:R-:W-:Y:S01]  /*13e20*/  ISETP.NE.AND P0, PT, R14, RZ, PT ;  /* 0x000000ff0e00720c */ /* 0x004fe20003f05270 */
[----:B------:R-:W-:-:S12]  /*13e30*/  BSSY B0, `(.L_x_1782) ;  /* 0x0000026000007945 */ /* 0x000fd80003800000 */
[----:B------:R-:W-:Y:S05]  /*13e40*/  @P0 BRA `(.L_x_1783) ;  /* 0x0000000000900947 */ /* 0x000fea0003800000 */
[----:B------:R-:W-:-:S03]  /*13e50*/  UMOV UR4, 0xffffffff ;  /* 0xffffffff00047882 */ /* 0x000fc60000000000 */
[----:B------:R-:W-:Y:S05]  /*13e60*/  BRA.DIV UR4, `(.L_x_1784) ;  /* 0x0000001204dc7947 */ /* 0x000fea000b800000 */
[----:B------:R-:W-:-:S13]  /*13e70*/  ELECT P6, URZ, PT ;  /* 0x00000000003f782f */ /* 0x000fda00038c0000 */
.L_x_1839:
        /* <DEDUP_REMOVED lines=8> */
.L_x_1785:
        /* <DEDUP_REMOVED lines=12> */
.L_x_1840:
[----:B------:R-:W2:Y:S02]  /*13fc0*/  SYNCS.PHASECHK.TRANS64.TRYWAIT P0, [R3+URZ], R0 ;  /* 0x00000000030075a7 */ /* 0x000ea4000800017f */
[----:B--2---:R-:W-:Y:S05]  /*13fd0*/  @!P0 BRA `(.L_x_1787) ;  /* 0x0000001000b48947 */ /* 0x004fea0003800000 */
.L_x_1841:
[----:B------:R-:W-:Y:S05]  /*13fe0*/  @!P2 BRA `(.L_x_1788) ;  /* 0x000000000004a947 */ /* 0x000fea0003800000 */
[----:B------:R-:W-:Y:S01]  /*13ff0*/  BPT.TRAP 0x1 ;  /* 0x000000040000795c */ /* 0x000fe20000300000 */
.L_x_1788:
[----:B--2---:R-:W-:-:S04]  /*14000*/  VIADD R3, R9, 0x31c60 ;  /* 0x00031c6009037836 */ /* 0x004fc80000000000 */
[----:B------:R-:W-:-:S04]  /*14010*/  IMAD R5, R22, 0x8, R3 ;  /* 0x0000000816057824 */ /* 0x000fc800078e0203 */
[----:B------:R-:W2:Y:S02]  /*14020*/  SYNCS.PHASECHK.TRANS64.TRYWAIT P0, [R5+URZ], R2 ;  /* 0x00000002050075a7 */ /* 0x000ea4000800017f */
[----:B--2---:R-:W-:Y:S05]  /*14030*/  @!P0 BRA `(.L_x_1789) ;  /* 0x0000001000b08947 */ /* 0x004fea0003800000 */
.L_x_1842:
[----:B------:R-:W-:-:S07]  /*14040*/  IMAD R3, R4, 0x8, R3 ;  /* 0x0000000804037824 */ /* 0x000fce00078e0203 */
.L_x_1790:
[----:B---3--:R3:W4:Y:S02]  /*14050*/  SYNCS.PHASECHK.TRANS64.TRYWAIT P0, [R3+URZ], R0 ;  /* 0x00000000030075a7 */ /* 0x008724000800017f */
[----:B----4-:R-:W-:Y:S05]  /*14060*/  @!P0 NANOSLEEP.SYNCS 0x989680 ;  /* 0x009896800000895d */ /* 0x010fea0003900000 */
[----:B------:R-:W4:Y:S02]  /*14070*/  @!P0 SYNCS.PHASECHK.TRANS64 P0, [R3+URZ], R0 ;  /* 0x00000000030085a7 */ /* 0x000f24000800007f */
[----:B----4-:R-:W-:Y:S05]  /*14080*/  @!P0 BRA `(.L_x_1790) ;  /* 0xfffffffc00f08947 */ /* 0x010fea000383ffff */
.L_x_1783:
[----:B------:R-:W-:Y:S05]  /*14090*/  BSYNC B0 ;  /* 0x0000000000007941 */ /* 0x000fea0003800000 */
.L_x_1782:
[----:B------:R-:W-:Y:S05]  /*140a0*/  EXIT ;  /* 0x000000000000794d */ /* 0x000fea0003800000 */
.L_x_1663:
[----:B0-----:R-:W-:-:S04]  /*140b0*/  IMAD.U32 R3, RZ, RZ, UR37 ;  /* 0x00000025ff037e24 */ /* 0x001fc8000f8e00ff */
[----:B------:R0:W1:Y:S03]  /*140c0*/  SYNCS.PHASECHK.TRANS64.TRYWAIT P1, [R3+URZ+0x31c00], R0 ;  /* 0x031c0000030075a7 */ /* 0x000066000802017f */
[----:B-1----:R-:W-:Y:S05]  /*140d0*/  @!P1 NANOSLEEP.SYNCS 0x989680 ;  /* 0x009896800000995d */ /* 0x002fea0003900000 */
[----:B------:R-:W1:Y:S02]  /*140e0*/  @!P1 SYNCS.PHASECHK.TRANS64 P1, [R3+URZ+0x31c00], R0 ;  /* 0x031c0000030095a7 */ /* 0x000e64000802007f */
[----:B-1----:R-:W-:Y:S05]  /*140f0*/  @!P1 BRA `(.L_x_1663) ;  /* 0xfffffffc00ec9947 */ /* 0x002fea000383ffff */
[----:B------:R-:W-:Y:S05]  /*14100*/  BRA `(.L_x_1791) ;  /* 0xfffffed8004c7947 */ /* 0x000fea000383ffff */
.L_x_1667:
[----:B-1----:R1:W2:Y:S02]  /*14110*/  SYNCS.PHASECHK.TRANS64.TRYWAIT P2, [R3+URZ+0x31c30], R0 ;  /* 0x031c3000030075a7 */ /* 0x0022a4000804017f */
[----:B--2---:R-:W-:Y:S05]  /*14120*/  @!P2 NANOSLEEP.SYNCS 0x989680 ;  /* 0x009896800000a95d */ /* 0x004fea0003900000 */
[----:B------:R-:W2:Y:S02]  /*14130*/  @!P2 SYNCS.PHASECHK.TRANS64 P2, [R3+URZ+0x31c30], R0 ;  /* 0x031c30000300a5a7 */ /* 0x000ea4000804007f */
[----:B--2---:R-:W-:Y:S05]  /*14140*/  @!P2 BRA `(.L_x_1667) ;  /* 0xfffffffc00f0a947 */ /* 0x004fea000383ffff */
[----:B------:R-:W-:Y:S05]  /*14150*/  BRA `(.L_x_1666) ;  /* 0xfffffed800747947 */ /* 0x000fea000383ffff */
.L_x_1672:
[----:B--2---:R-:W-:-:S04]  /*14160*/  IMAD.U32 R9, RZ, RZ, UR4 ;  /* 0x00000004ff097e24 */ /* 0x004fc8000f8e00ff */
[----:B------:R2:W3:Y:S03]  /*14170*/  SYNCS.PHASECHK.TRANS64.TRYWAIT P2, [R9+URZ+0x31c30], R0 ;  /* 0x031c3000090075a7 */ /* 0x0004e6000804017f */
[----:B---3--:R-:W-:Y:S05]  /*14180*/  @!P2 NANOSLEEP.SYNCS 0x989680 ;  /* 0x009896800000a95d */ /* 0x008fea0003900000 */
[----:B------:R-:W3:Y:S02]  /*14190*/  @!P2 SYNCS.PHASECHK.TRANS64 P2, [R9+URZ+0x31c30], R0 ;  /* 0x031c30000900a5a7 */ /* 0x000ee4000804007f */
[----:B---3--:R-:W-:Y:S05]  /*141a0*/  @!P2 BRA `(.L_x_1672) ;  /* 0xfffffffc00eca947 */ /* 0x008fea000383ffff */
[----:B------:R-:W-:Y:S05]  /*141b0*/  BRA `(.L_x_1669) ;  /* 0xffffff1400687947 */ /* 0x000fea000383ffff */
.L_x_1676:
[----:B-1----:R-:W-:-:S04]  /*141c0*/  IMAD.U32 R9, RZ, RZ, UR4 ;  /* 0x00000004ff097e24 */ /* 0x002fc8000f8e00ff */
[----:B------:R1:W2:Y:S03]  /*141d0*/  SYNCS.PHASECHK.TRANS64.TRYWAIT P2, [R9+URZ+0x31c50], R0 ;  /* 0x031c5000090075a7 */ /* 0x0002a6000804017f */
[----:B--2---:R-:W-:Y:S05]  /*141e0*/  @!P2 NANOSLEEP.SYNCS 0x989680 ;  /* 0x009896800000a95d */ /* 0x004fea0003900000 */
[----:B------:R-:W2:Y:S02]  /*141f0*/  @!P2 SYNCS.PHASECHK.TRANS64 P2, [R9+URZ+0x31c50], R0 ;  /* 0x031c50000900a5a7 */ /* 0x000ea4000804007f */
[----:B--2---:R-:W-:Y:S05]  /*14200*/  @!P2 BRA `(.L_x_1676) ;  /* 0xfffffffc00eca947 */ /* 0x004fea000383ffff */
[----:B------:R-:W-:Y:S05]  /*14210*/  BRA `(.L_x_1673) ;  /* 0xffffff2c00047947 */ /* 0x000fea000383ffff */
.L_x_1682:
[----:B--2---:R-:W-:-:S04]  /*14220*/  IMAD.U32 R7, RZ, RZ, UR4 ;  /* 0x00000004ff077e24 */ /* 0x004fc8000f8e00ff */
[----:B------:R2:W3:Y:S03]  /*14230*/  SYNCS.PHASECHK.TRANS64.TRYWAIT P2, [R7+URZ+0x31c30], R0 ;  /* 0x031c3000070075a7 */ /* 0x0004e6000804017f */
[----:B---3--:R-:W-:Y:S05]  /*14240*/  @!P2 NANOSLEEP.SYNCS 0x989680 ;  /* 0x009896800000a95d */ /* 0x008fea0003900000 */
[----:B------:R-:W3:Y:S02]  /*14250*/  @!P2 SYNCS.PHASECHK.TRANS64 P2, [R7+URZ+0x31c30], R0 ;  /* 0x031c30000700a5a7 */ /* 0x000ee4000804007f */
[----:B---3--:R-:W-:Y:S05]  /*14260*/  @!P2 BRA `(.L_x_1682) ;  /* 0xfffffffc00eca947 */ /* 0x008fea000383ffff */
[----:B------:R-:W-:Y:S05]  /*14270*/  BRA `(.L_x_1679) ;  /* 0xffffff5400ac7947 */ /* 0x000fea000383ffff */
.L_x_1686:
[----:B-1----:R-:W-:-:S04]  /*14280*/  IMAD.U32 R7, RZ, RZ, UR4 ;  /* 0x00000004ff077e24 */ /* 0x002fc8000f8e00ff */
[----:B------:R1:W2:Y:S03]  /*14290*/  SYNCS.PHASECHK.TRANS64.TRYWAIT P2, [R7+URZ+0x31c50], R0 ;  /* 0x031c5000070075a7 */ /* 0x0002a6000804017f */
[----:B--2---:R-:W-:Y:S05]  /*142a0*/  @!P2 NANOSLEEP.SYNCS 0x989680 ;  /* 0x009896800000a95d */ /* 0x004fea0003900000 */
[----:B------:R-:W2:Y:S02]  /*142b0*/  @!P2 SYNCS.PHASECHK.TRANS64 P2, [R7+URZ+0x31c50], R0 ;  /* 0x031c50000700a5a7 */ /* 0x000ea4000804007f */
[----:B--2---:R-:W-:Y:S05]  /*142c0*/  @!P2 BRA `(.L_x_1686) ;  /* 0xfffffffc00eca947 */ /* 0x004fea000383ffff */
[----:B------:R-:W-:Y:S05]  /*142d0*/  BRA `(.L_x_1683) ;  /* 0xffffff6c00487947 */ /* 0x000fea000383ffff */
.L_x_1691:
[----:B--2---:R-:W-:-:S04]  /*142e0*/  IMAD.U32 R6, RZ, RZ, UR6 ;  /* 0x00000006ff067e24 */ /* 0x004fc8000f8e00ff */
[----:B------:R2:W3:Y:S03]  /*142f0*/  SYNCS.PHASECHK.TRANS64.TRYWAIT P0, [R6+URZ+0x31c50], R5 ;  /* 0x031c5005060075a7 */ /* 0x0004e6000800017f */
[----:B---3--:R-:W-:Y:S05]  /*14300*/  @!P0 NANOSLEEP.SYNCS 0x989680 ;  /* 0x009896800000895d */ /* 0x008fea0003900000 */
[----:B------:R-:W3:Y:S02]  /*14310*/  @!P0 SYNCS.PHASECHK.TRANS64 P0, [R6+URZ+0x31c50], R5 ;  /* 0x031c5005060085a7 */ /* 0x000ee4000800007f */
[----:B---3--:R-:W-:Y:S05]  /*14320*/  @!P0 BRA `(.L_x_1691) ;  /* 0xfffffffc00ec8947 */ /* 0x008fea000383ffff */
[----:B------:R-:W-:Y:S05]  /*14330*/  BRA `(.L_x_1690) ;  /* 0xffffff8c00287947 */ /* 0x000fea000383ffff */
.L_x_1724:
        /* <DEDUP_REMOVED lines=11> */
.L_x_1793:
[----:B------:R-:W-:Y:S05]  /*143f0*/  BSYNC B0 ;  /* 0x0000000000007941 */ /* 0x000fea0003800000 */
.L_x_1792:
[----:B------:R-:W-:Y:S05]  /*14400*/  BRA `(.L_x_1794) ;  /* 0xffffffc800cc7947 */ /* 0x000fea000383ffff */
.L_x_1725:
[----:B------:R-:W-:Y:S01]  /*14410*/  BSSY B0, `(.L_x_1795) ;  /* 0x0000006000007945 */ /* 0x000fe20003800000 */
[----:B------:R-:W-:-:S07]  /*14420*/  IMAD.MOV.U32 R15, RZ, RZ, -0x1 ;  /* 0xffffffffff0f7424 */ /* 0x000fce00078e00ff */
[----:B-1----:R-:W-:Y:S05]  /*14430*/  WARPSYNC.COLLECTIVE R15, `(.L_x_1796) ;  /* 0x000000000f0c7348 */ /* 0x002fea0003c00000 */
[----:B------:R-:W-:Y:S02]  /*14440*/  ELECT P6, UR62, PT ;  /* 0x00000000003e782f */ /* 0x000fe400038c0000 */
[----:B------:R-:W-:Y:S01]  /*14450*/  MOV R14, UR62 ;  /* 0x0000003e000e7c02 */ /* 0x000fe20008000f00 */
[----:B-1----:R-:W-:Y:S10]  /*14460*/  ENDCOLLECTIVE ;  /* 0x000000000000791b */ /* 0x002ff40003800000 */
.L_x_1796:
[----:B------:R-:W-:Y:S05]  /*14470*/  BSYNC B0 ;  /* 0x0000000000007941 */ /* 0x000fea0003800000 */
.L_x_1795:
[----:B------:R-:W-:Y:S05]  /*14480*/  BRA `(.L_x_1797) ;  /* 0xffffffc800bc7947 */ /* 0x000fea000383ffff */
.L_x_1728:
[----:B--2---:R2:W3:Y:S02]  /*14490*/  SYNCS.PHASECHK.TRANS64.TRYWAIT P0, [R5+URZ+0x31c40], R4 ;  /* 0x031c4004050075a7 */ /* 0x0044e4000800017f */
[----:B---3--:R-:W-:Y:S05]  /*144a0*/  @!P0 NANOSLEEP.SYNCS 0x989680 ;  /* 0x009896800000895d */ /* 0x008fea0003900000 */
[----:B------:R-:W3:Y:S02]  /*144b0*/  @!P0 SYNCS.PHASECHK.TRANS64 P0, [R5+URZ+0x31c40], R4 ;  /* 0x031c4004050085a7 */ /* 0x000ee4000800007f */
[----:B---3--:R-:W-:Y:S05]  /*144c0*/  @!P0 BRA `(.L_x_1728) ;  /* 0xfffffffc00f08947 */ /* 0x008fea000383ffff */
[----:B------:R-:W-:Y:S05]  /*144d0*/  BRA `(.L_x_1798) ;  /* 0xffffffcc00147947 */ /* 0x000fea000383ffff */
.L_x_1731:
[----:B--2---:R2:W3:Y:S02]  /*144e0*/  SYNCS.PHASECHK.TRANS64.TRYWAIT P0, [R25+URZ+0x31c20], R4 ;  /* 0x031c2004190075a7 */ /* 0x0044e4000800017f */
[----:B---3--:R-:W-:Y:S05]  /*144f0*/  @!P0 NANOSLEEP.SYNCS 0x989680 ;  /* 0x009896800000895d */ /* 0x008fea0003900000 */
[----:B------:R-:W3:Y:S02]  /*14500*/  @!P0 SYNCS.PHASECHK.TRANS64 P0, [R25+URZ+0x31c20], R4 ;  /* 0x031c2004190085a7 */ /* 0x000ee4000800007f */
[----:B---3--:R-:W-:Y:S05]  /*14510*/  @!P0 BRA `(.L_x_1731) ;  /* 0xfffffffc00f08947 */ /* 0x008fea000383ffff */
[----:B------:R-:W-:Y:S05]  /*14520*/  BRA `(.L_x_1799) ;  /* 0xffffffd000487947 */ /* 0x000fea000383ffff */
.L_x_1739:
[----:B0-----:R0:W2:Y:S02]  /*14530*/  SYNCS.PHASECHK.TRANS64.TRYWAIT P0, [R3+URZ+0x31c40], R2 ;  /* 0x031c4002030075a7 */ /* 0x0010a4000800017f */
[----:B--2---:R-:W-:Y:S05]  /*14540*/  @!P0 NANOSLEEP.SYNCS 0x989680 ;  /* 0x009896800000895d */ /* 0x004fea0003900000 */
[----:B------:R-:W2:Y:S02]  /*14550*/  @!P0 SYNCS.PHASECHK.TRANS64 P0, [R3+URZ+0x31c40], R2 ;  /* 0x031c4002030085a7 */ /* 0x000ea4000800007f */
[----:B--2---:R-:W-:Y:S05]  /*14560*/  @!P0 BRA `(.L_x_1739) ;  /* 0xfffffffc00f08947 */ /* 0x004fea000383ffff */
[----:B------:R-:W-:Y:S05]  /*14570*/  BRA `(.L_x_1800) ;  /* 0xffffffd000e87947 */ /* 0x000fea000383ffff */
.L_x_1741:
[----:B0-----:R0:W2:Y:S02]  /*14580*/  SYNCS.PHASECHK.TRANS64.TRYWAIT P0, [R2+URZ+0x60], R5 ;  /* 0x00006005020075a7 */ /* 0x0010a4000800017f */
[----:B--2---:R-:W-:Y:S05]  /*14590*/  @!P0 NANOSLEEP.SYNCS 0x989680 ;  /* 0x009896800000895d */ /* 0x004fea0003900000 */
[----:B------:R-:W2:Y:S02]  /*145a0*/  @!P0 SYNCS.PHASECHK.TRANS64 P0, [R2+URZ+0x60], R5 ;  /* 0x00006005020085a7 */ /* 0x000ea4000800007f */
[----:B--2---:R-:W-:Y:S05]  /*145b0*/  @!P0 BRA `(.L_x_1741) ;  /* 0xfffffffc00f08947 */ /* 0x004fea000383ffff */
[----:B------:R-:W-:Y:S05]  /*145c0*/  BRA `(.L_x_1801) ;  /* 0xffffffd400747947 */ /* 0x000fea000383ffff */
.L_x_1746:
[----:B--2---:R2:W3:Y:S02]  /*145d0*/  SYNCS.PHASECHK.TRANS64.TRYWAIT P0, [R3+URZ+0x31c40], R2 ;  /* 0x031c4002030075a7 */ /* 0x0044e4000800017f */
[----:B---3--:R-:W-:Y:S05]  /*145e0*/  @!P0 NANOSLEEP.SYNCS 0x989680 ;  /* 0x009896800000895d */ /* 0x008fea0003900000 */
[----:B------:R-:W3:Y:S02]  /*145f0*/  @!P0 SYNCS.PHASECHK.TRANS64 P0, [R3+URZ+0x31c40], R2 ;  /* 0x031c4002030085a7 */ /* 0x000ee4000800007f */
[----:B---3--:R-:W-:Y:S05]  /*14600*/  @!P0 BRA `(.L_x_1746) ;  /* 0xfffffffc00f08947 */ /* 0x008fea000383ffff */
[----:B------:R-:W-:Y:S05]  /*14610*/  BRA `(.L_x_1802) ;  /* 0xffffffd800a47947 */ /* 0x000fea000383ffff */
.L_x_1748:
[----:B0-----:R0:W2:Y:S02]  /*14620*/  SYNCS.PHASECHK.TRANS64.TRYWAIT P1, [R3+URZ+0x60], R24 ;  /* 0x00006018030075a7 */ /* 0x0010a4000802017f */
[----:B--2---:R-:W-:Y:S05]  /*14630*/  @!P1 NANOSLEEP.SYNCS 0x989680 ;  /* 0x009896800000995d */ /* 0x004fea0003900000 */
[----:B------:R-:W2:Y:S02]  /*14640*/  @!P1 SYNCS.PHASECHK.TRANS64 P1, [R3+URZ+0x60], R24 ;  /* 0x00006018030095a7 */ /* 0x000ea4000802007f */
[----:B--2---:R-:W-:Y:S05]  /*14650*/  @!P1 BRA `(.L_x_1748) ;  /* 0xfffffffc00f09947 */ /* 0x004fea000383ffff */
[----:B------:R-:W-:Y:S05]  /*14660*/  BRA `(.L_x_1803) ;  /* 0xffffffdc00307947 */ /* 0x000fea000383ffff */
.L_x_1753:
[----:B--2---:R2:W3:Y:S02]  /*14670*/  SYNCS.PHASECHK.TRANS64.TRYWAIT P0, [R2+URZ+0x31c40], R3 ;  /* 0x031c4003020075a7 */ /* 0x0044e4000800017f */
[----:B---3--:R-:W-:Y:S05]  /*14680*/  @!P0 NANOSLEEP.SYNCS 0x989680 ;  /* 0x009896800000895d */ /* 0x008fea0003900000 */
[----:B------:R-:W3:Y:S02]  /*14690*/  @!P0 SYNCS.PHASECHK.TRANS64 P0, [R2+URZ+0x31c40], R3 ;  /* 0x031c4003020085a7 */ /* 0x000ee4000800007f */
[----:B---3--:R-:W-:Y:S05]  /*146a0*/  @!P0 BRA `(.L_x_1753) ;  /* 0xfffffffc00f08947 */ /* 0x008fea000383ffff */
[----:B------:R-:W-:Y:S05]  /*146b0*/  BRA `(.L_x_1804) ;  /* 0xffffffe0003c7947 */ /* 0x000fea000383ffff */
.L_x_1755:
[----:B0-----:R0:W2:Y:S02]  /*146c0*/  SYNCS.PHASECHK.TRANS64.TRYWAIT P1, [R2+URZ+0x60], R3 ;  /* 0x00006003020075a7 */ /* 0x0010a4000802017f */
[----:B--2---:R-:W-:Y:S05]  /*146d0*/  @!P1 NANOSLEEP.SYNCS 0x989680 ;  /* 0x009896800000995d */ /* 0x004fea0003900000 */
[----:B------:R-:W2:Y:S02]  /*146e0*/  @!P1 SYNCS.PHASECHK.TRANS64 P1, [R2+URZ+0x60], R3 ;  /* 0x00006003020095a7 */ /* 0x000ea4000802007f */
[----:B--2---:R-:W-:Y:S05]  /*146f0*/  @!P1 BRA `(.L_x_1755) ;  /* 0xfffffffc00f09947 */ /* 0x004fea000383ffff */
[----:B------:R-:W-:Y:S05]  /*14700*/  BRA `(.L_x_1805) ;  /* 0xffffffe000d07947 */ /* 0x000fea000383ffff */
.L_x_1762:
[----:B---3--:R3:W4:Y:S02]  /*14710*/  SYNCS.PHASECHK.TRANS64.TRYWAIT P0, [R3+URZ+0x31c60], R2 ;  /* 0x031c6002030075a7 */ /* 0x008724000800017f */
[----:B----4-:R-:W-:Y:S05]  /*14720*/  @!P0 NANOSLEEP.SYNCS 0x989680 ;  /* 0x009896800000895d */ /* 0x010fea0003900000 */
[----:B------:R-:W4:Y:S02]  /*14730*/  @!P0 SYNCS.PHASECHK.TRANS64 P0, [R3+URZ+0x31c60], R2 ;  /* 0x031c6002030085a7 */ /* 0x000f24000800007f */
[----:B----4-:R-:W-:Y:S05]  /*14740*/  @!P0 BRA `(.L_x_1762) ;  /* 0xfffffffc00f08947 */ /* 0x010fea000383ffff */
[----:B------:R-:W-:Y:S05]  /*14750*/  BRA `(.L_x_1806) ;  /* 0xffffffe400bc7947 */ /* 0x000fea000383ffff */
.L_x_1764:
[----:B------:R-:W-:Y:S01]  /*14760*/  BSSY B0, `(.L_x_1807) ;  /* 0x0000008000007945 */ /* 0x000fe20003800000 */
[----:B0-----:R-:W-:Y:S02]  /*14770*/  IMAD.MOV.U32 R13, RZ, RZ, R16 ;  /* 0x000000ffff0d7224 */ /* 0x001fe400078e0010 */
[----:B------:R-:W-:Y:S02]  /*14780*/  IMAD.MOV.U32 R12, RZ, RZ, RZ ;  /* 0x000000ffff0c7224 */ /* 0x000fe400078e00ff */
[----:B------:R-:W-:Y:S02]  /*14790*/  IMAD.MOV.U32 R11, RZ, RZ, 0x1f ;  /* 0x0000001fff0b7424 */ /* 0x000fe400078e00ff */
[----:B------:R-:W-:-:S07]  /*147a0*/  IMAD.MOV.U32 R15, RZ, RZ, -0x1 ;  /* 0xffffffffff0f7424 */ /* 0x000fce00078e00ff */
[----:B-1----:R-:W-:Y:S05]  /*147b0*/  WARPSYNC.COLLECTIVE R15, `(.L_x_1808) ;  /* 0x000000000f087348 */ /* 0x002fea0003c00000 */
[----:B------:R0:W2:Y:S02]  /*147c0*/  SHFL.IDX P6, R14, R13, R12, R11 ;  /* 0x0000000c0d0e7389 */ /* 0x0000a400000c000b */
[----:B012---:R-:W-:Y:S01]  /*147d0*/  ENDCOLLECTIVE ;  /* 0x000000000000791b */ /* 0x007fe20003800000 */
.L_x_1808:
[----:B------:R-:W-:Y:S05]  /*147e0*/  BSYNC B0 ;  /* 0x0000000000007941 */ /* 0x000fea0003800000 */
.L_x_1807:
        /* <DEDUP_REMOVED lines=8> */
.L_x_1809:
[----:B------:R-:W-:Y:S01]  /*14870*/  IMAD.MOV.U32 R5, RZ, RZ, R14 ;  /* 0x000000ffff057224 */ /* 0x000fe200078e000e */
[----:B------:R-:W-:Y:S06]  /*14880*/  BRA `(.L_x_1810) ;  /* 0xffffffe800307947 */ /* 0x000fec000383ffff */
.L_x_1767:
[----:B------:R-:W-:Y:S01]  /*14890*/  BSSY B0, `(.L_x_1811) ;  /* 0x0000008000007945 */ /* 0x000fe20003800000 */
[----:B0----5:R-:W-:Y:S02]  /*148a0*/  IMAD.MOV.U32 R13, RZ, RZ, R2 ;  /* 0x000000ffff0d7224 */ /* 0x021fe400078e0002 */
[----:B------:R-:W-:Y:S02]  /*148b0*/  IMAD.MOV.U32 R12, RZ, RZ, 0x1 ;  /* 0x00000001ff0c7424 */ /* 0x000fe400078e00ff */
[----:B------:R-:W-:Y:S02]  /*148c0*/  IMAD.MOV.U32 R11, RZ, RZ, RZ ;  /* 0x000000ffff0b7224 */ /* 0x000fe400078e00ff */
[----:B------:R-:W-:-:S07]  /*148d0*/  IMAD.MOV.U32 R15, RZ, RZ, -0x1 ;  /* 0xffffffffff0f7424 */ /* 0x000fce00078e00ff */
[----:B-1234-:R-:W-:Y:S05]  /*148e0*/  WARPSYNC.COLLECTIVE R15, `(.L_x_1812) ;  /* 0x000000000f087348 */ /* 0x01efea0003c00000 */
[----:B------:R0:W0:Y:S02]  /*148f0*/  SHFL.UP P6, R14, R13, R12, R11 ;  /* 0x0400000c0d0e7389 */ /* 0x00002400000c000b */
[----:B01234-:R-:W-:Y:S01]  /*14900*/  ENDCOLLECTIVE ;  /* 0x000000000000791b */ /* 0x01ffe20003800000 */
.L_x_1812:
[----:B------:R-:W-:Y:S05]  /*14910*/  BSYNC B0 ;  /* 0x0000000000007941 */ /* 0x000fea0003800000 */
.L_x_1811:
        /* <DEDUP_REMOVED lines=10> */
.L_x_1813:
        /* <DEDUP_REMOVED lines=8> */
.L_x_1814:
        /* <DEDUP_REMOVED lines=8> */
.L_x_1815:
        /* <DEDUP_REMOVED lines=8> */
.L_x_1816:
        /* <DEDUP_REMOVED lines=8> */
.L_x_1817:
[----:B------:R-:W-:Y:S05]  /*14bc0*/  BRA `(.L_x_1818) ;  /* 0xffffffe400f07947 */ /* 0x000fea000383ffff */
.L_x_1772:
        /* <DEDUP_REMOVED lines=8> */
.L_x_1820:
[----:B------:R-:W-:Y:S05]  /*14c50*/  BSYNC B0 ;  /* 0x0000000000007941 */ /* 0x000fea0003800000 */
.L_x_1819:
        /* <DEDUP_REMOVED lines=10> */
.L_x_1821:
        /* <DEDUP_REMOVED lines=8> */
.L_x_1822:
        /* <DEDUP_REMOVED lines=8> */
.L_x_1823:
        /* <DEDUP_REMOVED lines=8> */
.L_x_1824:
        /* <DEDUP_REMOVED lines=8> */
.L_x_1825:
[----:B------:R-:W-:Y:S05]  /*14f00*/  BRA `(.L_x_1826) ;  /* 0xffffffe400d07947 */ /* 0x000fea000383ffff */
.L_x_1774:
[----:B------:R-:W-:Y:S01]  /*14f10*/  BSSY B0, `(.L_x_1827) ;  /* 0x0000006000007945 */ /* 0x000fe20003800000 */
[----:B------:R-:W-:Y:S01]  /*14f20*/  PLOP3.LUT P6, PT, P6, PT, PT, 0x8, 0x0 ;  /* 0x000000000000781c */ /* 0x000fe200037ce170 */
[----:B------:R-:W-:-:S12]  /*14f30*/  IMAD.MOV.U32 R15, RZ, RZ, -0x1 ;  /* 0xffffffffff0f7424 */ /* 0x000fd800078e00ff */
[----:B01----:R-:W-:Y:S05]  /*14f40*/  WARPSYNC.COLLECTIVE R15, `(.L_x_1828) ;  /* 0x000000000f087348 */ /* 0x003fea0003c00000 */
[----:B------:R-:W-:Y:S01]  /*14f50*/  VOTE.ANY R14, PT, P6 ;  /* 0x00000000000e7806 */ /* 0x000fe200030e0100 */
[----:B01----:R-:W-:Y:S06]  /*14f60*/  ENDCOLLECTIVE ;  /* 0x000000000000791b */ /* 0x003fec0003800000 */
.L_x_1828:
[----:B------:R-:W-:Y:S05]  /*14f70*/  BSYNC B0 ;  /* 0x0000000000007941 */ /* 0x000fea0003800000 */
.L_x_1827:
        /* <DEDUP_REMOVED lines=9> */
.L_x_1829:
[----:B------:R-:W-:Y:S01]  /*15010*/  IMAD.MOV.U32 R17, RZ, RZ, R14 ;  /* 0x000000ffff117224 */ /* 0x000fe200078e000e */
[----:B------:R-:W-:Y:S06]  /*15020*/  BRA `(.L_x_1830) ;  /* 0xffffffe400c07947 */ /* 0x000fec000383ffff */
.L_x_1776:
[----:B------:R-:W-:Y:S01]  /*15030*/  BSSY B0, `(.L_x_1831) ;  /* 0x0000007000007945 */ /* 0x000fe20003800000 */
[----:B------:R-:W-:Y:S02]  /*15040*/  IMAD.MOV.U32 R13, RZ, RZ, R8 ;  /* 0x000000ffff0d7224 */ /* 0x000fe400078e0008 */
[----:B------:R-:W-:Y:S02]  /*15050*/  IMAD.MOV.U32 R11, RZ, RZ, 0x1f ;  /* 0x0000001fff0b7424 */ /* 0x000fe400078e00ff */
[----:B------:R-:W-:-:S07]  /*15060*/  IMAD.MOV.U32 R15, RZ, RZ, -0x1 ;  /* 0xffffffffff0f7424 */ /* 0x000fce00078e00ff */
[----:B0123--:R-:W-:Y:S05]  /*15070*/  WARPSYNC.COLLECTIVE R15, `(.L_x_1832) ;  /* 0x000000000f087348 */ /* 0x00ffea0003c00000 */
[----:B------:R4:W0:Y:S02]  /*15080*/  SHFL.IDX P6, R14, R13, R12, R11 ;  /* 0x0000000c0d0e7389 */ /* 0x00082400000c000b */
[----:B01234-:R-:W-:Y:S01]  /*15090*/  ENDCOLLECTIVE ;  /* 0x000000000000791b */ /* 0x01ffe20003800000 */
.L_x_1832:
[----:B------:R-:W-:Y:S05]  /*150a0*/  BSYNC B0 ;  /* 0x0000000000007941 */ /* 0x000fea0003800000 */
.L_x_1831:
[----:B------:R-:W-:Y:S05]  /*150b0*/  BRA `(.L_x_1775) ;  /* 0xffffffe400b87947 */ /* 0x000fea000383ffff */
.L_x_1780:
[----:B0-----:R0:W2:Y:S02]  /*150c0*/  SYNCS.PHASECHK.TRANS64.TRYWAIT P0, [R9+URZ+0x31c20], R0 ;  /* 0x031c2000090075a7 */ /* 0x0010a4000800017f */
[----:B--2---:R-:W-:Y:S05]  /*150d0*/  @!P0 NANOSLEEP.SYNCS 0x989680 ;  /* 0x009896800000895d */ /* 0x004fea0003900000 */
[----:B------:R-:W2:Y:S02]  /*150e0*/  @!P0 SYNCS.PHASECHK.TRANS64 P0, [R9+URZ+0x31c20], R0 ;  /* 0x031c2000090085a7 */ /* 0x000ea4000800007f */
[----:B--2---:R-:W-:Y:S05]  /*150f0*/  @!P0 BRA `(.L_x_1780) ;  /* 0xfffffffc00f08947 */ /* 0x004fea000383ffff */
[----:B------:R-:W-:Y:S05]  /*15100*/  BRA `(.L_x_1833) ;  /* 0xffffffec00287947 */ /* 0x000fea000383ffff */
.L_x_1781:
        /* <DEDUP_REMOVED lines=11> */
.L_x_1835:
[----:B------:R-:W-:Y:S05]  /*151c0*/  BSYNC B0 ;  /* 0x0000000000007941 */ /* 0x000fea0003800000 */
.L_x_1834:
[----:B------:R-:W-:Y:S05]  /*151d0*/  BRA `(.L_x_1836) ;  /* 0xffffffec00107947 */ /* 0x000fea000383ffff */
.L_x_1784:
[----:B------:R-:W-:Y:S01]  /*151e0*/  BSSY B1, `(.L_x_1837) ;  /* 0x0000006000017945 */ /* 0x000fe20003800000 */
[----:B------:R-:W-:-:S07]  /*151f0*/  IMAD.MOV.U32 R15, RZ, RZ, -0x1 ;  /* 0xffffffffff0f7424 */ /* 0x000fce00078e00ff */
[----:B01----:R-:W-:Y:S05]  /*15200*/  WARPSYNC.COLLECTIVE R15, `(.L_x_1838) ;  /* 0x000000000f0c7348 */ /* 0x003fea0003c00000 */
[----:B------:R-:W-:Y:S02]  /*15210*/  ELECT P6, UR62, PT ;  /* 0x00000000003e782f */ /* 0x000fe400038c0000 */
[----:B------:R-:W-:Y:S01]  /*15220*/  MOV R14, UR62 ;  /* 0x0000003e000e7c02 */ /* 0x000fe20008000f00 */
[----:B01----:R-:W-:Y:S10]  /*15230*/  ENDCOLLECTIVE ;  /* 0x000000000000791b */ /* 0x003ff40003800000 */
.L_x_1838:
[----:B------:R-:W-:Y:S05]  /*15240*/  BSYNC B1 ;  /* 0x0000000000017941 */ /* 0x000fea0003800000 */
.L_x_1837:
[----:B------:R-:W-:Y:S05]  /*15250*/  BRA `(.L_x_1839) ;  /* 0xffffffec00087947 */ /* 0x000fea000383ffff */
.L_x_1786:
[----:B0-----:R0:W2:Y:S02]  /*15260*/  SYNCS.PHASECHK.TRANS64.TRYWAIT P0, [R7+URZ], R2 ;  /* 0x00000002070075a7 */ /* 0x0010a4000800017f */
[----:B--2---:R-:W-:Y:S05]  /*15270*/  @!P0 NANOSLEEP.SYNCS 0x989680 ;  /* 0x009896800000895d */ /* 0x004fea0003900000 */
[----:B------:R-:W2:Y:S02]  /*15280*/  @!P0 SYNCS.PHASECHK.TRANS64 P0, [R7+URZ], R2 ;  /* 0x00000002070085a7 */ /* 0x000ea4000800007f */
[----:B--2---:R-:W-:Y:S05]  /*15290*/  @!P0 BRA `(.L_x_1786) ;  /* 0xfffffffc00f08947 */ /* 0x004fea000383ffff */
[----:B------:R-:W-:Y:S05]  /*152a0*/  BRA `(.L_x_1840) ;  /* 0xffffffec00447947 */ /* 0x000fea000383ffff */
.L_x_1787:
[----:B--2---:R2:W3:Y:S02]  /*152b0*/  SYNCS.PHASECHK.TRANS64.TRYWAIT P0, [R3+URZ], R0 ;  /* 0x00000000030075a7 */ /* 0x0044e4000800017f */
[----:B---3--:R-:W-:Y:S05]  /*152c0*/  @!P0 NANOSLEEP.SYNCS 0x989680 ;  /* 0x009896800000895d */ /* 0x008fea0003900000 */
[----:B------:R-:W3:Y:S02]  /*152d0*/  @!P0 SYNCS.PHASECHK.TRANS64 P0, [R3+URZ], R0 ;  /* 0x00000000030085a7 */ /* 0x000ee4000800007f */
[----:B---3--:R-:W-:Y:S05]  /*152e0*/  @!P0 BRA `(.L_x_1787) ;  /* 0xfffffffc00f08947 */ /* 0x008fea000383ffff */
[----:B------:R-:W-:Y:S05]  /*152f0*/  BRA `(.L_x_1841) ;  /* 0xffffffec00387947 */ /* 0x000fea000383ffff */
.L_x_1789:
[----:B--2---:R2:W3:Y:S02]  /*15300*/  SYNCS.PHASECHK.TRANS64.TRYWAIT P0, [R5+URZ], R2 ;  /* 0x00000002050075a7 */ /* 0x0044e4000800017f */
[----:B---3--:R-:W-:Y:S05]  /*15310*/  @!P0 NANOSLEEP.SYNCS 0x989680 ;  /* 0x009896800000895d */ /* 0x008fea0003900000 */
[----:B------:R-:W3:Y:S02]  /*15320*/  @!P0 SYNCS.PHASECHK.TRANS64 P0, [R5+URZ], R2 ;  /* 0x00000002050085a7 */ /* 0x000ee4000800007f */
[----:B---3--:R-:W-:Y:S05]  /*15330*/  @!P0 BRA `(.L_x_1789) ;  /* 0xfffffffc00f08947 */ /* 0x008fea000383ffff */
[----:B------:R-:W-:Y:S05]  /*15340*/  BRA `(.L_x_1842) ;  /* 0xffffffec003c7947 */ /* 0x000fea000383ffff */
.L_x_1843:
        /* <DEDUP_REMOVED lines=11> */
.L_x_2214:


//--------------------- .text._ZN7cutlass13device_kernelIN5flash11enable_sm90INS1_16FlashAttnFwdSm90INS1_25CollectiveMainloopFwdSm90ILi2EN4cute5tupleIJNS5_1CILi1EEES8_S8_EEENS6_IJNS7_ILi192EEENS7_ILi144EEENS7_ILi96EEEEEELi96ENS_10bfloat16_tEfNS_4arch4Sm90ELb1ELb0ELb0ELb1ELb0ELb1ELb0ELb0ELb1ELb0ELb0ELb0EEENS1_21CollectiveEpilogueFwdINS6_IJSA_SC_SB_EEES9_SE_SG_Li384ELb1ELb0ELb0ELb0EEENS1_36VarlenDynamicPersistentTileSchedulerILi192ELi144ELi384ELi32ELb0ELb0ELb1ELb1ELb1ELb1EEEEEEEEEvNT_6ParamsE --------------------------
	.section	.text._ZN7cutlass13device_kernelIN5flash11enable_sm90INS1_16FlashAttnFwdSm90INS1_25CollectiveMainloopFwdSm90ILi2EN4cute5tupleIJNS5_1CILi1EEES8_S8_EEENS6_IJNS7_ILi192EEENS7_ILi144EEENS7_ILi96EEEEEELi96ENS_10bfloat16_tEfNS_4arch4Sm90ELb1ELb0ELb0ELb1ELb0ELb1ELb0ELb0ELb1ELb0ELb0ELb0EEENS1_21CollectiveEpilogueFwdINS6_IJSA_SC_SB_EEES9_SE_SG_Li384ELb1ELb0ELb0ELb0EEENS1_36VarlenDynamicPersistentTileSchedulerILi192ELi144ELi384ELi32ELb0ELb0ELb1ELb1ELb1ELb1EEEEEEEEEvNT_6ParamsE,"ax",@progbits
	.align	128
.text._ZN7cutlass13device_kernelIN5flash11enable_sm90INS1_16FlashAttnFwdSm90INS1_25CollectiveMainloopFwdSm90ILi2EN4cute5tupleIJNS5_1CILi1EEES8_S8_EEENS6_IJNS7_ILi192EEENS7_ILi144EEENS7_ILi96EEEEEELi96ENS_10bfloat16_tEfNS_4arch4Sm90ELb1ELb0ELb0ELb1ELb0ELb1ELb0ELb0ELb1ELb0ELb0ELb0EEENS1_21CollectiveEpilogueFwdINS6_IJSA_SC_SB_EEES9_SE_SG_Li384ELb1ELb0ELb0ELb0EEENS1_36VarlenDynamicPersistentTileSchedulerILi192ELi144ELi384ELi32ELb0ELb0ELb1ELb1ELb1ELb1EEEEEEEEEvNT_6ParamsE:
        .type           _ZN7cutlass13device_kernelIN5flash11enable_sm90INS1_16FlashAttnFwdSm90INS1_25CollectiveMainloopFwdSm90ILi2EN4cute5tupleIJNS5_1CILi1EEES8_S8_EEENS6_IJNS7_ILi192EEENS7_ILi144EEENS7_ILi96EEEEEELi96ENS_10bfloat16_tEfNS_4arch4Sm90ELb1ELb0ELb0ELb1ELb0ELb1ELb0ELb0ELb1ELb0ELb0ELb0EEENS1_21CollectiveEpilogueFwdINS6_IJSA_SC_SB_EEES9_SE_SG_Li384ELb1ELb0ELb0ELb0EEENS1_36VarlenDynamicPersistentTileSchedulerILi192ELi144ELi384ELi32ELb0ELb0ELb1ELb1ELb1ELb1EEEEEEEEEvNT_6ParamsE,@function
        .size           _ZN7cutlass13device_kernelIN5flash11enable_sm90INS1_16FlashAttnFwdSm90INS1_25CollectiveMainloopFwdSm90ILi2EN4cute5tupleIJNS5_1CILi1EEES8_S8_EEENS6_IJNS7_ILi192EEENS7_ILi144EEENS7_ILi96EEEEEELi96ENS_10bfloat16_tEfNS_4arch4Sm90ELb1ELb0ELb0ELb1ELb0ELb1ELb0ELb0ELb1ELb0ELb0ELb0EEENS1_21CollectiveEpilogueFwdINS6_IJSA_SC_SB_EEES9_SE_SG_Li384ELb1ELb0ELb0ELb0EEENS1_36VarlenDynamicPersistentTileSchedulerILi192ELi144ELi384ELi32ELb0ELb0ELb1ELb1ELb1ELb1EEEEEEEEEvNT_6ParamsE,(.L_x_2215 - _ZN7cutlass13device_kernelIN5flash11enable_sm90INS1_16FlashAttnFwdSm90INS1_25CollectiveMainloopFwdSm90ILi2EN4cute5tupleIJNS5_1CILi1EEES8_S8_EEENS6_IJNS7_ILi192EEENS7_ILi144EEENS7_ILi96EEEEEELi96ENS_10bfloat16_tEfNS_4arch4Sm90ELb1ELb0ELb0ELb1ELb0ELb1ELb0ELb0ELb1ELb0ELb0ELb0EEENS1_21CollectiveEpilogueFwdINS6_IJSA_SC_SB_EEES9_SE_SG_Li384ELb1ELb0ELb0ELb0EEENS1_36VarlenDynamicPersistentTileSchedulerILi192ELi144ELi384ELi32ELb0ELb0ELb1ELb1ELb1ELb1EEEEEEEEEvNT_6ParamsE)
        .other          _ZN7cutlass13device_kernelIN5flash11enable_sm90INS1_16FlashAttnFwdSm90INS1_25CollectiveMainloopFwdSm90ILi2EN4cute5tupleIJNS5_1CILi1EEES8_S8_EEENS6_IJNS7_ILi192EEENS7_ILi144EEENS7_ILi96EEEEEELi96ENS_10bfloat16_tEfNS_4arch4Sm90ELb1ELb0ELb0ELb1ELb0ELb1ELb0ELb0ELb1ELb0ELb0ELb0EEENS1_21CollectiveEpilogueFwdINS6_IJSA_SC_SB_EEES9_SE_SG_Li384ELb1ELb0ELb0ELb0EEENS1_36VarlenDynamicPersistentTileSchedulerILi192ELi144ELi384ELi32ELb0ELb0ELb1ELb1ELb1ELb1EEEEEEEEEvNT_6ParamsE,@"STO_CUDA_ENTRY STV_DEFAULT"
_ZN7cutlass13device_kernelIN5flash11enable_sm90INS1_16FlashAttnFwdSm90INS1_25CollectiveMainloopFwdSm90ILi2EN4cute5tupleIJNS5_1CILi1EEES8_S8_EEENS6_IJNS7_ILi192EEENS7_ILi144EEENS7_ILi96EEEEEELi96ENS_10bfloat16_tEfNS_4arch4Sm90ELb1ELb0ELb0ELb1ELb0ELb1ELb0ELb0ELb1ELb0ELb0ELb0EEENS1_21CollectiveEpilogueFwdINS6_IJSA_SC_SB_EEES9_SE_SG_Li384ELb1ELb0ELb0ELb0EEENS1_36VarlenDynamicPersistentTileSchedulerILi192ELi144ELi384ELi32ELb0ELb0ELb1ELb1ELb1ELb1EEEEEEEEEvNT_6ParamsE:
        /* <DEDUP_REMOVED lines=27> */
.L_x_1845:
[----:B------:R-:W-:Y:S05]  /*01b0*/  BSYNC B0 ;  /* 0x0000000000007941 */ /* 0x000fea0003800000 */
.L_x_1844:
        /* <DEDUP_REMOVED lines=41> */
.L_x_1846:
        /* <DEDUP_REMOVED lines=22> */
.L_x_1847:
        /* <DEDUP_REMOVED lines=18> */
.L_x_1848:
        /* <DEDUP_REMOVED lines=22> */
.L_x_1849:
        /* <DEDUP_REMOVED lines=22> */
.L_x_1850:
[----:B------:R-:W-:Y:S01]  /*0990*/  PLOP3.LUT P0, PT, PT, PT, UP0, 0x80, 0x0 ;  /* 0x000000000000781c */ /* 0x000fe20003f0f008 */
[----:B------:R-:W-:Y:S01]  /*09a0*/  UMOV UR60, 0x1 ;  /* 0x00000001003c7882 */ /* 0x000fe20000000000 */
[----:B------:R-:W-:Y:S01]  /*09b0*/  NOP ;  /* 0x0000000000007918 */ /* 0x000fe20000000000 */
[----:B------:R-:W-:Y:S01]  /*09c0*/  USEL UR60, UR60, 0x2, !UP0 ;  /* 0x000000023c3c7887 */ /* 0x000fe2000c000000 */
[----:B------:R-:W-:Y:S01]  /*09d0*/  BSSY B7, `(.L_x_1851) ;  /* 0x00020c9000077945 */ /* 0x000fe20003800000 */
[----:B012-4-:R-:W-:Y:S08]  /*09e0*/  BAR.SYNC.DEFER_BLOCKING 0x0 ;  /* 0x0000000000007b1d */ /* 0x017ff00000010000 */
[----:B------:R-:W-:Y:S05]  /*09f0*/  @!P0 BRA `(.L_x_1852) ;  /* 0x000001b000648947 */ /* 0x000fea0003800000 */
.L_x_1853:
[----:B------:R-:W-:-:S08]  /*0a00*/  NOP ;  /* 0x0000000000007918 */ /* 0x000fd00000000000 */
[----:B------:R-:W0:Y:S02]  /*0a10*/  USETMAXREG.TRY_ALLOC.CTAPOOL UP0, 0xa0 ;  /* 0x000000a0000079c8 */ /* 0x000e240008000600 */
[----:B0-----:R-:W-:-:S13]  /*0a20*/  PLOP3.LUT P0, PT, PT, PT, UP0, 0x80, 0x0 ;  /* 0x000000000000781c */ /* 0x001fda0003f0f008 */
[----:B------:R-:W-:Y:S05]  /*0a30*/  @!P0 BRA `(.L_x_1853) ;  /* 0xfffffffc00f08947 */ /* 0x000fea000383ffff */
[----:B------:R-:W2:Y:S01]  /*0a40*/  LDL.LU R0, [R1] ;  /* 0x0000000001007983 */ /* 0x000ea20000300800 */
[----:B------:R-:W0:Y:S01]  /*0a50*/  S2R R2, SR_TID.X ;  /* 0x0000000000027919 */ /* 0x000e220000002100 */
        /* <DEDUP_REMOVED lines=14> */
[----:B------:R1:W-:Y:S01]  /*0b40*/  STL [R1], R0 ;  /* 0x0000000001007387 */ /* 0x0003e20000100800 */
[----:B0-----:R-:W-:-:S13]  /*0b50*/  ISETP.GE.AND P0, PT, R11, UR4, PT ;  /* 0x000000040b007c0c */ /* 0x001fda000bf06270 */
[----:B-1----:R-:W-:Y:S05]  /*0b60*/  @P0 BRA `(.L_x_1854) ;  /* 0x0000020800bc0947 */ /* 0x002fea0003800000 */
[----:B------:R-:W0:Y:S01]  /*0b70*/  S2R R0, SR_TID.X ;  /* 0x0000000000007919 */ /* 0x000e220000002100 */
[----:B------:R-:W-:Y:S01]  /*0b80*/  ULOP3.LUT UR4, UR60, 0x1, URZ, 0xfc, !UPT ;  /* 0x000000013c047892 */ /* 0x000fe2000f8efc3f */
[----:B------:R-:W-:Y:S01]  /*0b90*/  R2UR UR61, R22 ;  /* 0x00000000163d72ca */ /* 0x000fe200000e0000 */
[----:B------:R-:W-:Y:S02]  /*0ba0*/  IMAD.MOV.U32 R145, RZ, RZ, RZ ;  /* 0x000000ffff917224 */ /* 0x000fe400078e00ff */
[----:B------:R-:W-:-:S10]  /*0bb0*/  IMAD.MOV.U32 R146, RZ, RZ, RZ ;  /* 0x000000ffff927224 */ /* 0x000fd400078e00ff */
[----:B------:R-:W-:Y:S01]  /*0bc0*/  UIADD3 UR61, UR61, 0xda00, URZ ;  /* 0x0000da003d3d7890 */ /* 0x000fe2000fffe03f */
[----:B0-----:R-:W-:-:S05]  /*0bd0*/  VIADD R18, R0, 0xffffff80 ;  /* 0xffffff8000127836 */ /* 0x001fca0000000000 */
[----:B------:R-:W-:Y:S02]  /*0be0*/  SHF.R.S32.HI R0, RZ, 0x1f, R18 ;  /* 0x0000001fff007819 */ /* 0x000fe40000011412 */
[-C--:B------:R-:W-:Y:S02]  /*0bf0*/  LEA.HI R19, R18, R18.reuse, RZ, 0x1 ;  /* 0x0000001212137211 */ /* 0x080fe400078f08ff */
[CC--:B------:R-:W-:Y:S02]  /*0c00*/  LEA.HI R2, R0.reuse, R18.reuse, RZ, 0x7 ;  /* 0x0000001200027211 */ /* 0x0c0fe400078f38ff */
[CC--:B------:R-:W-:Y:S02]  /*0c10*/  LEA.HI R4, R0.reuse, R18.reuse, RZ, 0x4 ;  /* 0x0000001200047211 */ /* 0x0c0fe400078f20ff */
[----:B------:R-:W-:Y:S02]  /*0c20*/  SHF.R.S32.HI R3, RZ, 0x7, R2 ;  /* 0x00000007ff037819 */ /* 0x000fe40000011402 */
[----:B------:R-:W-:-:S02]  /*0c30*/  LEA.HI R6, R0, R18, RZ, 0x5 ;  /* 0x0000001200067211 */ /* 0x000fc400078f28ff */
[----:B------:R-:W-:Y:S01]  /*0c40*/  SHF.R.S32.HI R148, RZ, 0x1, R19 ;  /* 0x00000001ff947819 */ /* 0x000fe20000011413 */
[----:B------:R-:W-:Y:S01]  /*0c50*/  IMAD.HI R5, R3, 0x55555556, RZ ;  /* 0x5555555603057827 */ /* 0x000fe200078e02ff */
[----:B------:R-:W-:Y:S02]  /*0c60*/  SHF.R.S32.HI R7, RZ, 0x4, R4 ;  /* 0x00000004ff077819 */ /* 0x000fe40000011404 */
[----:B------:R-:W-:Y:S02]  /*0c70*/  LEA.HI R14, R19, R148, RZ, 0x1 ;  /* 0x00000094130e7211 */ /* 0x000fe400078f08ff */
[----:B------:R-:W-:Y:S02]  /*0c80*/  LEA.HI R8, R5, R5, RZ, 0x1 ;  /* 0x0000000505087211 */ /* 0x000fe400078f08ff */
[C---:B------:R-:W-:Y:S02]  /*0c90*/  LOP3.LUT R5, R4.reuse, 0xfffffff0, RZ, 0xc0, !PT ;  /* 0xfffffff004057812 */ /* 0x040fe400078ec0ff */
[----:B------:R-:W-:Y:S01]  /*0ca0*/  LEA.HI R4, R4, R7, RZ, 0x1 ;  /* 0x0000000704047211 */ /* 0x000fe200078f08ff */
[----:B------:R-:W-:Y:S01]  /*0cb0*/  IMAD R13, R8, -0x3, R3 ;  /* 0xfffffffd080d7824 */ /* 0x000fe200078e0203 */
[----:B------:R-:W-:Y:S01]  /*0cc0*/  LOP3.LUT R3, R2, 0xffffff80, RZ, 0xc0, !PT ;  /* 0xffffff8002037812 */ /* 0x000fe200078ec0ff */
[----:B------:R-:W-:Y:S01]  /*0cd0*/  IMAD.IADD R5, R18, 0x1, -R5 ;  /* 0x0000000112057824 */ /* 0x000fe200078e0a05 */
[----:B------:R-:W-:-:S02]  /*0ce0*/  SHF.R.S32.HI R8, RZ, 0x5, R6 ;  /* 0x00000005ff087819 */ /* 0x000fc40000011406 */
[----:B------:R-:W-:Y:S01]  /*0cf0*/  LOP3.LUT R21, R14, 0x7fffffe, RZ, 0xc0, !PT ;  /* 0x07fffffe0e157812 */ /* 0x000fe200078ec0ff */
[----:B------:R-:W-:Y:S01]  /*0d00*/  IMAD.IADD R12, R18, 0x1, -R3 ;  /* 0x00000001120c7824 */ /* 0x000fe200078e0a03 */
[--C-:B------:R-:W-:Y:S01]  /*0d10*/  SHF.R.S32.HI R2, RZ, 0x1f, R5.reuse ;  /* 0x0000001fff027819 */ /* 0x100fe20000011405 */
[----:B------:R-:W-:Y:S01]  /*0d20*/  IMAD R23, R8, 0x10, R5 ;  /* 0x0000001008177824 */ /* 0x000fe200078e0205 */
[----:B------:R-:W-:Y:S02]  /*0d30*/  LOP3.LUT R4, R4, 0x1ffffffe, RZ, 0xc0, !PT ;  /* 0x1ffffffe04047812 */ /* 0x000fe400078ec0ff */
[CC--:B------:R-:W-:Y:S02]  /*0d40*/  LEA.HI R6, R2.reuse, R5.reuse, RZ, 0x3 ;  /* 0x0000000502067211 */ /* 0x0c0fe400078f18ff */
[----:B------:R-:W-:Y:S01]  /*0d50*/  LEA.HI R3, R2, R5, RZ, 0x2 ;  /* 0x0000000502037211 */ /* 0x000fe200078f10ff */
[----:B------:R-:W-:Y:S01]  /*0d60*/  IMAD.IADD R4, R7, 0x1, -R4 ;  /* 0x0000000107047824 */ /* 0x000fe200078e0a04 */
[----:B------:R-:W-:Y:S01]  /*0d70*/  SHF.R.S32.HI R15, RZ, 0x1f, R12 ;  /* 0x0000001fff0f7819 */ /* 0x000fe2000001140c */
[----:B------:R-:W-:Y:S01]  /*0d80*/  IMAD.SHL.U32 R6, R6, 0x10, RZ ;  /* 0x0000001006067824 */ /* 0x000fe200078e00ff */
[----:B------:R-:W-:Y:S01]  /*0d90*/  LOP3.LUT R2, R3, 0x7fffffc, RZ, 0xc0, !PT ;  /* 0x07fffffc03027812 */ /* 0x000fe200078ec0ff */
[----:B------:R-:W-:Y:S01]  /*0da0*/  IMAD.SHL.U32 R4, R4, 0x8, RZ ;  /* 0x0000000804047824 */ /* 0x000fe200078e00ff */
[----:B------:R-:W-:-:S02]  /*0db0*/  LEA.HI R14, R15, R12, RZ, 0x2 ;  /* 0x0000000c0f0e7211 */ /* 0x000fc400078f10ff */
[----:B------:R-:W-:Y:S01]  /*0dc0*/  SHF.R.S32.HI R3, RZ, 0x2, R3 ;  /* 0x00000002ff037819 */ /* 0x000fe20000011403 */
[----:B------:R-:W-:Y:S01]  /*0dd0*/  IMAD.IADD R2, R5, 0x1, -R2 ;  /* 0x0000000105027824 */ /* 0x000fe200078e0a02 */
[----:B------:R-:W-:Y:S02]  /*0de0*/  LOP3.LUT R6, R6, 0x7fffff80, RZ, 0xc0, !PT ;  /* 0x7fffff8006067812 */ /* 0x000fe400078ec0ff */
[--C-:B------:R-:W-:Y:S01]  /*0df0*/  SHF.R.S32.HI R16, RZ, 0x2, R14.reuse ;  /* 0x00000002ff107819 */ /* 0x100fe2000001140e */
[----:B------:R-:W-:Y:S01]  /*0e00*/  IMAD.SHL.U32 R3, R3, 0x40, RZ ;  /* 0x0000004003037824 */ /* 0x000fe200078e00ff */
[----:B------:R-:W-:Y:S01]  /*0e10*/  SHF.R.S32.HI R17, RZ, 0x1f, R14 ;  /* 0x0000001fff117819 */ /* 0x000fe2000001140e */
[----:B------:R-:W-:Y:S01]  /*0e20*/  IMAD R5, R8, 0x100, R6 ;  /* 0x0000010008057824 */ /* 0x000fe200078e0206 */
[----:B------:R-:W-:Y:S01]  /*0e30*/  LEA.HI R0, R0, R18, RZ, 0x2 ;  /* 0x0000001200007211 */ /* 0x000fe200078f10ff */
[----:B------:R-:W-:Y:S01]  /*0e40*/  IMAD.IADD R6, R148, 0x1, -R21 ;  /* 0x0000000194067824 */ /* 0x000fe200078e0a15 */
[----:B------:R-:W-:Y:S01]  /*0e50*/  LEA.HI R17, R17, R16, RZ, 0x3 ;  /* 0x0000001011117211 */ /* 0x000fe200078f18ff */
[----:B------:R-:W-:Y:S01]  /*0e60*/  IMAD R2, R2, 0x10, R5 ;  /* 0x0000001002027824 */ /* 0x000fe200078e0205 */
[----:B------:R-:W-:Y:S01]  /*0e70*/  LOP3.LUT R3, R3, 0x40, RZ, 0xc0, !PT ;  /* 0x0000004003037812 */ /* 0x000fe200078ec0ff */
[----:B------:R-:W-:Y:S01]  /*0e80*/  IMAD.U32 R5, R23, 0x20, R4 ;  /* 0x0000002017057824 */ /* 0x000fe200078e0004 */
[----:B------:R-:W-:Y:S01]  /*0e90*/  SHF.R.S32.HI R24, RZ, 0x2, R0 ;  /* 0x00000002ff187819 */ /* 0x000fe20000011400 */
[----:B------:R-:W-:Y:S01]  /*0ea0*/  IMAD R6, R7, 0x8, R6 ;  /* 0x0000000807067824 */ /* 0x000fe200078e0206 */
[----:B------:R-:W-:-:S02]  /*0eb0*/  LOP3.LUT R17, R17, 0xfffffff8, RZ, 0xc0, !PT ;  /* 0xfffffff811117812 */ /* 0x000fc400078ec0ff */
[----:B------:R-:W-:Y:S01]  /*0ec0*/  LEA.HI R15, R15, R12, RZ, 0x5 ;  /* 0x0000000c0f0f7211 */ /* 0x000fe200078f28ff */
[----:B------:R-:W-:Y:S01]  /*0ed0*/  STL [R1+0x60], R24 ;  /* 0x0000601801007387 */ /* 0x000fe20000100800 */
[----:B------:R-:W-:Y:S01]  /*0ee0*/  LOP3.LUT R4, R3, 0x8, R4, 0xf8, !PT ;  /* 0x0000000803047812 */ /* 0x000fe200078ef804 */
[----:B------:R-:W-:Y:S01]  /*0ef0*/  IMAD.IADD R16, R16, 0x1, -R17 ;  /* 0x0000000110107824 */ /* 0x000fe200078e0a11 */
[----:B------:R-:W-:Y:S01]  /*0f00*/  SHF.R.U32.HI R3, RZ, 0x3, R3 ;  /* 0x00000003ff037819 */ /* 0x000fe20000011603 */
[----:B------:R0:W-:Y:S01]  /*0f10*/  STL [R1+0x7c], R5 ;  /* 0x00007c0501007387 */ /* 0x0001e20000100800 */
[----:B------:R-:W-:Y:S02]  /*0f20*/  SHF.R.S32.HI R0, RZ, 0x1f, R0 ;  /* 0x0000001fff007819 */ /* 0x000fe40000011400 */
[----:B------:R-:W-:Y:S02]  /*0f30*/  SHF.R.S32.HI R15, RZ, 0x5, R15 ;  /* 0x00000005ff0f7819 */ /* 0x000fe4000001140f */
[----:B------:R-:W-:-:S02]  /*0f40*/  LOP3.LUT R3, R4, R3, RZ, 0x3c, !PT ;  /* 0x0000000304037212 */ /* 0x000fc400078e3cff */
[----:B------:R-:W-:Y:S01]  /*0f50*/  LEA.HI R0, R0, R24, RZ, 0x2 ;  /* 0x0000001800007211 */ /* 0x000fe200078f10ff */
[----:B------:R-:W-:Y:S01]  /*0f60*/  IMAD R16, R15, 0x10, R16 ;  /* 0x000000100f107824 */ /* 0x000fe200078e0210 */
[----:B------:R-:W-:Y:S01]  /*0f70*/  LOP3.LUT R19, R19, 0xfffffffe, RZ, 0xc0, !PT ;  /* 0xfffffffe13137812 */ /* 0x000fe200078ec0ff */
[----:B------:R-:W-:Y:S01]  /*0f80*/  IMAD.IADD R3, R3, 0x1, R2 ;  /* 0x0000000103037824 */ /* 0x000fe200078e0202 */
[----:B0-----:R-:W-:Y:S01]  /*0f90*/  LOP3.LUT R5, R14, 0x7ffffffc, RZ, 0xc0, !PT ;  /* 0x7ffffffc0e057812 */ /* 0x001fe200078ec0ff */
[----:B------:R-:W-:Y:S01]  /*0fa0*/  IMAD R2, R13, 0x40, R16 ;  /* 0x000000400d027824 */ /* 0x000fe200078e0210 */
[----:B------:R-:W-:Y:S01]  /*0fb0*/  LOP3.LUT R0, R0, 0xfffffffc, RZ, 0xc0, !PT ;  /* 0xfffffffc00007812 */ /* 0x000fe200078ec0ff */
[----:B------:R-:W-:Y:S02]  /*0fc0*/  IMAD.IADD R19, R18, 0x1, -R19 ;  /* 0x0000000112137824 */ /* 0x000fe400078e0a13 */
[----:B------:R-:W-:Y:S01]  /*0fd0*/  IMAD.IADD R4, R12, 0x1, -R5 ;  /* 0x000000010c047824 */ /* 0x000fe200078e0a05 */
[----:B------:R-:W-:Y:S01]  /*0fe0*/  SHF.R.S32.HI R5, RZ, 0x1f, R148 ;  /* 0x0000001fff057819 */ /* 0x000fe20000011494 */
[----:B------:R-:W-:-:S02]  /*0ff0*/  IMAD.IADD R0, R24, 0x1, -R0 ;  /* 0x0000000118007824 */ /* 0x000fc400078e0a00 */
[C---:B------:R-:W-:Y:S01]  /*1000*/  IMAD.SHL.U32 R147, R19.reuse, 0x8, RZ ;  /* 0x0000000813937824 */ /* 0x040fe200078e00ff */
[----:B------:R-:W-:Y:S01]  /*1010*/  STL [R1+0x54], R4 ;  /* 0x0000540401007387 */ /* 0x000fe20000100800 */
[----:B------:R-:W-:Y:S02]  /*1020*/  IMAD.SHL.U32 R144, R19, 0x4, RZ ;  /* 0x0000000413907824 */ /* 0x000fe400078e00ff */
[----:B------:R-:W-:Y:S01]  /*1030*/  VIADD R5, R147, 0x10 ;  /* 0x0000001093057836 */ /* 0x000fe20000000000 */
[----:B------:R-:W-:Y:S01]  /*1040*/  STL [R1+0x3c], R9 ;  /* 0x00003c0901007387 */ /* 0x000fe20000100800 */
[----:B------:R-:W-:-:S03]  /*1050*/  IMAD R23, R3, 0x2, R22 ;  /* 0x0000000203177824 */ /* 0x000fc600078e0216 */
[----:B------:R0:W-:Y:S04]  /*1060*/  STL [R1+0x58], R2 ;  /* 0x0000580201007387 */ /* 0x0001e80000100800 */
[----:B------:R-:W-:Y:S04]  /*1070*/  STL [R1+0x40], R10 ;  /* 0x0000400a01007387 */ /* 0x000fe80000100800 */
[----:B------:R-:W-:Y:S01]  /*1080*/  STL [R1+0x44], R11 ;  /* 0x0000440b01007387 */ /* 0x000fe20000100800 */
[----:B0-----:R-:W-:-:S03]  /*1090*/  IMAD.U32 R2, RZ, RZ, UR4 ;  /* 0x00000004ff027e24 */ /* 0x001fc6000f8e00ff */
[----:B------:R0:W-:Y:S04]  /*10a0*/  STL [R1+0x78], R0 ;  /* 0x0000780001007387 */ /* 0x0001e80000100800 */
[----:B------:R-:W-:Y:S04]  /*10b0*/  STL [R1+0x70], RZ ;  /* 0x000070ff01007387 */ /* 0x000fe80000100800 */
[----:B------:R-:W-:Y:S01]  /*10c0*/  STL [R1+0x24], RZ ;  /* 0x000024ff01007387 */ /* 0x000fe20000100800 */
[----:B0-----:R-:W-:-:S03]  /*10d0*/  IMAD.SHL.U32 R0, R0, 0x40, RZ ;  /* 0x0000004000007824 */ /* 0x001fc600078e00ff */
[----:B------:R-:W-:Y:S02]  /*10e0*/  STL [R1+0x20], RZ ;  /* 0x000020ff01007387 */ /* 0x000fe40000100800 */
[----:B------:R-:W-:-:S04]  /*10f0*/  LOP3.LUT R2, R0, 0xc0, RZ, 0xc0, !PT ;  /* 0x000000c000027812 */ /* 0x000fc800078ec0ff */
[----:B------:R-:W-:Y:S01]  /*1100*/  LOP3.LUT R0, R2, 0x8, R147, 0xf8, !PT ;  /* 0x0000000802007812 */ /* 0x000fe200078ef893 */
[----:B------:R0:W-:Y:S01]  /*1110*/  STL [R1+0x28], R2 ;  /* 0x0000280201007387 */ /* 0x0001e20000100800 */
[----:B------:R-:W-:-:S04]  /*1120*/  SHF.R.U32.HI R4, RZ, 0x3, R2 ;  /* 0x00000003ff047819 */ /* 0x000fc80000011602 */
[----:B------:R-:W-:Y:S01]  /*1130*/  LOP3.LUT R0, R0, R4, RZ, 0x3c, !PT ;  /* 0x0000000400007212 */ /* 0x000fe200078e3cff */
[----:B------:R1:W-:Y:S01]  /*1140*/  STL [R1+0x2c], R4 ;  /* 0x00002c0401007387 */ /* 0x0003e20000100800 */
[----:B0-----:R-:W-:-:S04]  /*1150*/  IMAD.SHL.U32 R2, R6, 0x20, RZ ;  /* 0x0000002006027824 */ /* 0x001fc800078e00ff */
[----:B------:R-:W-:Y:S01]  /*1160*/  IMAD.IADD R0, R2, 0x1, R0 ;  /* 0x0000000102007824 */ /* 0x000fe200078e0200 */
[----:B------:R0:W-:Y:S01]  /*1170*/  STL [R1+0x30], R2 ;  /* 0x0000300201007387 */ /* 0x0001e20000100800 */
[----:B-1----:R-:W-:-:S03]  /*1180*/  VIADD R4, R147, 0x20 ;  /* 0x0000002093047836 */ /* 0x002fc60000000000 */
[----:B------:R0:W-:Y:S04]  /*1190*/  STL [R1+0x50], R0 ;  /* 0x0000500001007387 */ /* 0x0001e80000100800 */
.L_x_2006:
[----:B0-2---:R-:W2:Y:S01]  /*11a0*/  LDL.LU R0, [R1+0x44] ;  /* 0x0000440001007983 */ /* 0x005ea20000300800 */
[----:B------:R-:W2:Y:S01]  /*11b0*/  LDC.64 R2, c[0x0][0xc60] ;  /* 0x00031800ff027b82 */ /* 0x000ea20000000a00 */
[----:B------:R-:W-:Y:S01]  /*11c0*/  ULDC.64 UR4, c[0x0][0x208] ;  /* 0x0000820000047ab9 */ /* 0x000fe20000000a00 */
[----:B--2---:R-:W-:-:S05]  /*11d0*/  IMAD.WIDE R2, R0, 0x4, R2 ;  /* 0x0000000400027825 */ /* 0x004fca00078e0202 */
[----:B-----5:R0:W2:Y:S01]  /*11e0*/  LDG.E R11, desc[UR4][R2.64] ;  /* 0x00000004020b7981 */ /* 0x0200a2000c1e1900 */
[----:B------:R-:W-:Y:S05]  /*11f0*/  YIELD ;  /* 0x0000000000007946 */ /* 0x000fea0003800000 */
[----:B------:R-:W-:Y:S01]  /*1200*/  ULDC.64 UR4, c[0x0][0xa28] ;  /* 0x00028a0000047ab9 */ /* 0x000fe20000000a00 */
[----:B------:R-:W-:Y:S01]  /*1210*/  ULDC.64 UR8, c[0x0][0xa18] ;  /* 0x0002860000087ab9 */ /* 0x000fe20000000a00 */
[----:B------:R-:W-:Y:S01]  /*1220*/  ISETP.NE.U32.AND P1, PT, RZ, UR4, PT ;  /* 0x00000004ff007c0c */ /* 0x000fe2000bf25070 */
[----:B------:R-:W-:Y:S01]  /*1230*/  ULDC.64 UR10, c[0x0][0x208] ;  /* 0x00008200000a7ab9 */ /* 0x000fe20000000a00 */
[----:B0-----:R-:W-:Y:S01]  /*1240*/  IMAD.MOV.U32 R3, RZ, RZ, RZ ;  /* 0x000000ffff037224 */ /* 0x001fe200078e00ff */
[----:B------:R-:W-:Y:S01]  /*1250*/  ULDC.64 UR6, c[0x0][0xa08] ;  /* 0x0002820000067ab9 */ /* 0x000fe20000000a00 */
[----:B------:R-:W-:Y:S01]  /*1260*/  ISETP.NE.AND.EX P1, PT, RZ, UR5, PT, P1 ;  /* 0x00000005ff007c0c */ /* 0x000fe2000bf25310 */
[----:B------:R-:W-:Y:S01]  /*1270*/  IMAD.MOV.U32 R73, RZ, RZ, RZ ;  /* 0x000000ffff497224 */ /* 0x000fe200078e00ff */
[----:B------:R-:W-:-:S04]  /*1280*/  ISETP.NE.U32.AND P0, PT, RZ, UR6, PT ;  /* 0x00000006ff007c0c */ /* 0x000fc8000bf05070 */
[----:B------:R-:W-:Y:S02]  /*1290*/  ISETP.NE.AND.EX P0, PT, RZ, UR7, PT, P0 ;  /* 0x00000007ff007c0c */ /* 0x000fe4000bf05300 */
[----:B--2---:R-:W-:Y:S01]  /*12a0*/  SHF.R.S32.HI R0, RZ, 0x1f, R11 ;  /* 0x0000001fff007819 */ /* 0x004fe2000001140b */
[----:B-1----:R-:W-:-:S04]  /*12b0*/  IMAD.SHL.U32 R25, R11, 0x4, RZ ;  /* 0x000000040b197824 */ /* 0x002fc800078e00ff */
        /* <DEDUP_REMOVED lines=10> */
[----:B------:R-:W-:Y:S01]  /*1360*/  ULDC.64 UR4, c[0x0][0x3f8] ;  /* 0x0000fe0000047ab9 */ /* 0x000fe20000000a00 */
[----:B------:R-:W-:-:S10]  /*1370*/  IADD3.X R9, R26, UR7, RZ, P3, !PT ;  /* 0x000000071a097c10 */ /* 0x000fd40009ffe4ff */
[----:B------:R-:W-:Y:S01]  /*1380*/  @P2 IADD3 R6, P1, R25, UR8, RZ ;  /* 0x0000000819062c10 */ /* 0x000fe2000ff3e0ff */
[----:B------:R-:W-:Y:S01]  /*1390*/  UISETP.NE.U32.AND UP0, UPT, UR4, URZ, UPT ;  /* 0x0000003f0400728c */ /* 0x000fe2000bf05070 */
[----:B------:R0:W5:Y:S02]  /*13a0*/  @P0 LDG.E R73, desc[UR10][R8.64] ;  /* 0x0000000a08490981 */ /* 0x000164000c1e1900 */
[----:B------:R-:W-:Y:S01]  /*13b0*/  @P2 IADD3.X R7, R26, UR9, RZ, P1, !PT ;  /* 0x000000091a072c10 */ /* 0x000fe20008ffe4ff */
[----:B------:R-:W-:-:S04]  /*13c0*/  ULDC UR4, c[0x0][0x404] ;  /* 0x0001010000047ab9 */ /* 0x000fc80000000800 */
[----:B------:R-:W2:Y:S01]  /*13d0*/  @P2 LDG.E R10, desc[UR10][R6.64] ;  /* 0x0000000a060a2981 */ /* 0x000ea2000c1e1900 */
        /* <DEDUP_REMOVED lines=8> */
[----:B--2---:R0:W-:Y:S01]  /*1460*/  STL [R1+0x48], R10 ;  /* 0x0000480a01007387 */ /* 0x0041e20000100800 */
[----:B------:R-:W-:Y:S05]  /*1470*/  @P2 BRA `(.L_x_1855) ;  /* 0x00000000002c2947 */ /* 0x000fea0003800000 */
[----:B------:R-:W-:Y:S02]  /*1480*/  ULDC.64 UR4, c[0x0][0xa00] ;  /* 0x0002800000047ab9 */ /* 0x000fe40000000a00 */
[----:B------:R-:W-:-:S04]  /*1490*/  ISETP.NE.U32.AND P1, PT, RZ, UR4, PT ;  /* 0x00000004ff007c0c */ /* 0x000fc8000bf25070 */
[----:B------:R-:W-:-:S13]  /*14a0*/  ISETP.NE.AND.EX P1, PT, RZ, UR5, PT, P1 ;  /* 0x00000005ff007c0c */ /* 0x000fda000bf25310 */
[----:B------:R-:W-:Y:S05]  /*14b0*/  @!P1 BRA `(.L_x_1855) ;  /* 0x00000000001c9947 */ /* 0x000fea0003800000 */
[----:B0-----:R-:W0:Y:S01]  /*14c0*/  LDC.64 R4, c[0x0][0xa00] ;  /* 0x00028000ff047b82 */ /* 0x001e220000000a00 */
[----:B------:R-:W-:Y:S01]  /*14d0*/  ULDC.64 UR4, c[0x0][0x208] ;  /* 0x0000820000047ab9 */ /* 0x000fe20000000a00 */
[----:B0-----:R-:W-:-:S05]  /*14e0*/  IMAD.WIDE R4, R19, 0x4, R4 ;  /* 0x0000000413047825 */ /* 0x001fca00078e0204 */
[----:B------:R-:W2:Y:S04]  /*14f0*/  LDG.E R0, desc[UR4][R4.64] ;  /* 0x0000000404007981 */ /* 0x000ea8000c1e1900 */
[----:B------:R-:W2:Y:S02]  /*1500*/  LDG.E R7, desc[UR4][R4.64+0x4] ;  /* 0x0000040404077981 */ /* 0x000ea4000c1e1900 */
[----:B--2---:R-:W-:-:S05]  /*1510*/  IMAD.IADD R10, R7, 0x1, -R0 ;  /* 0x00000001070a7824 */ /* 0x004fca00078e0a00 */
[----:B------:R1:W-:Y:S02]  /*1520*/  STL [R1+0x48], R10 ;  /* 0x0000480a01007387 */ /* 0x0003e40000100800 */
.L_x_1855:
[----:B0-----:R-:W2:Y:S01]  /*1530*/  LDL R11, [R1+0x3c] ;  /* 0x00003c00010b7983 */ /* 0x001ea20000100800 */
[----:B------:R-:W-:-:S03]  /*1540*/  ULDC.64 UR4, c[0x0][0xa20] ;  /* 0x0002880000047ab9 */ /* 0x000fc60000000a00 */
[----:B------:R-:W3:Y:S01]  /*1550*/  LDL R28, [R1+0x40] ;  /* 0x00004000011c7983 */ /* 0x000ee20000100800 */
[----:B------:R-:W-:-:S04]  /*1560*/  ISETP.NE.U32.AND P1, PT, RZ, UR4, PT ;  /* 0x00000004ff007c0c */ /* 0x000fc8000bf25070 */
[----:B------:R-:W-:Y:S01]  /*1570*/  ISETP.NE.AND.EX P1, PT, RZ, UR5, PT, P1 ;  /* 0x00000005ff007c0c */ /* 0x000fe2000bf25310 */
[----:B--2---:R0:W-:Y:S04]  /*1580*/  STL [R1+0x74], R11 ;  /* 0x0000740b01007387 */ /* 0x0041e80000100800 */
[----:B---3--:R0:W-:Y:S08]  /*1590*/  STL [R1+0x6c], R28 ;  /* 0x00006c1c01007387 */ /* 0x0081f00000100800 */
[----:B------:R-:W-:Y:S05]  /*15a0*/  @!P1 BRA `(.L_x_1856) ;  /* 0x0000000000149947 */ /* 0x000fea0003800000 */
[----:B------:R-:W-:Y:S01]  /*15b0*/  IADD3 R4, P0, R25, UR4, RZ ;  /* 0x0000000419047c10 */ /* 0x000fe2000ff1e0ff */
[----:B------:R-:W-:-:S03]  /*15c0*/  ULDC.64 UR6, c[0x0][0x208] ;  /* 0x0000820000067ab9 */ /* 0x000fc60000000a00 */
[----:B------:R-:W-:-:S05]  /*15d0*/  IADD3.X R5, R26, UR5, RZ, P0, !PT ;  /* 0x000000051a057c10 */ /* 0x000fca00087fe4ff */
[----:B------:R2:W5:Y:S01]  /*15e0*/  LDG.E R24, desc[UR6][R4.64] ;  /* 0x0000000604187981 */ /* 0x000562000c1e1900 */
[----:B------:R-:W-:Y:S05]  /*15f0*/  BRA `(.L_x_1857) ;  /* 0x0000000000147947 */ /* 0x000fea0003800000 */
.L_x_1856:
[----:B------:R-:W-:Y:S05]  /*1600*/  @!P0 BRA `(.L_x_1857) ;  /* 0x0000000000108947 */ /* 0x000fea0003800000 */
[----:B------:R-:W-:Y:S02]  /*1610*/  ULDC.64 UR4, c[0x0][0x208] ;  /* 0x0000820000047ab9 */ /* 0x000fe40000000a00 */
[----:B------:R-:W2:Y:S04]  /*1620*/  LDG.E R5, desc[UR4][R8.64] ;  /* 0x0000000408057981 */ /* 0x000ea8000c1e1900 */
[----:B------:R-:W2:Y:S02]  /*1630*/  LDG.E R24, desc[UR4][R8.64+0x4] ;  /* 0x0000040408187981 */ /* 0x000ea4000c1e1900 */
[----:B--2---:R-:W-:-:S07]  /*1640*/  IMAD.IADD R24, R24, 0x1, -R5 ;  /* 0x0000000118187824 */ /* 0x004fce00078e0a05 */
.L_x_1857:
[----:B------:R-:W-:Y:S01]  /*1650*/  ULDC.64 UR4, c[0x0][0xa10] ;  /* 0x0002840000047ab9 */ /* 0x000fe20000000a00 */
[----:B------:R-:W-:Y:S01]  /*1660*/  ULDC.64 UR6, c[0x0][0x208] ;  /* 0x0000820000067ab9 */ /* 0x000fe20000000a00 */
[----:B------:R-:W-:-:S04]  /*1670*/  ISETP.NE.U32.AND P0, PT, RZ, UR4, PT ;  /* 0x00000004ff007c0c */ /* 0x000fc8000bf05070 */
[----:B------:R-:W-:Y:S01]  /*1680*/  ISETP.NE.AND.EX P0, PT, RZ, UR5, PT, P0 ;  /* 0x00000005ff007c0c */ /* 0x000fe2000bf05300 */
[----:B------:R-:W-:Y:S01]  /*1690*/  IMAD.MOV.U32 R8, RZ, RZ, 0xc0 ;  /* 0x000000c0ff087424 */ /* 0x000fe200078e00ff */
[----:B------:R-:W-:-:S11]  /*16a0*/  ULDC.64 UR4, c[0x0][0xa30] ;  /* 0x00028c0000047ab9 */ /* 0x000fd60000000a00 */
[----:B--2---:R-:W2:Y:S02]  /*16b0*/  @P0 LDC.64 R4, c[0x0][0xa10] ;  /* 0x00028400ff040b82 */ /* 0x004ea40000000a00 */
[----:B--2---:R-:W-:-:S05]  /*16c0*/  @P0 IMAD.WIDE R4, R19, 0x4, R4 ;  /* 0x0000000413040825 */ /* 0x004fca00078e0204 */
[----:B------:R-:W2:Y:S04]  /*16d0*/  @P0 LDG.E R0, desc[UR6][R4.64] ;  /* 0x0000000604000981 */ /* 0x000ea8000c1e1900 */
[----:B------:R-:W2:Y:S01]  /*16e0*/  @P0 LDG.E R9, desc[UR6][R4.64+0x4] ;  /* 0x0000040604090981 */ /* 0x000ea2000c1e1900 */
[----:B------:R-:W-:Y:S01]  /*16f0*/  ISETP.NE.U32.AND P1, PT, RZ, UR4, PT ;  /* 0x00000004ff007c0c */ /* 0x000fe2000bf25070 */
[----:B-----5:R-:W-:-:S03]  /*1700*/  IMAD.MOV.U32 R102, RZ, RZ, R24 ;  /* 0x000000ffff667224 */ /* 0x020fc600078e0018 */
[----:B------:R-:W-:-:S13]  /*1710*/  ISETP.NE.AND.EX P1, PT, RZ, UR5, PT, P1 ;  /* 0x00000005ff007c0c */ /* 0x000fda000bf25310 */
[----:B------:R-:W-:-:S04]  /*1720*/  @P1 IADD3 R6, P2, R25, UR4, RZ ;  /* 0x0000000419061c10 */ /* 0x000fc8000ff5e0ff */
[----:B------:R-:W-:-:S05]  /*1730*/  @P1 IADD3.X R7, R26, UR5, RZ, P2, !PT ;  /* 0x000000051a071c10 */ /* 0x000fca00097fe4ff */
[----:B------:R3:W5:Y:S01]  /*1740*/  @P1 LDG.E R102, desc[UR6][R6.64] ;  /* 0x0000000606661981 */ /* 0x000762000c1e1900 */
[----:B--2---:R-:W-:Y:S02]  /*1750*/  @P0 IMAD.IADD R2, R9, 0x1, -R0 ;  /* 0x0000000109020824 */ /* 0x004fe400078e0a00 */
[----:B------:R-:W-:Y:S02]  /*1760*/  IMAD.IADD R9, R24, 0x1, -R3 ;  /* 0x0000000118097824 */ /* 0x000fe400078e0a03 */
[----:B------:R-:W-:Y:S02]  /*1770*/  IMAD R3, R11, R8, 0x14f ;  /* 0x0000014f0b037424 */ /* 0x000fe400078e0208 */
[----:B------:R-:W-:Y:S02]  /*1780*/  IMAD.IADD R4, R9, 0x1, R2 ;  /* 0x0000000109047824 */ /* 0x000fe400078e0202 */
[----:B------:R-:W-:Y:S02]  /*1790*/  IMAD.MOV R16, RZ, RZ, -R9 ;  /* 0x000000ffff107224 */ /* 0x000fe400078e0a09 */
[C---:B------:R-:W-:Y:S01]  /*17a0*/  VIADD R0, R4.reuse, 0x8f ;  /* 0x0000008f04007836 */ /* 0x040fe20000000000 */
[----:B------:R-:W-:Y:S01]  /*17b0*/  IADD3 R3, R4, R3, -R10 ;  /* 0x0000000304037210 */ /* 0x000fe20007ffe80a */
[----:B------:R2:W-:Y:S01]  /*17c0*/  STL [R1+0x4c], R4 ;  /* 0x00004c0401007387 */ /* 0x0005e20000100800 */
[----:B------:R-:W-:Y:S01]  /*17d0*/  VIMNMX R16, RZ, R16, !PT ;  /* 0x00000010ff107248 */ /* 0x000fe20007fe0100 */
[----:B------:R-:W-:-:S04]  /*17e0*/  IMAD.HI R0, R0, 0x38e38e39, RZ ;  /* 0x38e38e3900007827 */ /* 0x000fc800078e02ff */
[----:B--2---:R-:W-:Y:S01]  /*17f0*/  IMAD.HI R4, R3, 0x38e38e39, RZ ;  /* 0x38e38e3903047827 */ /* 0x004fe200078e02ff */
[----:B------:R-:W-:-:S04]  /*1800*/  SHF.R.U32.HI R3, RZ, 0x1f, R0 ;  /* 0x0000001fff037819 */ /* 0x000fc80000011600 */
[----:B------:R-:W-:Y:S02]  /*1810*/  SHF.R.U32.HI R5, RZ, 0x1f, R4 ;  /* 0x0000001fff057819 */ /* 0x000fe40000011604 */
[----:B------:R-:W-:Y:S02]  /*1820*/  LEA.HI.SX32 R3, R0, R3, 0x1b ;  /* 0x0000000300037211 */ /* 0x000fe400078fdaff */
[----:B------:R-:W-:-:S04]  /*1830*/  LEA.HI.SX32 R104, R4, R5, 0x1b ;  /* 0x0000000504687211 */ /* 0x000fc800078fdaff */
[----:B------:R-:W-:-:S05]  /*1840*/  VIMNMX R104, R3, R104, PT ;  /* 0x0000006803687248 */ /* 0x000fca0003fe0100 */
        /* <DEDUP_REMOVED lines=12> */
[----:B---3--:R-:W-:Y:S05]  /*1910*/  @!P1 BRA `(.L_x_1858) ;  /* 0x00000054006c9947 */ /* 0x008fea0003800000 */
        /* <DEDUP_REMOVED lines=8> */
[----:B------:R2:W3:Y:S01]  /*19a0*/  LDC.64 R14, c[0x4][R0] ;  /* 0x01000000000e7b82 */ /* 0x0004e20000000a00 */
[----:B------:R-:W-:Y:S01]  /*19b0*/  IMAD.U32 R5, RZ, RZ, UR5 ;  /* 0x00000005ff057e24 */ /* 0x000fe2000f8e00ff */
[----:B------:R-:W-:Y:S01]  /*19c0*/  ULDC.64 UR4, c[0x4][0xb0] ;  /* 0x01002c0000047ab9 */ /* 0x000fe20000000a00 */
[----:B-1----:R-:W-:Y:S02]  /*19d0*/  IMAD.U32 R10, RZ, RZ, UR6 ;  /* 0x00000006ff0a7e24 */ /* 0x002fe4000f8e00ff */
[----:B------:R-:W-:Y:S02]  /*19e0*/  IMAD.U32 R6, RZ, RZ, UR4 ;  /* 0x00000004ff067e24 */ /* 0x000fe4000f8e00ff */
[----:B------:R-:W-:-:S02]  /*19f0*/  IMAD.U32 R7, RZ, RZ, UR5 ;  /* 0x00000005ff077e24 */ /* 0x000fc4000f8e00ff */
[----:B0-----:R-:W-:Y:S02]  /*1a00*/  IMAD.U32 R11, RZ, RZ, UR7 ;  /* 0x00000007ff0b7e24 */ /* 0x001fe4000f8e00ff */
[----:B------:R-:W-:Y:S02]  /*1a10*/  IMAD.MOV.U32 R8, RZ, RZ, 0x70 ;  /* 0x00000070ff087424 */ /* 0x000fe400078e00ff */
[----:B------:R-:W-:Y:S02]  /*1a20*/  IMAD.MOV.U32 R12, RZ, RZ, 0x1 ;  /* 0x00000001ff0c7424 */ /* 0x000fe400078e00ff */
[----:B--2---:R-:W-:-:S07]  /*1a30*/  IMAD.MOV.U32 R13, RZ, RZ, RZ ;  /* 0x000000ffff0d7224 */ /* 0x004fce00078e00ff */
[----:B------:R-:W-:-:S07]  /*1a40*/  LEPC R20, `(.L_x_1860) ;  /* 0x000000001014794e */ /* 0x000fce0000000000 */
[----:B---3-5:R-:W-:Y:S05]  /*1a50*/  CALL.ABS.NOINC R14 ;  /* 0x000000000e007343 */ /* 0x028fea0003c00000 */
.L_x_1860:
[----:B------:R-:W-:Y:S05]  /*1a60*/  BSYNC B6 ;  /* 0x0000000000067941 */ /* 0x000fea0003800000 */
.L_x_1859:
        /* <DEDUP_REMOVED lines=20> */
.L_x_1862:
[----:B------:R-:W-:Y:S05]  /*1bb0*/  BSYNC B6 ;  /* 0x0000000000067941 */ /* 0x000fea0003800000 */
.L_x_1861:
[----:B------:R-:W-:Y:S01]  /*1bc0*/  ULDC.64 UR4, c[0x0][0x9f8] ;  /* 0x00027e0000047ab9 */ /* 0x000fe20000000a00 */
[----:B------:R-:W-:Y:S01]  /*1bd0*/  ULDC.64 UR6, c[0x0][0x208] ;  /* 0x0000820000067ab9 */ /* 0x000fe20000000a00 */
[----:B------:R-:W-:Y:S01]  /*1be0*/  ISETP.NE.U32.AND P0, PT, RZ, UR4, PT ;  /* 0x00000004ff007c0c */ /* 0x000fe2000bf05070 */
[----:B------:R-:W2:Y:S01]  /*1bf0*/  LDC R0, c[0x0][0x428] ;  /* 0x00010a00ff007b82 */ /* 0x000ea20000000800 */
[----:B------:R-:W-:Y:S01]  /*1c00*/  IMAD.MOV.U32 R3, RZ, RZ, R28 ;  /* 0x000000ffff037224 */ /* 0x000fe200078e001c */
[----:B------:R-:W3:Y:S01]  /*1c10*/  LDL R34, [R1+0x28] ;  /* 0x0000280001227983 */ /* 0x000ee20000100800 */
[----:B------:R-:W-:Y:S01]  /*1c20*/  ISETP.NE.AND.EX P0, PT, RZ, UR5, PT, P0 ;  /* 0x00000005ff007c0c */ /* 0x000fe2000bf05300 */
[----:B------:R-:W-:Y:S02]  /*1c30*/  IMAD.IADD R73, R73, 0x1, R24 ;  /* 0x0000000149497824 */ /* 0x000fe400078e0218 */
[----:B------:R-:W4:Y:S02]  /*1c40*/  LDL R33, [R1+0x30] ;  /* 0x0000300001217983 */ /* 0x000f240000100800 */
[----:B------:R-:W1:Y:S02]  /*1c50*/  LDC R101, c[0x0][0x3d4] ;  /* 0x0000f500ff657b82 */ /* 0x000e640000000800 */
[----:B------:R-:W4:Y:S06]  /*1c60*/  LDL R32, [R1+0x2c] ;  /* 0x00002c0001207983 */ /* 0x000f2c0000100800 */
[----:B------:R-:W-:Y:S01]  /*1c70*/  @P0 IADD3 R4, P1, R25, UR4, RZ ;  /* 0x0000000419040c10 */ /* 0x000fe2000ff3e0ff */
[----:B------:R-:W1:Y:S01]  /*1c80*/  LDC.64 R64, c[0x0][0x3e8] ;  /* 0x0000fa00ff407b82 */ /* 0x000e620000000a00 */
[----:B------:R-:W-:-:S07]  /*1c90*/  SHF.R.S32.HI R7, RZ, 0x1f, R73 ;  /* 0x0000001fff077819 */ /* 0x000fce0000011449 */
[----:B------:R-:W1:Y:S01]  /*1ca0*/  LDC.64 R70, c[0x0][0x3d8] ;  /* 0x0000f600ff467b82 */ /* 0x000e620000000a00 */
[----:B------:R-:W-:Y:S01]  /*1cb0*/  @P0 IADD3.X R5, R26, UR5, RZ, P1, !PT ;  /* 0x000000051a050c10 */ /* 0x000fe20008ffe4ff */
[----:B------:R-:W-:Y:S01]  /*1cc0*/  ULDC.64 UR4, c[0x0][0x2f8] ;  /* 0x0000be0000047ab9 */ /* 0x000fe20000000a00 */
[----:B------:R-:W-:Y:S01]  /*1cd0*/  VIADD R35, R147, 0x10 ;  /* 0x0000001093237836 */ /* 0x000fe20000000000 */
[----:B------:R-:W3:Y:S04]  /*1ce0*/  LDL.LU R30, [R1] ;  /* 0x00000000011e7983 */ /* 0x000ee80000300800 */
[----:B------:R0:W4:Y:S01]  /*1cf0*/  @P0 LDG.E R19, desc[UR6][R4.64] ;  /* 0x0000000604130981 */ /* 0x000122000c1e1900 */
[----:B--2---:R-:W-:Y:S01]  /*1d00*/  ISETP.NE.AND P0, PT, R0, 0x1, PT ;  /* 0x000000010000780c */ /* 0x004fe20003f05270 */
[----:B------:R-:W2:Y:S01]  /*1d10*/  LDC.64 R26, c[0x0][0x2f0] ;  /* 0x0000bc00ff1a7b82 */ /* 0x000ea20000000a00 */
[----:B------:R-:W-:-:S11]  /*1d20*/  ULDC.64 UR6, c[0x0][0xa08] ;  /* 0x0002820000067ab9 */ /* 0x000fd60000000a00 */
[----:B------:R-:W1:Y:S08]  /*1d30*/  @P0 LDC R0, c[0x0][0x42c] ;  /* 0x00010b00ff000b82 */ /* 0x000e700000000800 */
[----:B------:R-:W1:Y:S01]  /*1d40*/  @P0 LDC R9, c[0x0][0x430] ;  /* 0x00010c00ff090b82 */ /* 0x000e620000000800 */
[-C--:B--2---:R-:W-:Y:S02]  /*1d50*/  IMAD R6, R7, R26.reuse, RZ ;  /* 0x0000001a07067224 */ /* 0x084fe400078e02ff */
[----:B0-----:R-:W-:-:S04]  /*1d60*/  IMAD.WIDE.U32 R4, R73, R26, RZ ;  /* 0x0000001a49047225 */ /* 0x001fc800078e00ff */
[----:B-1----:R-:W-:Y:S02]  /*1d70*/  @P0 IMAD.HI.U32 R0, R28, R0, RZ ;  /* 0x000000001c000227 */ /* 0x002fe400078e00ff */
[----:B------:R-:W0:Y:S03]  /*1d80*/  S2R R28, SR_TID.X ;  /* 0x00000000001c7919 */ /* 0x000e260000002100 */
[----:B------:R-:W-:Y:S01]  /*1d90*/  @P0 SHF.R.U32.HI R3, RZ, R9, R0 ;  /* 0x00000009ff030219 */ /* 0x000fe20000011600 */
        /* <DEDUP_REMOVED lines=8> */
[----:B------:R-:W-:Y:S01]  /*1e20*/  ULDC.64 UR4, c[0x0][0x300] ;  /* 0x0000c00000047ab9 */ /* 0x000fe20000000a00 */
[----:B0-----:R-:W-:Y:S02]  /*1e30*/  SHF.R.U32.HI R29, RZ, 0x7, R28 ;  /* 0x00000007ff1d7819 */ /* 0x001fe4000001161c */
[----:B------:R-:W-:Y:S02]  /*1e40*/  IMAD.IADD R21, R5, 0x1, R21 ;  /* 0x0000000105157824 */ /* 0x000fe400078e0215 */
[----:B------:R-:W-:Y:S01]  /*1e50*/  ISETP.NE.AND P6, PT, R29, 0x1, PT ;  /* 0x000000011d00780c */ /* 0x000fe20003fc5270 */
[----:B------:R-:W-:Y:S01]  /*1e60*/  IMAD.MOV.U32 R20, RZ, RZ, R4 ;  /* 0x000000ffff147224 */ /* 0x000fe200078e0004 */
[--C-:B------:R-:W-:Y:S01]  /*1e70*/  SHF.R.S32.HI R5, RZ, 0x1f, R147.reuse ;  /* 0x0000001fff057819 */ /* 0x100fe20000011493 */
[----:B------:R-:W-:Y:S01]  /*1e80*/  IMAD.MOV.U32 R4, RZ, RZ, R147 ;  /* 0x000000ffff047224 */ /* 0x000fe200078e0093 */
[----:B------:R-:W-:Y:S01]  /*1e90*/  SHF.R.S32.HI R28, RZ, 0x1f, R148 ;  /* 0x0000001fff1c7819 */ /* 0x000fe20000011494 */
[----:B------:R-:W-:-:S02]  /*1ea0*/  VIADD R31, R147, 0x20 ;  /* 0x00000020931f7836 */ /* 0x000fc40000000000 */
[----:B------:R-:W-:-:S03]  /*1eb0*/  IMAD.WIDE.U32 R60, R148, R64, R4 ;  /* 0x00000040943c7225 */ /* 0x000fc600078e0004 */
[----:B------:R-:W-:Y:S01]  /*1ec0*/  ISETP.GE.AND P2, PT, R31, R101, PT ;  /* 0x000000651f00720c */ /* 0x000fe20003f46270 */
[----:B------:R-:W-:Y:S01]  /*1ed0*/  IMAD.WIDE.U32 R66, R148, R70, R4 ;  /* 0x0000004694427225 */ /* 0x000fe200078e0004 */
[----:B----4-:R-:W-:-:S04]  /*1ee0*/  SHF.R.S32.HI R0, RZ, 0x1f, R19 ;  /* 0x0000001fff007819 */ /* 0x010fc80000011413 */
[----:B------:R-:W-:Y:S02]  /*1ef0*/  SEL R14, R0, RZ, !P0 ;  /* 0x000000ff000e7207 */ /* 0x000fe40004000000 */
[----:B------:R-:W-:-:S03]  /*1f00*/  SEL R25, R19, RZ, !P0 ;  /* 0x000000ff13197207 */ /* 0x000fc60004000000 */
[----:B------:R-:W-:Y:S02]  /*1f10*/  IMAD R0, R14, UR4, RZ ;  /* 0x000000040e007c24 */ /* 0x000fe4000f8e02ff */
[----:B------:R-:W-:-:S04]  /*1f20*/  IMAD.WIDE.U32 R20, R25, UR4, R20 ;  /* 0x0000000419147c25 */ /* 0x000fc8000f8e0014 */
[----:B------:R-:W-:Y:S01]  /*1f30*/  IMAD R13, R25, UR5, R0 ;  /* 0x00000005190d7c24 */ /* 0x000fe2000f8e0200 */
[----:B------:R-:W-:Y:S05]  /*1f40*/  @!P6 WARPSYNC.ALL ;  /* 0x000000000000e948 */ /* 0x000fea0003800000 */
[----:B------:R-:W-:Y:S01]  /*1f50*/  ULDC.64 UR4, c[0x0][0x320] ;  /* 0x0000c80000047ab9 */ /* 0x000fe20000000a00 */
[----:B------:R-:W-:Y:S01]  /*1f60*/  ULDC.64 UR6, c[0x0][0x328] ;  /* 0x0000ca0000067ab9 */ /* 0x000fe20000000a00 */
[----:B------:R-:W-:Y:S02]  /*1f70*/  IMAD R0, R8, UR4, RZ ;  /* 0x0000000408007c24 */ /* 0x000fe4000f8e02ff */
[----:B------:R-:W-:Y:S01]  /*1f80*/  IMAD.WIDE.U32 R10, R3, UR4, R4 ;  /* 0x00000004030a7c25 */ /* 0x000fe2000f8e0004 */
[----:B------:R-:W-:-:S03]  /*1f90*/  ULDC UR4, c[0x0][0x2e4] ;  /* 0x0000b90000047ab9 */ /* 0x000fc60000000800 */
[----:B------:R-:W-:Y:S01]  /*1fa0*/  IMAD R3, R3, UR5, R0 ;  /* 0x0000000503037c24 */ /* 0x000fe2000f8e0200 */
[----:B------:R-:W-:Y:S01]  /*1fb0*/  ISETP.GE.AND P1, PT, R35, UR4, PT ;  /* 0x0000000423007c0c */ /* 0x000fe2000bf26270 */
[-C--:B------:R-:W-:Y:S02]  /*1fc0*/  IMAD R0, R28, R26.reuse, RZ ;  /* 0x0000001a1c007224 */ /* 0x080fe400078e02ff */
[----:B------:R-:W-:Y:S01]  /*1fd0*/  IMAD.WIDE.U32 R8, R148, R26, R4 ;  /* 0x0000001a94087225 */ /* 0x000fe200078e0004 */
[----:B------:R-:W-:-:S03]  /*1fe0*/  SEL R6, RZ, 0xffffffff, P1 ;  /* 0xffffffffff067807 */ /* 0x000fc60000800000 */
[----:B------:R-:W-:Y:S01]  /*1ff0*/  IMAD R15, R148, R27, R0 ;  /* 0x0000001b940f7224 */ /* 0x000fe200078e0200 */
[----:B------:R-:W-:Y:S01]  /*2000*/  IADD3 R81, P1, R20, R8, RZ ;  /* 0x0000000814517210 */ /* 0x000fe20007f3e0ff */
[----:B------:R-:W-:Y:S01]  /*2010*/  IMAD.IADD R0, R21, 0x1, R13 ;  /* 0x0000000115007824 */ /* 0x000fe200078e020d */
[----:B------:R-:W-:Y:S01]  /*2020*/  ISETP.GE.AND P0, PT, R147, UR4, PT ;  /* 0x0000000493007c0c */ /* 0x000fe2000bf06270 */
[----:B------:R-:W-:Y:S01]  /*2030*/  IMAD.IADD R11, R11, 0x1, R3 ;  /* 0x000000010b0b7824 */ /* 0x000fe200078e0203 */
[----:B------:R-:W-:Y:S02]  /*2040*/  SEL R5, R101, RZ, P2 ;  /* 0x000000ff65057207 */ /* 0x000fe40001000000 */
[----:B------:R-:W-:Y:S01]  /*2050*/  IADD3.X R80, R0, R9, R15, P1, !PT ;  /* 0x0000000900507210 */ /* 0x000fe20000ffe40f */
[----:B------:R-:W-:Y:S01]  /*2060*/  IMAD R9, R14, UR6, RZ ;  /* 0x000000060e097c24 */ /* 0x000fe2000f8e02ff */
[----:B------:R-:W-:-:S03]  /*2070*/  SEL R3, RZ, 0x1, P0 ;  /* 0x00000001ff037807 */ /* 0x000fc60000000000 */
[----:B------:R-:W-:Y:S01]  /*2080*/  IMAD R9, R25, UR7, R9 ;  /* 0x0000000719097c24 */ /* 0x000fe2000f8e0209 */
[----:B------:R-:W-:Y:S01]  /*2090*/  ISETP.GE.AND P0, PT, R31, UR4, PT ;  /* 0x000000041f007c0c */ /* 0x000fe2000bf06270 */
[----:B------:R-:W-:-:S04]  /*20a0*/  IMAD.WIDE.U32 R24, R25, UR6, R10 ;  /* 0x0000000619187c25 */ /* 0x000fc8000f8e000a */
[----:B------:R-:W-:Y:S02]  /*20b0*/  IMAD.IADD R10, R31, 0x1, R5 ;  /* 0x000000011f0a7824 */ /* 0x000fe400078e0205 */
[----:B------:R-:W2:Y:S01]  /*20c0*/  LDL R31, [R1+0x78] ;  /* 0x00007800011f7983 */ /* 0x000ea20000100800 */
[----:B------:R-:W-:Y:S02]  /*20d0*/  IMAD.SHL.U32 R6, R6, 0x2, RZ ;  /* 0x0000000206067824 */ /* 0x000fe400078e00ff */
[----:B------:R-:W-:-:S03]  /*20e0*/  VIADD R100, R147, 0x30 ;  /* 0x0000003093647836 */ /* 0x000fc60000000000 */
[----:B------:R-:W-:Y:S01]  /*20f0*/  LOP3.LUT R3, R6, 0x2, R3, 0xe2, !PT ;  /* 0x0000000206037812 */ /* 0x000fe200078ee203 */
[----:B------:R-:W-:Y:S01]  /*2100*/  IMAD R6, R28, R64, RZ ;  /* 0x000000401c067224 */ /* 0x000fe200078e02ff */
[----:B------:R-:W-:Y:S01]  /*2110*/  ISETP.GE.AND P1, PT, R100, UR4, PT ;  /* 0x0000000464007c0c */ /* 0x000fe2000bf26270 */
[----:B------:R-:W-:Y:S02]  /*2120*/  VIADD R98, R147, 0x40 ;  /* 0x0000004093627836 */ /* 0x000fe40000000000 */
[----:B------:R-:W-:Y:S01]  /*2130*/  IMAD R15, R148, R65, R6 ;  /* 0x00000041940f7224 */ /* 0x000fe200078e0206 */
[----:B------:R-:W-:Y:S02]  /*2140*/  SEL R6, RZ, 0x4, P0 ;  /* 0x00000004ff067807 */ /* 0x000fe40000000000 */
[----:B------:R-:W-:Y:S02]  /*2150*/  SEL R8, RZ, 0x8, P1 ;  /* 0x00000008ff087807 */ /* 0x000fe40000800000 */
[----:B------:R-:W-:Y:S01]  /*2160*/  ISETP.GE.AND P0, PT, R98, UR4, PT ;  /* 0x0000000462007c0c */ /* 0x000fe2000bf06270 */
[--C-:B------:R-:W-:Y:S01]  /*2170*/  IMAD.MOV.U32 R12, RZ, RZ, R144.reuse ;  /* 0x000000ffff0c7224 */ /* 0x100fe200078e0090 */
[----:B------:R-:W-:-:S02]  /*2180*/  SHF.R.S32.HI R13, RZ, 0x1f, R144 ;  /* 0x0000001fff0d7819 */ /* 0x000fc40000011490 */
[----:B------:R-:W-:Y:S02]  /*2190*/  LOP3.LUT R3, R8, R3, R6, 0xfe, !PT ;  /* 0x0000000308037212 */ /* 0x000fe400078efe06 */
[----:B------:R-:W-:Y:S01]  /*21a0*/  SEL R6, RZ, 0x10, P0 ;  /* 0x00000010ff067807 */ /* 0x000fe20000000000 */
[----:B------:R-:W-:Y:S01]  /*21b0*/  IMAD.WIDE.U32 R62, R148, R64, R12 ;  /* 0x00000040943e7225 */ /* 0x000fe200078e000c */
[-C--:B------:R-:W-:Y:S02]  /*21c0*/  ISETP.GE.AND P0, PT, R147, R101.reuse, PT ;  /* 0x000000659300720c */ /* 0x080fe40003f06270 */
[----:B------:R-:W-:Y:S01]  /*21d0*/  LOP3.LUT R11, R3, R6, RZ, 0xfc, !PT ;  /* 0x00000006030b7212 */ /* 0x000fe200078efcff */
[----:B------:R-:W-:Y:S01]  /*21e0*/  IMAD R3, R28, R70, RZ ;  /* 0x000000461c037224 */ /* 0x000fe200078e02ff */
[----:B------:R-:W-:Y:S01]  /*21f0*/  ISETP.GE.AND P1, PT, R35, R101, PT ;  /* 0x000000652300720c */ /* 0x000fe20003f26270 */
[----:B------:R-:W-:Y:S01]  /*2200*/  IMAD.IADD R61, R61, 0x1, R15 ;  /* 0x000000013d3d7824 */ /* 0x000fe200078e020f */
[----:B---3--:R-:W-:Y:S01]  /*2210*/  LOP3.LUT R30, R30, 0xfffffffe, RZ, 0xc0, !PT ;  /* 0xfffffffe1e1e7812 */ /* 0x008fe200078ec0ff */
[----:B------:R-:W-:Y:S01]  /*2220*/  IMAD.IADD R63, R15, 0x1, R63 ;  /* 0x000000010f3f7824 */ /* 0x000fe200078e023f */
[C---:B------:R-:W-:Y:S01]  /*2230*/  SEL R4, R101.reuse, RZ, P0 ;  /* 0x000000ff65047207 */ /* 0x040fe20000000000 */
[----:B------:R-:W-:Y:S01]  /*2240*/  IMAD R15, R148, R71, R3 ;  /* 0x00000047940f7224 */ /* 0x000fe200078e0203 */
[----:B------:R-:W-:-:S02]  /*2250*/  SEL R3, R101, RZ, P1 ;  /* 0x000000ff65037207 */ /* 0x000fc40000800000 */
[----:B------:R-:W-:Y:S01]  /*2260*/  @P2 LOP3.LUT R30, R30, 0x1, RZ, 0xfc, !PT ;  /* 0x000000011e1e2812 */ /* 0x000fe200078efcff */
[----:B------:R-:W-:Y:S02]  /*2270*/  IMAD.IADD R4, R147, 0x1, R4 ;  /* 0x0000000193047824 */ /* 0x000fe400078e0204 */
[----:B------:R-:W-:Y:S01]  /*2280*/  IMAD.WIDE.U32 R68, R148, R70, R12 ;  /* 0x0000004694447225 */ /* 0x000fe200078e000c */
[----:B------:R-:W-:-:S03]  /*2290*/  LOP3.LUT R30, R30, 0xfffffffd, RZ, 0xc0, !PT ;  /* 0xfffffffd1e1e7812 */ /* 0x000fc600078ec0ff */
[----:B------:R-:W-:Y:S01]  /*22a0*/  IMAD.IADD R8, R35, 0x1, R3 ;  /* 0x0000000123087824 */ /* 0x000fe200078e0203 */
[----:B------:R-:W-:Y:S01]  /*22b0*/  SHF.R.S32.HI R5, RZ, 0x1f, R4 ;  /* 0x0000001fff057819 */ /* 0x000fe20000011404 */
[----:B------:R-:W-:Y:S02]  /*22c0*/  IMAD.IADD R67, R67, 0x1, R15 ;  /* 0x0000000143437824 */ /* 0x000fe400078e020f */
[----:B------:R-:W-:Y:S01]  /*22d0*/  IMAD.IADD R69, R15, 0x1, R69 ;  /* 0x000000010f457824 */ /* 0x000fe200078e0245 */
[----:B------:R-:W-:Y:S02]  /*22e0*/  SHF.R.S32.HI R13, RZ, 0x1f, R8 ;  /* 0x0000001fff0d7819 */ /* 0x000fe40000011408 */
[----:B------:R-:W-:Y:S02]  /*22f0*/  SHF.R.S32.HI R15, RZ, 0x1f, R10 ;  /* 0x0000001fff0f7819 */ /* 0x000fe4000001140a */
[CC--:B------:R-:W-:Y:S02]  /*2300*/  LEA.HI R6, R5.reuse, R4.reuse, RZ, 0x5 ;  /* 0x0000000405067211 */ /* 0x0c0fe400078f28ff */
[----:B------:R-:W-:-:S02]  /*2310*/  LEA.HI R3, R5, R4, RZ, 0x3 ;  /* 0x0000000405037211 */ /* 0x000fc400078f18ff */
[----:B------:R-:W-:Y:S02]  /*2320*/  LEA.HI R4, R13, R8, RZ, 0x3 ;  /* 0x000000080d047211 */ /* 0x000fe400078f18ff */
[----:B------:R-:W-:Y:S01]  /*2330*/  LEA.HI R5, R15, R10, RZ, 0x3 ;  /* 0x0000000a0f057211 */ /* 0x000fe200078f18ff */
[----:B------:R-:W-:Y:S01]  /*2340*/  VIADD R97, R147, 0x50 ;  /* 0x0000005093617836 */ /* 0x000fe20000000000 */
[----:B------:R-:W-:Y:S02]  /*2350*/  LEA.HI R13, R13, R8, RZ, 0x5 ;  /* 0x000000080d0d7211 */ /* 0x000fe400078f28ff */
[----:B------:R-:W-:Y:S02]  /*2360*/  LEA.HI R10, R15, R10, RZ, 0x5 ;  /* 0x0000000a0f0a7211 */ /* 0x000fe400078f28ff */
[----:B------:R-:W-:Y:S02]  /*2370*/  IADD3 R72, P2, R148, R73, RZ ;  /* 0x0000004994487210 */ /* 0x000fe40007f5e0ff */
[----:B------:R-:W-:-:S02]  /*2380*/  SHF.R.S32.HI R8, RZ, 0x5, R6 ;  /* 0x00000005ff087819 */ /* 0x000fc40000011406 */
[----:B------:R-:W-:Y:S01]  /*2390*/  LOP3.LUT R6, R34, 0x18, R3, 0xf8, !PT ;  /* 0x0000001822067812 */ /* 0x000fe200078ef803 */
[----:B------:R-:W-:Y:S01]  /*23a0*/  IMAD.X R73, R28, 0x1, R7, P2 ;  /* 0x000000011c497824 */ /* 0x000fe200010e0607 */
[----:B-----5:R-:W-:Y:S02]  /*23b0*/  SHF.R.S32.HI R19, RZ, 0x1f, R102 ;  /* 0x0000001fff137819 */ /* 0x020fe40000011466 */
[----:B------:R-:W-:Y:S02]  /*23c0*/  SHF.R.S32.HI R15, RZ, 0x5, R10 ;  /* 0x00000005ff0f7819 */ /* 0x000fe4000001140a */
[C---:B------:R-:W-:Y:S02]  /*23d0*/  LOP3.LUT R14, R34.reuse, 0x18, R5, 0xf8, !PT ;  /* 0x00000018220e7812 */ /* 0x040fe400078ef805 */
[----:B------:R-:W-:Y:S02]  /*23e0*/  SHF.R.S32.HI R12, RZ, 0x5, R13 ;  /* 0x00000005ff0c7819 */ /* 0x000fe4000001140d */
[----:B------:R-:W-:Y:S01]  /*23f0*/  LOP3.LUT R10, R34, 0x18, R4, 0xf8, !PT ;  /* 0x00000018220a7812 */ /* 0x000fe200078ef804 */
[----:B------:R-:W-:Y:S01]  /*2400*/  IMAD R8, R8, 0x1200, R33 ;  /* 0x0000120008087824 */ /* 0x000fe200078e0221 */
[----:B------:R-:W-:-:S02]  /*2410*/  LOP3.LUT R13, R6, R32, RZ, 0x3c, !PT ;  /* 0x00000020060d7212 */ /* 0x000fc400078e3cff */
[----:B------:R-:W-:Y:S01]  /*2420*/  ISETP.GE.AND P2, PT, R97, UR4, PT ;  /* 0x0000000461007c0c */ /* 0x000fe2000bf46270 */
[----:B------:R-:W-:Y:S01]  /*2430*/  IMAD R15, R15, 0x1200, R33 ;  /* 0x000012000f0f7824 */ /* 0x000fe200078e0221 */
[----:B------:R-:W-:Y:S01]  /*2440*/  LOP3.LUT R14, R14, R32, RZ, 0x3c, !PT ;  /* 0x000000200e0e7212 */ /* 0x000fe200078e3cff */
[C---:B------:R-:W-:Y:S01]  /*2450*/  IMAD R6, R19.reuse, R64, RZ ;  /* 0x0000004013067224 */ /* 0x040fe200078e02ff */
[----:B------:R-:W-:Y:S01]  /*2460*/  LOP3.LUT R95, R10, R32, RZ, 0x3c, !PT ;  /* 0x000000200a5f7212 */ /* 0x000fe200078e3cff */
[----:B------:R-:W-:Y:S01]  /*2470*/  IMAD R19, R19, R70, RZ ;  /* 0x0000004613137224 */ /* 0x000fe200078e02ff */
[----:B------:R-:W-:Y:S01]  /*2480*/  SEL R10, RZ, 0x20, P2 ;  /* 0x00000020ff0a7807 */ /* 0x000fe20001000000 */
[----:B------:R-:W-:Y:S02]  /*2490*/  IMAD.IADD R96, R8, 0x1, R13 ;  /* 0x0000000108607824 */ /* 0x000fe400078e020d */
[----:B------:R-:W-:Y:S02]  /*24a0*/  IMAD R13, R27, 0x90, RZ ;  /* 0x000000901b0d7824 */ /* 0x000fe400078e02ff */
[----:B------:R-:W-:-:S02]  /*24b0*/  IMAD R12, R12, 0x1200, R33 ;  /* 0x000012000c0c7824 */ /* 0x000fc400078e0221 */
[----:B------:R-:W-:Y:S01]  /*24c0*/  IMAD.IADD R94, R15, 0x1, R14 ;  /* 0x000000010f5e7824 */ /* 0x000fe200078e020e */
[----:B------:R-:W-:Y:S01]  /*24d0*/  LOP3.LUT R14, R11, R10, RZ, 0xfc, !PT ;  /* 0x0000000a0b0e7212 */ /* 0x000fe200078efcff */
[----:B------:R-:W-:Y:S01]  /*24e0*/  IMAD.WIDE.U32 R26, R26, 0x90, RZ ;  /* 0x000000901a1a7825 */ /* 0x000fe200078e00ff */
[----:B------:R-:W-:Y:S02]  /*24f0*/  LOP3.LUT R7, R4, 0xfffffff8, RZ, 0xc0, !PT ;  /* 0xfffffff804077812 */ /* 0x000fe400078ec0ff */
[----:B------:R-:W-:Y:S01]  /*2500*/  LOP3.LUT R8, R5, 0xfffffff8, RZ, 0xc0, !PT ;  /* 0xfffffff805087812 */ /* 0x000fe200078ec0ff */
[C---:B------:R-:W-:Y:S01]  /*2510*/  IMAD R75, R102.reuse, R65, R6 ;  /* 0x00000041664b7224 */ /* 0x040fe200078e0206 */
[----:B------:R-:W-:Y:S01]  /*2520*/  LOP3.LUT R6, R3, 0xfffffff8, RZ, 0xc0, !PT ;  /* 0xfffffff803067812 */ /* 0x000fe200078ec0ff */
[----:B------:R-:W-:Y:S02]  /*2530*/  IMAD R83, R65, 0x90, RZ ;  /* 0x0000009041537824 */ /* 0x000fe400078e02ff */
[----:B------:R-:W-:-:S04]  /*2540*/  IMAD.WIDE.U32 R60, R102, R64, R60 ;  /* 0x00000040663c7225 */ /* 0x000fc800078e003c */
[----:B------:R-:W-:-:S04]  /*2550*/  IMAD.WIDE.U32 R62, R102, R64, R62 ;  /* 0x00000040663e7225 */ /* 0x000fc800078e003e */
[C---:B------:R-:W-:Y:S02]  /*2560*/  IMAD R19, R102.reuse, R71, R19 ;  /* 0x0000004766137224 */ /* 0x040fe400078e0213 */
[----:B------:R-:W-:Y:S02]  /*2570*/  IMAD R15, R71, 0x90, RZ ;  /* 0x00000090470f7824 */ /* 0x000fe400078e02ff */
[----:B------:R-:W-:-:S04]  /*2580*/  IMAD.WIDE.U32 R66, R102, R70, R66 ;  /* 0x0000004666427225 */ /* 0x000fc800078e0042 */
[----:B------:R-:W-:Y:S01]  /*2590*/  IMAD.WIDE.U32 R68, R102, R70, R68 ;  /* 0x0000004666447225 */ /* 0x000fe200078e0044 */
[----:B------:R-:W-:-:S03]  /*25a0*/  LOP3.LUT R10, R14, 0x2, RZ, 0xc0, !PT ;  /* 0x000000020e0a7812 */ /* 0x000fc600078ec0ff */
[----:B------:R-:W-:-:S04]  /*25b0*/  IMAD.WIDE.U32 R64, R64, 0x90, RZ ;  /* 0x0000009040407825 */ /* 0x000fc800078e00ff */
[----:B------:R-:W-:Y:S01]  /*25c0*/  IMAD.WIDE.U32 R70, R70, 0x90, RZ ;  /* 0x0000009046467825 */ /* 0x000fe200078e00ff */
[----:B------:R-:W-:-:S03]  /*25d0*/  SHF.R.S32.HI R93, RZ, 0x1f, R6 ;  /* 0x0000001fff5d7819 */ /* 0x000fc60000011406 */
[----:B------:R-:W-:Y:S01]  /*25e0*/  IMAD.IADD R78, R25, 0x1, R9 ;  /* 0x00000001194e7824 */ /* 0x000fe200078e0209 */
[----:B------:R-:W-:Y:S01]  /*25f0*/  LOP3.LUT R9, R11, 0x1, RZ, 0xc0, !PT ;  /* 0x000000010b097812 */ /* 0x000fe200078ec0ff */
[----:B------:R-:W-:Y:S01]  /*2600*/  IMAD.IADD R95, R12, 0x1, R95 ;  /* 0x000000010c5f7824 */ /* 0x000fe200078e025f */
[C---:B------:R-:W-:Y:S01]  /*2610*/  LOP3.LUT R11, R14.reuse, 0x4, RZ, 0xc0, !PT ;  /* 0x000000040e0b7812 */ /* 0x040fe200078ec0ff */
[----:B------:R-:W-:Y:S01]  /*2620*/  IMAD.IADD R82, R27, 0x1, R13 ;  /* 0x000000011b527824 */ /* 0x000fe200078e020d */
[C---:B------:R-:W-:Y:S01]  /*2630*/  LOP3.LUT R12, R14.reuse, 0x8, RZ, 0xc0, !PT ;  /* 0x000000080e0c7812 */ /* 0x040fe200078ec0ff */
[----:B------:R-:W-:Y:S01]  /*2640*/  IMAD.IADD R77, R61, 0x1, R75 ;  /* 0x000000013d4d7824 */ /* 0x000fe200078e024b */
[C---:B------:R-:W-:Y:S01]  /*2650*/  LOP3.LUT R13, R14.reuse, 0x10, RZ, 0xc0, !PT ;  /* 0x000000100e0d7812 */ /* 0x040fe200078ec0ff */
[----:B------:R-:W-:Y:S01]  /*2660*/  VIADD R105, R29, 0x8 ;  /* 0x000000081d697836 */ /* 0x000fe20000000000 */
[----:B------:R-:W-:Y:S01]  /*2670*/  SHF.R.S32.HI R92, RZ, 0x1f, R7 ;  /* 0x0000001fff5c7819 */ /* 0x000fe20000011407 */
[----:B------:R-:W-:Y:S01]  /*2680*/  IMAD.SHL.U32 R103, R101, 0x2, RZ ;  /* 0x0000000265677824 */ /* 0x000fe200078e00ff */
[----:B------:R-:W-:Y:S01]  /*2690*/  SHF.R.S32.HI R87, RZ, 0x1f, R8 ;  /* 0x0000001fff577819 */ /* 0x000fe20000011408 */
[----:B------:R-:W-:Y:S01]  /*26a0*/  IMAD.IADD R83, R65, 0x1, R83 ;  /* 0x0000000141537824 */ /* 0x000fe200078e0253 */
[----:B------:R-:W-:Y:S01]  /*26b0*/  LOP3.LUT R14, R14, 0x20, RZ, 0xc0, !PT ;  /* 0x000000200e0e7812 */ /* 0x000fe200078ec0ff */
[----:B------:R-:W-:-:S02]  /*26c0*/  IMAD.IADD R84, R71, 0x1, R15 ;  /* 0x0000000147547824 */ /* 0x000fc400078e020f */
[----:B------:R-:W-:Y:S02]  /*26d0*/  IMAD.IADD R75, R75, 0x1, R63 ;  /* 0x000000014b4b7824 */ /* 0x000fe400078e023f */
[----:B------:R-:W-:Y:S02]  /*26e0*/  IMAD.IADD R76, R67, 0x1, R19 ;  /* 0x00000001434c7824 */ /* 0x000fe400078e0213 */
[----:B------:R-:W-:Y:S01]  /*26f0*/  IMAD.IADD R74, R19, 0x1, R69 ;  /* 0x00000001134a7824 */ /* 0x000fe200078e0245 */
[----:B------:R-:W-:Y:S01]  /*2700*/  @!P6 BAR.SYNC.DEFER_BLOCKING 0x9, 0x100 ;  /* 0x024400000000eb1d */ /* 0x000fe20000010000 */
[----:B--2---:R-:W-:-:S13]  /*2710*/  LOP3.LUT P3, RZ, R31, 0x2, RZ, 0xc0, !PT ;  /* 0x000000021fff7812 */ /* 0x004fda000786c0ff */
[----:B------:R-:W-:-:S05]  /*2720*/  @P3 LOP3.LUT R30, R30, 0x2, RZ, 0xfc, !PT ;  /* 0x000000021e1e3812 */ /* 0x000fca00078efcff */
[----:B------:R0:W-:Y:S02]  /*2730*/  STL [R1], R30 ;  /* 0x0000001e01007387 */ /* 0x0001e40000100800 */
.L_x_1918:
[----:B--2---:R-:W2:Y:S01]  /*2740*/  LDL R15, [R1] ;  /* 0x00000000010f7983 */ /* 0x004ea20000100800 */
[----:B-1----:R-:W1:Y:S03]  /*2750*/  LDC.64 R88, c[0x0][0x2d8] ;  /* 0x0000b600ff587b82 */ /* 0x002e660000000a00 */
[----:B---3--:R-:W3:Y:S01]  /*2760*/  LDL R19, [R1+0x50] ;  /* 0x0000500001137983 */ /* 0x008ee20000100800 */
[----:B------:R-:W-:Y:S01]  /*2770*/  VIADD R17, R17, 0xffffffff ;  /* 0xffffffff11117836 */ /* 0x000fe20000000000 */
[----:B------:R-:W-:Y:S05]  /*2780*/  YIELD ;  /* 0x0000000000007946 */ /* 0x000fea0003800000 */
[----:B------:R-:W4:Y:S01]  /*2790*/  LDC R99, c[0x0][0x3d4] ;  /* 0x0000f500ff637b82 */ /* 0x000f220000000800 */
[----:B0-----:R-:W-:Y:S01]  /*27a0*/  SHF.R.S32.HI R30, RZ, 0x1f, R17 ;  /* 0x0000001fff1e7819 */ /* 0x001fe20000011411 */
[----:B------:R-:W-:Y:S01]  /*27b0*/  IMAD.WIDE.U32 R56, R26, R17, RZ ;  /* 0x000000111a387225 */ /* 0x000fe200078e00ff */
[----:B------:R-:W-:Y:S01]  /*27c0*/  BSSY B0, `(.L_x_1863) ;  /* 0x000041e000007945 */ /* 0x000fe20003800000 */
[----:B--2---:R-:W-:-:S02]  /*27d0*/  LOP3.LUT P4, RZ, R15, 0x2, RZ, 0xc0, !PT ;  /* 0x000000020fff7812 */ /* 0x004fc4000788c0ff */
[----:B------:R-:W-:Y:S02]  /*27e0*/  IMAD R15, R82, R17, RZ ;  /* 0x00000011520f7224 */ /* 0x000fe400078e02ff */
[----:B---3--:R-:W-:Y:S02]  /*27f0*/  IMAD R79, R145, 0x3600, R19 ;  /* 0x00003600914f7824 */ /* 0x008fe400078e0213 */
[----:B------:R-:W-:Y:S01]  /*2800*/  IMAD R91, R30, R26, R15 ;  /* 0x0000001a1e5b7224 */ /* 0x000fe200078e020f */
[----:B------:R-:W-:Y:S01]  /*2810*/  IADD3 R15, P2, R81, R56, RZ ;  /* 0x00000038510f7210 */ /* 0x000fe20007f5e0ff */
[----:B------:R-:W-:Y:S02]  /*2820*/  VIADD R19, R79, 0x10 ;  /* 0x000000104f137836 */ /* 0x000fe40000000000 */
[----:B------:R-:W-:Y:S01]  /*2830*/  IMAD.IADD R91, R57, 0x1, R91 ;  /* 0x00000001395b7824 */ /* 0x000fe200078e025b */
[----:B-1----:R-:W-:Y:S02]  /*2840*/  LEA R32, P3, R15, R88, 0x1 ;  /* 0x000000580f207211 */ /* 0x002fe400078608ff */
[----:B------:R-:W-:-:S02]  /*2850*/  @P4 VIADD R19, R79, 0xfffffff0 ;  /* 0xfffffff04f134836 */ /* 0x000fc40000000000 */
[----:B------:R-:W-:Y:S01]  /*2860*/  IMAD.X R28, R91, 0x1, R80, P2 ;  /* 0x000000015b1c7824 */ /* 0x000fe200010e0650 */
[----:B------:R-:W-:Y:S01]  /*2870*/  ISETP.GT.AND P2, PT, R17, R16, PT ;  /* 0x000000101100720c */ /* 0x000fe20003f44270 */
[--C-:B------:R-:W-:Y:S02]  /*2880*/  IMAD R79, R79, 0x2, R18.reuse ;  /* 0x000000024f4f7824 */ /* 0x100fe400078e0212 */
[----:B------:R-:W-:Y:S01]  /*2890*/  IMAD R19, R19, 0x2, R18 ;  /* 0x0000000213137824 */ /* 0x000fe200078e0212 */
[----:B------:R-:W-:Y:S02]  /*28a0*/  LEA.HI.X R33, R15, R89, R28, 0x1, P3 ;  /* 0x000000590f217211 */ /* 0x000fe400018f0c1c */
[----:B----4-:R-:W-:-:S13]  /*28b0*/  ISETP.GE.AND P3, PT, R99, 0x1, PT ;  /* 0x000000016300780c */ /* 0x010fda0003f66270 */
        /* <DEDUP_REMOVED lines=33> */
[----:B------:R-:W-:Y:S01]  /*2ad0*/  ULDC.64 UR6, c[0x0][0x208] ;  /* 0x0000820000067ab9 */ /* 0x000fe20000000a00 */
        /* <DEDUP_REMOVED lines=41> */
.L_x_1867:
[----:B------:R-:W-:Y:S05]  /*2d70*/  BSYNC B1 ;  /* 0x0000000000017941 */ /* 0x000fea0003800000 */
.L_x_1866:
[----:B-----5:R-:W-:Y:S01]  /*2d80*/  IMAD.MOV.U32 R15, RZ, RZ, R34 ;  /* 0x000000ffff0f7224 */ /* 0x020fe200078e0022 */
[----:B------:R-:W-:Y:S01]  /*2d90*/  ULOP3.LUT UR4, UR60, 0x1, URZ, 0xfc, !UPT ;  /* 0x000000013c047892 */ /* 0x000fe2000f8efc3f */
        /* <DEDUP_REMOVED lines=18> */
[----:B------:R-:W-:Y:S01]  /*2ec0*/  UISETP.NE.AND UP0, UPT, UR4, 0x3, UPT ;  /* 0x000000030400788c */ /* 0x000fe2000bf05270 */
        /* <DEDUP_REMOVED lines=9> */
[----:B------:R-:W-:-:S02]  /*2f60*/  PLOP3.LUT P3, PT, PT, PT, UP0, 0x80, 0x0 ;  /* 0x000000000000781c */ /* 0x000fc40003f6f008 */
        /* <DEDUP_REMOVED lines=19> */
[----:B------:R-:W-:Y:S01]  /*30a0*/  PRMT R90, R30, 0x7610, R90 ;  /* 0x000076101e5a7816 */ /* 0x000fe2000000005a */
[----:B------:R-:W-:Y:S06]  /*30b0*/  @!P3 BRA `(.L_x_1868) ;  /* 0x000000000004b947 */ /* 0x000fec0003800000 */
[----:B------:R-:W-:Y:S01]  /*30c0*/  BPT.TRAP 0x1 ;  /* 0x000000040000795c */ /* 0x000fe20000300000 */
.L_x_1868:
[----:B------:R-:W2:Y:S01]  /*30d0*/  LDL R28, [R1+0x24] ;  /* 0x00002400011c7983 */ /* 0x000ea20000100800 */
[----:B------:R-:W-:Y:S01]  /*30e0*/  IMAD R15, R145, 0x8, R22 ;  /* 0x00000008910f7824 */ /* 0x000fe200078e0216 */
[----:B------:R-:W-:Y:S01]  /*30f0*/  BSSY B1, `(.L_x_1869) ;  /* 0x0000004000017945 */ /* 0x000fe20003800000 */
[----:B--2---:R-:W-:-:S04]  /*3100*/  SHF.L.U32 R86, R28, 0x1f, RZ ;  /* 0x0000001f1c567819 */ /* 0x004fc800000006ff */
[----:B------:R-:W0:Y:S02]  /*3110*/  SYNCS.PHASECHK.TRANS64.TRYWAIT P5, [R15+URZ+0x31c90], R86 ;  /* 0x031c90560f0075a7 */ /* 0x000e2400080a017f */
[----:B0-----:R-:W-:Y:S05]  /*3120*/  @!P5 BRA `(.L_x_1870) ;  /* 0x000001e40054d947 */ /* 0x001fea0003800000 */
.L_x_2111:
[----:B------:R-:W-:Y:S05]  /*3130*/  BSYNC B1 ;  /* 0x0000000000017941 */ /* 0x000fea0003800000 */
.L_x_1869:
        /* <DEDUP_REMOVED lines=8> */
[----:B------:R-:W-:Y:S01]  /*31c0*/  SHF.R.U64 R52, R58, 0x10, R59 ;  /* 0x000000103a347819 */ /* 0x000fe2000000123b */
[C---:B--2---:R-:W-:Y:S01]  /*31d0*/  IMAD.U32 R58, R29.reuse, 0x10000, RZ ;  /* 0x000100001d3a7824 */ /* 0x044fe200078e00ff */
[----:B------:R-:W-:Y:S02]  /*31e0*/  SHF.R.U64 R53, R88, 0x10, R89 ;  /* 0x0000001058357819 */ /* 0x000fe40000001259 */
[C---:B------:R-:W-:Y:S02]  /*31f0*/  PRMT R52, R54.reuse, 0x5432, R52 ;  /* 0x0000543236347816 */ /* 0x040fe40000000034 */
[----:B------:R-:W-:Y:S02]  /*3200*/  PRMT R53, R54, 0x5410, R53 ;  /* 0x0000541036357816 */ /* 0x000fe40000000035 */
[----:B------:R-:W-:Y:S02]  /*3210*/  LOP3.LUT R88, R29, 0xffff0000, RZ, 0xc0, !PT ;  /* 0xffff00001d587812 */ /* 0x000fe400078ec0ff */
[C---:B------:R-:W-:Y:S01]  /*3220*/  LOP3.LUT R54, R53.reuse, 0xffff0000, RZ, 0xc0, !PT ;  /* 0xffff000035367812 */ /* 0x040fe200078ec0ff */
[----:B------:R-:W-:Y:S01]  /*3230*/  IMAD.U32 R53, R53, 0x10000, RZ ;  /* 0x0001000035357824 */ /* 0x000fe200078e00ff */
[----:B------:R-:W-:-:S02]  /*3240*/  LOP3.LUT R55, R52, 0xffff0000, RZ, 0xc0, !PT ;  /* 0xffff000034377812 */ /* 0x000fc400078ec0ff */
[----:B------:R-:W-:Y:S01]  /*3250*/  SHF.R.U32.HI R59, RZ, 0x10, R59 ;  /* 0x00000010ff3b7819 */ /* 0x000fe2000001163b */
[CC--:B------:R-:W-:Y:S02]  /*3260*/  FMUL.FTZ R29, R88.reuse, R54.reuse ;  /* 0x00000036581d7220 */ /* 0x0c0fe40000410000 */
[-C--:B------:R-:W-:Y:S01]  /*3270*/  FMUL.FTZ R91, R88, R55.reuse ;  /* 0x00000037585b7220 */ /* 0x080fe20000410000 */
[----:B------:R-:W-:Y:S01]  /*3280*/  SHF.R.U32.HI R88, RZ, 0x10, R89 ;  /* 0x00000010ff587819 */ /* 0x000fe20000011659 */
[----:B------:R-:W-:Y:S01]  /*3290*/  FFMA.FTZ R29, R58, R55, -R29 ;  /* 0x000000373a1d7223 */ /* 0x000fe2000001081d */
[----:B------:R-:W-:Y:S01]  /*32a0*/  LOP3.LUT R89, R30, 0xffff0000, RZ, 0xc0, !PT ;  /* 0xffff00001e597812 */ /* 0x000fe200078ec0ff */
        /* <DEDUP_REMOVED lines=8> */
[----:B------:R-:W-:Y:S01]  /*3330*/  IMAD.U32 R120, R91, 0x10000, RZ ;  /* 0x000100005b787824 */ /* 0x000fe200078e00ff */
[----:B------:R-:W-:Y:S01]  /*3340*/  F2FP.BF16.F32.PACK_AB R29, R54, R29 ;  /* 0x0000001d361d723e */ /* 0x000fe200000010ff */
[----:B------:R-:W-:Y:S01]  /*3350*/  FMUL.FTZ R122, R89, R88 ;  /* 0x00000058597a7220 */ /* 0x000fe20000410000 */
[----:B------:R-:W-:-:S02]  /*3360*/  IMAD.U32 R31, R31, 0x10000, RZ ;  /* 0x000100001f1f7824 */ /* 0x000fc400078e00ff */
[-C--:B------:R-:W-:Y:S01]  /*3370*/  FMUL.FTZ R106, R89, R120.reuse ;  /* 0x00000078596a7220 */ /* 0x080fe20000410000 */
[----:B------:R-:W-:Y:S01]  /*3380*/  LOP3.LUT R89, R90, 0xffff0000, RZ, 0xc0, !PT ;  /* 0xffff00005a597812 */ /* 0x000fe200078ec0ff */
[----:B------:R-:W-:Y:S01]  /*3390*/  FFMA.FTZ R59, R55, R120, -R122 ;  /* 0x00000078373b7223 */ /* 0x000fe2000001087a */
[----:B------:R-:W-:Y:S01]  /*33a0*/  LOP3.LUT R90, R91, 0xffff0000, RZ, 0xc0, !PT ;  /* 0xffff00005b5a7812 */ /* 0x000fe200078ec0ff */
[----:B------:R-:W-:Y:S02]  /*33b0*/  IMAD.U32 R91, R52, 0x10000, RZ ;  /* 0x00010000345b7824 */ /* 0x000fe400078e00ff */
[----:B------:R-:W-:Y:S01]  /*33c0*/  FFMA.FTZ R106, R55, R88, R106 ;  /* 0x00000058376a7223 */ /* 0x000fe2000001006a */
[----:B------:R-:W-:Y:S01]  /*33d0*/  FMUL.FTZ R52, R30, R89 ;  /* 0x000000591e347220 */ /* 0x000fe20000410000 */
[----:B------:R-:W-:Y:S01]  /*33e0*/  FMUL.FTZ R55, R28, R53 ;  /* 0x000000351c377220 */ /* 0x000fe20000410000 */
[-C--:B------:R-:W-:Y:S01]  /*33f0*/  FMUL.FTZ R30, R30, R90.reuse ;  /* 0x0000005a1e1e7220 */ /* 0x080fe20000410000 */
[-C--:B------:R-:W-:Y:S01]  /*3400*/  FMUL.FTZ R28, R28, R91.reuse ;  /* 0x0000005b1c1c7220 */ /* 0x080fe20000410000 */
[C---:B------:R-:W-:Y:S01]  /*3410*/  FFMA.FTZ R52, R31.reuse, R90, -R52 ;  /* 0x0000005a1f347223 */ /* 0x040fe20000010834 */
[C---:B------:R-:W-:Y:S01]  /*3420*/  FFMA.FTZ R55, R58.reuse, R91, -R55 ;  /* 0x0000005b3a377223 */ /* 0x040fe20000010837 */
[----:B------:R-:W-:Y:S01]  /*3430*/  FFMA.FTZ R31, R31, R89, R30 ;  /* 0x000000591f1f7223 */ /* 0x000fe2000001001e */
[----:B------:R-:W-:Y:S01]  /*3440*/  FFMA.FTZ R28, R58, R53, R28 ;  /* 0x000000353a1c7223 */ /* 0x000fe2000001001c */
[----:B------:R-:W-:-:S03]  /*3450*/  F2FP.BF16.F32.PACK_AB R30, R106, R59 ;  /* 0x0000003b6a1e723e */ /* 0x000fc600000010ff */
[----:B------:R-:W-:Y:S02]  /*3460*/  F2FP.BF16.F32.PACK_AB R31, R31, R52 ;  /* 0x000000341f1f723e */ /* 0x000fe400000010ff */
[----:B------:R-:W-:-:S07]  /*3470*/  F2FP.BF16.F32.PACK_AB R28, R28, R55 ;  /* 0x000000371c1c723e */ /* 0x000fce00000010ff */
.L_x_1875:
[----:B------:R-:W-:Y:S05]  /*3480*/  BSYNC B2 ;  /* 0x0000000000027941 */ /* 0x000fea0003800000 */
.L_x_1874:
[----:B------:R-:W-:Y:S02]  /*3490*/  ULDC.64 UR4, c[0x0][0x208] ;  /* 0x0000820000047ab9 */ /* 0x000fe40000000a00 */
[----:B--2---:R1:W-:Y:S03]  /*34a0*/  STG.E.128 desc[UR4][R32.64], R28 ;  /* 0x0000001c20007986 */ /* 0x0043e6000c101d04 */
.L_x_1873:
[----:B------:R-:W-:Y:S05]  /*34b0*/  BSYNC B1 ;  /* 0x0000000000017941 */ /* 0x000fea0003800000 */
.L_x_1872:
        /* <DEDUP_REMOVED lines=9> */
[----:B------:R-:W-:Y:S01]  /*3550*/  SHF.R.U64 R53, R50, 0x10, R51 ;  /* 0x0000001032357819 */ /* 0x000fe20000001233 */
[----:B--2---:R-:W-:Y:S01]  /*3560*/  IMAD.U32 R50, R30, 0x10000, RZ ;  /* 0x000100001e327824 */ /* 0x004fe200078e00ff */
[----:B------:R-:W-:Y:S02]  /*3570*/  PRMT R126, R126, 0x5410, R55 ;  /* 0x000054107e7e7816 */ /* 0x000fe40000000037 */
[----:B------:R-:W-:Y:S02]  /*3580*/  SHF.R.U32.HI R56, RZ, 0x10, R57 ;  /* 0x00000010ff387819 */ /* 0x000fe40000011639 */
[----:B------:R-:W-:Y:S02]  /*3590*/  PRMT R52, R108, 0x5432, R53 ;  /* 0x000054326c347816 */ /* 0x000fe40000000035 */
[----:B------:R-:W-:-:S02]  /*35a0*/  SHF.R.U32.HI R54, RZ, 0x10, R51 ;  /* 0x00000010ff367819 */ /* 0x000fc40000011633 */
[----:B------:R-:W-:Y:S02]  /*35b0*/  LOP3.LUT R58, R29, 0xffff0000, RZ, 0xc0, !PT ;  /* 0xffff00001d3a7812 */ /* 0x000fe400078ec0ff */
[C---:B------:R-:W-:Y:S01]  /*35c0*/  LOP3.LUT R59, R126.reuse, 0xffff0000, RZ, 0xc0, !PT ;  /* 0xffff00007e3b7812 */ /* 0x040fe200078ec0ff */
[----:B------:R-:W-:Y:S01]  /*35d0*/  IMAD.U32 R126, R126, 0x10000, RZ ;  /* 0x000100007e7e7824 */ /* 0x000fe200078e00ff */
[----:B------:R-:W-:Y:S01]  /*35e0*/  PRMT R125, R125, 0x5410, R56 ;  /* 0x000054107d7d7816 */ /* 0x000fe20000000038 */
[----:B------:R-:W-:Y:S01]  /*35f0*/  IMAD.U32 R56, R29, 0x10000, RZ ;  /* 0x000100001d387824 */ /* 0x000fe200078e00ff */
[----:B------:R-:W-:Y:S01]  /*3600*/  LOP3.LUT R55, R52, 0xffff0000, RZ, 0xc0, !PT ;  /* 0xffff000034377812 */ /* 0x000fe200078ec0ff */
[----:B------:R-:W-:Y:S01]  /*3610*/  FMUL.FTZ R89, R58, R59 ;  /* 0x0000003b3a597220 */ /* 0x000fe20000410000 */
[----:B------:R-:W-:Y:S01]  /*3620*/  PRMT R53, R107, 0x5432, R54 ;  /* 0x000054326b357816 */ /* 0x000fe20000000036 */
[----:B------:R-:W-:Y:S01]  /*3630*/  IMAD.U32 R54, R125, 0x10000, RZ ;  /* 0x000100007d367824 */ /* 0x000fe200078e00ff */
[----:B------:R-:W-:Y:S01]  /*3640*/  LOP3.LUT R51, R30, 0xffff0000, RZ, 0xc0, !PT ;  /* 0xffff00001e337812 */ /* 0x000fe200078ec0ff */
[-C--:B------:R-:W-:Y:S01]  /*3650*/  FMUL.FTZ R58, R58, R55.reuse ;  /* 0x000000373a3a7220 */ /* 0x080fe20000410000 */
[C---:B------:R-:W-:Y:S01]  /*3660*/  FFMA.FTZ R55, R56.reuse, R55, -R89 ;  /* 0x0000003738377223 */ /* 0x040fe20000010859 */
[----:B------:R-:W-:Y:S01]  /*3670*/  IMAD.U32 R57, R53, 0x10000, RZ ;  /* 0x0001000035397824 */ /* 0x000fe200078e00ff */
[----:B------:R-:W-:Y:S01]  /*3680*/  LOP3.LUT R30, R31, 0xffff0000, RZ, 0xc0, !PT ;  /* 0xffff00001f1e7812 */ /* 0x000fe200078ec0ff */
[----:B------:R-:W-:Y:S01]  /*3690*/  FMUL.FTZ R91, R51, R54 ;  /* 0x00000036335b7220 */ /* 0x000fe20000410000 */
[----:B------:R-:W-:Y:S01]  /*36a0*/  FFMA.FTZ R56, R56, R59, R58 ;  /* 0x0000003b38387223 */ /* 0x000fe2000001003a */
[----:B------:R-:W-:-:S02]  /*36b0*/  IMAD.U32 R29, R28, 0x10000, RZ ;  /* 0x000100001c1d7824 */ /* 0x000fc400078e00ff */
        /* <DEDUP_REMOVED lines=21> */
.L_x_1879:
[----:B------:R-:W-:Y:S05]  /*3810*/  BSYNC B2 ;  /* 0x0000000000027941 */ /* 0x000fea0003800000 */
.L_x_1878:
[----:B------:R-:W-:Y:S02]  /*3820*/  ULDC.64 UR4, c[0x0][0x208] ;  /* 0x0000820000047ab9 */ /* 0x000fe40000000a00 */
[----:B--2---:R2:W-:Y:S03]  /*3830*/  STG.E.128 desc[UR4][R32.64+0x20], R28 ;  /* 0x0000201c20007986 */ /* 0x0045e6000c101d04 */
.L_x_1877:
[----:B------:R-:W-:Y:S05]  /*3840*/  BSYNC B1 ;  /* 0x0000000000017941 */ /* 0x000fea0003800000 */
.L_x_1876:
        /* <DEDUP_REMOVED lines=19> */
[----:B------:R-:W-:Y:S01]  /*3980*/  IMAD.U32 R51, R119, 0x10000, RZ ;  /* 0x0001000077337824 */ /* 0x000fe200078e00ff */
[----:B------:R-:W-:Y:S01]  /*3990*/  LOP3.LUT R52, R123, 0xffff0000, RZ, 0xc0, !PT ;  /* 0xffff00007b347812 */ /* 0x000fe200078ec0ff */
[----:B------:R-:W-:Y:S01]  /*39a0*/  IMAD.U32 R53, R124, 0x10000, RZ ;  /* 0x000100007c357824 */ /* 0x000fe200078e00ff */
[----:B------:R-:W-:Y:S01]  /*39b0*/  LOP3.LUT R50, R121, 0xffff0000, RZ, 0xc0, !PT ;  /* 0xffff000079327812 */ /* 0x000fe200078ec0ff */
[----:B------:R-:W-:Y:S01]  /*39c0*/  IMAD.U32 R29, R28, 0x10000, RZ ;  /* 0x000100001c1d7824 */ /* 0x000fe200078e00ff */
[----:B------:R-:W-:Y:S01]  /*39d0*/  LOP3.LUT R48, R30, 0xffff0000, RZ, 0xc0, !PT ;  /* 0xffff00001e307812 */ /* 0x000fe200078ec0ff */
[----:B------:R-:W-:Y:S01]  /*39e0*/  FMUL.FTZ R54, R47, R52 ;  /* 0x000000342f367220 */ /* 0x000fe20000410000 */
[----:B------:R-:W-:Y:S01]  /*39f0*/  LOP3.LUT R30, R31, 0xffff0000, RZ, 0xc0, !PT ;  /* 0xffff00001f1e7812 */ /* 0x000fe200078ec0ff */
[-C--:B------:R-:W-:Y:S01]  /*3a00*/  FMUL.FTZ R55, R47, R50.reuse ;  /* 0x000000322f377220 */ /* 0x080fe20000410000 */
[----:B------:R-:W-:Y:S01]  /*3a10*/  LOP3.LUT R47, R28, 0xffff0000, RZ, 0xc0, !PT ;  /* 0xffff00001c2f7812 */ /* 0x000fe200078ec0ff */
[----:B------:R-:W-:Y:S01]  /*3a20*/  FMUL.FTZ R57, R48, R53 ;  /* 0x0000003530397220 */ /* 0x000fe20000410000 */
[C---:B------:R-:W-:Y:S01]  /*3a30*/  FFMA.FTZ R28, R49.reuse, R50, -R54 ;  /* 0x00000032311c7223 */ /* 0x040fe20000010836 */
[----:B------:R-:W-:Y:S01]  /*3a40*/  LOP3.LUT R124, R124, 0xffff0000, RZ, 0xc0, !PT ;  /* 0xffff00007c7c7812 */ /* 0x000fe200078ec0ff */
[----:B------:R-:W-:Y:S01]  /*3a50*/  FFMA.FTZ R49, R49, R52, R55 ;  /* 0x0000003431317223 */ /* 0x000fe20000010037 */
[----:B------:R-:W-:Y:S01]  /*3a60*/  LOP3.LUT R119, R119, 0xffff0000, RZ, 0xc0, !PT ;  /* 0xffff000077777812 */ /* 0x000fe200078ec0ff */
[----:B------:R-:W-:Y:S01]  /*3a70*/  FMUL.FTZ R55, R48, R51 ;  /* 0x0000003330377220 */ /* 0x000fe20000410000 */
[----:B------:R-:W-:-:S02]  /*3a80*/  IMAD.U32 R50, R123, 0x10000, RZ ;  /* 0x000100007b327824 */ /* 0x000fc400078e00ff */
[----:B------:R-:W-:Y:S01]  /*3a90*/  FFMA.FTZ R57, R46, R51, -R57 ;  /* 0x000000332e397223 */ /* 0x000fe20000010839 */
[----:B------:R-:W-:Y:S02]  /*3aa0*/  IMAD.U32 R48, R121, 0x10000, RZ ;  /* 0x0001000079307824 */ /* 0x000fe400078e00ff */
[C---:B------:R-:W-:Y:S01]  /*3ab0*/  FMUL.FTZ R52, R30.reuse, R124 ;  /* 0x0000007c1e347220 */ /* 0x040fe20000410000 */
[----:B------:R-:W-:Y:S01]  /*3ac0*/  FMUL.FTZ R51, R30, R119 ;  /* 0x000000771e337220 */ /* 0x000fe20000410000 */
[C---:B------:R-:W-:Y:S01]  /*3ad0*/  FMUL.FTZ R30, R47.reuse, R50 ;  /* 0x000000322f1e7220 */ /* 0x040fe20000410000 */
[----:B------:R-:W-:Y:S01]  /*3ae0*/  FFMA.FTZ R46, R46, R53, R55 ;  /* 0x000000352e2e7223 */ /* 0x000fe20000010037 */
[-C--:B------:R-:W-:Y:S01]  /*3af0*/  FMUL.FTZ R47, R47, R48.reuse ;  /* 0x000000302f2f7220 */ /* 0x080fe20000410000 */
[----:B------:R-:W-:Y:S02]  /*3b00*/  IMAD.U32 R31, R31, 0x10000, RZ ;  /* 0x000100001f1f7824 */ /* 0x000fe400078e00ff */
        /* <DEDUP_REMOVED lines=9> */
.L_x_1883:
[----:B------:R-:W-:Y:S05]  /*3ba0*/  BSYNC B2 ;  /* 0x0000000000027941 */ /* 0x000fea0003800000 */
.L_x_1882:
[----:B------:R-:W-:Y:S02]  /*3bb0*/  ULDC.64 UR4, c[0x0][0x208] ;  /* 0x0000820000047ab9 */ /* 0x000fe40000000a00 */
[----:B--2---:R3:W-:Y:S03]  /*3bc0*/  STG.E.128 desc[UR4][R32.64+0x40], R28 ;  /* 0x0000401c20007986 */ /* 0x0047e6000c101d04 */
.L_x_1881:
[----:B------:R-:W-:Y:S05]  /*3bd0*/  BSYNC B1 ;  /* 0x0000000000017941 */ /* 0x000fea0003800000 */
.L_x_1880:
        /* <DEDUP_REMOVED lines=53> */
.L_x_1887:
[----:B------:R-:W-:Y:S05]  /*3f30*/  BSYNC B2 ;  /* 0x0000000000027941 */ /* 0x000fea0003800000 */
.L_x_1886:
[----:B------:R-:W-:Y:S02]  /*3f40*/  ULDC.64 UR4, c[0x0][0x208] ;  /* 0x0000820000047ab9 */ /* 0x000fe40000000a00 */
[----:B--2---:R4:W-:Y:S03]  /*3f50*/  STG.E.128 desc[UR4][R32.64+0x60], R28 ;  /* 0x0000601c20007986 */ /* 0x0049e6000c101d04 */
.L_x_1885:
[----:B------:R-:W-:Y:S05]  /*3f60*/  BSYNC B1 ;  /* 0x0000000000017941 */ /* 0x000fea0003800000 */
.L_x_1884:
        /* <DEDUP_REMOVED lines=54> */
.L_x_1891:
[----:B------:R-:W-:Y:S05]  /*42d0*/  BSYNC B2 ;  /* 0x0000000000027941 */ /* 0x000fea0003800000 */
.L_x_1890:
[----:B------:R-:W-:Y:S02]  /*42e0*/  ULDC.64 UR4, c[0x0][0x208] ;  /* 0x0000820000047ab9 */ /* 0x000fe40000000a00 */
[----:B--2---:R1:W-:Y:S03]  /*42f0*/  STG.E.128 desc[UR4][R32.64+0x80], R28 ;  /* 0x0000801c20007986 */ /* 0x0043e6000c101d04 */
.L_x_1889:
[----:B------:R-:W-:Y:S05]  /*4300*/  BSYNC B1 ;  /* 0x0000000000017941 */ /* 0x000fea0003800000 */
.L_x_1888:
[----:B------:R-:W-:-:S13]  /*4310*/  ISETP.NE.AND P4, PT, R14, RZ, PT ;  /* 0x000000ff0e00720c */ /* 0x000fda0003f85270 */
        /* <DEDUP_REMOVED lines=52> */
.L_x_1893:
[----:B------:R-:W-:Y:S05]  /*4660*/  BSYNC B1 ;  /* 0x0000000000017941 */ /* 0x000fea0003800000 */
.L_x_1892:
[----:B------:R-:W-:Y:S02]  /*4670*/  ULDC.64 UR4, c[0x0][0x208] ;  /* 0x0000820000047ab9 */ /* 0x000fe40000000a00 */
[----:B--2---:R1:W-:Y:S01]  /*4680*/  STG.E.128 desc[UR4][R32.64+0xa0], R28 ;  /* 0x0000a01c20007986 */ /* 0x0043e2000c101d04 */
[----:B------:R-:W-:Y:S05]  /*4690*/  BRA `(.L_x_1871) ;  /* 0x0000002000c07947 */ /* 0x000fea0003800000 */
.L_x_1865:
        /* <DEDUP_REMOVED lines=22> */
[----:B------:R-:W-:Y:S01]  /*4800*/  CS2R R48, SRZ ;  /* 0x0000000000307805 */ /* 0x000fe2000001ff00 */
[----:B------:R-:W-:-:S02]  /*4810*/  ULDC.64 UR6, c[0x0][0x208] ;  /* 0x0000820000067ab9 */ /* 0x000fc40000000a00 */
        /* <DEDUP_REMOVED lines=25> */
.L_x_1895:
[----:B------:R-:W-:Y:S05]  /*49b0*/  BSYNC B1 ;  /* 0x0000000000017941 */ /* 0x000fea0003800000 */
.L_x_1894:
        /* <DEDUP_REMOVED lines=53> */
.L_x_1896:
[----:B------:R-:W2:Y:S01]  /*4d10*/  LDL R52, [R1+0x24] ;  /* 0x0000240001347983 */ /* 0x000ea20000100800 */
[----:B------:R-:W-:Y:S01]  /*4d20*/  IMAD R15, R145, 0x8, R22 ;  /* 0x00000008910f7824 */ /* 0x000fe200078e0216 */
[----:B------:R-:W-:Y:S01]  /*4d30*/  BSSY B1, `(.L_x_1897) ;  /* 0x0000004000017945 */ /* 0x000fe20003800000 */
[----:B--2---:R-:W-:-:S04]  /*4d40*/  SHF.L.U32 R86, R52, 0x1f, RZ ;  /* 0x0000001f34567819 */ /* 0x004fc800000006ff */
[----:B------:R-:W0:Y:S02]  /*4d50*/  SYNCS.PHASECHK.TRANS64.TRYWAIT P5, [R15+URZ+0x31c90], R86 ;  /* 0x031c90560f0075a7 */ /* 0x000e2400080a017f */
[----:B0-----:R-:W-:Y:S05]  /*4d60*/  @!P5 BRA `(.L_x_1898) ;  /* 0x000001c80058d947 */ /* 0x001fea0003800000 */
.L_x_2112:
[----:B------:R-:W-:Y:S05]  /*4d70*/  BSYNC B1 ;  /* 0x0000000000017941 */ /* 0x000fea0003800000 */
.L_x_1897:
        /* <DEDUP_REMOVED lines=38> */
[----:B------:R-:W-:Y:S02]  /*4fe0*/  SHF.R.U64 R110, R36, 0x10, R37 ;  /* 0x00000010246e7819 */ /* 0x000fe40000001225 */
[----:B------:R-:W-:Y:S02]  /*4ff0*/  SHF.R.U64 R36, R38, 0x10, R39 ;  /* 0x0000001026247819 */ /* 0x000fe40000001227 */
[----:B------:R-:W-:Y:S02]  /*5000*/  SHF.R.U32.HI R38, RZ, 0x10, R49 ;  /* 0x00000010ff267819 */ /* 0x000fe40000011631 */
[----:B------:R-:W-:Y:S02]  /*5010*/  SHF.R.U32.HI R116, RZ, 0x10, R37 ;  /* 0x00000010ff747819 */ /* 0x000fe40000011625 */
[----:B------:R-:W-:Y:S02]  /*5020*/  SHF.R.U64 R112, R48, 0x10, R49 ;  /* 0x0000001030707819 */ /* 0x000fe40000001231 */
[----:B------:R-:W-:-:S02]  /*5030*/  PRMT R48, R120, 0x5432, R38 ;  /* 0x0000543278307816 */ /* 0x000fc40000000026 */
[----:B------:R-:W-:Y:S02]  /*5040*/  PRMT R49, R119, 0x5432, R116 ;  /* 0x0000543277317816 */ /* 0x000fe40000000074 */
[--C-:B------:R-:W-:Y:S01]  /*5050*/  SHF.R.U64 R37, R50, 0x10, R51.reuse ;  /* 0x0000001032257819 */ /* 0x100fe20000001233 */
[----:B------:R-:W-:Y:S01]  /*5060*/  IMAD.U32 R50, R48, 0x10000, RZ ;  /* 0x0001000030327824 */ /* 0x000fe200078e00ff */
[----:B------:R-:W-:Y:S01]  /*5070*/  SHF.R.U32.HI R114, RZ, 0x10, R51 ;  /* 0x00000010ff727819 */ /* 0x000fe20000011633 */
[----:B--2---:R-:W-:Y:S01]  /*5080*/  IMAD.U32 R51, R57, 0x10000, RZ ;  /* 0x0001000039337824 */ /* 0x004fe200078e00ff */
[----:B------:R-:W-:Y:S01]  /*5090*/  SHF.R.U32.HI R111, RZ, 0x10, R39 ;  /* 0x00000010ff6f7819 */ /* 0x000fe20000011627 */
[C---:B------:R-:W-:Y:S01]  /*50a0*/  IMAD.U32 R38, R49.reuse, 0x10000, RZ ;  /* 0x0001000031267824 */ /* 0x040fe200078e00ff */
[----:B------:R-:W-:Y:S01]  /*50b0*/  LOP3.LUT R49, R49, 0xffff0000, RZ, 0xc0, !PT ;  /* 0xffff000031317812 */ /* 0x000fe200078ec0ff */
[----:B-1----:R-:W-:Y:S02]  /*50c0*/  IMAD.U32 R39, R53, 0x10000, RZ ;  /* 0x0001000035277824 */ /* 0x002fe400078e00ff */
[C---:B------:R-:W-:Y:S01]  /*50d0*/  FMUL.FTZ R116, R51.reuse, R50 ;  /* 0x0000003233747220 */ /* 0x040fe20000410000 */
[----:B------:R-:W-:Y:S01]  /*50e0*/  FMUL.FTZ R51, R51, R38 ;  /* 0x0000002633337220 */ /* 0x000fe20000410000 */
[----:B------:R-:W-:Y:S01]  /*50f0*/  PRMT R111, R123, 0x5410, R111 ;  /* 0x000054107b6f7816 */ /* 0x000fe2000000006f */
[----:B------:R-:W-:-:S02]  /*5100*/  IMAD.U32 R123, R59, 0x10000, RZ ;  /* 0x000100003b7b7824 */ /* 0x000fc400078e00ff */
[C---:B------:R-:W-:Y:S01]  /*5110*/  FFMA.FTZ R38, R39.reuse, R38, -R116 ;  /* 0x0000002627267223 */ /* 0x040fe20000010874 */
[----:B------:R-:W-:Y:S01]  /*5120*/  FFMA.FTZ R39, R39, R50, R51 ;  /* 0x0000003227277223 */ /* 0x000fe20000010033 */
[----:B------:R-:W-:Y:S02]  /*5130*/  LOP3.LUT R51, R48, 0xffff0000, RZ, 0xc0, !PT ;  /* 0xffff000030337812 */ /* 0x000fe400078ec0ff */
[----:B------:R-:W-:Y:S01]  /*5140*/  LOP3.LUT R50, R57, 0xffff0000, RZ, 0xc0, !PT ;  /* 0xffff000039327812 */ /* 0x000fe200078ec0ff */
[----:B------:R-:W-:Y:S01]  /*5150*/  IMAD.U32 R57, R55, 0x10000, RZ ;  /* 0x0001000037397824 */ /* 0x000fe200078e00ff */
[----:B------:R-:W-:Y:S02]  /*5160*/  LOP3.LUT R48, R53, 0xffff0000, RZ, 0xc0, !PT ;  /* 0xffff000035307812 */ /* 0x000fe400078ec0ff */
[----:B------:R-:W-:Y:S01]  /*5170*/  PRMT R37, R132, 0x5410, R37 ;  /* 0x0000541084257816 */ /* 0x000fe20000000025 */
[C---:B------:R-:W-:Y:S01]  /*5180*/  FMUL.FTZ R53, R50.reuse, R51 ;  /* 0x0000003332357220 */ /* 0x040fe20000410000 */
[----:B------:R-:W-:Y:S01]  /*5190*/  FMUL.FTZ R50, R50, R49 ;  /* 0x0000003132327220 */ /* 0x000fe20000410000 */
[----:B------:R-:W-:-:S02]  /*51a0*/  PRMT R36, R113, 0x5432, R36 ;  /* 0x0000543271247816 */ /* 0x000fc40000000024 */
[C---:B------:R-:W-:Y:S01]  /*51b0*/  FFMA.FTZ R49, R48.reuse, R49, -R53 ;  /* 0x0000003130317223 */ /* 0x040fe20000010835 */
[----:B------:R-:W-:Y:S01]  /*51c0*/  FFMA.FTZ R48, R48, R51, R50 ;  /* 0x0000003330307223 */ /* 0x000fe20000010032 */
[----:B------:R-:W-:Y:S02]  /*51d0*/  PRMT R50, R117, 0x5432, R110 ;  /* 0x0000543275327816 */ /* 0x000fe4000000006e */
[----:B------:R-:W-:Y:S01]  /*51e0*/  PRMT R110, R115, 0x5432, R114 ;  /* 0x00005432736e7816 */ /* 0x000fe20000000072 */
[----:B------:R-:W-:Y:S01]  /*51f0*/  IMAD.U32 R114, R111, 0x10000, RZ ;  /* 0x000100006f727824 */ /* 0x000fe200078e00ff */
[----:B------:R-:W-:Y:S02]  /*5200*/  PRMT R51, R118, 0x5432, R112 ;  /* 0x0000543276337816 */ /* 0x000fe40000000070 */
[----:B------:R-:W-:Y:S01]  /*5210*/  F2FP.BF16.F32.PACK_AB R38, R49, R38 ;  /* 0x000000263126723e */ /* 0x000fe200000010ff */
        /* <DEDUP_REMOVED lines=9> */
[----:B------:R-:W-:Y:S01]  /*52b0*/  LOP3.LUT R114, R59, 0xffff0000, RZ, 0xc0, !PT ;  /* 0xffff00003b727812 */ /* 0x000fe200078ec0ff */
[----:B------:R-:W-:Y:S01]  /*52c0*/  IMAD.U32 R59, R50, 0x10000, RZ ;  /* 0x00010000323b7824 */ /* 0x000fe200078e00ff */
[----:B------:R-:W-:Y:S02]  /*52d0*/  LOP3.LUT R112, R55, 0xffff0000, RZ, 0xc0, !PT ;  /* 0xffff000037707812 */ /* 0x000fe400078ec0ff */
[----:B------:R-:W-:Y:S01]  /*52e0*/  LOP3.LUT R56, R56, 0xffff0000, RZ, 0xc0, !PT ;  /* 0xffff000038387812 */ /* 0x000fe200078ec0ff */
[C---:B------:R-:W-:Y:S01]  /*52f0*/  FMUL.FTZ R55, R114.reuse, R111 ;  /* 0x0000006f72377220 */ /* 0x040fe20000410000 */
[----:B------:R-:W-:-:S03]  /*5300*/  FMUL.FTZ R114, R114, R123 ;  /* 0x0000007b72727220 */ /* 0x000fc60000410000 */
[C---:B------:R-:W-:Y:S01]  /*5310*/  FFMA.FTZ R110, R112.reuse, R123, -R55 ;  /* 0x0000007b706e7223 */ /* 0x040fe20000010837 */
[C---:B------:R-:W-:Y:S02]  /*5320*/  IMAD.U32 R55, R51.reuse, 0x10000, RZ ;  /* 0x0001000033377824 */ /* 0x040fe400078e00ff */
[----:B------:R-:W-:Y:S01]  /*5330*/  FFMA.FTZ R112, R112, R111, R114 ;  /* 0x0000006f70707223 */ /* 0x000fe20000010072 */
[----:B------:R-:W-:Y:S01]  /*5340*/  IMAD.U32 R114, R52, 0x10000, RZ ;  /* 0x0001000034727824 */ /* 0x000fe200078e00ff */
[----:B------:R-:W-:Y:S01]  /*5350*/  LOP3.LUT R51, R51, 0xffff0000, RZ, 0xc0, !PT ;  /* 0xffff000033337812 */ /* 0x000fe200078ec0ff */
[C---:B------:R-:W-:Y:S01]  /*5360*/  FMUL.FTZ R111, R116.reuse, R55 ;  /* 0x00000037746f7220 */ /* 0x040fe20000410000 */
[-C--:B------:R-:W-:Y:S01]  /*5370*/  FMUL.FTZ R116, R116, R59.reuse ;  /* 0x0000003b74747220 */ /* 0x080fe20000410000 */
[----:B------:R-:W-:Y:S02]  /*5380*/  LOP3.LUT R52, R52, 0xffff0000, RZ, 0xc0, !PT ;  /* 0xffff000034347812 */ /* 0x000fe400078ec0ff */
[C---:B------:R-:W-:Y:S01]  /*5390*/  FFMA.FTZ R111, R114.reuse, R59, -R111 ;  /* 0x0000003b726f7223 */ /* 0x040fe2000001086f */
[----:B------:R-:W-:Y:S01]  /*53a0*/  FFMA.FTZ R116, R114, R55, R116 ;  /* 0x0000003772747223 */ /* 0x000fe20000010074 */
[----:B------:R-:W-:Y:S01]  /*53b0*/  LOP3.LUT R55, R50, 0xffff0000, RZ, 0xc0, !PT ;  /* 0xffff000032377812 */ /* 0x000fe200078ec0ff */
[----:B------:R-:W-:-:S04]  /*53c0*/  FMUL.FTZ R59, R56, R51 ;  /* 0x00000033383b7220 */ /* 0x000fc80000410000 */
[-C--:B------:R-:W-:Y:S01]  /*53d0*/  FMUL.FTZ R56, R56, R55.reuse ;  /* 0x0000003738387220 */ /* 0x080fe20000410000 */
[C---:B------:R-:W-:Y:S01]  /*53e0*/  FFMA.FTZ R50, R52.reuse, R55, -R59 ;  /* 0x0000003734327223 */ /* 0x040fe2000001083b */
[C---:B------:R-:W-:Y:S01]  /*53f0*/  IMAD.U32 R55, R37.reuse, 0x10000, RZ ;  /* 0x0001000025377824 */ /* 0x040fe200078e00ff */
[----:B------:R-:W-:Y:S01]  /*5400*/  LOP3.LUT R37, R37, 0xffff0000, RZ, 0xc0, !PT ;  /* 0xffff000025257812 */ /* 0x000fe200078ec0ff */
[----:B------:R-:W-:Y:S01]  /*5410*/  FFMA.FTZ R51, R52, R51, R56 ;  /* 0x0000003334337223 */ /* 0x000fe20000010038 */
[C---:B------:R-:W-:Y:S01]  /*5420*/  IMAD.U32 R56, R58.reuse, 0x10000, RZ ;  /* 0x000100003a387824 */ /* 0x040fe200078e00ff */
[----:B------:R-:W-:Y:S01]  /*5430*/  LOP3.LUT R58, R58, 0xffff0000, RZ, 0xc0, !PT ;  /* 0xffff00003a3a7812 */ /* 0x000fe200078ec0ff */
[----:B------:R-:W-:Y:S02]  /*5440*/  IMAD.U32 R59, R36, 0x10000, RZ ;  /* 0x00010000243b7824 */ /* 0x000fe400078e00ff */
[----:B------:R-:W-:Y:S01]  /*5450*/  FMUL.FTZ R123, R56, R55 ;  /* 0x00000037387b7220 */ /* 0x000fe20000410000 */
[----:B------:R-:W-:-:S02]  /*5460*/  IMAD.U32 R52, R54, 0x10000, RZ ;  /* 0x0001000036347824 */ /* 0x000fc400078e00ff */
[-C--:B------:R-:W-:Y:S01]  /*5470*/  FMUL.FTZ R56, R56, R59.reuse ;  /* 0x0000003b38387220 */ /* 0x080fe20000410000 */
[----:B------:R-:W-:Y:S01]  /*5480*/  LOP3.LUT R54, R54, 0xffff0000, RZ, 0xc0, !PT ;  /* 0xffff000036367812 */ /* 0x000fe200078ec0ff */
[C---:B------:R-:W-:Y:S02]  /*5490*/  FFMA.FTZ R123, R52.reuse, R59, -R123 ;  /* 0x0000003b347b7223 */ /* 0x040fe4000001087b */
[----:B------:R-:W-:Y:S01]  /*54a0*/  FFMA.FTZ R56, R52, R55, R56 ;  /* 0x0000003734387223 */ /* 0x000fe20000010038 */
[----:B------:R-:W-:Y:S01]  /*54b0*/  LOP3.LUT R55, R36, 0xffff0000, RZ, 0xc0, !PT ;  /* 0xffff000024377812 */ /* 0x000fe200078ec0ff */
[----:B------:R-:W-:Y:S01]  /*54c0*/  FMUL.FTZ R59, R58, R37 ;  /* 0x000000253a3b7220 */ /* 0x000fe20000410000 */
[----:B------:R-:W-:Y:S02]  /*54d0*/  F2FP.BF16.F32.PACK_AB R116, R51, R116 ;  /* 0x000000743374723e */ /* 0x000fe400000010ff */
[----:B------:R-:W-:Y:S01]  /*54e0*/  F2FP.BF16.F32.PACK_AB R52, R50, R111 ;  /* 0x0000006f3234723e */ /* 0x000fe200000010ff */
[-C--:B------:R-:W-:Y:S01]  /*54f0*/  FMUL.FTZ R58, R58, R55.reuse ;  /* 0x000000373a3a7220 */ /* 0x080fe20000410000 */
[----:B------:R-:W-:Y:S01]  /*5500*/  FFMA.FTZ R36, R54, R55, -R59 ;  /* 0x0000003736247223 */ /* 0x000fe2000001083b */
[----:B------:R-:W-:Y:S01]  /*5510*/  F2FP.BF16.F32.PACK_AB R55, R110, R53 ;  /* 0x000000356e37723e */ /* 0x000fe200000010ff */
[----:B------:R-:W-:-:S02]  /*5520*/  IMAD.MOV.U32 R53, RZ, RZ, R38 ;  /* 0x000000ffff357224 */ /* 0x000fc400078e0026 */
[----:B------:R-:W-:Y:S01]  /*5530*/  FFMA.FTZ R37, R54, R37, R58 ;  /* 0x0000002536257223 */ /* 0x000fe2000001003a */
[----:B------:R-:W-:Y:S01]  /*5540*/  F2FP.BF16.F32.PACK_AB R59, R112, R57 ;  /* 0x00000039703b723e */ /* 0x000fe200000010ff */
[----:B------:R-:W-:Y:S01]  /*5550*/  IMAD.MOV.U32 R57, RZ, RZ, R39 ;  /* 0x000000ffff397224 */ /* 0x000fe200078e0027 */
[----:B------:R-:W-:Y:S02]  /*5560*/  F2FP.BF16.F32.PACK_AB R54, R36, R123 ;  /* 0x0000007b2436723e */ /* 0x000fe400000010ff */
[----:B------:R-:W-:Y:S01]  /*5570*/  F2FP.BF16.F32.PACK_AB R58, R37, R56 ;  /* 0x00000038253a723e */ /* 0x000fe200000010ff */
[----:B------:R-:W-:-:S07]  /*5580*/  IMAD.MOV.U32 R56, RZ, RZ, R116 ;  /* 0x000000ffff387224 */ /* 0x000fce00078e0074 */
.L_x_1902:
[----:B------:R-:W-:Y:S05]  /*5590*/  BSYNC B2 ;  /* 0x0000000000027941 */ /* 0x000fea0003800000 */
.L_x_1901:
[----:B------:R-:W-:Y:S01]  /*55a0*/  IADD3 R37, P4, P5, R20, R90, R6 ;  /* 0x0000005a14257210 */ /* 0x000fe20007d9e006 */
[----:B------:R-:W-:-:S03]  /*55b0*/  ULDC.64 UR4, c[0x0][0x208] ;  /* 0x0000820000047ab9 */ /* 0x000fc60000000a00 */
        /* <DEDUP_REMOVED lines=11> */
.L_x_1900:
[----:B------:R-:W-:Y:S05]  /*5670*/  BSYNC B1 ;  /* 0x0000000000017941 */ /* 0x000fea0003800000 */
.L_x_1899:
[----:B------:R-:W-:Y:S01]  /*5680*/  ISETP.NE.AND P4, PT, R10, RZ, PT ;  /* 0x000000ff0a00720c */ /* 0x000fe20003f85270 */
[----:B------:R-:W-:-:S12]  /*5690*/  BSSY B1, `(.L_x_1903) ;  /* 0x0000083000017945 */ /* 0x000fd80003800000 */
[----:B------:R-:W-:Y:S05]  /*56a0*/  @!P4 BRA `(.L_x_1904) ;  /* 0x000000080004c947 */ /* 0x000fea0003800000 */
[----:B------:R-:W2:Y:S04]  /*56b0*/  LDL R48, [R1+0x28] ;  /* 0x0000280001307983 */ /* 0x000ea80000100800 */
[----:B-1----:R-:W3:Y:S04]  /*56c0*/  LDL R38, [R1+0x2c] ;  /* 0x00002c0001267983 */ /* 0x002ee80000100800 */
[----:B------:R-:W4:Y:S01]  /*56d0*/  LDL R39, [R1+0x30] ;  /* 0x0000300001277983 */ /* 0x000f220000100800 */
        /* <DEDUP_REMOVED lines=8> */
[----:B------:R-:W-:Y:S01]  /*5760*/  SHF.R.S32.HI R37, RZ, 0x2, R36 ;  /* 0x00000002ff257819 */ /* 0x000fe20000011424 */
[----:B------:R-:W-:Y:S01]  /*5770*/  VIADD R54, R147, 0x10 ;  /* 0x0000001093367836 */ /* 0x000fe20000000000 */
[----:B------:R-:W-:-:S04]  /*5780*/  IADD3 R52, P4, P5, R20, R90, R7 ;  /* 0x0000005a14347210 */ /* 0x000fc80007d9e007 */
[----:B------:R-:W-:Y:S02]  /*5790*/  IADD3.X R53, R0, R107, R92, P4, P5 ;  /* 0x0000006b00357210 */ /* 0x000fe400027ea45c */
        /* <DEDUP_REMOVED lines=13> */
[----:B------:R-:W-:Y:S01]  /*5870*/  SHF.R.U32.HI R57, RZ, 0x10, R45 ;  /* 0x00000010ff397819 */ /* 0x000fe2000001162d */
[----:B-1----:R-:W-:Y:S01]  /*5880*/  IMAD.U32 R56, R37, 0x10000, RZ ;  /* 0x0001000025387824 */ /* 0x002fe200078e00ff */
[----:B------:R-:W-:Y:S01]  /*5890*/  SHF.R.U32.HI R54, RZ, 0x10, R33 ;  /* 0x00000010ff367819 */ /* 0x000fe20000011621 */
[----:B--2---:R-:W-:Y:S01]  /*58a0*/  IMAD.U32 R58, R51, 0x10000, RZ ;  /* 0x00010000333a7824 */ /* 0x004fe200078e00ff */
[----:B------:R-:W-:Y:S02]  /*58b0*/  PRMT R130, R130, 0x5410, R57 ;  /* 0x0000541082827816 */ /* 0x000fe40000000039 */
[----:B------:R-:W-:Y:S02]  /*58c0*/  PRMT R131, R131, 0x5410, R54 ;  /* 0x0000541083837816 */ /* 0x000fe40000000036 */
[----:B------:R-:W-:Y:S01]  /*58d0*/  SHF.R.U64 R32, R32, 0x10, R33 ;  /* 0x0000001020207819 */ /* 0x000fe20000001221 */
[----:B------:R-:W-:Y:S01]  /*58e0*/  IMAD.U32 R59, R130, 0x10000, RZ ;  /* 0x00010000823b7824 */ /* 0x000fe200078e00ff */
[----:B------:R-:W-:Y:S01]  /*58f0*/  SHF.R.U64 R33, R34, 0x10, R35 ;  /* 0x0000001022217819 */ /* 0x000fe20000001223 */
[----:B------:R-:W-:Y:S01]  /*5900*/  IMAD.U32 R34, R49, 0x10000, RZ ;  /* 0x0001000031227824 */ /* 0x000fe200078e00ff */
[----:B------:R-:W-:Y:S01]  /*5910*/  SHF.R.U64 R44, R44, 0x10, R45 ;  /* 0x000000102c2c7819 */ /* 0x000fe2000000122d */
[----:B------:R-:W-:Y:S01]  /*5920*/  IMAD.U32 R57, R131, 0x10000, RZ ;  /* 0x0001000083397824 */ /* 0x000fe200078e00ff */
[----:B------:R-:W-:Y:S01]  /*5930*/  SHF.R.U32.HI R54, RZ, 0x10, R35 ;  /* 0x00000010ff367819 */ /* 0x000fe20000011623 */
[----:B------:R-:W-:Y:S01]  /*5940*/  FMUL.FTZ R35, R34, R59 ;  /* 0x0000003b22237220 */ /* 0x000fe20000410000 */
[----:B------:R-:W-:Y:S01]  /*5950*/  SHF.R.U64 R45, R46, 0x10, R47 ;  /* 0x000000102e2d7819 */ /* 0x000fe2000000122f */
[-C--:B------:R-:W-:Y:S01]  /*5960*/  FMUL.FTZ R34, R34, R57.reuse ;  /* 0x0000003922227220 */ /* 0x080fe20000410000 */
[----:B------:R-:W-:Y:S01]  /*5970*/  LOP3.LUT R46, R49, 0xffff0000, RZ, 0xc0, !PT ;  /* 0xffff0000312e7812 */ /* 0x000fe200078ec0ff */
[----:B------:R-:W-:Y:S01]  /*5980*/  FFMA.FTZ R35, R56, R57, -R35 ;  /* 0x0000003938237223 */ /* 0x000fe20000010823 */
[----:B------:R-:W-:Y:S01]  /*5990*/  LOP3.LUT R49, R130, 0xffff0000, RZ, 0xc0, !PT ;  /* 0xffff000082317812 */ /* 0x000fe200078ec0ff */
[----:B------:R-:W-:Y:S01]  /*59a0*/  FFMA.FTZ R34, R56, R59, R34 ;  /* 0x0000003b38227223 */ /* 0x000fe20000010022 */
[----:B------:R-:W-:-:S02]  /*59b0*/  SHF.R.U32.HI R47, RZ, 0x10, R47 ;  /* 0x00000010ff2f7819 */ /* 0x000fc4000001162f */
[----:B------:R-:W-:Y:S01]  /*59c0*/  LOP3.LUT R131, R131, 0xffff0000, RZ, 0xc0, !PT ;  /* 0xffff000083837812 */ /* 0x000fe200078ec0ff */
[----:B------:R-:W-:Y:S01]  /*59d0*/  FMUL.FTZ R57, R46, R49 ;  /* 0x000000312e397220 */ /* 0x000fe20000410000 */
[----:B------:R-:W-:Y:S01]  /*59e0*/  LOP3.LUT R56, R37, 0xffff0000, RZ, 0xc0, !PT ;  /* 0xffff000025387812 */ /* 0x000fe200078ec0ff */
[----:B------:R-:W-:Y:S01]  /*59f0*/  IMAD.U32 R37, R36, 0x10000, RZ ;  /* 0x0001000024257824 */ /* 0x000fe200078e00ff */
[----:B------:R-:W-:Y:S01]  /*5a00*/  PRMT R128, R128, 0x5410, R47 ;  /* 0x0000541080807816 */ /* 0x000fe2000000002f */
[-C--:B------:R-:W-:Y:S01]  /*5a10*/  FMUL.FTZ R46, R46, R131.reuse ;  /* 0x000000832e2e7220 */ /* 0x080fe20000410000 */
[----:B------:R-:W-:Y:S01]  /*5a20*/  PRMT R129, R129, 0x5410, R54 ;  /* 0x0000541081817816 */ /* 0x000fe20000000036 */
[C---:B------:R-:W-:Y:S01]  /*5a30*/  FFMA.FTZ R54, R56.reuse, R131, -R57 ;  /* 0x0000008338367223 */ /* 0x040fe20000010839 */
[----:B------:R-:W-:Y:S02]  /*5a40*/  IMAD.U32 R57, R39, 0x10000, RZ ;  /* 0x0001000027397824 */ /* 0x000fe400078e00ff */
[----:B------:R-:W-:Y:S01]  /*5a50*/  FFMA.FTZ R49, R56, R49, R46 ;  /* 0x0000003138317223 */ /* 0x000fe2000001002e */
[C---:B------:R-:W-:Y:S01]  /*5a60*/  IMAD.U32 R47, R128.reuse, 0x10000, RZ ;  /* 0x00010000802f7824 */ /* 0x040fe200078e00ff */
[----:B------:R-:W-:Y:S01]  /*5a70*/  LOP3.LUT R51, R51, 0xffff0000, RZ, 0xc0, !PT ;  /* 0xffff000033337812 */ /* 0x000fe200078ec0ff */
[----:B------:R-:W-:Y:S01]  /*5a80*/  IMAD.U32 R56, R129, 0x10000, RZ ;  /* 0x0001000081387824 */ /* 0x000fe200078e00ff */
[----:B------:R-:W-:Y:S01]  /*5a90*/  LOP3.LUT R128, R128, 0xffff0000, RZ, 0xc0, !PT ;  /* 0xffff000080807812 */ /* 0x000fe200078ec0ff */
[CC--:B------:R-:W-:Y:S01]  /*5aa0*/  FMUL.FTZ R110, R58.reuse, R47.reuse ;  /* 0x0000002f3a6e7220 */ /* 0x0c0fe20000410000 */
[----:B------:R-:W-:Y:S01]  /*5ab0*/  PRMT R125, R125, 0x5410, R32 ;  /* 0x000054107d7d7816 */ /* 0x000fe20000000020 */
[-C--:B------:R-:W-:Y:S01]  /*5ac0*/  FMUL.FTZ R58, R58, R56.reuse ;  /* 0x000000383a3a7220 */ /* 0x080fe20000410000 */
[----:B------:R-:W-:Y:S01]  /*5ad0*/  PRMT R127, R127, 0x5410, R44 ;  /* 0x000054107f7f7816 */ /* 0x000fe2000000002c */
[----:B------:R-:W-:Y:S01]  /*5ae0*/  FFMA.FTZ R56, R57, R56, -R110 ;  /* 0x0000003839387223 */ /* 0x000fe2000001086e */
[----:B------:R-:W-:Y:S01]  /*5af0*/  LOP3.LUT R110, R129, 0xffff0000, RZ, 0xc0, !PT ;  /* 0xffff0000816e7812 */ /* 0x000fe200078ec0ff */
[----:B------:R-:W-:Y:S01]  /*5b00*/  FFMA.FTZ R47, R57, R47, R58 ;  /* 0x0000002f392f7223 */ /* 0x000fe2000001003a */
[----:B------:R-:W-:Y:S01]  /*5b10*/  LOP3.LUT R57, R39, 0xffff0000, RZ, 0xc0, !PT ;  /* 0xffff000027397812 */ /* 0x000fe200078ec0ff */
[----:B------:R-:W-:-:S02]  /*5b20*/  IMAD.U32 R46, R48, 0x10000, RZ ;  /* 0x00010000302e7824 */ /* 0x000fc400078e00ff */
[----:B------:R-:W-:Y:S01]  /*5b30*/  FMUL.FTZ R112, R51, R128 ;  /* 0x0000008033707220 */ /* 0x000fe20000410000 */
[----:B------:R-:W-:Y:S01]  /*5b40*/  IMAD.U32 R32, R127, 0x10000, RZ ;  /* 0x000100007f207824 */ /* 0x000fe200078e00ff */
[----:B------:R-:W-:Y:S01]  /*5b50*/  LOP3.LUT R48, R48, 0xffff0000, RZ, 0xc0, !PT ;  /* 0xffff000030307812 */ /* 0x000fe200078ec0ff */
[----:B------:R-:W-:Y:S01]  /*5b60*/  IMAD.U32 R44, R125, 0x10000, RZ ;  /* 0x000100007d2c7824 */ /* 0x000fe200078e00ff */
[----:B------:R-:W-:Y:S01]  /*5b70*/  LOP3.LUT R127, R127, 0xffff0000, RZ, 0xc0, !PT ;  /* 0xffff00007f7f7812 */ /* 0x000fe200078ec0ff */
[-C--:B------:R-:W-:Y:S01]  /*5b80*/  FMUL.FTZ R51, R51, R110.reuse ;  /* 0x0000006e33337220 */ /* 0x080fe20000410000 */
[----:B------:R-:W-:Y:S01]  /*5b90*/  PRMT R124, R124, 0x5410, R33 ;  /* 0x000054107c7c7816 */ /* 0x000fe20000000021 */
[----:B------:R-:W-:Y:S01]  /*5ba0*/  FFMA.FTZ R59, R57, R110, -R112 ;  /* 0x0000006e393b7223 */ /* 0x000fe20000010870 */
[----:B------:R-:W-:Y:S01]  /*5bb0*/  LOP3.LUT R125, R125, 0xffff0000, RZ, 0xc0, !PT ;  /* 0xffff00007d7d7812 */ /* 0x000fe200078ec0ff */
[----:B------:R-:W-:Y:S01]  /*5bc0*/  FMUL.FTZ R33, R46, R44 ;  /* 0x0000002c2e217220 */ /* 0x000fe20000410000 */
[----:B------:R-:W-:Y:S01]  /*5bd0*/  LOP3.LUT R36, R36, 0xffff0000, RZ, 0xc0, !PT ;  /* 0xffff000024247812 */ /* 0x000fe200078ec0ff */
[----:B------:R-:W-:Y:S01]  /*5be0*/  FMUL.FTZ R110, R46, R32 ;  /* 0x000000202e6e7220 */ /* 0x000fe20000410000 */
[----:B------:R-:W-:Y:S01]  /*5bf0*/  PRMT R126, R126, 0x5410, R45 ;  /* 0x000054107e7e7816 */ /* 0x000fe2000000002d */
[----:B------:R-:W-:Y:S01]  /*5c00*/  FMUL.FTZ R45, R48, R127 ;  /* 0x0000007f302d7220 */ /* 0x000fe20000410000 */
[----:B------:R-:W-:-:S02]  /*5c10*/  IMAD.U32 R58, R50, 0x10000, RZ ;  /* 0x00010000323a7824 */ /* 0x000fc400078e00ff */
[----:B------:R-:W-:Y:S01]  /*5c20*/  FFMA.FTZ R128, R57, R128, R51 ;  /* 0x0000008039807223 */ /* 0x000fe20000010033 */
[C---:B------:R-:W-:Y:S01]  /*5c30*/  FFMA.FTZ R32, R37.reuse, R32, R33 ;  /* 0x0000002025207223 */ /* 0x040fe20000010021 */
[----:B------:R-:W-:Y:S01]  /*5c40*/  LOP3.LUT R50, R50, 0xffff0000, RZ, 0xc0, !PT ;  /* 0xffff000032327812 */ /* 0x000fe200078ec0ff */
[----:B------:R-:W-:Y:S01]  /*5c50*/  FFMA.FTZ R44, R37, R44, -R110 ;  /* 0x0000002c252c7223 */ /* 0x000fe2000001086e */
[-C--:B------:R-:W-:Y:S01]  /*5c60*/  FMUL.FTZ R57, R48, R125.reuse ;  /* 0x0000007d30397220 */ /* 0x080fe20000410000 */
[----:B------:R-:W-:Y:S01]  /*5c70*/  LOP3.LUT R33, R126, 0xffff0000, RZ, 0xc0, !PT ;  /* 0xffff00007e217812 */ /* 0x000fe200078ec0ff */
[----:B------:R-:W-:Y:S01]  /*5c80*/  FFMA.FTZ R125, R36, R125, -R45 ;  /* 0x0000007d247d7223 */ /* 0x000fe2000001082d */
[----:B------:R-:W-:Y:S01]  /*5c90*/  IMAD.U32 R37, R126, 0x10000, RZ ;  /* 0x000100007e257824 */ /* 0x000fe200078e00ff */
[C---:B------:R-:W-:Y:S01]  /*5ca0*/  LOP3.LUT R51, R124.reuse, 0xffff0000, RZ, 0xc0, !PT ;  /* 0xffff00007c337812 */ /* 0x040fe200078ec0ff */
[----:B------:R-:W-:Y:S02]  /*5cb0*/  IMAD.U32 R45, R124, 0x10000, RZ ;  /* 0x000100007c2d7824 */ /* 0x000fe400078e00ff */
[----:B------:R-:W-:Y:S01]  /*5cc0*/  FFMA.FTZ R127, R36, R127, R57 ;  /* 0x0000007f247f7223 */ /* 0x000fe20000010039 */
[C---:B------:R-:W-:Y:S01]  /*5cd0*/  IMAD.U32 R39, R38.reuse, 0x10000, RZ ;  /* 0x0001000026277824 */ /* 0x040fe200078e00ff */
[----:B------:R-:W-:Y:S01]  /*5ce0*/  LOP3.LUT R38, R38, 0xffff0000, RZ, 0xc0, !PT ;  /* 0xffff000026267812 */ /* 0x000fe200078ec0ff */
[----:B------:R-:W-:Y:S01]  /*5cf0*/  FMUL.FTZ R36, R58, R37 ;  /* 0x000000253a247220 */ /* 0x000fe20000410000 */
[----:B------:R-:W-:Y:S01]  /*5d00*/  FMUL.FTZ R57, R50, R33 ;  /* 0x0000002132397220 */ /* 0x000fe20000410000 */
[----:B------:R-:W-:Y:S01]  /*5d10*/  FMUL.FTZ R58, R58, R45 ;  /* 0x0000002d3a3a7220 */ /* 0x000fe20000410000 */
[----:B------:R-:W-:Y:S01]  /*5d20*/  FMUL.FTZ R50, R50, R51 ;  /* 0x0000003332327220 */ /* 0x000fe20000410000 */
        /* <DEDUP_REMOVED lines=9> */
[----:B------:R-:W-:Y:S02]  /*5dc0*/  F2FP.BF16.F32.PACK_AB R49, R49, R34 ;  /* 0x000000223131723e */ /* 0x000fe400000010ff */
[----:B------:R-:W-:Y:S02]  /*5dd0*/  F2FP.BF16.F32.PACK_AB R51, R128, R47 ;  /* 0x0000002f8033723e */ /* 0x000fe400000010ff */
[----:B------:R-:W-:-:S02]  /*5de0*/  F2FP.BF16.F32.PACK_AB R48, R127, R32 ;  /* 0x000000207f30723e */ /* 0x000fc400000010ff */
[----:B------:R-:W-:-:S07]  /*5df0*/  F2FP.BF16.F32.PACK_AB R50, R33, R58 ;  /* 0x0000003a2132723e */ /* 0x000fce00000010ff */
.L_x_1906:
[----:B------:R-:W-:Y:S05]  /*5e00*/  BSYNC B2 ;  /* 0x0000000000027941 */ /* 0x000fea0003800000 */
.L_x_1905:
[----:B------:R-:W-:Y:S01]  /*5e10*/  ISETP.GE.AND P4, PT, R55, R106, PT ;  /* 0x0000006a3700720c */ /* 0x000fe20003f86270 */
[----:B------:R-:W-:-:S12]  /*5e20*/  ULDC.64 UR4, c[0x0][0x208] ;  /* 0x0000820000047ab9 */ /* 0x000fd80000000a00 */
        /* <DEDUP_REMOVED lines=9> */
.L_x_1904:
[----:B------:R-:W-:Y:S05]  /*5ec0*/  BSYNC B1 ;  /* 0x0000000000017941 */ /* 0x000fea0003800000 */
.L_x_1903:
[----:B------:R-:W-:-:S13]  /*5ed0*/  ISETP.NE.AND P4, PT, R11, RZ, PT ;  /* 0x000000ff0b00720c */ /* 0x000fda0003f85270 */
[----:B------:R-:W-:Y:S05]  /*5ee0*/  @!P4 BRA `(.L_x_1871) ;  /* 0x0000000800acc947 */ /* 0x000fea0003800000 */
[----:B-1-3--:R-:W2:Y:S04]  /*5ef0*/  LDL R36, [R1+0x28] ;  /* 0x0000280001247983 */ /* 0x00aea80000100800 */
[----:B------:R-:W3:Y:S04]  /*5f00*/  LDL R34, [R1+0x2c] ;  /* 0x00002c0001227983 */ /* 0x000ee80000100800 */
[----:B------:R-:W4:Y:S01]  /*5f10*/  LDL R35, [R1+0x30] ;  /* 0x0000300001237983 */ /* 0x000f220000100800 */
[----:B------:R-:W-:Y:S01]  /*5f20*/  VIADD R46, R147, 0x20 ;  /* 0x00000020932e7836 */ /* 0x000fe20000000000 */
[----:B------:R-:W-:-:S04]  /*5f30*/  IADD3 R32, P4, P5, R20, R90, R8 ;  /* 0x0000005a14207210 */ /* 0x000fc80007d9e008 */
[----:B------:R-:W-:Y:S02]  /*5f40*/  ISETP.GE.AND P6, PT, R46, R101, PT ;  /* 0x000000652e00720c */ /* 0x000fe40003fc6270 */
[----:B------:R-:W-:Y:S02]  /*5f50*/  IADD3.X R33, R0, R107, R87, P4, P5 ;  /* 0x0000006b00217210 */ /* 0x000fe400027ea457 */
[C---:B------:R-:W-:Y:S02]  /*5f60*/  LEA R44, P4, R32.reuse, R88, 0x1 ;  /* 0x00000058202c7211 */ /* 0x040fe400078808ff */
[----:B------:R-:W-:Y:S02]  /*5f70*/  SEL R108, R103, R108, !P6 ;  /* 0x0000006c676c7207 */ /* 0x000fe40007000000 */
[----:B------:R-:W-:Y:S02]  /*5f80*/  LEA.HI.X R45, R32, R89, R33, 0x1, P4 ;  /* 0x00000059202d7211 */ /* 0x000fe400020f0c21 */
        /* <DEDUP_REMOVED lines=23> */
[--C-:B------:R-:W-:Y:S02]  /*6100*/  SHF.R.U32.HI R55, RZ, 0x10, R29.reuse ;  /* 0x00000010ff377819 */ /* 0x100fe4000001161d */
[----:B------:R-:W-:Y:S01]  /*6110*/  SHF.R.U64 R52, R28, 0x10, R29 ;  /* 0x000000101c347819 */ /* 0x000fe2000000121d */
[----:B------:R-:W-:Y:S01]  /*6120*/  IMAD.U32 R29, R36, 0x10000, RZ ;  /* 0x00010000241d7824 */ /* 0x000fe200078e00ff */
[----:B------:R-:W-:Y:S01]  /*6130*/  PRMT R122, R122, 0x5410, R53 ;  /* 0x000054107a7a7816 */ /* 0x000fe20000000035 */
[----:B-1----:R-:W-:Y:S01]  /*6140*/  IMAD.U32 R28, R32, 0x10000, RZ ;  /* 0x00010000201c7824 */ /* 0x002fe200078e00ff */
[----:B------:R-:W-:Y:S01]  /*6150*/  SHF.R.U64 R46, R40, 0x10, R41 ;  /* 0x00000010282e7819 */ /* 0x000fe20000001229 */
[----:B------:R-:W-:Y:S01]  /*6160*/  IMAD.U32 R41, R33, 0x10000, RZ ;  /* 0x0001000021297824 */ /* 0x000fe200078e00ff */
[----:B------:R-:W-:-:S02]  /*6170*/  PRMT R118, R118, 0x5410, R55 ;  /* 0x0000541076767816 */ /* 0x000fc40000000037 */
[--C-:B------:R-:W-:Y:S02]  /*6180*/  SHF.R.U64 R48, R42, 0x10, R43.reuse ;  /* 0x000000102a307819 */ /* 0x100fe4000000122b */
[----:B------:R-:W-:Y:S01]  /*6190*/  PRMT R117, R117, 0x5410, R52 ;  /* 0x0000541075757816 */ /* 0x000fe20000000034 */
[----:B------:R-:W-:Y:S01]  /*61a0*/  IMAD.U32 R52, R122, 0x10000, RZ ;  /* 0x000100007a347824 */ /* 0x000fe200078e00ff */
[----:B------:R-:W-:Y:S01]  /*61b0*/  SHF.R.U32.HI R51, RZ, 0x10, R43 ;  /* 0x00000010ff337819 */ /* 0x000fe2000001162b */
[----:B------:R-:W-:Y:S01]  /*61c0*/  IMAD.U32 R43, R39, 0x10000, RZ ;  /* 0x00010000272b7824 */ /* 0x000fe200078e00ff */
[----:B------:R-:W-:Y:S02]  /*61d0*/  SHF.R.U32.HI R50, RZ, 0x10, R31 ;  /* 0x00000010ff327819 */ /* 0x000fe4000001161f */
[----:B------:R-:W-:Y:S01]  /*61e0*/  PRMT R121, R121, 0x5410, R46 ;  /* 0x0000541079797816 */ /* 0x000fe2000000002e */
[----:B------:R-:W-:Y:S01]  /*61f0*/  IMAD.U32 R46, R118, 0x10000, RZ ;  /* 0x00010000762e7824 */ /* 0x000fe200078e00ff */
[----:B------:R-:W-:Y:S01]  /*6200*/  PRMT R119, R119, 0x5410, R48 ;  /* 0x0000541077777816 */ /* 0x000fe20000000030 */
[----:B------:R-:W-:Y:S01]  /*6210*/  FMUL.FTZ R48, R49, R52 ;  /* 0x0000003431307220 */ /* 0x000fe20000410000 */
[----:B------:R-:W-:-:S02]  /*6220*/  PRMT R120, R120, 0x5410, R51 ;  /* 0x0000541078787816 */ /* 0x000fc40000000033 */
[----:B------:R-:W-:Y:S01]  /*6230*/  SHF.R.U64 R54, R30, 0x10, R31 ;  /* 0x000000101e367819 */ /* 0x000fe2000000121f */
[----:B------:R-:W-:Y:S01]  /*6240*/  IMAD.U32 R30, R34, 0x10000, RZ ;  /* 0x00010000221e7824 */ /* 0x000fe200078e00ff */
[----:B------:R-:W-:Y:S01]  /*6250*/  LOP3.LUT R42, R37, 0xffff0000, RZ, 0xc0, !PT ;  /* 0xffff0000252a7812 */ /* 0x000fe200078ec0ff */
[C---:B------:R-:W-:Y:S01]  /*6260*/  IMAD.U32 R37, R35.reuse, 0x10000, RZ ;  /* 0x0001000023257824 */ /* 0x040fe200078e00ff */
[----:B------:R-:W-:Y:S02]  /*6270*/  LOP3.LUT R51, R122, 0xffff0000, RZ, 0xc0, !PT ;  /* 0xffff00007a337812 */ /* 0x000fe400078ec0ff */
[----:B------:R-:W-:Y:S02]  /*6280*/  LOP3.LUT R31, R35, 0xffff0000, RZ, 0xc0, !PT ;  /* 0xffff0000231f7812 */ /* 0x000fe400078ec0ff */
[----:B------:R-:W-:Y:S01]  /*6290*/  PRMT R115, R115, 0x5410, R50 ;  /* 0x0000541073737816 */ /* 0x000fe20000000032 */
[-C--:B------:R-:W-:Y:S01]  /*62a0*/  FMUL.FTZ R50, R49, R46.reuse ;  /* 0x0000002e31327220 */ /* 0x080fe20000410000 */
[----:B------:R-:W-:Y:S01]  /*62b0*/  LOP3.LUT R35, R39, 0xffff0000, RZ, 0xc0, !PT ;  /* 0xffff000027237812 */ /* 0x000fe200078ec0ff */
[----:B------:R-:W-:Y:S01]  /*62c0*/  FFMA.FTZ R39, R41, R46, -R48 ;  /* 0x0000002e29277223 */ /* 0x000fe20000010830 */
[----:B------:R-:W-:Y:S01]  /*62d0*/  LOP3.LUT R49, R118, 0xffff0000, RZ, 0xc0, !PT ;  /* 0xffff000076317812 */ /* 0x000fe200078ec0ff */
[----:B------:R-:W-:Y:S01]  /*62e0*/  IMAD.U32 R48, R120, 0x10000, RZ ;  /* 0x0001000078307824 */ /* 0x000fe200078e00ff */
[----:B------:R-:W-:Y:S01]  /*62f0*/  LOP3.LUT R40, R33, 0xffff0000, RZ, 0xc0, !PT ;  /* 0xffff000021287812 */ /* 0x000fe200078ec0ff */
[----:B------:R-:W-:Y:S01]  /*6300*/  FMUL.FTZ R53, R42, R51 ;  /* 0x000000332a357220 */ /* 0x000fe20000410000 */
[----:B------:R-:W-:-:S02]  /*6310*/  IMAD.U32 R46, R115, 0x10000, RZ ;  /* 0x00010000732e7824 */ /* 0x000fc400078e00ff */
[----:B------:R-:W-:Y:S01]  /*6320*/  FFMA.FTZ R41, R41, R52, R50 ;  /* 0x0000003429297223 */ /* 0x000fe20000010032 */
[-C--:B------:R-:W-:Y:S01]  /*6330*/  FMUL.FTZ R55, R42, R49.reuse ;  /* 0x000000312a377220 */ /* 0x080fe20000410000 */
[C---:B------:R-:W-:Y:S01]  /*6340*/  FMUL.FTZ R50, R43.reuse, R48 ;  /* 0x000000302b327220 */ /* 0x040fe20000410000 */
[----:B------:R-:W-:Y:S01]  /*6350*/  FFMA.FTZ R42, R40, R49, -R53 ;  /* 0x00000031282a7223 */ /* 0x000fe20000010835 */
[----:B------:R-:W-:Y:S01]  /*6360*/  LOP3.LUT R120, R120, 0xffff0000, RZ, 0xc0, !PT ;  /* 0xffff000078787812 */ /* 0x000fe200078ec0ff */
[-C--:B------:R-:W-:Y:S01]  /*6370*/  FMUL.FTZ R49, R43, R46.reuse ;  /* 0x0000002e2b317220 */ /* 0x080fe20000410000 */
[----:B------:R-:W-:Y:S01]  /*6380*/  FFMA.FTZ R43, R37, R46, -R50 ;  /* 0x0000002e252b7223 */ /* 0x000fe20000010832 */
[----:B------:R-:W-:Y:S01]  /*6390*/  LOP3.LUT R46, R115, 0xffff0000, RZ, 0xc0, !PT ;  /* 0xffff0000732e7812 */ /* 0x000fe200078ec0ff */
[----:B------:R-:W-:Y:S02]  /*63a0*/  IMAD.U32 R33, R38, 0x10000, RZ ;  /* 0x0001000026217824 */ /* 0x000fe400078e00ff */
[----:B------:R-:W-:Y:S01]  /*63b0*/  FFMA.FTZ R37, R37, R48, R49 ;  /* 0x0000003025257223 */ /* 0x000fe20000010031 */
[----:B------:R-:W-:Y:S01]  /*63c0*/  FMUL.FTZ R50, R35, R120 ;  /* 0x0000007823327220 */ /* 0x000fe20000410000 */
[----:B------:R-:W-:Y:S01]  /*63d0*/  IMAD.U32 R49, R121, 0x10000, RZ ;  /* 0x0001000079317824 */ /* 0x000fe200078e00ff */
[----:B------:R-:W-:Y:S01]  /*63e0*/  LOP3.LUT R36, R36, 0xffff0000, RZ, 0xc0, !PT ;  /* 0xffff000024247812 */ /* 0x000fe200078ec0ff */
[----:B------:R-:W-:Y:S01]  /*63f0*/  IMAD.U32 R48, R117, 0x10000, RZ ;  /* 0x0001000075307824 */ /* 0x000fe200078e00ff */
[----:B------:R-:W-:Y:S01]  /*6400*/  LOP3.LUT R121, R121, 0xffff0000, RZ, 0xc0, !PT ;  /* 0xffff000079797812 */ /* 0x000fe200078ec0ff */
[-C--:B------:R-:W-:Y:S01]  /*6410*/  FMUL.FTZ R52, R35, R46.reuse ;  /* 0x0000002e23347220 */ /* 0x080fe20000410000 */
[----:B------:R-:W-:Y:S01]  /*6420*/  FFMA.FTZ R46, R31, R46, -R50 ;  /* 0x0000002e1f2e7223 */ /* 0x000fe20000010832 */
[----:B------:R-:W-:Y:S01]  /*6430*/  LOP3.LUT R117, R117, 0xffff0000, RZ, 0xc0, !PT ;  /* 0xffff000075757812 */ /* 0x000fe200078ec0ff */
[C---:B------:R-:W-:Y:S01]  /*6440*/  FMUL.FTZ R35, R29.reuse, R49 ;  /* 0x000000311d237220 */ /* 0x040fe20000410000 */
[----:B------:R-:W-:Y:S01]  /*6450*/  LOP3.LUT R32, R32, 0xffff0000, RZ, 0xc0, !PT ;  /* 0xffff000020207812 */ /* 0x000fe200078ec0ff */
[----:B------:R-:W-:Y:S01]  /*6460*/  FMUL.FTZ R50, R29, R48 ;  /* 0x000000301d327220 */ /* 0x000fe20000410000 */
[C---:B------:R-:W-:Y:S01]  /*6470*/  FMUL.FTZ R29, R36.reuse, R121 ;  /* 0x00000079241d7220 */ /* 0x040fe20000410000 */
[----:B------:R-:W-:Y:S01]  /*6480*/  PRMT R113, R113, 0x5410, R54 ;  /* 0x0000541071717816 */ /* 0x000fe20000000036 */
[----:B------:R-:W-:Y:S01]  /*6490*/  FFMA.FTZ R52, R31, R120, R52 ;  /* 0x000000781f347223 */ /* 0x000fe20000010034 */
[-C--:B------:R-:W-:Y:S01]  /*64a0*/  FMUL.FTZ R31, R36, R117.reuse ;  /* 0x00000075241f7220 */ /* 0x080fe20000410000 */
[----:B------:R-:W-:Y:S01]  /*64b0*/  FFMA.FTZ R36, R32, R117, -R29 ;  /* 0x0000007520247223 */ /* 0x000fe2000001081d */
[C---:B------:R-:W-:Y:S01]  /*64c0*/  FFMA.FTZ R35, R28.reuse, R48, -R35 ;  /* 0x000000301c237223 */ /* 0x040fe20000010823 */
[----:B------:R-:W-:Y:S01]  /*64d0*/  FFMA.FTZ R50, R28, R49, R50 ;  /* 0x000000311c327223 */ /* 0x000fe20000010032 */
[----:B------:R-:W-:Y:S01]  /*64e0*/  IMAD.U32 R29, R119, 0x10000, RZ ;  /* 0x00010000771d7824 */ /* 0x000fe200078e00ff */
[----:B------:R-:W-:Y:S01]  /*64f0*/  LOP3.LUT R38, R38, 0xffff0000, RZ, 0xc0, !PT ;  /* 0xffff000026267812 */ /* 0x000fe200078ec0ff */
[----:B------:R-:W-:Y:S01]  /*6500*/  IMAD.U32 R28, R113, 0x10000, RZ ;  /* 0x00010000711c7824 */ /* 0x000fe200078e00ff */
[----:B------:R-:W-:Y:S01]  /*6510*/  LOP3.LUT R119, R119, 0xffff0000, RZ, 0xc0, !PT ;  /* 0xffff000077777812 */ /* 0x000fe200078ec0ff */
[----:B------:R-:W-:Y:S01]  /*6520*/  FFMA.FTZ R31, R32, R121, R31 ;  /* 0x00000079201f7223 */ /* 0x000fe2000001001f */
[----:B------:R-:W-:Y:S01]  /*6530*/  LOP3.LUT R113, R113, 0xffff0000, RZ, 0xc0, !PT ;  /* 0xffff000071717812 */ /* 0x000fe200078ec0ff */
[C---:B------:R-:W-:Y:S01]  /*6540*/  FMUL.FTZ R49, R33.reuse, R29 ;  /* 0x0000001d21317220 */ /* 0x040fe20000410000 */
[-C--:B------:R-:W-:Y:S01]  /*6550*/  FMUL.FTZ R32, R33, R28.reuse ;  /* 0x0000001c21207220 */ /* 0x080fe20000410000 */
[----:B------:R-:W-:Y:S01]  /*6560*/  LOP3.LUT R34, R34, 0xffff0000, RZ, 0xc0, !PT ;  /* 0xffff000022227812 */ /* 0x000fe200078ec0ff */
[C---:B------:R-:W-:Y:S01]  /*6570*/  FMUL.FTZ R33, R38.reuse, R119 ;  /* 0x0000007726217220 */ /* 0x040fe20000410000 */
[----:B------:R-:W-:Y:S01]  /*6580*/  FMUL.FTZ R38, R38, R113 ;  /* 0x0000007126267220 */ /* 0x000fe20000410000 */
[----:B------:R-:W-:Y:S01]  /*6590*/  FFMA.FTZ R40, R40, R51, R55 ;  /* 0x0000003328287223 */ /* 0x000fe20000010037 */
[C---:B------:R-:W-:Y:S01]  /*65a0*/  FFMA.FTZ R32, R30.reuse, R29, R32 ;  /* 0x0000001d1e207223 */ /* 0x040fe20000010020 */
[----:B------:R-:W-:Y:S01]  /*65b0*/  FFMA.FTZ R49, R30, R28, -R49 ;  /* 0x0000001c1e317223 */ /* 0x000fe20000010831 */
[----:B------:R-:W-:Y:S01]  /*65c0*/  FFMA.FTZ R119, R34, R119, R38 ;  /* 0x0000007722777223 */ /* 0x000fe20000010026 */
[----:B------:R-:W-:Y:S01]  /*65d0*/  F2FP.BF16.F32.PACK_AB R36, R36, R35 ;  /* 0x000000232424723e */ /* 0x000fe200000010ff */
[----:B------:R-:W-:Y:S01]  /*65e0*/  FFMA.FTZ R28, R34, R113, -R33 ;  /* 0x00000071221c7223 */ /* 0x000fe20000010821 */
        /* <DEDUP_REMOVED lines=10> */
[----:B------:R-:W-:-:S07]  /*6690*/  IMAD.MOV.U32 R37, RZ, RZ, R40 ;  /* 0x000000ffff257224 */ /* 0x000fce00078e0028 */
.L_x_1908:
[----:B------:R-:W-:Y:S05]  /*66a0*/  BSYNC B1 ;  /* 0x0000000000017941 */ /* 0x000fea0003800000 */
.L_x_1907:
[----:B------:R-:W-:Y:S01]  /*66b0*/  ISETP.GE.AND P4, PT, R47, R106, PT ;  /* 0x0000006a2f00720c */ /* 0x000fe20003f86270 */
[----:B------:R-:W-:Y:S02]  /*66c0*/  ULDC.64 UR4, c[0x0][0x208] ;  /* 0x0000820000047ab9 */ /* 0x000fe40000000a00 */
[----:B-1----:R4:W-:Y:S10]  /*66d0*/  STG.E.128 desc[UR4][R44.64], R32 ;  /* 0x000000202c007986 */ /* 0x0029f4000c101d04 */
[----:B------:R-:W-:Y:S05]  /*66e0*/  @P4 BRA `(.L_x_1871) ;  /* 0x0000000000ac4947 */ /* 0x000fea0003800000 */
[--C-:B------:R-:W-:Y:S01]  /*66f0*/  SHF.R.S32.HI R28, RZ, 0x1f, R47.reuse ;  /* 0x0000001fff1c7819 */ /* 0x100fe2000001142f */
[----:B------:R-:W-:Y:S01]  /*6700*/  ULDC.64 UR4, c[0x0][0x208] ;  /* 0x0000820000047ab9 */ /* 0x000fe20000000a00 */
[----:B------:R-:W-:-:S04]  /*6710*/  IADD3 R47, P4, P5, R20, R90, R47 ;  /* 0x0000005a142f7210 */ /* 0x000fc80007d9e02f */
[----:B------:R-:W-:Y:S02]  /*6720*/  IADD3.X R28, R0, R107, R28, P4, P5 ;  /* 0x0000006b001c7210 */ /* 0x000fe400027ea41c */
[----:B------:R-:W-:-:S04]  /*6730*/  LEA R88, P4, R47, R88, 0x1 ;  /* 0x000000582f587211 */ /* 0x000fc800078808ff */
[----:B------:R-:W-:-:S05]  /*6740*/  LEA.HI.X R89, R47, R89, R28, 0x1, P4 ;  /* 0x000000592f597211 */ /* 0x000fca00020f0c1c */
[----:B--2---:R1:W-:Y:S01]  /*6750*/  STG.E.128 desc[UR4][R88.64], R36 ;  /* 0x0000002458007986 */ /* 0x0043e2000c101d04 */
[----:B------:R-:W-:Y:S05]  /*6760*/  BRA `(.L_x_1871) ;  /* 0x00000000008c7947 */ /* 0x000fea0003800000 */
.L_x_1864:
[----:B------:R-:W-:-:S04]  /*6770*/  ULOP3.LUT UR4, UR60, 0x1, URZ, 0xfc, !UPT ;  /* 0x000000013c047892 */ /* 0x000fc8000f8efc3f */
[----:B------:R-:W-:-:S06]  /*6780*/  UISETP.NE.AND UP0, UPT, UR4, 0x3, UPT ;  /* 0x000000030400788c */ /* 0x000fcc000bf05270 */
[----:B------:R-:W-:-:S13]  /*6790*/  PLOP3.LUT P3, PT, PT, PT, UP0, 0x80, 0x0 ;  /* 0x000000000000781c */ /* 0x000fda0003f6f008 */
[----:B------:R-:W-:Y:S05]  /*67a0*/  @!P3 BRA `(.L_x_1909) ;  /* 0x000000000004b947 */ /* 0x000fea0003800000 */
[----:B------:R-:W-:Y:S01]  /*67b0*/  BPT.TRAP 0x1 ;  /* 0x000000040000795c */ /* 0x000fe20000300000 */
.L_x_1909:
        /* <DEDUP_REMOVED lines=8> */
.L_x_2113:
[----:B------:R-:W-:Y:S05]  /*6840*/  BSYNC B1 ;  /* 0x0000000000017941 */ /* 0x000fea0003800000 */
.L_x_1910:
[----:B------:R-:W-:-:S13]  /*6850*/  ISETP.GE.AND P4, PT, R148, R85, PT ;  /* 0x000000559400720c */ /* 0x000fda0003f86270 */
[----:B------:R-:W-:Y:S05]  /*6860*/  @P4 BRA `(.L_x_1871) ;  /* 0x00000000004c4947 */ /* 0x000fea0003800000 */
[----:B------:R-:W-:Y:S01]  /*6870*/  ISETP.NE.AND P4, PT, R9, RZ, PT ;  /* 0x000000ff0900720c */ /* 0x000fe20003f85270 */
[----:B------:R-:W-:-:S12]  /*6880*/  ULDC.64 UR4, c[0x0][0x208] ;  /* 0x0000820000047ab9 */ /* 0x000fd80000000a00 */
        /* <DEDUP_REMOVED lines=17> */
.L_x_1871:
[----:B------:R-:W-:Y:S05]  /*69a0*/  BSYNC B0 ;  /* 0x0000000000007941 */ /* 0x000fea0003800000 */
.L_x_1863:
        /* <DEDUP_REMOVED lines=17> */
.L_x_1913:
[----:B------:R-:W-:Y:S05]  /*6ac0*/  BSYNC B0 ;  /* 0x0000000000007941 */ /* 0x000fea0003800000 */
.L_x_1912:
[----:B------:R-:W2:Y:S01]  /*6ad0*/  SYNCS.PHASECHK.TRANS64.TRYWAIT P3, [R15+URZ+0x31cb0], R86 ;  /* 0x031cb0560f0075a7 */ /* 0x000ea2000806017f */
[----:B------:R-:W-:Y:S04]  /*6ae0*/  BSSY B0, `(.L_x_1914) ;  /* 0x0000002000007945 */ /* 0x000fe80003800000 */
[----:B--2---:R-:W-:Y:S05]  /*6af0*/  @!P3 BRA `(.L_x_1915) ;  /* 0x000001ac001cb947 */ /* 0x004fea0003800000 */
.L_x_2114:
[----:B------:R-:W-:Y:S05]  /*6b00*/  BSYNC B0 ;  /* 0x0000000000007941 */ /* 0x000fea0003800000 */
.L_x_1914:
[----:B------:R-:W-:Y:S01]  /*6b10*/  ISETP.GE.AND P3, PT, R148, R85, PT ;  /* 0x000000559400720c */ /* 0x000fe20003f66270 */
[----:B------:R-:W-:-:S12]  /*6b20*/  BSSY B0, `(.L_x_1916) ;  /* 0x0000023000007945 */ /* 0x000fd80003800000 */
[----:B------:R-:W-:Y:S05]  /*6b30*/  @P3 BRA `(.L_x_1917) ;  /* 0x0000000000843947 */ /* 0x000fea0003800000 */
[----:B------:R-:W-:Y:S01]  /*6b40*/  IMAD.WIDE R30, R17, 0x90, R72 ;  /* 0x00000090111e7825 */ /* 0x000fe200078e0248 */
[----:B------:R-:W-:Y:S01]  /*6b50*/  ULDC.64 UR4, c[0x0][0x318] ;  /* 0x0000c60000047ab9 */ /* 0x000fe20000000a00 */
[----:B------:R-:W-:Y:S02]  /*6b60*/  ULDC.64 UR6, c[0x0][0x208] ;  /* 0x0000820000067ab9 */ /* 0x000fe40000000a00 */
[----:B------:R-:W-:Y:S02]  /*6b70*/  IMAD R31, R31, UR4, RZ ;  /* 0x000000041f1f7c24 */ /* 0x000fe4000f8e02ff */
[----:B-1----:R-:W-:Y:S02]  /*6b80*/  IMAD.MOV.U32 R28, RZ, RZ, R24 ;  /* 0x000000ffff1c7224 */ /* 0x002fe400078e0018 */
[----:B------:R-:W-:Y:S02]  /*6b90*/  IMAD.MOV.U32 R29, RZ, RZ, R78 ;  /* 0x000000ffff1d7224 */ /* 0x000fe400078e004e */
[----:B------:R-:W-:-:S02]  /*6ba0*/  IMAD R31, R30, UR5, R31 ;  /* 0x000000051e1f7c24 */ /* 0x000fc4000f8e021f */
        /* <DEDUP_REMOVED lines=26> */
.L_x_1917:
[----:B------:R-:W-:Y:S05]  /*6d50*/  BSYNC B0 ;  /* 0x0000000000007941 */ /* 0x000fea0003800000 */
.L_x_1916:
        /* <DEDUP_REMOVED lines=14> */
[----:B0-----:R-:W-:-:S04]  /*6e40*/  SEL R15, RZ, 0x1, P3 ;  /* 0x00000001ff0f7807 */ /* 0x001fc80001800000 */
[----:B----4-:R-:W-:-:S05]  /*6e50*/  LOP3.LUT R19, R19, R15, RZ, 0x3c, !PT ;  /* 0x0000000f13137212 */ /* 0x010fca00078e3cff */
[----:B------:R2:W-:Y:S01]  /*6e60*/  STL [R1+0x24], R19 ;  /* 0x0000241301007387 */ /* 0x0005e20000100800 */
[----:B------:R-:W-:Y:S05]  /*6e70*/  @P2 BRA `(.L_x_1918) ;  /* 0xffffffb800302947 */ /* 0x000fea000383ffff */
[----:B--2---:R-:W0:Y:S01]  /*6e80*/  S2R R19, SR_TID.X ;  /* 0x0000000000137919 */ /* 0x004e220000002100 */
[----:B------:R-:W-:Y:S02]  /*6e90*/  PLOP3.LUT P0, PT, PT, PT, PT, 0x8, 0x0 ;  /* 0x000000000000781c */ /* 0x000fe40003f0e170 */
[----:B0-----:R-:W-:-:S04]  /*6ea0*/  SHF.R.U32.HI R19, RZ, 0x7, R19 ;  /* 0x00000007ff137819 */ /* 0x001fc80000011613 */
[----:B------:R-:W-:-:S13]  /*6eb0*/  ISETP.NE.AND P5, PT, R19, 0x1, PT ;  /* 0x000000011300780c */ /* 0x000fda0003fa5270 */
[----:B------:R-:W-:Y:S06]  /*6ec0*/  @!P5 BAR.ARV 0x9, 0x100 ;  /* 0x024400000000db1d */ /* 0x000fec0000002000 */
.L_x_1858:
[----:B------:R-:W-:Y:S02]  /*6ed0*/  ISETP.GE.AND P2, PT, R104, 0x1, PT ;  /* 0x000000016800780c */ /* 0x000fe40003f46270 */
[----:B------:R-:W-:Y:S02]  /*6ee0*/  CS2R R72, SRZ ;  /* 0x0000000000487805 */ /* 0x000fe4000001ff00 */
[----:B------:R-:W-:Y:S02]  /*6ef0*/  PLOP3.LUT P1, PT, PT, PT, PT, 0x80, 0x0 ;  /* 0x000000000000781c */ /* 0x000fe40003f2f070 */
[----:B------:R-:W-:Y:S02]  /*6f00*/  CS2R R20, SRZ ;  /* 0x0000000000147805 */ /* 0x000fe4000001ff00 */
[----:B------:R-:W-:Y:S02]  /*6f10*/  CS2R R38, SRZ ;  /* 0x0000000000267805 */ /* 0x000fe4000001ff00 */
[----:B---3--:R-:W-:-:S02]  /*6f20*/  CS2R R30, SRZ ;  /* 0x00000000001e7805 */ /* 0x008fc4000001ff00 */
[----:B------:R-:W-:Y:S02]  /*6f30*/  CS2R R40, SRZ ;  /* 0x0000000000287805 */ /* 0x000fe4000001ff00 */
[----:B------:R-:W-:Y:S01]  /*6f40*/  CS2R R36, SRZ ;  /* 0x0000000000247805 */ /* 0x000fe2000001ff00 */
[----:B------:R-:W-:Y:S01]  /*6f50*/  IMAD.MOV.U32 R35, RZ, RZ, RZ ;  /* 0x000000ffff237224 */ /* 0x000fe200078e00ff */
[----:B------:R-:W-:Y:S02]  /*6f60*/  CS2R R52, SRZ ;  /* 0x0000000000347805 */ /* 0x000fe4000001ff00 */
[----:B------:R-:W-:Y:S02]  /*6f70*/  CS2R R44, SRZ ;  /* 0x00000000002c7805 */ /* 0x000fe4000001ff00 */
[----:B------:R-:W-:Y:S01]  /*6f80*/  CS2R R32, SRZ ;  /* 0x0000000000207805 */ /* 0x000fe2000001ff00 */
[----:B------:R-:W-:Y:S01]  /*6f90*/  IMAD.MOV.U32 R51, RZ, RZ, RZ ;  /* 0x000000ffff337224 */ /* 0x000fe200078e00ff */
[----:B------:R-:W-:Y:S01]  /*6fa0*/  CS2R R42, SRZ ;  /* 0x00000000002a7805 */ /* 0x000fe2000001ff00 */
[----:B------:R-:W-:Y:S01]  /*6fb0*/  IMAD.MOV.U32 R54, RZ, RZ, RZ ;  /* 0x000000ffff367224 */ /* 0x000fe200078e00ff */
[----:B------:R-:W-:-:S02]  /*6fc0*/  CS2R R48, SRZ ;  /* 0x0000000000307805 */ /* 0x000fc4000001ff00 */
[----:B01----:R-:W-:Y:S01]  /*6fd0*/  CS2R R28, SRZ ;  /* 0x00000000001c7805 */ /* 0x003fe2000001ff00 */
[----:B------:R-:W-:Y:S01]  /*6fe0*/  IMAD.MOV.U32 R46, RZ, RZ, RZ ;  /* 0x000000ffff2e7224 */ /* 0x000fe200078e00ff */
        /* <DEDUP_REMOVED lines=15> */
.L_x_1919:
[----:B------:R-:W-:Y:S01]  /*70e0*/  CS2R R12, SRZ ;  /* 0x00000000000c7805 */ /* 0x000fe2000001ff00 */
[----:B------:R-:W-:Y:S06]  /*70f0*/  @!P2 BRA `(.L_x_1920) ;  /* 0x000001300060a947 */ /* 0x000fec0003800000 */
[----:B------:R-:W0:Y:S01]  /*7100*/  S2R R2, SR_TID.X ;  /* 0x0000000000027919 */ /* 0x000e220000002100 */
[----:B------:R-:W-:Y:S01]  /*7110*/  UMOV UR4, 0xffffffff ;  /* 0xffffffff00047882 */ /* 0x000fe20000000000 */
[----:B0-----:R-:W-:-:S05]  /*7120*/  VIADD R2, R2, 0xffffff80 ;  /* 0xffffff8002027836 */ /* 0x001fca0000000000 */
[----:B------:R-:W-:-:S04]  /*7130*/  SHF.R.S32.HI R0, RZ, 0x1f, R2 ;  /* 0x0000001fff007819 */ /* 0x000fc80000011402 */
[----:B------:R-:W-:-:S04]  /*7140*/  LEA.HI R0, R0, R2, RZ, 0x7 ;  /* 0x0000000200007211 */ /* 0x000fc800078f38ff */
[----:B------:R-:W-:Y:S01]  /*7150*/  SHF.R.S32.HI R13, RZ, 0x7, R0 ;  /* 0x00000007ff0d7819 */ /* 0x000fe20000011400 */
[----:B------:R-:W-:Y:S06]  /*7160*/  BRA.DIV UR4, `(.L_x_1921) ;  /* 0x000001a604947947 */ /* 0x000fec000b800000 */
[----:B------:R-:W0:Y:S04]  /*7170*/  SHFL.IDX PT, R0, R13, RZ, 0x1f ;  /* 0x00001fff0d007589 */ /* 0x000e2800000e0000 */
[----:B0-----:R1:W-:Y:S02]  /*7180*/  STL [R1+0x34], R0 ;  /* 0x0000340001007387 */ /* 0x0013e40000100800 */
.L_x_2117:
[----:B------:R-:W1:Y:S01]  /*7190*/  LDL R2, [R1+0x34] ;  /* 0x0000340001027983 */ /* 0x000e620000100800 */
[----:B------:R-:W-:Y:S01]  /*71a0*/  BSSY B6, `(.L_x_1922) ;  /* 0x000001f000067945 */ /* 0x000fe20003800000 */
[----:B-1----:R-:W-:-:S05]  /*71b0*/  IMAD.HI R0, R2, 0x55555556, RZ ;  /* 0x5555555602007827 */ /* 0x002fca00078e02ff */
[----:B------:R-:W-:-:S05]  /*71c0*/  LEA.HI R0, R0, R0, RZ, 0x1 ;  /* 0x0000000000007211 */ /* 0x000fca00078f08ff */
[----:B------:R-:W-:Y:S02]  /*71d0*/  IMAD R3, R0, -0x3, R2 ;  /* 0xfffffffd00037824 */ /* 0x000fe400078e0202 */
[----:B------:R-:W-:Y:S02]  /*71e0*/  VIADD R2, R22, 0x24300 ;  /* 0x0002430016027836 */ /* 0x000fe40000000000 */
[C---:B------:R-:W-:Y:S02]  /*71f0*/  IMAD R0, R3.reuse, 0x1000, R22 ;  /* 0x0000100003007824 */ /* 0x040fe400078e0216 */
[----:B------:R-:W-:Y:S01]  /*7200*/  IMAD R3, R3, 0x800, R2 ;  /* 0x0000080003037824 */ /* 0x000fe200078e0202 */
[----:B------:R-:W-:Y:S01]  /*7210*/  LOP3.LUT P0, RZ, R2, 0x9f, RZ, 0xc0, !PT ;  /* 0x0000009f02ff7812 */ /* 0x000fe2000780c0ff */
        /* <DEDUP_REMOVED lines=11> */
[----:B0-----:R0:W2:Y:S01]  /*72d0*/  LDC.64 R14, c[0x4][R0] ;  /* 0x01000000000e7b82 */ /* 0x0010a20000000a00 */
        /* <DEDUP_REMOVED lines=11> */
.L_x_1923:
[----:B------:R-:W-:Y:S05]  /*7390*/  BSYNC B6 ;  /* 0x0000000000067941 */ /* 0x000fea0003800000 */
.L_x_1922:
[----:B------:R-:W-:Y:S02]  /*73a0*/  ULDC UR4, c[0x0][0x3d4] ;  /* 0x0000f50000047ab9 */ /* 0x000fe40000000800 */
[----:B------:R-:W-:-:S13]  /*73b0*/  ISETP.LT.AND P0, PT, RZ, UR4, PT ;  /* 0x00000004ff007c0c */ /* 0x000fda000bf01270 */
[----:B------:R-:W-:Y:S05]  /*73c0*/  @P0 BRA `(.L_x_1924) ;  /* 0x0000000000400947 */ /* 0x000fea0003800000 */
[----:B------:R-:W2:Y:S02]  /*73d0*/  LDL R16, [R1+0x70] ;  /* 0x0000700001107983 */ /* 0x000ea40000100800 */
[----:B--2---:R-:W-:-:S04]  /*73e0*/  LEA.HI R0, R16, R16, RZ, 0x1 ;  /* 0x0000001010007211 */ /* 0x004fc800078f08ff */
[----:B------:R-:W-:-:S05]  /*73f0*/  LOP3.LUT R0, R0, 0xfffffffe, RZ, 0xc0, !PT ;  /* 0xfffffffe00007812 */ /* 0x000fca00078ec0ff */
[----:B------:R-:W-:-:S05]  /*7400*/  IMAD.IADD R0, R16, 0x1, -R0 ;  /* 0x0000000110007824 */ /* 0x000fca00078e0a00 */
[----:B-1----:R-:W-:-:S04]  /*7410*/  SHF.L.U32 R3, R0, 0x1f, RZ ;  /* 0x0000001f00037819 */ /* 0x002fc800000006ff */
[----:B------:R1:W2:Y:S03]  /*7420*/  SYNCS.PHASECHK.TRANS64.TRYWAIT P0, [R22+URZ+0x31c00], R3 ;  /* 0x031c0003160075a7 */ /* 0x0002a6000800017f */
[----:B--2---:R-:W-:Y:S05]  /*7430*/  @!P0 NANOSLEEP.SYNCS 0x989680 ;  /* 0x009896800000895d */ /* 0x004fea0003900000 */
[----:B------:R-:W2:Y:S01]  /*7440*/  @!P0 SYNCS.PHASECHK.TRANS64 P0, [R22+URZ+0x31c00], R3 ;  /* 0x031c0003160085a7 */ /* 0x000ea2000800007f */
[----:B------:R-:W-:Y:S04]  /*7450*/  BSSY B0, `(.L_x_1925) ;  /* 0x0000006000007945 */ /* 0x000fe80003800000 */
[----:B--2---:R-:W-:Y:S05]  /*7460*/  @P0 BRA `(.L_x_1926) ;  /* 0x0000000000100947 */ /* 0x004fea0003800000 */
.L_x_1927:
[----:B--2---:R2:W3:Y:S02]  /*7470*/  SYNCS.PHASECHK.TRANS64.TRYWAIT P0, [R22+URZ+0x31c00], R3 ;  /* 0x031c0003160075a7 */ /* 0x0044e4000800017f */
[----:B---3--:R-:W-:Y:S05]  /*7480*/  @!P0 NANOSLEEP.SYNCS 0x989680 ;  /* 0x009896800000895d */ /* 0x008fea0003900000 */
[----:B------:R-:W3:Y:S02]  /*7490*/  @!P0 SYNCS.PHASECHK.TRANS64 P0, [R22+URZ+0x31c00], R3 ;  /* 0x031c0003160085a7 */ /* 0x000ee4000800007f */
[----:B---3--:R-:W-:Y:S05]  /*74a0*/  @!P0 BRA `(.L_x_1927) ;  /* 0xfffffffc00f08947 */ /* 0x008fea000383ffff */
.L_x_1926:
[----:B------:R-:W-:Y:S05]  /*74b0*/  BSYNC B0 ;  /* 0x0000000000007941 */ /* 0x000fea0003800000 */
.L_x_1925:
[----:B------:R-:W-:Y:S05]  /*74c0*/  BRA `(.L_x_1928) ;  /* 0x0000004000587947 */ /* 0x000fea0003800000 */
.L_x_1924:
[----:B------:R-:W-:Y:S01]  /*74d0*/  ULOP3.LUT UP0, URZ, UR61, 0x1bf, URZ, 0xc0, !UPT ;  /* 0x000001bf3d3f7892 */ /* 0x000fe2000f80c03f */
[----:B-----5:R-:W-:Y:S01]  /*74e0*/  SHF.R.S32.HI R0, RZ, 0x1f, R102 ;  /* 0x0000001fff007819 */ /* 0x020fe20000011466 */
[----:B------:R-:W-:Y:S01]  /*74f0*/  ULDC.64 UR4, c[0x0][0x3d8] ;  /* 0x0000f60000047ab9 */ /* 0x000fe20000000a00 */
[----:B------:R-:W-:Y:S01]  /*7500*/  ULDC.64 UR6, c[0x0][0x3e8] ;  /* 0x0000fa0000067ab9 */ /* 0x000fe20000000a00 */
[----:B------:R-:W-:Y:S01]  /*7510*/  IMAD.WIDE.U32 R40, R102, UR4, RZ ;  /* 0x0000000466287c25 */ /* 0x000fe2000f8e00ff */
[----:B------:R-:W-:Y:S02]  /*7520*/  SHF.R.S32.HI R51, RZ, 0x1f, R144 ;  /* 0x0000001fff337819 */ /* 0x000fe40000011490 */
[----:B------:R-:W-:Y:S01]  /*7530*/  PLOP3.LUT P0, PT, PT, PT, UP0, 0x80, 0x0 ;  /* 0x000000000000781c */ /* 0x000fe20003f0f008 */
[C---:B-1----:R-:W-:Y:S01]  /*7540*/  IMAD R3, R0.reuse, UR4, RZ ;  /* 0x0000000400037c24 */ /* 0x042fe2000f8e02ff */
[----:B------:R-:W-:Y:S01]  /*7550*/  SHF.R.S32.HI R50, RZ, 0x1f, R147 ;  /* 0x0000001fff327819 */ /* 0x000fe20000011493 */
[----:B------:R-:W-:-:S02]  /*7560*/  IMAD R5, R0, UR6, RZ ;  /* 0x0000000600057c24 */ /* 0x000fc4000f8e02ff */
[C---:B------:R-:W-:Y:S02]  /*7570*/  IMAD R3, R102.reuse, UR5, R3 ;  /* 0x0000000566037c24 */ /* 0x040fe4000f8e0203 */
[C---:B------:R-:W-:Y:S02]  /*7580*/  IMAD R5, R102.reuse, UR7, R5 ;  /* 0x0000000766057c24 */ /* 0x040fe4000f8e0205 */
[----:B------:R-:W-:-:S04]  /*7590*/  IMAD.WIDE.U32 R102, R102, UR6, RZ ;  /* 0x0000000666667c25 */ /* 0x000fc8000f8e00ff */
[----:B------:R-:W-:Y:S02]  /*75a0*/  IMAD.IADD R47, R3, 0x1, R41 ;  /* 0x00000001032f7824 */ /* 0x000fe400078e0229 */
[----:B------:R-:W-:Y:S01]  /*75b0*/  IMAD.IADD R45, R5, 0x1, R103 ;  /* 0x00000001052d7824 */ /* 0x000fe200078e0267 */
[----:B------:R-:W-:Y:S06]  /*75c0*/  @!P0 BRA `(.L_x_1929) ;  /* 0x0000000000408947 */ /* 0x000fec0003800000 */
        /* <DEDUP_REMOVED lines=16> */
.L_x_1929:
[----:B------:R-:W2:Y:S01]  /*76d0*/  LDL R46, [R1+0x3c] ;  /* 0x00003c00012e7983 */ /* 0x000ea20000100800 */
[----:B------:R-:W1:Y:S01]  /*76e0*/  LDC.64 R10, c[0x0][0x3d8] ;  /* 0x0000f600ff0a7b82 */ /* 0x000e620000000a00 */
[----:B------:R-:W-:Y:S02]  /*76f0*/  ULDC.U8 UR4, c[0x0][0x3f0] ;  /* 0x0000fc0000047ab9 */ /* 0x000fe40000000000 */
[----:B------:R-:W3:Y:S05]  /*7700*/  LDL R16, [R1+0x48] ;  /* 0x0000480001107983 */ /* 0x000eea0000100800 */
[----:B------:R-:W4:Y:S01]  /*7710*/  LDC.64 R12, c[0x0][0x3e8] ;  /* 0x0000fa00ff0c7b82 */ /* 0x000f220000000a00 */
[----:B------:R-:W-:Y:S01]  /*7720*/  ISETP.NE.AND P0, PT, RZ, UR4, PT ;  /* 0x00000004ff007c0c */ /* 0x000fe2000bf05270 */
[----:B------:R-:W-:Y:S01]  /*7730*/  BSSY B0, `(.L_x_1930) ;  /* 0x00003e7000007945 */ /* 0x000fe20003800000 */
[----:B--2---:R-:W-:Y:S01]  /*7740*/  SHF.R.S32.HI R3, RZ, 0x1f, R46 ;  /* 0x0000001fff037819 */ /* 0x004fe2000001142e */
[----:B-1----:R-:W-:-:S04]  /*7750*/  IMAD.WIDE.U32 R42, R46, R10, RZ ;  /* 0x0000000a2e2a7225 */ /* 0x002fc800078e00ff */
[C---:B------:R-:W-:Y:S02]  /*7760*/  IMAD R4, R3.reuse, R10, RZ ;  /* 0x0000000a03047224 */ /* 0x040fe400078e02ff */
[-C--:B----4-:R-:W-:Y:S02]  /*7770*/  IMAD R6, R3, R12.reuse, RZ ;  /* 0x0000000c03067224 */ /* 0x090fe400078e02ff */
[C---:B---3--:R-:W-:Y:S02]  /*7780*/  IMAD R0, R46.reuse, -0xc0, R16 ;  /* 0xffffff402e007824 */ /* 0x048fe400078e0210 */
[----:B0-----:R-:W-:-:S04]  /*7790*/  IMAD.WIDE.U32 R14, R46, R12, RZ ;  /* 0x0000000c2e0e7225 */ /* 0x001fc800078e00ff */
        /* <DEDUP_REMOVED lines=27> */
[-C--:B------:R-:W-:Y:S01]  /*7950*/  IMAD R0, R52, R10.reuse, RZ ;  /* 0x0000000a34007224 */ /* 0x080fe200078e02ff */
[----:B------:R-:W-:Y:S01]  /*7960*/  ULDC.64 UR6, c[0x0][0x3c8] ;  /* 0x0000f20000067ab9 */ /* 0x000fe20000000a00 */
[--C-:B------:R-:W-:Y:S01]  /*7970*/  IMAD.WIDE.U32 R6, R148, R10, R4.reuse ;  /* 0x0000000a94067225 */ /* 0x100fe200078e0004 */
[----:B------:R-:W-:Y:S01]  /*7980*/  ULDC.64 UR8, c[0x0][0x3e0] ;  /* 0x0000f80000087ab9 */ /* 0x000fe20000000a00 */
[----:B------:R-:W-:Y:S02]  /*7990*/  CS2R R36, SRZ ;  /* 0x0000000000247805 */ /* 0x000fe4000001ff00 */
[----:B------:R-:W-:Y:S01]  /*79a0*/  CS2R R38, SRZ ;  /* 0x0000000000267805 */ /* 0x000fe2000001ff00 */
[-C--:B------:R-:W-:Y:S01]  /*79b0*/  IMAD R3, R52, R12.reuse, RZ ;  /* 0x0000000c34037224 */ /* 0x080fe200078e02ff */
[----:B------:R-:W-:Y:S01]  /*79c0*/  ULDC.64 UR10, c[0x0][0x208] ;  /* 0x00008200000a7ab9 */ /* 0x000fe20000000a00 */
[----:B------:R-:W-:Y:S01]  /*79d0*/  IMAD.WIDE.U32 R8, R148, R12, R4 ;  /* 0x0000000c94087225 */ /* 0x000fe200078e0004 */
[----:B------:R-:W-:-:S03]  /*79e0*/  IADD3 R4, P1, R6, R40, RZ ;  /* 0x0000002806047210 */ /* 0x000fc60007f3e0ff */
[----:B------:R-:W-:Y:S01]  /*79f0*/  IMAD R0, R148, R11, R0 ;  /* 0x0000000b94007224 */ /* 0x000fe200078e0200 */
[----:B------:R-:W-:Y:S01]  /*7a00*/  IADD3 R6, P2, R8, R102, RZ ;  /* 0x0000006608067210 */ /* 0x000fe20007f5e0ff */
[----:B------:R-:W-:Y:S02]  /*7a10*/  IMAD R3, R148, R13, R3 ;  /* 0x0000000d94037224 */ /* 0x000fe400078e0203 */
[C---:B------:R-:W-:Y:S01]  /*7a20*/  VIADD R8, R144.reuse, 0x10 ;  /* 0x0000001090087836 */ /* 0x040fe20000000000 */
[----:B------:R-:W-:Y:S01]  /*7a30*/  IADD3.X R5, R47, R0, R7, P1, !PT ;  /* 0x000000002f057210 */ /* 0x000fe20000ffe407 */
[----:B------:R-:W-:Y:S01]  /*7a40*/  VIADD R0, R144, 0x8 ;  /* 0x0000000890007836 */ /* 0x000fe20000000000 */
[----:B------:R-:W-:Y:S01]  /*7a50*/  IADD3.X R7, R45, R3, R9, P2, !PT ;  /* 0x000000032d077210 */ /* 0x000fe200017fe409 */
[----:B------:R-:W-:Y:S01]  /*7a60*/  IMAD R3, R49, 0xc0, RZ ;  /* 0x000000c031037824 */ /* 0x000fe200078e02ff */
[----:B------:R-:W-:Y:S01]  /*7a70*/  ISETP.GE.AND P3, PT, R8, UR4, PT ;  /* 0x0000000408007c0c */ /* 0x000fe2000bf66270 */
[----:B------:R-:W-:Y:S01]  /*7a80*/  IMAD.WIDE.U32 R42, R42, 0xc0, R4 ;  /* 0x000000c02a2a7825 */ /* 0x000fe200078e0004 */
[----:B------:R-:W-:-:S03]  /*7a90*/  ISETP.GE.AND P1, PT, R0, UR4, PT ;  /* 0x0000000400007c0c */ /* 0x000fc6000bf26270 */
[----:B------:R-:W-:Y:S01]  /*7aa0*/  IMAD R5, R48, 0xc0, RZ ;  /* 0x000000c030057824 */ /* 0x000fe200078e02ff */
[----:B------:R-:W-:Y:S01]  /*7ab0*/  LEA R4, P2, R42, UR6, 0x1 ;  /* 0x000000062a047c11 */ /* 0x000fe2000f8408ff */
[----:B------:R-:W-:-:S04]  /*7ac0*/  IMAD.WIDE.U32 R14, R14, 0xc0, R6 ;  /* 0x000000c00e0e7825 */ /* 0x000fc800078e0006 */
[----:B------:R-:W-:Y:S01]  /*7ad0*/  IMAD.IADD R5, R43, 0x1, R5 ;  /* 0x000000012b057824 */ /* 0x000fe200078e0205 */
[----:B------:R-:W-:Y:S01]  /*7ae0*/  LEA R6, P5, R14, UR8, 0x1 ;  /* 0x000000080e067c11 */ /* 0x000fe2000f8a08ff */
        /* <DEDUP_REMOVED lines=31> */
.L_x_1933:
[----:B------:R-:W-:Y:S05]  /*7ce0*/  BSYNC B1 ;  /* 0x0000000000017941 */ /* 0x000fea0003800000 */
.L_x_1932:
        /* <DEDUP_REMOVED lines=39> */
.L_x_2120:
[----:B------:R-:W-:Y:S01]  /*7f60*/  UMOV UR4, 0xffffffff ;  /* 0xffffffff00047882 */ /* 0x000fe20000000000 */
[----:B------:R-:W-:Y:S02]  /*7f70*/  LOP3.LUT R5, R5, 0xfffffffe, RZ, 0xc0, !PT ;  /* 0xfffffffe05057812 */ /* 0x000fe400078ec0ff */
[----:B------:R-:W-:Y:S05]  /*7f80*/  BRA.DIV UR4, `(.L_x_1935) ;  /* 0x0000019a04587947 */ /* 0x000fea000b800000 */
.L_x_2123:
[----:B------:R-:W-:Y:S01]  /*7f90*/  UMOV UR4, 0xffffffff ;  /* 0xffffffff00047882 */ /* 0x000fe20000000000 */
[----:B------:R-:W-:Y:S02]  /*7fa0*/  IMAD.IADD R5, R42, 0x1, -R5 ;  /* 0x000000012a057824 */ /* 0x000fe400078e0a05 */
[----:B------:R-:W-:Y:S05]  /*7fb0*/  BRA.DIV UR4, `(.L_x_1936) ;  /* 0x0000019a04747947 */ /* 0x000fea000b800000 */
.L_x_2126:
[----:B------:R-:W-:Y:S01]  /*7fc0*/  UMOV UR4, 0xffffffff ;  /* 0xffffffff00047882 */ /* 0x000fe20000000000 */
[----:B------:R-:W-:Y:S02]  /*7fd0*/  SHF.L.U32 R3, R5, 0x1f, RZ ;  /* 0x0000001f05037819 */ /* 0x000fe400000006ff */
[----:B------:R-:W-:Y:S05]  /*7fe0*/  BRA.DIV UR4, `(.L_x_1937) ;  /* 0x0000019a04907947 */ /* 0x000fea000b800000 */
.L_x_2129:
        /* <DEDUP_REMOVED lines=36> */
.L_x_2130:
[----:B------:R-:W-:Y:S05]  /*8230*/  BSYNC B1 ;  /* 0x0000000000017941 */ /* 0x000fea0003800000 */
.L_x_1938:
        /* <DEDUP_REMOVED lines=26> */
[----:B------:R-:W-:Y:S02]  /*83e0*/  SHF.R.U64 R55, R38, 0x10, R39 ;  /* 0x0000001026377819 */ /* 0x000fe40000001227 */
[----:B------:R-:W-:Y:S01]  /*83f0*/  PRMT R53, R57, 0x5410, R53 ;  /* 0x0000541039357816 */ /* 0x000fe20000000035 */
[----:B------:R-:W-:Y:S01]  /*8400*/  IMAD.U32 R57, R56, 0x10000, RZ ;  /* 0x0001000038397824 */ /* 0x000fe200078e00ff */
[----:B------:R-:W-:-:S02]  /*8410*/  SHF.R.U64 R52, R36, 0x10, R37 ;  /* 0x0000001024347819 */ /* 0x000fc40000001225 */
[----:B------:R-:W-:Y:S01]  /*8420*/  PRMT R55, R54, 0x5410, R55 ;  /* 0x0000541036377816 */ /* 0x000fe20000000037 */
[C---:B------:R-:W-:Y:S01]  /*8430*/  IMAD.U32 R54, R53.reuse, 0x10000, RZ ;  /* 0x0001000035367824 */ /* 0x040fe200078e00ff */
[----:B------:R-:W-:Y:S02]  /*8440*/  LOP3.LUT R56, R56, 0xffff0000, RZ, 0xc0, !PT ;  /* 0xffff000038387812 */ /* 0x000fe400078ec0ff */
        /* <DEDUP_REMOVED lines=35> */
.L_x_1942:
[----:B------:R-:W-:Y:S05]  /*8680*/  BSYNC B1 ;  /* 0x0000000000017941 */ /* 0x000fea0003800000 */
.L_x_1941:
        /* <DEDUP_REMOVED lines=49> */
.L_x_1944:
[----:B------:R-:W-:Y:S05]  /*89a0*/  BSYNC B1 ;  /* 0x0000000000017941 */ /* 0x000fea0003800000 */
.L_x_1943:
[----:B------:R-:W-:Y:S04]  /*89b0*/  BSSY B1, `(.L_x_1945) ;  /* 0x0000030000017945 */ /* 0x000fe80003800000 */
[----:B------:R-:W-:Y:S05]  /*89c0*/  @P1 BRA `(.L_x_1946) ;  /* 0x0000000000b81947 */ /* 0x000fea0003800000 */
[----:B01----:R-:W0:Y:S01]  /*89d0*/  LDS.128 R4, [R3+0x10a00] ;  /* 0x010a000003047984 */ /* 0x003e220000000c00 */
        /* <DEDUP_REMOVED lines=38> */
[----:B------:R-:W-:Y:S01]  /*8c40*/  FFMA.FTZ R5, R7, R50, -R32 ;  /* 0x0000003207057223 */ /* 0x000fe20000010820 */
[----:B------:R-:W-:Y:S01]  /*8c50*/  F2FP.BF16.F32.PACK_AB R6, R37, R34 ;  /* 0x000000222506723e */ /* 0x000fe200000010ff */
[----:B------:R-:W-:Y:S01]  /*8c60*/  FFMA.FTZ R28, R7, R28, R35 ;  /* 0x0000001c071c7223 */ /* 0x000fe20000010023 */
[----:B------:R-:W-:Y:S02]  /*8c70*/  F2FP.BF16.F32.PACK_AB R7, R46, R51 ;  /* 0x000000332e07723e */ /* 0x000fe400000010ff */
[----:B------:R-:W-:Y:S02]  /*8c80*/  F2FP.BF16.F32.PACK_AB R4, R31, R4 ;  /* 0x000000041f04723e */ /* 0x000fe400000010ff */
[----:B------:R-:W-:-:S05]  /*8c90*/  F2FP.BF16.F32.PACK_AB R5, R28, R5 ;  /* 0x000000051c05723e */ /* 0x000fca00000010ff */
[----:B------:R2:W-:Y:S02]  /*8ca0*/  STS.128 [R3+0x10a00], R4 ;  /* 0x010a000403007388 */ /* 0x0005e40000000c00 */
.L_x_1946:
[----:B------:R-:W-:Y:S05]  /*8cb0*/  BSYNC B1 ;  /* 0x0000000000017941 */ /* 0x000fea0003800000 */
.L_x_1945:
        /* <DEDUP_REMOVED lines=48> */
.L_x_1948:
[----:B------:R-:W-:Y:S05]  /*8fc0*/  BSYNC B1 ;  /* 0x0000000000017941 */ /* 0x000fea0003800000 */
.L_x_1947:
        /* <DEDUP_REMOVED lines=48> */
.L_x_1950:
[----:B------:R-:W-:Y:S05]  /*92d0*/  BSYNC B1 ;  /* 0x0000000000017941 */ /* 0x000fea0003800000 */
.L_x_1949:
        /* <DEDUP_REMOVED lines=48> */
.L_x_1931:
        /* <DEDUP_REMOVED lines=18> */
[----:B0-----:R-:W-:-:S13]  /*9700*/  ISETP.NE.AND P1, PT, R0, 0x1, PT ;  /* 0x000000010000780c */ /* 0x001fda0003f25270 */
[----:B------:R-:W0:Y:S08]  /*9710*/  @P1 LDC R0, c[0x0][0x42c] ;  /* 0x00010b00ff001b82 */ /* 0x000e300000000800 */
[----:B------:R-:W1:Y:S01]  /*9720*/  @P1 LDC R51, c[0x0][0x430] ;  /* 0x00010c00ff331b82 */ /* 0x000e620000000800 */
[----:B--2---:R-:W-:-:S04]  /*9730*/  IMAD R3, R3, 0xc0, R148 ;  /* 0x000000c003037824 */ /* 0x004fc800078e0294 */
[----:B0-----:R-:W-:Y:S01]  /*9740*/  @P1 IMAD.HI.U32 R0, R3, R0, RZ ;  /* 0x0000000003001227 */ /* 0x001fe200078e00ff */
[----:B-1----:R-:W-:Y:S06]  /*9750*/  @P0 BRA `(.L_x_1952) ;  /* 0x0000000000c80947 */ /* 0x002fec0003800000 */
[----:B------:R-:W-:Y:S01]  /*9760*/  SHF.R.S32.HI R9, RZ, 0x1f, R148 ;  /* 0x0000001fff097819 */ /* 0x000fe20000011494 */
[----:B------:R-:W-:Y:S01]  /*9770*/  IMAD.MOV.U32 R4, RZ, RZ, R147 ;  /* 0x000000ffff047224 */ /* 0x000fe200078e0093 */
[----:B------:R-:W-:Y:S01]  /*9780*/  ULDC.64 UR4, c[0x0][0x3c8] ;  /* 0x0000f20000047ab9 */ /* 0x000fe20000000a00 */
[----:B------:R-:W-:Y:S01]  /*9790*/  IMAD.MOV.U32 R5, RZ, RZ, R50 ;  /* 0x000000ffff057224 */ /* 0x000fe200078e0032 */
[----:B------:R-:W-:Y:S01]  /*97a0*/  ULDC.64 UR6, c[0x0][0x3e0] ;  /* 0x0000f80000067ab9 */ /* 0x000fe20000000a00 */
[-C--:B------:R-:W-:Y:S01]  /*97b0*/  IMAD R8, R9, R10.reuse, RZ ;  /* 0x0000000a09087224 */ /* 0x080fe200078e02ff */
[----:B------:R-:W-:Y:S01]  /*97c0*/  CS2R R28, SRZ ;  /* 0x00000000001c7805 */ /* 0x000fe2000001ff00 */
[----:B------:R-:W-:Y:S01]  /*97d0*/  IMAD.WIDE.U32 R6, R148, R10, R4 ;  /* 0x0000000a94067225 */ /* 0x000fe200078e0004 */
[----:B------:R-:W-:Y:S02]  /*97e0*/  CS2R R30, SRZ ;  /* 0x00000000001e7805 */ /* 0x000fe4000001ff00 */
[----:B------:R-:W-:-:S02]  /*97f0*/  CS2R R32, SRZ ;  /* 0x0000000000207805 */ /* 0x000fc4000001ff00 */
[----:B------:R-:W-:Y:S01]  /*9800*/  CS2R R34, SRZ ;  /* 0x0000000000227805 */ /* 0x000fe2000001ff00 */
[----:B------:R-:W-:Y:S01]  /*9810*/  IMAD R9, R9, R12, RZ ;  /* 0x0000000c09097224 */ /* 0x000fe200078e02ff */
[----:B------:R-:W-:Y:S01]  /*9820*/  IADD3 R40, P2, R6, R40, RZ ;  /* 0x0000002806287210 */ /* 0x000fe20007f5e0ff */
[C---:B------:R-:W-:Y:S01]  /*9830*/  IMAD.WIDE.U32 R4, R148.reuse, R12, R4 ;  /* 0x0000000c94047225 */ /* 0x040fe200078e0004 */
[----:B------:R-:W-:Y:S02]  /*9840*/  CS2R R36, SRZ ;  /* 0x0000000000247805 */ /* 0x000fe4000001ff00 */
[----:B------:R-:W-:Y:S02]  /*9850*/  CS2R R38, SRZ ;  /* 0x0000000000267805 */ /* 0x000fe4000001ff00 */
[----:B------:R-:W-:Y:S01]  /*9860*/  CS2R R16, SRZ ;  /* 0x0000000000107805 */ /* 0x000fe2000001ff00 */
[----:B------:R-:W-:Y:S01]  /*9870*/  IMAD R6, R148, R11, R8 ;  /* 0x0000000b94067224 */ /* 0x000fe200078e0208 */
        /* <DEDUP_REMOVED lines=9> */
[----:B------:R-:W-:Y:S01]  /*9910*/  IMAD.WIDE.U32 R42, R42, 0xc0, R40 ;  /* 0x000000c02a2a7825 */ /* 0x000fe200078e0028 */
[----:B------:R-:W-:Y:S01]  /*9920*/  CS2R R26, SRZ ;  /* 0x00000000001a7805 */ /* 0x000fe2000001ff00 */
[----:B------:R-:W-:-:S02]  /*9930*/  ULDC.64 UR8, c[0x0][0x208] ;  /* 0x0000820000087ab9 */ /* 0x000fc40000000a00 */
[----:B------:R-:W-:Y:S01]  /*9940*/  IMAD.WIDE.U32 R14, R14, 0xc0, R102 ;  /* 0x000000c00e0e7825 */ /* 0x000fe200078e0066 */
[----:B------:R-:W-:Y:S01]  /*9950*/  LEA R8, P2, R42, UR4, 0x1 ;  /* 0x000000042a087c11 */ /* 0x000fe2000f8408ff */
[----:B------:R-:W-:Y:S02]  /*9960*/  ULDC UR4, c[0x0][0x3d4] ;  /* 0x0000f50000047ab9 */ /* 0x000fe40000000800 */
[----:B------:R-:W-:Y:S01]  /*9970*/  IMAD.IADD R7, R7, 0x1, R43 ;  /* 0x0000000107077824 */ /* 0x000fe200078e022b */
[----:B------:R-:W-:Y:S01]  /*9980*/  LEA R20, P3, R14, UR6, 0x1 ;  /* 0x000000060e147c11 */ /* 0x000fe2000f8608ff */
[----:B------:R-:W-:Y:S02]  /*9990*/  IMAD.IADD R5, R5, 0x1, R15 ;  /* 0x0000000105057824 */ /* 0x000fe400078e020f */
[----:B------:R-:W-:Y:S01]  /*99a0*/  VIADD R52, R147, 0x20 ;  /* 0x0000002093347836 */ /* 0x000fe20000000000 */
[----:B------:R-:W-:Y:S02]  /*99b0*/  LEA.HI.X R9, R42, UR5, R7, 0x1, P2 ;  /* 0x000000052a097c11 */ /* 0x000fe400090f0c07 */
[----:B------:R-:W-:-:S02]  /*99c0*/  CS2R R6, SRZ ;  /* 0x0000000000067805 */ /* 0x000fc4000001ff00 */
[----:B------:R-:W-:Y:S02]  /*99d0*/  LEA.HI.X R21, R14, UR7, R5, 0x1, P3 ;  /* 0x000000070e157c11 */ /* 0x000fe400098f0c05 */
[----:B------:R-:W-:Y:S02]  /*99e0*/  CS2R R4, SRZ ;  /* 0x0000000000047805 */ /* 0x000fe4000001ff00 */
[----:B------:R-:W-:Y:S02]  /*99f0*/  ISETP.GE.AND P2, PT, R147, UR4, PT ;  /* 0x0000000493007c0c */ /* 0x000fe4000bf46270 */
[----:B------:R-:W-:Y:S02]  /*9a00*/  ISETP.GE.AND P3, PT, R53, UR4, PT ;  /* 0x0000000435007c0c */ /* 0x000fe4000bf66270 */
[----:B------:R-:W-:-:S09]  /*9a10*/  ISETP.GE.AND P4, PT, R52, UR4, PT ;  /* 0x0000000434007c0c */ /* 0x000fd2000bf86270 */
[----:B------:R0:W5:Y:S04]  /*9a20*/  @!P2 LDG.E.128 R28, desc[UR8][R8.64] ;  /* 0x00000008081ca981 */ /* 0x000168000c1e1d00 */
[----:B------:R0:W5:Y:S04]  /*9a30*/  @!P3 LDG.E.128 R32, desc[UR8][R8.64+0x20] ;  /* 0x000020080820b981 */ /* 0x000168000c1e1d00 */
[----:B------:R0:W5:Y:S04]  /*9a40*/  @!P4 LDG.E.128 R36, desc[UR8][R8.64+0x40] ;  /* 0x000040080824c981 */ /* 0x000168000c1e1d00 */
[----:B------:R0:W5:Y:S04]  /*9a50*/  @!P2 LDG.E.128 R4, desc[UR8][R20.64] ;  /* 0x000000081404a981 */ /* 0x000168000c1e1d00 */
[----:B------:R0:W5:Y:S04]  /*9a60*/  @!P3 LDG.E.128 R16, desc[UR8][R20.64+0x20] ;  /* 0x000020081410b981 */ /* 0x000168000c1e1d00 */
[----:B------:R0:W5:Y:S02]  /*9a70*/  @!P4 LDG.E.128 R24, desc[UR8][R20.64+0x40] ;  /* 0x000040081418c981 */ /* 0x000164000c1e1d00 */
.L_x_1952:
[----:B------:R-:W-:Y:S05]  /*9a80*/  BSYNC B1 ;  /* 0x0000000000017941 */ /* 0x000fea0003800000 */
.L_x_1951:
[----:B0-----:R-:W2:Y:S01]  /*9a90*/  LDL R20, [R1+0x70] ;  /* 0x0000700001147983 */ /* 0x001ea20000100800 */
[----:B------:R-:W-:Y:S01]  /*9aa0*/  @P1 SHF.R.U32.HI R3, RZ, R51, R0 ;  /* 0x00000033ff031219 */ /* 0x000fe20000011600 */
[----:B-----5:R-:W-:Y:S01]  /*9ab0*/  IMAD.MOV.U32 R0, RZ, RZ, R4 ;  /* 0x000000ffff007224 */ /* 0x020fe200078e0004 */
[----:B------:R-:W-:Y:S01]  /*9ac0*/  ULDC.64 UR4, c[0x0][0x3c8] ;  /* 0x0000f20000047ab9 */ /* 0x000fe20000000a00 */
[----:B------:R-:W-:Y:S01]  /*9ad0*/  IMAD.MOV.U32 R8, RZ, RZ, R5 ;  /* 0x000000ffff087224 */ /* 0x000fe200078e0005 */
[----:B------:R-:W-:Y:S01]  /*9ae0*/  SHF.R.S32.HI R9, RZ, 0x1f, R3 ;  /* 0x0000001fff097819 */ /* 0x000fe20000011403 */
[-C--:B------:R-:W-:Y:S01]  /*9af0*/  IMAD.WIDE.U32 R46, R3, R10.reuse, R46 ;  /* 0x0000000a032e7225 */ /* 0x080fe200078e002e */
[----:B------:R-:W-:Y:S01]  /*9b00*/  PRMT R21, R21, 0x5410, R0 ;  /* 0x0000541015157816 */ /* 0x000fe20000000000 */
[----:B------:R-:W-:Y:S01]  /*9b10*/  ULDC.64 UR6, c[0x0][0x3e0] ;  /* 0x0000f80000067ab9 */ /* 0x000fe20000000a00 */
[----:B------:R-:W-:Y:S01]  /*9b20*/  PRMT R40, R40, 0x5410, R8 ;  /* 0x0000541028287816 */ /* 0x000fe20000000008 */
[----:B------:R-:W-:-:S02]  /*9b30*/  IMAD R0, R9, R10, RZ ;  /* 0x0000000a09007224 */ /* 0x000fc400078e02ff */
[-C--:B------:R-:W-:Y:S02]  /*9b40*/  IMAD R8, R9, R12.reuse, RZ ;  /* 0x0000000c09087224 */ /* 0x080fe400078e02ff */
        /* <DEDUP_REMOVED lines=11> */
[----:B------:R-:W-:Y:S01]  /*9c00*/  LEA.HI.X R3, R44, UR7, R3, 0x1, P2 ;  /* 0x000000072c037c11 */ /* 0x000fe200090f0c03 */
        /* <DEDUP_REMOVED lines=8> */
.L_x_2133:
[----:B------:R-:W-:Y:S01]  /*9c90*/  UMOV UR4, 0xffffffff ;  /* 0xffffffff00047882 */ /* 0x000fe20000000000 */
[----:B------:R-:W-:Y:S02]  /*9ca0*/  LOP3.LUT R9, R9, 0xfffffffe, RZ, 0xc0, !PT ;  /* 0xfffffffe09097812 */ /* 0x000fe400078ec0ff */
[----:B------:R-:W-:Y:S05]  /*9cb0*/  BRA.DIV UR4, `(.L_x_1954) ;  /* 0x0000017e04bc7947 */ /* 0x000fea000b800000 */
.L_x_2136:
[----:B------:R-:W-:Y:S01]  /*9cc0*/  UMOV UR4, 0xffffffff ;  /* 0xffffffff00047882 */ /* 0x000fe20000000000 */
[----:B------:R-:W-:Y:S02]  /*9cd0*/  IMAD.IADD R9, R20, 0x1, -R9 ;  /* 0x0000000114097824 */ /* 0x000fe400078e0a09 */
[----:B------:R-:W-:Y:S05]  /*9ce0*/  BRA.DIV UR4, `(.L_x_1955) ;  /* 0x0000017e04d87947 */ /* 0x000fea000b800000 */
.L_x_2139:
[----:B------:R-:W-:Y:S01]  /*9cf0*/  UMOV UR4, 0xffffffff ;  /* 0xffffffff00047882 */ /* 0x000fe20000000000 */
[----:B------:R-:W-:Y:S02]  /*9d00*/  SHF.L.U32 R3, R9, 0x1f, RZ ;  /* 0x0000001f09037819 */ /* 0x000fe400000006ff */
[----:B------:R-:W-:Y:S05]  /*9d10*/  BRA.DIV UR4, `(.L_x_1956) ;  /* 0x0000017e04f47947 */ /* 0x000fea000b800000 */
.L_x_2142:
        /* <DEDUP_REMOVED lines=37> */
.L_x_2143:
[----:B------:R-:W-:Y:S05]  /*9f70*/  BSYNC B1 ;  /* 0x0000000000017941 */ /* 0x000fea0003800000 */
.L_x_1957:
[----:B------:R-:W-:Y:S02]  /*9f80*/  PRMT R45, R0, 0x7610, R45 ;  /* 0x00007610002d7816 */ /* 0x000fe4000000002d */
[----:B------:R-:W-:Y:S01]  /*9f90*/  PRMT R46, R8, 0x7610, R46 ;  /* 0x00007610082e7816 */ /* 0x000fe2000000002e */
[----:B------:R-:W-:Y:S06]  /*9fa0*/  @P0 BRA `(.L_x_1940) ;  /* 0x00000014007c0947 */ /* 0x000fec0003800000 */
[----:B------:R1:W5:Y:S01]  /*9fb0*/  LDL R72, [R1+0x28] ;  /* 0x0000280001487983 */ /* 0x0003620000100800 */
[----:B------:R-:W2:Y:S03]  /*9fc0*/  LDC R0, c[0x0][0x3d4] ;  /* 0x0000f500ff007b82 */ /* 0x000ea60000000800 */
        /* <DEDUP_REMOVED lines=9> */
[----:B------:R-:W1:Y:S01]  /*a060*/  S2R R9, SR_TID.X ;  /* 0x0000000000097919 */ /* 0x000e620000002100 */
[----:B------:R-:W-:Y:S02]  /*a070*/  SHF.R.U64 R60, R4, 0x10, R5 ;  /* 0x00000010043c7819 */ /* 0x000fe40000001205 */
[----:B------:R-:W-:Y:S02]  /*a080*/  SHF.R.U64 R55, R28, 0x10, R29 ;  /* 0x000000101c377819 */ /* 0x000fe4000000121d */
[----:B------:R-:W-:Y:S02]  /*a090*/  SHF.R.U32.HI R62, RZ, 0x10, R5 ;  /* 0x00000010ff3e7819 */ /* 0x000fe40000011605 */
[----:B------:R-:W-:Y:S02]  /*a0a0*/  PRMT R60, R21, 0x5432, R60 ;  /* 0x00005432153c7816 */ /* 0x000fe4000000003c */
[--C-:B------:R-:W-:Y:S02]  /*a0b0*/  SHF.R.U64 R64, R6, 0x10, R7.reuse ;  /* 0x0000001006407819 */ /* 0x100fe40000001207 */
[----:B------:R-:W-:-:S02]  /*a0c0*/  SHF.R.U32.HI R65, RZ, 0x10, R7 ;  /* 0x00000010ff417819 */ /* 0x000fc40000011607 */
[----:B------:R-:W-:Y:S01]  /*a0d0*/  PRMT R55, R61, 0x5410, R55 ;  /* 0x000054103d377816 */ /* 0x000fe20000000037 */
[----:B------:R-:W-:Y:S01]  /*a0e0*/  IMAD.U32 R61, R60, 0x10000, RZ ;  /* 0x000100003c3d7824 */ /* 0x000fe200078e00ff */
[----:B------:R-:W-:Y:S02]  /*a0f0*/  SHF.R.U32.HI R57, RZ, 0x10, R29 ;  /* 0x00000010ff397819 */ /* 0x000fe4000001161d */
[----:B------:R-:W-:Y:S02]  /*a100*/  PRMT R62, R40, 0x5432, R62 ;  /* 0x00005432283e7816 */ /* 0x000fe4000000003e */
[----:B------:R-:W-:Y:S01]  /*a110*/  PRMT R65, R56, 0x5410, R65 ;  /* 0x0000541038417816 */ /* 0x000fe20000000041 */
[----:B------:R-:W-:Y:S01]  /*a120*/  IMAD.U32 R56, R55, 0x10000, RZ ;  /* 0x0001000037387824 */ /* 0x000fe200078e00ff */
[----:B------:R-:W-:Y:S02]  /*a130*/  SHF.R.U32.HI R59, RZ, 0x10, R31 ;  /* 0x00000010ff3b7819 */ /* 0x000fe4000001161f */
[----:B------:R-:W-:Y:S01]  /*a140*/  PRMT R57, R63, 0x5410, R57 ;  /* 0x000054103f397816 */ /* 0x000fe20000000039 */
[----:B------:R-:W-:Y:S01]  /*a150*/  IMAD.U32 R63, R62, 0x10000, RZ ;  /* 0x000100003e3f7824 */ /* 0x000fe200078e00ff */
[----:B------:R-:W-:-:S02]  /*a160*/  PRMT R59, R66, 0x5410, R59 ;  /* 0x00005410423b7816 */ /* 0x000fc4000000003b */
[----:B------:R-:W-:Y:S02]  /*a170*/  SHF.R.U64 R58, R30, 0x10, R31 ;  /* 0x000000101e3a7819 */ /* 0x000fe4000000121f */
[----:B------:R-:W-:Y:S02]  /*a180*/  LOP3.LUT R60, R60, 0xffff0000, RZ, 0xc0, !PT ;  /* 0xffff00003c3c7812 */ /* 0x000fe400078ec0ff */
[----:B------:R-:W-:Y:S01]  /*a190*/  LOP3.LUT R55, R55, 0xffff0000, RZ, 0xc0, !PT ;  /* 0xffff000037377812 */ /* 0x000fe200078ec0ff */
[----:B-1----:R-:W-:Y:S01]  /*a1a0*/  VIADD R9, R9, 0xffffff80 ;  /* 0xffffff8009097836 */ /* 0x002fe20000000000 */
[----:B------:R-:W-:Y:S02]  /*a1b0*/  PRMT R64, R41, 0x5432, R64 ;  /* 0x0000543229407816 */ /* 0x000fe40000000040 */
[----:B------:R-:W-:Y:S02]  /*a1c0*/  PRMT R58, R42, 0x5432, R58 ;  /* 0x000054322a3a7816 */ /* 0x000fe4000000003a */
[----:B0-----:R-:W-:-:S02]  /*a1d0*/  LEA.HI R3, R9, R9, RZ, 0x1 ;  /* 0x0000000909037211 */ /* 0x001fc400078f08ff */
[----:B------:R-:W-:Y:S02]  /*a1e0*/  LOP3.LUT R62, R62, 0xffff0000, RZ, 0xc0, !PT ;  /* 0xffff00003e3e7812 */ /* 0x000fe400078ec0ff */
[----:B------:R-:W-:-:S05]  /*a1f0*/  LOP3.LUT R3, R3, 0xfffffffe, RZ, 0xc0, !PT ;  /* 0xfffffffe03037812 */ /* 0x000fca00078ec0ff */
[----:B------:R-:W-:Y:S01]  /*a200*/  IMAD.IADD R3, R9, 0x1, -R3 ;  /* 0x0000000109037824 */ /* 0x000fe200078e0a03 */
[----:B-----5:R-:W-:-:S04]  /*a210*/  LOP3.LUT R9, R72, 0x18, R147, 0xf8, !PT ;  /* 0x0000001848097812 */ /* 0x020fc800078ef893 */
[----:B------:R-:W-:Y:S02]  /*a220*/  LEA.HI R3, R0, R3, RZ, 0x1d ;  /* 0x0000000300037211 */ /* 0x000fe400078fe8ff */
[----:B------:R-:W-:Y:S02]  /*a230*/  LOP3.LUT R9, R9, R68, RZ, 0x3c, !PT ;  /* 0x0000004409097212 */ /* 0x000fe400078e3cff */
[----:B------:R-:W-:-:S03]  /*a240*/  SHF.R.S32.HI R8, RZ, 0x1f, R3 ;  /* 0x0000001fff087819 */ /* 0x000fc60000011403 */
[----:B------:R-:W-:Y:S01]  /*a250*/  IMAD.IADD R10, R70, 0x1, R9 ;  /* 0x00000001460a7824 */ /* 0x000fe200078e0209 */
[----:B------:R-:W-:Y:S01]  /*a260*/  LEA.HI R8, R8, R3, RZ, 0x2 ;  /* 0x0000000308087211 */ /* 0x000fe200078f10ff */
[----:B------:R-:W-:-:S03]  /*a270*/  IMAD.SHL.U32 R3, R3, 0x8, RZ ;  /* 0x0000000803037824 */ /* 0x000fc600078e00ff */
[----:B------:R-:W-:Y:S02]  /*a280*/  SHF.R.S32.HI R9, RZ, 0x2, R8 ;  /* 0x00000002ff097819 */ /* 0x000fe40000011408 */
[----:B------:R-:W-:Y:S02]  /*a290*/  LOP3.LUT R8, R72, 0x18, R3, 0xf8, !PT ;  /* 0x0000001848087812 */ /* 0x000fe400078ef803 */
[----:B------:R-:W-:Y:S01]  /*a2a0*/  LEA R3, R10, UR61, 0x1 ;  /* 0x0000003d0a037c11 */ /* 0x000fe2000f8e08ff */
[----:B------:R-:W-:Y:S01]  /*a2b0*/  IMAD R9, R9, 0x1800, R70 ;  /* 0x0000180009097824 */ /* 0x000fe200078e0246 */
[----:B------:R-:W-:-:S05]  /*a2c0*/  LOP3.LUT R8, R8, R68, RZ, 0x3c, !PT ;  /* 0x0000004408087212 */ /* 0x000fca00078e3cff */
[----:B------:R-:W-:Y:S02]  /*a2d0*/  IMAD.IADD R13, R9, 0x1, R8 ;  /* 0x00000001090d7824 */ /* 0x000fe400078e0208 */
[----:B------:R-:W0:Y:S02]  /*a2e0*/  LDS.128 R8, [R3] ;  /* 0x0000000003087984 */ /* 0x000e240000000c00 */
[----:B------:R-:W-:-:S05]  /*a2f0*/  IMAD R20, R13, 0x2, R22 ;  /* 0x000000020d147824 */ /* 0x000fca00078e0216 */
[----:B------:R-:W1:Y:S01]  /*a300*/  LDS.128 R12, [R20+0xda00] ;  /* 0x00da0000140c7984 */ /* 0x000e620000000c00 */
        /* <DEDUP_REMOVED lines=68> */
.L_x_1960:
[----:B------:R-:W-:Y:S05]  /*a750*/  BSYNC B1 ;  /* 0x0000000000017941 */ /* 0x000fea0003800000 */
.L_x_1959:
[----:B------:R-:W-:Y:S04]  /*a760*/  BSSY B1, `(.L_x_1961) ;  /* 0x0000072000017945 */ /* 0x000fe80003800000 */
[----:B------:R-:W-:Y:S05]  /*a770*/  @P1 BRA `(.L_x_1962) ;  /* 0x0000000400c01947 */ /* 0x000fea0003800000 */
[----:B01----:R-:W-:Y:S02]  /*a780*/  SHF.R.S32.HI R3, RZ, 0x1f, R74 ;  /* 0x0000001fff037819 */ /* 0x003fe4000001144a */
        /* <DEDUP_REMOVED lines=15> */
[----:B------:R-:W-:Y:S02]  /*a880*/  LOP3.LUT R4, R72, 0x18, R3, 0xf8, !PT ;  /* 0x0000001848047812 */ /* 0x000fe400078ef803 */
[----:B------:R-:W-:Y:S01]  /*a890*/  LEA R3, R6, UR61, 0x1 ;  /* 0x0000003d06037c11 */ /* 0x000fe2000f8e08ff */
[----:B------:R-:W-:Y:S01]  /*a8a0*/  IMAD R5, R5, 0x1800, R70 ;  /* 0x0000180005057824 */ /* 0x000fe200078e0246 */
[----:B------:R-:W-:Y:S02]  /*a8b0*/  LOP3.LUT R4, R4, R68, RZ, 0x3c, !PT ;  /* 0x0000004404047212 */ /* 0x000fe400078e3cff */
[----:B------:R-:W-:Y:S02]  /*a8c0*/  PRMT R54, R54, 0x5410, R31 ;  /* 0x0000541036367816 */ /* 0x000fe4000000001f */
[----:B------:R-:W-:Y:S01]  /*a8d0*/  PRMT R48, R48, 0x5410, R15 ;  /* 0x0000541030307816 */ /* 0x000fe2000000000f */
[----:B------:R-:W-:Y:S01]  /*a8e0*/  IMAD.IADD R9, R5, 0x1, R4 ;  /* 0x0000000105097824 */ /* 0x000fe200078e0204 */
[----:B------:R-:W-:Y:S01]  /*a8f0*/  SHF.R.U64 R29, R34, 0x10, R35 ;  /* 0x00000010221d7819 */ /* 0x000fe20000001223 */
[----:B------:R-:W0:Y:S01]  /*a900*/  LDS.128 R4, [R3] ;  /* 0x0000000003047984 */ /* 0x000e220000000c00 */
[----:B------:R-:W-:Y:S01]  /*a910*/  SHF.R.U32.HI R32, RZ, 0x10, R33 ;  /* 0x00000010ff207819 */ /* 0x000fe20000011621 */
[----:B------:R-:W-:Y:S01]  /*a920*/  IMAD R12, R9, 0x2, R22 ;  /* 0x00000002090c7824 */ /* 0x000fe200078e0216 */
[----:B------:R-:W-:Y:S01]  /*a930*/  SHF.R.U32.HI R34, RZ, 0x10, R35 ;  /* 0x00000010ff227819 */ /* 0x000fe20000011623 */
[----:B------:R-:W-:Y:S01]  /*a940*/  IMAD.U32 R30, R48, 0x10000, RZ ;  /* 0x00010000301e7824 */ /* 0x000fe200078e00ff */
[----:B------:R-:W-:Y:S01]  /*a950*/  SHF.R.U32.HI R16, RZ, 0x10, R17 ;  /* 0x00000010ff107819 */ /* 0x000fe20000011611 */
[----:B------:R-:W-:Y:S01]  /*a960*/  IMAD.U32 R28, R54, 0x10000, RZ ;  /* 0x00010000361c7824 */ /* 0x000fe200078e00ff */
[----:B------:R-:W1:Y:S01]  /*a970*/  LDS.128 R8, [R12+0xda00] ;  /* 0x00da00000c087984 */ /* 0x000e620000000c00 */
[----:B------:R-:W-:-:S02]  /*a980*/  SHF.R.U64 R13, R18, 0x10, R19 ;  /* 0x00000010120d7819 */ /* 0x000fc40000001213 */
[----:B------:R-:W-:Y:S02]  /*a990*/  PRMT R52, R52, 0x5410, R29 ;  /* 0x0000541034347816 */ /* 0x000fe4000000001d */
[----:B------:R-:W-:Y:S02]  /*a9a0*/  PRMT R53, R53, 0x5410, R32 ;  /* 0x0000541035357816 */ /* 0x000fe40000000020 */
[----:B------:R-:W-:Y:S02]  /*a9b0*/  PRMT R51, R51, 0x5410, R34 ;  /* 0x0000541033337816 */ /* 0x000fe40000000022 */
[----:B------:R-:W-:Y:S02]  /*a9c0*/  LOP3.LUT R29, R48, 0xffff0000, RZ, 0xc0, !PT ;  /* 0xffff0000301d7812 */ /* 0x000fe400078ec0ff */
[----:B------:R-:W-:Y:S02]  /*a9d0*/  SHF.R.U32.HI R18, RZ, 0x10, R19 ;  /* 0x00000010ff127819 */ /* 0x000fe40000011613 */
[----:B------:R-:W-:-:S02]  /*a9e0*/  PRMT R47, R47, 0x5410, R16 ;  /* 0x000054102f2f7816 */ /* 0x000fc40000000010 */
[----:B------:R-:W-:Y:S02]  /*a9f0*/  PRMT R50, R50, 0x5410, R13 ;  /* 0x0000541032327816 */ /* 0x000fe4000000000d */
[----:B------:R-:W-:Y:S01]  /*aa00*/  PRMT R49, R49, 0x5410, R18 ;  /* 0x0000541031317816 */ /* 0x000fe20000000012 */
[----:B------:R-:W-:Y:S02]  /*aa10*/  IMAD.U32 R31, R47, 0x10000, RZ ;  /* 0x000100002f1f7824 */ /* 0x000fe400078e00ff */
        /* <DEDUP_REMOVED lines=13> */
[-C--:B------:R-:W-:Y:S01]  /*aaf0*/  FMUL.FTZ R34, R17, R28.reuse ;  /* 0x0000001c11227220 */ /* 0x080fe20000410000 */
[----:B------:R-:W-:Y:S01]  /*ab00*/  LOP3.LUT R17, R54, 0xffff0000, RZ, 0xc0, !PT ;  /* 0xffff000036117812 */ /* 0x000fe200078ec0ff */
[----:B------:R-:W-:Y:S01]  /*ab10*/  FMUL.FTZ R33, R8, R29 ;  /* 0x0000001d08217220 */ /* 0x000fe20000410000 */
[C---:B------:R-:W-:Y:S01]  /*ab20*/  FFMA.FTZ R32, R13.reuse, R28, -R32 ;  /* 0x0000001c0d207223 */ /* 0x040fe20000010820 */
[----:B------:R-:W-:Y:S01]  /*ab30*/  FFMA.FTZ R34, R13, R30, R34 ;  /* 0x0000001e0d227223 */ /* 0x000fe20000010022 */
[----:B------:R-:W-:-:S02]  /*ab40*/  IMAD.U32 R13, R53, 0x10000, RZ ;  /* 0x00010000350d7824 */ /* 0x000fc400078e00ff */
[-C--:B------:R-:W-:Y:S01]  /*ab50*/  FMUL.FTZ R35, R8, R17.reuse ;  /* 0x0000001108237220 */ /* 0x080fe20000410000 */
[----:B------:R-:W-:Y:S01]  /*ab60*/  FFMA.FTZ R33, R4, R17, -R33 ;  /* 0x0000001104217223 */ /* 0x000fe20000010821 */
[C---:B------:R-:W-:Y:S01]  /*ab70*/  FMUL.FTZ R17, R18.reuse, R31 ;  /* 0x0000001f12117220 */ /* 0x040fe20000410000 */
[----:B------:R-:W-:Y:S01]  /*ab80*/  LOP3.LUT R28, R47, 0xffff0000, RZ, 0xc0, !PT ;  /* 0xffff00002f1c7812 */ /* 0x000fe200078ec0ff */
[----:B------:R-:W-:Y:S01]  /*ab90*/  FMUL.FTZ R18, R18, R13 ;  /* 0x0000000d12127220 */ /* 0x000fe20000410000 */
[----:B------:R-:W-:Y:S01]  /*aba0*/  FFMA.FTZ R35, R4, R29, R35 ;  /* 0x0000001d04237223 */ /* 0x000fe20000010023 */
[----:B------:R-:W-:Y:S01]  /*abb0*/  LOP3.LUT R4, R53, 0xffff0000, RZ, 0xc0, !PT ;  /* 0xffff000035047812 */ /* 0x000fe200078ec0ff */
[C---:B------:R-:W-:Y:S01]  /*abc0*/  FFMA.FTZ R17, R14.reuse, R13, -R17 ;  /* 0x0000000d0e117223 */ /* 0x040fe20000010811 */
[----:B------:R-:W-:Y:S01]  /*abd0*/  FFMA.FTZ R18, R14, R31, R18 ;  /* 0x0000001f0e127223 */ /* 0x000fe20000010012 */
[----:B------:R-:W-:Y:S01]  /*abe0*/  FMUL.FTZ R30, R9, R28 ;  /* 0x0000001c091e7220 */ /* 0x000fe20000410000 */
[----:B------:R-:W-:-:S02]  /*abf0*/  IMAD.U32 R19, R10, 0x10000, RZ ;  /* 0x000100000a137824 */ /* 0x000fc400078e00ff */
[-C--:B------:R-:W-:Y:S01]  /*ac00*/  FMUL.FTZ R48, R9, R4.reuse ;  /* 0x0000000409307220 */ /* 0x080fe20000410000 */
[----:B------:R-:W-:Y:S02]  /*ac10*/  IMAD.U32 R8, R52, 0x10000, RZ ;  /* 0x0001000034087824 */ /* 0x000fe400078e00ff */
[----:B------:R-:W-:Y:S01]  /*ac20*/  FFMA.FTZ R30, R5, R4, -R30 ;  /* 0x00000004051e7223 */ /* 0x000fe2000001081e */
[----:B------:R-:W-:Y:S01]  /*ac30*/  IMAD.U32 R14, R50, 0x10000, RZ ;  /* 0x00010000320e7824 */ /* 0x000fe200078e00ff */
[----:B------:R-:W-:Y:S01]  /*ac40*/  LOP3.LUT R10, R10, 0xffff0000, RZ, 0xc0, !PT ;  /* 0xffff00000a0a7812 */ /* 0x000fe200078ec0ff */
[----:B------:R-:W-:Y:S02]  /*ac50*/  IMAD.U32 R20, R11, 0x10000, RZ ;  /* 0x000100000b147824 */ /* 0x000fe400078e00ff */
[----:B------:R-:W-:Y:S01]  /*ac60*/  FMUL.FTZ R29, R19, R8 ;  /* 0x00000008131d7220 */ /* 0x000fe20000410000 */
[----:B------:R-:W-:Y:S02]  /*ac70*/  IMAD.U32 R13, R49, 0x10000, RZ ;  /* 0x00010000310d7824 */ /* 0x000fe400078e00ff */
[----:B------:R-:W-:Y:S01]  /*ac80*/  FMUL.FTZ R4, R19, R14 ;  /* 0x0000000e13047220 */ /* 0x000fe20000410000 */
[----:B------:R-:W-:Y:S01]  /*ac90*/  FFMA.FTZ R19, R5, R28, R48 ;  /* 0x0000001c05137223 */ /* 0x000fe20000010030 */
[----:B------:R-:W-:-:S02]  /*aca0*/  IMAD.U32 R9, R51, 0x10000, RZ ;  /* 0x0001000033097824 */ /* 0x000fc400078e00ff */
[C---:B------:R-:W-:Y:S01]  /*acb0*/  FMUL.FTZ R5, R20.reuse, R13 ;  /* 0x0000000d14057220 */ /* 0x040fe20000410000 */
[C---:B------:R-:W-:Y:S01]  /*acc0*/  FFMA.FTZ R28, R15.reuse, R8, -R4 ;  /* 0x000000080f1c7223 */ /* 0x040fe20000010804 */
[----:B------:R-:W-:Y:S01]  /*acd0*/  FFMA.FTZ R29, R15, R14, R29 ;  /* 0x0000000e0f1d7223 */ /* 0x000fe2000001001d */
[-C--:B------:R-:W-:Y:S01]  /*ace0*/  FMUL.FTZ R15, R20, R9.reuse ;  /* 0x00000009140f7220 */ /* 0x080fe20000410000 */
[----:B------:R-:W-:Y:S01]  /*acf0*/  FFMA.FTZ R14, R16, R9, -R5 ;  /* 0x00000009100e7223 */ /* 0x000fe20000010805 */
[----:B------:R-:W-:Y:S02]  /*ad00*/  LOP3.LUT R11, R11, 0xffff0000, RZ, 0xc0, !PT ;  /* 0xffff00000b0b7812 */ /* 0x000fe400078ec0ff */
[----:B------:R-:W-:Y:S01]  /*ad10*/  LOP3.LUT R9, R50, 0xffff0000, RZ, 0xc0, !PT ;  /* 0xffff000032097812 */ /* 0x000fe200078ec0ff */
[----:B------:R-:W-:Y:S01]  /*ad20*/  FFMA.FTZ R15, R16, R13, R15 ;  /* 0x0000000d100f7223 */ /* 0x000fe2000001000f */
[----:B------:R-:W-:Y:S02]  /*ad30*/  LOP3.LUT R8, R49, 0xffff0000, RZ, 0xc0, !PT ;  /* 0xffff000031087812 */ /* 0x000fe400078ec0ff */
[----:B------:R-:W-:Y:S01]  /*ad40*/  LOP3.LUT R5, R52, 0xffff0000, RZ, 0xc0, !PT ;  /* 0xffff000034057812 */ /* 0x000fe200078ec0ff */
[----:B------:R-:W-:Y:S01]  /*ad50*/  FMUL.FTZ R13, R10, R9 ;  /* 0x000000090a0d7220 */ /* 0x000fe20000410000 */
[----:B------:R-:W-:Y:S01]  /*ad60*/  LOP3.LUT R4, R51, 0xffff0000, RZ, 0xc0, !PT ;  /* 0xffff000033047812 */ /* 0x000fe200078ec0ff */
[----:B------:R-:W-:-:S02]  /*ad70*/  FMUL.FTZ R16, R11, R8 ;  /* 0x000000080b107220 */ /* 0x000fc40000410000 */
[-C--:B------:R-:W-:Y:S01]  /*ad80*/  FMUL.FTZ R10, R10, R5.reuse ;  /* 0x000000050a0a7220 */ /* 0x080fe20000410000 */
[C---:B------:R-:W-:Y:S01]  /*ad90*/  FFMA.FTZ R13, R6.reuse, R5, -R13 ;  /* 0x00000005060d7223 */ /* 0x040fe2000001080d */
[-C--:B------:R-:W-:Y:S01]  /*ada0*/  FMUL.FTZ R31, R11, R4.reuse ;  /* 0x000000040b1f7220 */ /* 0x080fe20000410000 */
[----:B------:R-:W-:Y:S01]  /*adb0*/  FFMA.FTZ R11, R7, R4, -R16 ;  /* 0x00000004070b7223 */ /* 0x000fe20000010810 */
[----:B------:R-:W-:Y:S01]  /*adc0*/  FFMA.FTZ R10, R6, R9, R10 ;  /* 0x00000009060a7223 */ /* 0x000fe2000001000a */
[----:B------:R-:W-:Y:S01]  /*add0*/  F2FP.BF16.F32.PACK_AB R4, R33, R32 ;  /* 0x000000202104723e */ /* 0x000fe200000010ff */
[----:B------:R-:W-:Y:S01]  /*ade0*/  FFMA.FTZ R16, R7, R8, R31 ;  /* 0x0000000807107223 */ /* 0x000fe2000001001f */
[----:B------:R-:W-:Y:S02]  /*adf0*/  F2FP.BF16.F32.PACK_AB R5, R30, R17 ;  /* 0x000000111e05723e */ /* 0x000fe400000010ff */
[----:B------:R-:W-:Y:S02]  /*ae00*/  F2FP.BF16.F32.PACK_AB R6, R13, R28 ;  /* 0x0000001c0d06723e */ /* 0x000fe400000010ff */
[----:B------:R-:W-:-:S02]  /*ae10*/  F2FP.BF16.F32.PACK_AB R7, R11, R14 ;  /* 0x0000000e0b07723e */ /* 0x000fc400000010ff */
[----:B------:R-:W-:Y:S02]  /*ae20*/  F2FP.BF16.F32.PACK_AB R8, R35, R34 ;  /* 0x000000222308723e */ /* 0x000fe400000010ff */
[----:B------:R-:W-:Y:S01]  /*ae30*/  F2FP.BF16.F32.PACK_AB R9, R19, R18 ;  /* 0x000000121309723e */ /* 0x000fe200000010ff */
[----:B------:R2:W-:Y:S01]  /*ae40*/  STS.128 [R3], R4 ;  /* 0x0000000403007388 */ /* 0x0005e20000000c00 */
[----:B------:R-:W-:Y:S02]  /*ae50*/  F2FP.BF16.F32.PACK_AB R10, R10, R29 ;  /* 0x0000001d0a0a723e */ /* 0x000fe400000010ff */
[----:B------:R-:W-:-:S05]  /*ae60*/  F2FP.BF16.F32.PACK_AB R11, R16, R15 ;  /* 0x0000000f100b723e */ /* 0x000fca00000010ff */
[----:B------:R2:W-:Y:S02]  /*ae70*/  STS.128 [R12+0xda00], R8 ;  /* 0x00da00080c007388 */ /* 0x0005e40000000c00 */
.L_x_1962:
[----:B------:R-:W-:Y:S05]  /*ae80*/  BSYNC B1 ;  /* 0x0000000000017941 */ /* 0x000fea0003800000 */
.L_x_1961:
[----:B------:R-:W-:Y:S05]  /*ae90*/  @P2 BRA `(.L_x_1940) ;  /* 0x0000000400c02947 */ /* 0x000fea0003800000 */
[----:B012---:R-:W-:Y:S02]  /*aea0*/  SHF.R.S32.HI R3, RZ, 0x1f, R73 ;  /* 0x0000001fff037819 */ /* 0x007fe40000011449 */
[----:B------:R-:W-:Y:S02]  /*aeb0*/  SHF.R.U64 R16, R36, 0x10, R37 ;  /* 0x0000001024107819 */ /* 0x000fe40000001225 */
[CC--:B------:R-:W-:Y:S02]  /*aec0*/  LEA.HI R4, R3.reuse, R73.reuse, RZ, 0x3 ;  /* 0x0000004903047211 */ /* 0x0c0fe400078f18ff */
[----:B------:R-:W-:Y:S02]  /*aed0*/  LEA.HI R3, R3, R73, RZ, 0x5 ;  /* 0x0000004903037211 */ /* 0x000fe400078f28ff */
[--C-:B------:R-:W-:Y:S02]  /*aee0*/  SHF.R.S32.HI R5, RZ, 0x3, R4.reuse ;  /* 0x00000003ff057819 */ /* 0x100fe40000011404 */
[----:B-----5:R-:W-:-:S02]  /*aef0*/  LOP3.LUT R4, R72, 0x18, R4, 0xf8, !PT ;  /* 0x0000001848047812 */ /* 0x020fc400078ef804 */
[----:B------:R-:W-:Y:S02]  /*af00*/  LEA.HI R0, R0, R5, RZ, 0x1d ;  /* 0x0000000500007211 */ /* 0x000fe400078fe8ff */
[----:B------:R-:W-:Y:S02]  /*af10*/  SHF.R.S32.HI R5, RZ, 0x5, R3 ;  /* 0x00000005ff057819 */ /* 0x000fe40000011403 */
[----:B------:R-:W-:Y:S02]  /*af20*/  SHF.R.S32.HI R3, RZ, 0x1f, R0 ;  /* 0x0000001fff037819 */ /* 0x000fe40000011400 */
[----:B------:R-:W-:Y:S01]  /*af30*/  LOP3.LUT R4, R4, R68, RZ, 0x3c, !PT ;  /* 0x0000004404047212 */ /* 0x000fe200078e3cff */
[----:B------:R-:W-:Y:S01]  /*af40*/  IMAD R5, R5, 0x1800, R70 ;  /* 0x0000180005057824 */ /* 0x000fe200078e0246 */
        /* <DEDUP_REMOVED lines=9> */
[----:B------:R-:W-:Y:S02]  /*afe0*/  SHF.R.U32.HI R25, RZ, 0x10, R25 ;  /* 0x00000010ff197819 */ /* 0x000fe40000011619 */
[----:B------:R-:W-:Y:S01]  /*aff0*/  PRMT R43, R43, 0x5410, R16 ;  /* 0x000054102b2b7816 */ /* 0x000fe20000000010 */
[----:B------:R-:W-:Y:S01]  /*b000*/  IMAD.IADD R3, R4, 0x1, R3 ;  /* 0x0000000104037824 */ /* 0x000fe200078e0203 */
[----:B------:R-:W-:Y:S01]  /*b010*/  PRMT R20, R21, 0x5410, R20 ;  /* 0x0000541015147816 */ /* 0x000fe20000000014 */
[----:B------:R-:W0:Y:S01]  /*b020*/  LDS.128 R4, [R0] ;  /* 0x0000000000047984 */ /* 0x000e220000000c00 */
[----:B------:R-:W-:Y:S01]  /*b030*/  SHF.R.U64 R12, R26, 0x10, R27 ;  /* 0x000000101a0c7819 */ /* 0x000fe2000000121b */
[----:B------:R-:W-:Y:S01]  /*b040*/  IMAD R3, R3, 0x2, R22 ;  /* 0x0000000203037824 */ /* 0x000fe200078e0216 */
[----:B------:R-:W-:Y:S01]  /*b050*/  PRMT R40, R40, 0x5410, R25 ;  /* 0x0000541028287816 */ /* 0x000fe20000000019 */
[----:B------:R-:W-:Y:S01]  /*b060*/  IMAD.U32 R25, R20, 0x10000, RZ ;  /* 0x0001000014197824 */ /* 0x000fe200078e00ff */
[----:B------:R-:W-:Y:S01]  /*b070*/  SHF.R.U32.HI R37, RZ, 0x10, R37 ;  /* 0x00000010ff257819 */ /* 0x000fe20000011625 */
[----:B------:R-:W-:Y:S01]  /*b080*/  IMAD.U32 R21, R43, 0x10000, RZ ;  /* 0x000100002b157824 */ /* 0x000fe200078e00ff */
[----:B------:R-:W1:Y:S01]  /*b090*/  LDS.128 R8, [R3+0xda00] ;  /* 0x00da000003087984 */ /* 0x000e620000000c00 */
[----:B------:R-:W-:-:S02]  /*b0a0*/  SHF.R.U32.HI R27, RZ, 0x10, R27 ;  /* 0x00000010ff1b7819 */ /* 0x000fc4000001161b */
[----:B------:R-:W-:Y:S02]  /*b0b0*/  PRMT R41, R41, 0x5410, R12 ;  /* 0x0000541029297816 */ /* 0x000fe4000000000c */
[----:B------:R-:W-:Y:S02]  /*b0c0*/  PRMT R44, R44, 0x5410, R37 ;  /* 0x000054102c2c7816 */ /* 0x000fe40000000025 */
[----:B------:R-:W-:Y:S02]  /*b0d0*/  PRMT R42, R42, 0x5410, R27 ;  /* 0x000054102a2a7816 */ /* 0x000fe4000000001b */
[----:B------:R-:W-:Y:S02]  /*b0e0*/  LOP3.LUT R27, R20, 0xffff0000, RZ, 0xc0, !PT ;  /* 0xffff0000141b7812 */ /* 0x000fe400078ec0ff */
[----:B------:R-:W-:Y:S02]  /*b0f0*/  LOP3.LUT R43, R43, 0xffff0000, RZ, 0xc0, !PT ;  /* 0xffff00002b2b7812 */ /* 0x000fe400078ec0ff */
[----:B------:R-:W-:-:S02]  /*b100*/  SHF.R.U64 R14, R38, 0x10, R39 ;  /* 0x00000010260e7819 */ /* 0x000fc40000001227 */
[----:B------:R-:W-:Y:S02]  /*b110*/  SHF.R.U32.HI R39, RZ, 0x10, R39 ;  /* 0x00000010ff277819 */ /* 0x000fe40000011627 */
[----:B------:R-:W-:Y:S02]  /*b120*/  PRMT R45, R45, 0x5410, R14 ;  /* 0x000054102d2d7816 */ /* 0x000fe4000000000e */
        /* <DEDUP_REMOVED lines=15> */
[C---:B------:R-:W-:Y:S01]  /*b220*/  IMAD.U32 R16, R40.reuse, 0x10000, RZ ;  /* 0x0001000028107824 */ /* 0x040fe200078e00ff */
[----:B------:R-:W-:Y:S01]  /*b230*/  LOP3.LUT R40, R40, 0xffff0000, RZ, 0xc0, !PT ;  /* 0xffff000028287812 */ /* 0x000fe200078ec0ff */
[C---:B------:R-:W-:Y:S01]  /*b240*/  FFMA.FTZ R29, R12.reuse, R21, -R29 ;  /* 0x000000150c1d7223 */ /* 0x040fe2000001081d */
[----:B------:R-:W-:Y:S01]  /*b250*/  FFMA.FTZ R31, R12, R25, R31 ;  /* 0x000000190c1f7223 */ /* 0x000fe2000001001f */
[----:B------:R-:W-:-:S02]  /*b260*/  IMAD.U32 R12, R44, 0x10000, RZ ;  /* 0x000100002c0c7824 */ /* 0x000fc400078e00ff */
[C---:B------:R-:W-:Y:S01]  /*b270*/  FMUL.FTZ R21, R8.reuse, R27 ;  /* 0x0000001b08157220 */ /* 0x040fe20000410000 */
[-C--:B------:R-:W-:Y:S01]  /*b280*/  FMUL.FTZ R25, R8, R43.reuse ;  /* 0x0000002b08197220 */ /* 0x080fe20000410000 */
[C---:B------:R-:W-:Y:S01]  /*b290*/  FMUL.FTZ R8, R17.reuse, R16 ;  /* 0x0000001011087220 */ /* 0x040fe20000410000 */
[----:B------:R-:W-:Y:S01]  /*b2a0*/  FMUL.FTZ R17, R17, R12 ;  /* 0x0000000c11117220 */ /* 0x000fe20000410000 */
[----:B------:R-:W-:Y:S01]  /*b2b0*/  LOP3.LUT R44, R44, 0xffff0000, RZ, 0xc0, !PT ;  /* 0xffff00002c2c7812 */ /* 0x000fe200078ec0ff */
[----:B------:R-:W-:Y:S02]  /*b2c0*/  IMAD.U32 R18, R10, 0x10000, RZ ;  /* 0x000100000a127824 */ /* 0x000fe400078e00ff */
[C---:B------:R-:W-:Y:S01]  /*b2d0*/  FFMA.FTZ R20, R4.reuse, R43, -R21 ;  /* 0x0000002b04147223 */ /* 0x040fe20000010815 */
[C---:B------:R-:W-:Y:S01]  /*b2e0*/  FFMA.FTZ R16, R13.reuse, R16, R17 ;  /* 0x000000100d107223 */ /* 0x040fe20000010011 */
[----:B------:R-:W-:Y:S01]  /*b2f0*/  FFMA.FTZ R24, R4, R27, R25 ;  /* 0x0000001b04187223 */ /* 0x000fe20000010019 */
[----:B------:R-:W-:Y:S01]  /*b300*/  FFMA.FTZ R12, R13, R12, -R8 ;  /* 0x0000000c0d0c7223 */ /* 0x000fe20000010808 */
[----:B------:R-:W-:-:S02]  /*b310*/  IMAD.U32 R17, R41, 0x10000, RZ ;  /* 0x0001000029117824 */ /* 0x000fc400078e00ff */
[----:B------:R-:W-:Y:S01]  /*b320*/  FMUL.FTZ R4, R9, R40 ;  /* 0x0000002809047220 */ /* 0x000fe20000410000 */
[----:B------:R-:W-:Y:S02]  /*b330*/  IMAD.U32 R13, R45, 0x10000, RZ ;  /* 0x000100002d0d7824 */ /* 0x000fe400078e00ff */
[-C--:B------:R-:W-:Y:S01]  /*b340*/  FMUL.FTZ R26, R9, R44.reuse ;  /* 0x0000002c091a7220 */ /* 0x080fe20000410000 */
[C---:B------:R-:W-:Y:S01]  /*b350*/  FMUL.FTZ R25, R18.reuse, R17 ;  /* 0x0000001112197220 */ /* 0x040fe20000410000 */
[----:B------:R-:W-:Y:S01]  /*b360*/  FFMA.FTZ R9, R5, R44, -R4 ;  /* 0x0000002c05097223 */ /* 0x000fe20000010804 */
[-C--:B------:R-:W-:Y:S01]  /*b370*/  FMUL.FTZ R18, R18, R13.reuse ;  /* 0x0000000d12127220 */ /* 0x080fe20000410000 */
[----:B------:R-:W-:Y:S02]  /*b380*/  IMAD.U32 R19, R11, 0x10000, RZ ;  /* 0x000100000b137824 */ /* 0x000fe400078e00ff */
[----:B------:R-:W-:Y:S01]  /*b390*/  FFMA.FTZ R25, R14, R13, -R25 ;  /* 0x0000000d0e197223 */ /* 0x000fe20000010819 */
[----:B------:R-:W-:-:S02]  /*b3a0*/  IMAD.U32 R4, R46, 0x10000, RZ ;  /* 0x000100002e047824 */ /* 0x000fc400078e00ff */
[----:B------:R-:W-:Y:S01]  /*b3b0*/  FFMA.FTZ R18, R14, R17, R18 ;  /* 0x000000110e127223 */ /* 0x000fe20000010012 */
[----:B------:R-:W-:Y:S01]  /*b3c0*/  IMAD.U32 R8, R42, 0x10000, RZ ;  /* 0x000100002a087824 */ /* 0x000fe200078e00ff */
[----:B------:R-:W-:Y:S01]  /*b3d0*/  LOP3.LUT R10, R10, 0xffff0000, RZ, 0xc0, !PT ;  /* 0xffff00000a0a7812 */ /* 0x000fe200078ec0ff */
[----:B------:R-:W-:Y:S01]  /*b3e0*/  FFMA.FTZ R21, R5, R40, R26 ;  /* 0x0000002805157223 */ /* 0x000fe2000001001a */
[----:B------:R-:W-:Y:S01]  /*b3f0*/  LOP3.LUT R11, R11, 0xffff0000, RZ, 0xc0, !PT ;  /* 0xffff00000b0b7812 */ /* 0x000fe200078ec0ff */
[----:B------:R-:W-:Y:S01]  /*b400*/  FMUL.FTZ R14, R19, R4 ;  /* 0x00000004130e7220 */ /* 0x000fe20000410000 */
[----:B------:R-:W-:Y:S01]  /*b410*/  LOP3.LUT R41, R41, 0xffff0000, RZ, 0xc0, !PT ;  /* 0xffff000029297812 */ /* 0x000fe200078ec0ff */
[-C--:B------:R-:W-:Y:S01]  /*b420*/  FMUL.FTZ R26, R19, R8.reuse ;  /* 0x00000008131a7220 */ /* 0x080fe20000410000 */
[----:B------:R-:W-:Y:S01]  /*b430*/  LOP3.LUT R42, R42, 0xffff0000, RZ, 0xc0, !PT ;  /* 0xffff00002a2a7812 */ /* 0x000fe200078ec0ff */
[----:B------:R-:W-:Y:S01]  /*b440*/  FFMA.FTZ R14, R15, R8, R14 ;  /* 0x000000080f0e7223 */ /* 0x000fe2000001000e */
[----:B------:R-:W-:Y:S01]  /*b450*/  LOP3.LUT R45, R45, 0xffff0000, RZ, 0xc0, !PT ;  /* 0xffff00002d2d7812 */ /* 0x000fe200078ec0ff */
[----:B------:R-:W-:Y:S01]  /*b460*/  FFMA.FTZ R26, R15, R4, -R26 ;  /* 0x000000040f1a7223 */ /* 0x000fe2000001081a */
[----:B------:R-:W-:Y:S01]  /*b470*/  LOP3.LUT R46, R46, 0xffff0000, RZ, 0xc0, !PT ;  /* 0xffff00002e2e7812 */ /* 0x000fe200078ec0ff */
[C---:B------:R-:W-:Y:S01]  /*b480*/  FMUL.FTZ R5, R10.reuse, R41 ;  /* 0x000000290a057220 */ /* 0x040fe20000410000 */
[----:B------:R-:W-:Y:S01]  /*b490*/  FMUL.FTZ R8, R11, R42 ;  /* 0x0000002a0b087220 */ /* 0x000fe20000410000 */
[----:B------:R-:W-:-:S02]  /*b4a0*/  FMUL.FTZ R4, R10, R45 ;  /* 0x0000002d0a047220 */ /* 0x000fc40000410000 */
[-C--:B------:R-:W-:Y:S01]  /*b4b0*/  FMUL.FTZ R13, R11, R46.reuse ;  /* 0x0000002e0b0d7220 */ /* 0x080fe20000410000 */
[C---:B------:R-:W-:Y:S01]  /*b4c0*/  FFMA.FTZ R10, R6.reuse, R45, -R5 ;  /* 0x0000002d060a7223 */ /* 0x040fe20000010805 */
[C---:B------:R-:W-:Y:S01]  /*b4d0*/  FFMA.FTZ R11, R7.reuse, R46, -R8 ;  /* 0x0000002e070b7223 */ /* 0x040fe20000010808 */
[----:B------:R-:W-:Y:S01]  /*b4e0*/  FFMA.FTZ R41, R6, R41, R4 ;  /* 0x0000002906297223 */ /* 0x000fe20000010004 */
[----:B------:R-:W-:Y:S01]  /*b4f0*/  FFMA.FTZ R13, R7, R42, R13 ;  /* 0x0000002a070d7223 */ /* 0x000fe2000001000d */
[----:B------:R-:W-:Y:S02]  /*b500*/  F2FP.BF16.F32.PACK_AB R4, R20, R29 ;  /* 0x0000001d1404723e */ /* 0x000fe400000010ff */
        /* <DEDUP_REMOVED lines=9> */
.L_x_1940:
[----:B------:R-:W-:Y:S05]  /*b5a0*/  BSYNC B0 ;  /* 0x0000000000007941 */ /* 0x000fea0003800000 */
.L_x_1930:
        /* <DEDUP_REMOVED lines=8> */
.L_x_1928:
[----:B------:R-:W-:-:S06]  /*b630*/  ULOP3.LUT UR4, UR60, 0x1, URZ, 0xfc, !UPT ;  /* 0x000000013c047892 */ /* 0x000fcc000f8efc3f */
[----:B0--3--:R-:W-:-:S05]  /*b640*/  IMAD.U32 R0, RZ, RZ, UR4 ;  /* 0x00000004ff007e24 */ /* 0x009fca000f8e00ff */
[----:B------:R-:W-:-:S13]  /*b650*/  ISETP.NE.AND P0, PT, R0, 0x3, PT ;  /* 0x000000030000780c */ /* 0x000fda0003f05270 */
[----:B------:R-:W-:Y:S05]  /*b660*/  @!P0 BRA `(.L_x_1963) ;  /* 0x0000000000048947 */ /* 0x000fea0003800000 */
[----:B------:R-:W-:Y:S01]  /*b670*/  BPT.TRAP 0x1 ;  /* 0x000000040000795c */ /* 0x000fe20000300000 */
.L_x_1963:
[----:B------:R-:W2:Y:S01]  /*b680*/  LDL R0, [R1+0x20] ;  /* 0x0000200001007983 */ /* 0x000ea20000100800 */
[----:B------:R-:W-:Y:S01]  /*b690*/  IMAD R21, R146, 0x8, R22 ;  /* 0x0000000892157824 */ /* 0x000fe200078e0216 */
[----:B--2-4-:R-:W-:-:S04]  /*b6a0*/  SHF.L.U32 R4, R0, 0x1f, RZ ;  /* 0x0000001f00047819 */ /* 0x014fc800000006ff */
[----:B------:R0:W2:Y:S01]  /*b6b0*/  SYNCS.PHASECHK.TRANS64.TRYWAIT P1, [R21+URZ+0x31c30], R4 ;  /* 0x031c3004150075a7 */ /* 0x0000a2000802017f */
[----:B------:R-:W-:Y:S05]  /*b6c0*/  @!P0 BRA `(.L_x_1964) ;  /* 0x0000000000048947 */ /* 0x000fea0003800000 */
[----:B------:R-:W-:Y:S01]  /*b6d0*/  BPT.TRAP 0x1 ;  /* 0x000000040000795c */ /* 0x000fe20000300000 */
.L_x_1964:
[----:B------:R-:W-:Y:S01]  /*b6e0*/  VIADD R0, R22, 0x16a00 ;  /* 0x00016a0016007836 */ /* 0x000fe20000000000 */
[----:B------:R-:W-:Y:S01]  /*b6f0*/  LOP3.LUT R2, R2, 0x10000, RZ, 0xfc, !PT ;  /* 0x0001000002027812 */ /* 0x000fe200078efcff */
[----:B-1----:R-:W-:-:S03]  /*b700*/  IMAD.MOV.U32 R3, RZ, RZ, -0x7fffffe0 ;  /* 0x80000020ff037424 */ /* 0x002fc600078e00ff */
[----:B------:R-:W-:-:S04]  /*b710*/  SHF.R.U32.HI R0, RZ, 0x4, R0 ;  /* 0x00000004ff007819 */ /* 0x000fc80000011600 */
[----:B------:R-:W-:-:S04]  /*b720*/  LOP3.LUT R0, R0, 0x3fff, RZ, 0xc0, !PT ;  /* 0x00003fff00007812 */ /* 0x000fc800078ec0ff */
[----:B------:R-:W-:-:S05]  /*b730*/  LOP3.LUT R0, R0, 0x10000, RZ, 0xfc, !PT ;  /* 0x0001000000007812 */ /* 0x000fca00078efcff */
[----:B------:R1:W-:Y:S01]  /*b740*/  STL [R1+0x38], R0 ;  /* 0x0000380001007387 */ /* 0x0003e20000100800 */
[----:B--2---:R-:W-:Y:S05]  /*b750*/  @P1 BRA `(.L_x_1965) ;  /* 0x0000000000081947 */ /* 0x004fea0003800000 */
[----:B------:R-:W2:Y:S02]  /*b760*/  SYNCS.PHASECHK.TRANS64.TRYWAIT P1, [R21+URZ+0x31c30], R4 ;  /* 0x031c3004150075a7 */ /* 0x000ea4000802017f */
[----:B--2---:R-:W-:Y:S05]  /*b770*/  @!P1 BRA `(.L_x_1966) ;  /* 0x0000016400989947 */ /* 0x004fea0003800000 */
.L_x_1965:
[----:B-1----:R-:W3:Y:S01]  /*b780*/  LDL R0, [R1+0x38] ;  /* 0x0000380001007983 */ /* 0x002ee20000100800 */
[----:B------:R-:W-:Y:S01]  /*b790*/  IMAD.MOV.U32 R15, RZ, RZ, -0x7fffffe0 ;  /* 0x80000020ff0f7424 */ /* 0x000fe200078e00ff */
[----:B------:R-:W-:Y:S05]  /*b7a0*/  WARPSYNC.ALL ;  /* 0x0000000000007948 */ /* 0x000fea0003800000 */
[C---:B------:R-:W-:Y:S01]  /*b7b0*/  R2UR UR4, R2.reuse ;  /* 0x00000000020472ca */ /* 0x040fe200000e0000 */
[----:B------:R-:W4:Y:S01]  /*b7c0*/  LDL R100, [R1+0x4c] ;  /* 0x00004c0001647983 */ /* 0x000f220000100800 */
[----:B------:R-:W-:Y:S02]  /*b7d0*/  R2UR UR5, R3 ;  /* 0x00000000030572ca */ /* 0x000fe400000e0000 */
[----:B------:R-:W-:Y:S01]  /*b7e0*/  R2UR UR7, R15 ;  /* 0x000000000f0772ca */ /* 0x000fe200000e0000 */
[----:B------:R-:W-:Y:S01]  /*b7f0*/  WARPGROUP.ARRIVE ;  /* 0x00000000000079c5 */ /* 0x000fe20000000000 */
[----:B------:R-:W-:Y:S01]  /*b800*/  IMAD.MOV.U32 R5, RZ, RZ, -0x7fffffe0 ;  /* 0x80000020ff057424 */ /* 0x000fe200078e00ff */
[----:B------:R-:W-:Y:S01]  /*b810*/  R2UR UR8, R2 ;  /* 0x00000000020872ca */ /* 0x000fe200000e0000 */
[----:B-----5:R-:W4:Y:S01]  /*b820*/  LDL R102, [R1+0x48] ;  /* 0x0000480001667983 */ /* 0x020f220000100800 */
[----:B------:R-:W-:-:S02]  /*b830*/  R2UR UR9, R3 ;  /* 0x00000000030972ca */ /* 0x000fc400000e0000 */
[----:B------:R-:W-:Y:S01]  /*b840*/  R2UR UR11, R5 ;  /* 0x00000000050b72ca */ /* 0x000fe200000e0000 */
[----:B------:R-:W-:Y:S01]  /*b850*/  IMAD.MOV.U32 R5, RZ, RZ, -0x7fffffe0 ;  /* 0x80000020ff057424 */ /* 0x000fe200078e00ff */
[----:B------:R-:W4:Y:S01]  /*b860*/  LDL R96, [R1+0x58] ;  /* 0x0000580001607983 */ /* 0x000f220000100800 */
[----:B------:R-:W-:Y:S01]  /*b870*/  IMAD.MOV.U32 R7, RZ, RZ, -0x7fffffe0 ;  /* 0x80000020ff077424 */ /* 0x000fe200078e00ff */
[C---:B------:R-:W-:Y:S02]  /*b880*/  R2UR UR12, R2.reuse ;  /* 0x00000000020c72ca */ /* 0x040fe400000e0000 */
[----:B------:R-:W-:Y:S01]  /*b890*/  R2UR UR13, R3 ;  /* 0x00000000030d72ca */ /* 0x000fe200000e0000 */
[----:B------:R-:W4:Y:S01]  /*b8a0*/  LDL R99, [R1+0x54] ;  /* 0x0000540001637983 */ /* 0x000f220000100800 */
[----:B------:R-:W-:Y:S01]  /*b8b0*/  R2UR UR15, R7 ;  /* 0x00000000070f72ca */ /* 0x000fe200000e0000 */
[----:B------:R-:W-:Y:S01]  /*b8c0*/  IMAD.MOV.U32 R9, RZ, RZ, -0x7fffffe0 ;  /* 0x80000020ff097424 */ /* 0x000fe200078e00ff */
[----:B------:R-:W-:Y:S01]  /*b8d0*/  R2UR UR16, R2 ;  /* 0x00000000021072ca */ /* 0x000fe200000e0000 */
[----:B------:R-:W4:Y:S01]  /*b8e0*/  LDL R98, [R1+0x3c] ;  /* 0x00003c0001627983 */ /* 0x000f220000100800 */
[----:B------:R-:W-:-:S02]  /*b8f0*/  R2UR UR17, R3 ;  /* 0x00000000031172ca */ /* 0x000fc400000e0000 */
[----:B------:R-:W-:Y:S01]  /*b900*/  R2UR UR19, R9 ;  /* 0x00000000091372ca */ /* 0x000fe200000e0000 */
[----:B---3--:R-:W-:-:S05]  /*b910*/  IMAD R14, R146, 0x6c0, R0 ;  /* 0x000006c0920e7824 */ /* 0x008fca00078e0200 */
[----:B------:R-:W-:-:S13]  /*b920*/  R2UR UR6, R14 ;  /* 0x000000000e0672ca */ /* 0x000fda00000e0000 */
[----:B------:R-:W-:Y:S01]  /*b930*/  HGMMA.64x16x16.F32.BF16 R88, gdesc[UR4], RZ, !UPT, gsb0 ;  /* 0x00200000045879f0 */ /* 0x000fe2000c0018ff */
[----:B0-2---:R-:W-:-:S05]  /*b940*/  VIADD R4, R14, 0x40 ;  /* 0x000000400e047836 */ /* 0x005fca0000000000 */
[----:B------:R-:W-:Y:S01]  /*b950*/  R2UR UR10, R4 ;  /* 0x00000000040a72ca */ /* 0x000fe200000e0000 */
[----:B------:R-:W-:Y:S02]  /*b960*/  WARPGROUP.DEPBAR.LE gsb0, 0x0 ;  /* 0x00008000000079c5 */ /* 0x000fe40000010000 */
[----:B------:R-:W-:-:S10]  /*b970*/  WARPGROUP.ARRIVE ;  /* 0x00000000000079c5 */ /* 0x000fd40000000000 */
[----:B------:R-:W-:Y:S01]  /*b980*/  HGMMA.64x16x16.F32.BF16 R80, gdesc[UR8], RZ, !UPT, gsb0 ;  /* 0x00200000085079f0 */ /* 0x000fe2000c0018ff */
[----:B------:R-:W-:Y:S01]  /*b990*/  VIADD R4, R14, 0x80 ;  /* 0x000000800e047836 */ /* 0x000fe20000000000 */
[----:B------:R-:W-:Y:S02]  /*b9a0*/  R2UR UR7, R5 ;  /* 0x00000000050772ca */ /* 0x000fe400000e0000 */
[----:B------:R-:W-:Y:S02]  /*b9b0*/  R2UR UR4, R2 ;  /* 0x00000000020472ca */ /* 0x000fe400000e0000 */
[----:B------:R-:W-:Y:S02]  /*b9c0*/  R2UR UR6, R4 ;  /* 0x00000000040672ca */ /* 0x000fe400000e0000 */
[----:B------:R-:W-:Y:S01]  /*b9d0*/  R2UR UR5, R3 ;  /* 0x00000000030572ca */ /* 0x000fe200000e0000 */
[----:B------:R-:W-:Y:S02]  /*b9e0*/  WARPGROUP.DEPBAR.LE gsb0, 0x0 ;  /* 0x00008000000079c5 */ /* 0x000fe40000010000 */
[----:B------:R-:W-:-:S10]  /*b9f0*/  WARPGROUP.ARRIVE ;  /* 0x00000000000079c5 */ /* 0x000fd40000000000 */
[----:B------:R-:W-:Y:S01]  /*ba00*/  HGMMA.64x16x16.F32.BF16 R72, gdesc[UR4], RZ, !UPT, gsb0 ;  /* 0x00200000044879f0 */ /* 0x000fe2000c0018ff */
[----:B------:R-:W-:-:S05]  /*ba10*/  VIADD R6, R14, 0xc0 ;  /* 0x000000c00e067836 */ /* 0x000fca0000000000 */
        /* <DEDUP_REMOVED lines=46> */
[----:B------:R-:W-:Y:S02]  /*bd00*/  VIADD R12, R2, 0x2 ;  /* 0x00000002020c7836 */ /* 0x000fe40000000000 */
[----:B------:R-:W-:Y:S02]  /*bd10*/  IMAD.MOV.U32 R5, RZ, RZ, -0x7fffffe0 ;  /* 0x80000020ff057424 */ /* 0x000fe400078e00ff */
[----:B------:R-:W-:Y:S01]  /*bd20*/  IMAD.MOV.U32 R13, RZ, RZ, -0x7fffffe0 ;  /* 0x80000020ff0d7424 */ /* 0x000fe200078e00ff */
[----:B------:R-:W-:Y:S02]  /*bd30*/  R2UR UR6, R4 ;  /* 0x00000000040672ca */ /* 0x000fe400000e0000 */
[----:B------:R-:W-:-:S02]  /*bd40*/  R2UR UR7, R5 ;  /* 0x00000000050772ca */ /* 0x000fc400000e0000 */
        /* <DEDUP_REMOVED lines=388> */
[----:B----4-:R-:W-:-:S04]  /*d590*/  IMAD R0, R104, -0x90, R100 ;  /* 0xffffff7068007824 */ /* 0x010fc800078e0264 */
[----:B------:R-:W-:Y:S01]  /*d5a0*/  VIADD R20, R0, 0x90 ;  /* 0x0000009000147836 */ /* 0x000fe20000000000 */
[----:B------:R-:W-:Y:S01]  /*d5b0*/  IADD3 R97, -R102, 0x91, R0 ;  /* 0x0000009166617810 */ /* 0x000fe20007ffe100 */
[----:B------:R-:W-:Y:S02]  /*d5c0*/  IMAD R96, R98, 0xc0, R96 ;  /* 0x000000c062607824 */ /* 0x000fe400078e0260 */
[C---:B------:R-:W-:Y:S02]  /*d5d0*/  IMAD R20, R99.reuse, -0x2, R20 ;  /* 0xfffffffe63147824 */ /* 0x040fe400078e0214 */
[----:B------:R-:W-:-:S05]  /*d5e0*/  IMAD R97, R99, -0x2, R97 ;  /* 0xfffffffe63617824 */ /* 0x000fca00078e0261 */
[----:B------:R-:W-:Y:S01]  /*d5f0*/  VIADDMNMX R0, R96, R97, R20, PT ;  /* 0x0000006160007246 */ /* 0x000fe20003800114 */
[----:B------:R-:W-:Y:S02]  /*d600*/  WARPGROUP.DEPBAR.LE gsb0, 0x0 ;  /* 0x00008000000079c5 */ /* 0x000fe40000010000 */
[----:B------:R-:W-:-:S06]  /*d610*/  WARPGROUP.ARRIVE ;  /* 0x00000000000079c5 */ /* 0x000fcc0000000000 */
[----:B------:R-:W-:Y:S01]  /*d620*/  HGMMA.64x16x16.F32.BF16 R40, gdesc[UR12], R40, gsb0 ;  /* 0x002000000c2879f0 */ /* 0x000fe20008001828 */
[C---:B------:R-:W-:Y:S02]  /*d630*/  ISETP.GT.AND P1, PT, R0.reuse, RZ, PT ;  /* 0x000000ff0000720c */ /* 0x040fe40003f24270 */
[C---:B------:R-:W-:Y:S02]  /*d640*/  ISETP.GT.AND P2, PT, R0.reuse, 0x1, PT ;  /* 0x000000010000780c */ /* 0x040fe40003f44270 */
[----:B------:R-:W-:Y:S02]  /*d650*/  ISETP.GT.AND P3, PT, R0, 0x8, PT ;  /* 0x000000080000780c */ /* 0x000fe40003f64270 */
[----:B------:R-:W-:Y:S02]  /*d660*/  FSEL R19, R88, -INF , P1 ;  /* 0xff80000058137808 */ /* 0x000fe40000800000 */
[----:B------:R-:W-:Y:S02]  /*d670*/  FSEL R89, R89, -INF , P2 ;  /* 0xff80000059597808 */ /* 0x000fe40001000000 */
[----:B------:R-:W-:-:S02]  /*d680*/  ISETP.GT.AND P1, PT, R0, 0x9, PT ;  /* 0x000000090000780c */ /* 0x000fc40003f24270 */
[----:B------:R-:W-:Y:S02]  /*d690*/  FSEL R99, R92, -INF , P3 ;  /* 0xff8000005c637808 */ /* 0x000fe40001800000 */
[----:B------:R-:W-:Y:S02]  /*d6a0*/  FMNMX.FTZ R16, R19, R89, !PT ;  /* 0x0000005913107209 */ /* 0x000fe40007810000 */
[C---:B------:R-:W-:Y:S02]  /*d6b0*/  ISETP.GT.AND P2, PT, R0.reuse, 0x10, PT ;  /* 0x000000100000780c */ /* 0x040fe40003f44270 */
[----:B------:R-:W-:Y:S02]  /*d6c0*/  FSEL R93, R93, -INF , P1 ;  /* 0xff8000005d5d7808 */ /* 0x000fe40000800000 */
[----:B------:R-:W-:Y:S02]  /*d6d0*/  FMNMX.FTZ R16, R99, R16, !PT ;  /* 0x0000001063107209 */ /* 0x000fe40007810000 */
[----:B------:R-:W-:-:S02]  /*d6e0*/  ISETP.GT.AND P1, PT, R0, 0x11, PT ;  /* 0x000000110000780c */ /* 0x000fc40003f24270 */
[----:B------:R-:W-:Y:S02]  /*d6f0*/  FSEL R101, R80, -INF , P2 ;  /* 0xff80000050657808 */ /* 0x000fe40001000000 */
[----:B------:R-:W-:Y:S02]  /*d700*/  FMNMX.FTZ R16, R93, R16, !PT ;  /* 0x000000105d107209 */ /* 0x000fe40007810000 */
[----:B------:R-:W-:Y:S02]  /*d710*/  FSEL R81, R81, -INF , P1 ;  /* 0xff80000051517808 */ /* 0x000fe40000800000 */
[----:B------:R-:W-:Y:S01]  /*d720*/  FMNMX.FTZ R16, R101, R16, !PT ;  /* 0x0000001065107209 */ /* 0x000fe20007810000 */
[----:B------:R-:W-:-:S03]  /*d730*/  IMAD.MOV.U32 R17, RZ, RZ, -0x7fffffe0 ;  /* 0x80000020ff117424 */ /* 0x000fc600078e00ff */
[----:B------:R-:W-:Y:S01]  /*d740*/  FMNMX.FTZ R18, R81, R16, !PT ;  /* 0x0000001051127209 */ /* 0x000fe20007810000 */
[----:B------:R-:W-:Y:S01]  /*d750*/  VIADD R16, R14, 0x642 ;  /* 0x000006420e107836 */ /* 0x000fe20000000000 */
[----:B------:R-:W-:Y:S02]  /*d760*/  R2UR UR7, R17 ;  /* 0x00000000110772ca */ /* 0x000fe400000e0000 */
[----:B------:R-:W-:Y:S02]  /*d770*/  R2UR UR4, R4 ;  /* 0x00000000040472ca */ /* 0x000fe400000e0000 */
[----:B------:R-:W-:Y:S02]  /*d780*/  R2UR UR6, R16 ;  /* 0x00000000100672ca */ /* 0x000fe400000e0000 */
[----:B------:R-:W-:Y:S01]  /*d790*/  R2UR UR5, R5 ;  /* 0x00000000050572ca */ /* 0x000fe200000e0000 */
[----:B------:R-:W-:Y:S02]  /*d7a0*/  WARPGROUP.DEPBAR.LE gsb0, 0x0 ;  /* 0x00008000000079c5 */ /* 0x000fe40000010000 */
[----:B------:R-:W-:Y:S01]  /*d7b0*/  WARPGROUP.ARRIVE ;  /* 0x00000000000079c5 */ /* 0x000fe20000000000 */
[----:B------:R-:W-:-:S09]  /*d7c0*/  ISETP.GT.AND P2, PT, R0, 0x18, PT ;  /* 0x000000180000780c */ /* 0x000fd20003f44270 */
[----:B------:R-:W-:Y:S01]  /*d7d0*/  HGMMA.64x16x16.F32.BF16 R32, gdesc[UR4], R32, gsb0 ;  /* 0x00200000042079f0 */ /* 0x000fe20008001820 */
[C---:B------:R-:W-:Y:S02]  /*d7e0*/  ISETP.GT.AND P3, PT, R0.reuse, 0x19, PT ;  /* 0x000000190000780c */ /* 0x040fe40003f64270 */
[C---:B------:R-:W-:Y:S02]  /*d7f0*/  ISETP.GT.AND P1, PT, R0.reuse, 0x20, PT ;  /* 0x000000200000780c */ /* 0x040fe40003f24270 */
[----:B------:R-:W-:Y:S01]  /*d800*/  ISETP.GT.AND P4, PT, R0, 0x21, PT ;  /* 0x000000210000780c */ /* 0x000fe20003f84270 */
[----:B------:R-:W-:Y:S01]  /*d810*/  IMAD.MOV.U32 R15, RZ, RZ, -0x7fffffe0 ;  /* 0x80000020ff0f7424 */ /* 0x000fe200078e00ff */
[----:B------:R-:W-:Y:S01]  /*d820*/  FSEL R103, R84, -INF , P2 ;  /* 0xff80000054677808 */ /* 0x000fe20001000000 */
[----:B------:R-:W-:Y:S01]  /*d830*/  VIADD R14, R14, 0x682 ;  /* 0x000006820e0e7836 */ /* 0x000fe20000000000 */
[----:B------:R-:W-:Y:S01]  /*d840*/  FSEL R85, R85, -INF , P3 ;  /* 0xff80000055557808 */ /* 0x000fe20001800000 */
[----:B------:R-:W-:Y:S01]  /*d850*/  ULDC UR4, c[0x0][0x988] ;  /* 0x0002620000047ab9 */ /* 0x000fe20000000800 */
[----:B------:R-:W-:-:S02]  /*d860*/  FMNMX.FTZ R18, R103, R18, !PT ;  /* 0x0000001267127209 */ /* 0x000fc40007810000 */
        /* <DEDUP_REMOVED lines=17> */
[----:B------:R-:W-:-:S02]  /*d980*/  R2UR UR11, R15 ;  /* 0x000000000f0b72ca */ /* 0x000fc400000e0000 */
[----:B------:R-:W-:Y:S02]  /*d990*/  ISETP.GT.AND P1, PT, R0, 0x39, PT ;  /* 0x000000390000780c */ /* 0x000fe40003f24270 */
[----:B------:R-:W-:Y:S02]  /*d9a0*/  FSEL R15, R68, -INF , P2 ;  /* 0xff800000440f7808 */ /* 0x000fe40001000000 */
[----:B------:R-:W-:Y:S02]  /*d9b0*/  FMNMX.FTZ R18, R65, R18, !PT ;  /* 0x0000001241127209 */ /* 0x000fe40007810000 */
[----:B------:R-:W-:Y:S02]  /*d9c0*/  ISETP.GT.AND P2, PT, R0, 0x40, PT ;  /* 0x000000400000780c */ /* 0x000fe40003f44270 */
[----:B------:R-:W-:Y:S02]  /*d9d0*/  FSEL R69, R69, -INF , P1 ;  /* 0xff80000045457808 */ /* 0x000fe40000800000 */
[----:B------:R-:W-:-:S02]  /*d9e0*/  FMNMX.FTZ R18, R15, R18, !PT ;  /* 0x000000120f127209 */ /* 0x000fc40007810000 */
[----:B------:R-:W-:Y:S02]  /*d9f0*/  R2UR UR10, R14 ;  /* 0x000000000e0a72ca */ /* 0x000fe400000e0000 */
[----:B------:R-:W-:Y:S02]  /*da00*/  R2UR UR8, R4 ;  /* 0x00000000040872ca */ /* 0x000fe400000e0000 */
[----:B------:R-:W-:Y:S02]  /*da10*/  R2UR UR9, R5 ;  /* 0x00000000050972ca */ /* 0x000fe400000e0000 */
[----:B------:R-:W-:Y:S02]  /*da20*/  ISETP.GT.AND P1, PT, R0, 0x41, PT ;  /* 0x000000410000780c */ /* 0x000fe40003f24270 */
[----:B------:R-:W-:Y:S02]  /*da30*/  FSEL R109, R56, -INF , P2 ;  /* 0xff800000386d7808 */ /* 0x000fe40001000000 */
[----:B------:R-:W-:Y:S01]  /*da40*/  FMNMX.FTZ R18, R69, R18, !PT ;  /* 0x0000001245127209 */ /* 0x000fe20007810000 */
[----:B------:R-:W-:-:S02]  /*da50*/  WARPGROUP.DEPBAR.LE gsb0, 0x0 ;  /* 0x00008000000079c5 */ /* 0x000fc40000010000 */
[C---:B------:R-:W-:Y:S02]  /*da60*/  ISETP.GT.AND P2, PT, R0.reuse, 0x48, PT ;  /* 0x000000480000780c */ /* 0x040fe40003f44270 */
[----:B------:R-:W-:Y:S02]  /*da70*/  FSEL R57, R57, -INF , P1 ;  /* 0xff80000039397808 */ /* 0x000fe40000800000 */
[----:B------:R-:W-:Y:S01]  /*da80*/  FMNMX.FTZ R18, R109, R18, !PT ;  /* 0x000000126d127209 */ /* 0x000fe20007810000 */
[----:B------:R-:W-:Y:S01]  /*da90*/  WARPGROUP.ARRIVE ;  /* 0x00000000000079c5 */ /* 0x000fe20000000000 */
[----:B------:R-:W-:Y:S02]  /*daa0*/  ISETP.GT.AND P1, PT, R0, 0x49, PT ;  /* 0x000000490000780c */ /* 0x000fe40003f24270 */
[----:B------:R-:W-:Y:S02]  /*dab0*/  FSEL R111, R60, -INF , P2 ;  /* 0xff8000003c6f7808 */ /* 0x000fe40001000000 */
[----:B------:R-:W-:Y:S01]  /*dac0*/  FMNMX.FTZ R18, R57, R18, !PT ;  /* 0x0000001239127209 */ /* 0x000fe20007810000 */
[----:B------:R-:W-:Y:S01]  /*dad0*/  HGMMA.64x16x16.F32.BF16 R24, gdesc[UR8], R24, gsb0 ;  /* 0x00200000081879f0 */ /* 0x000fe20008001818 */
        /* <DEDUP_REMOVED lines=38> */
[----:B------:R-:W-:Y:S01]  /*dd40*/  FMNMX.FTZ R18, R123, R18, !PT ;  /* 0x000000127b127209 */ /* 0x000fe20007810000 */
[----:B------:R-:W-:Y:S02]  /*dd50*/  WARPGROUP.DEPBAR.LE gsb0, 0x0 ;  /* 0x00008000000079c5 */ /* 0x000fe40000010000 */
        /* <DEDUP_REMOVED lines=9> */
[----:B------:R-:W-:-:S02]  /*ddf0*/  FSEL R29, R29, -INF , P1 ;  /* 0xff8000001d1d7808 */ /* 0x000fc40000800000 */
[----:B------:R-:W-:-:S04]  /*de00*/  FMNMX.FTZ R18, R127, R18, !PT ;  /* 0x000000127f127209 */ /* 0x000fc80007810000 */
[----:B------:R-:W-:-:S05]  /*de10*/  FMNMX.FTZ R24, R29, R18, !PT ;  /* 0x000000121d187209 */ /* 0x000fca0007810000 */
[----:B------:R-:W0:Y:S02]  /*de20*/  SHFL.BFLY PT, R129, R24, 0x2, 0x1f ;  /* 0x0c401f0018817f89 */ /* 0x000e2400000e0000 */
[----:B0-----:R-:W-:-:S05]  /*de30*/  FMNMX.FTZ R129, R24, R129, !PT ;  /* 0x0000008118817209 */ /* 0x001fca0007810000 */
[----:B------:R-:W0:Y:S01]  /*de40*/  SHFL.BFLY PT, R14, R129, 0x1, 0x1f ;  /* 0x0c201f00810e7f89 */ /* 0x000e2200000e0000 */
[----:B------:R-:W-:Y:S01]  /*de50*/  IMAD.U32 R0, RZ, RZ, UR4 ;  /* 0x00000004ff007e24 */ /* 0x000fe2000f8e00ff */
[----:B------:R-:W-:-:S04]  /*de60*/  IADD3 R97, R97, 0x8, R96 ;  /* 0x0000000861617810 */ /* 0x000fc80007ffe060 */
[----:B------:R-:W-:-:S04]  /*de70*/  VIMNMX R20, R20, R97, PT ;  /* 0x0000006114147248 */ /* 0x000fc80003fe0100 */
[----:B------:R-:W-:Y:S02]  /*de80*/  ISETP.GT.AND P2, PT, R20, 0x1, PT ;  /* 0x000000011400780c */ /* 0x000fe40003f44270 */
[----:B0-----:R-:W-:-:S04]  /*de90*/  FMNMX.FTZ R14, R129, R14, !PT ;  /* 0x0000000e810e7209 */ /* 0x001fc80007810000 */
[C---:B------:R-:W-:Y:S01]  /*dea0*/  FSETP.NEU.FTZ.AND P1, PT, R14.reuse, -INF , PT ;  /* 0xff8000000e00780b */ /* 0x040fe20003f3d000 */
[----:B------:R-:W-:-:S05]  /*deb0*/  FMUL.FTZ R16, R14, R0 ;  /* 0x000000000e107220 */ /* 0x000fca0000410000 */
[----:B------:R-:W-:Y:S02]  /*dec0*/  FSEL R16, R16, RZ, P1 ;  /* 0x000000ff10107208 */ /* 0x000fe40000800000 */
[----:B------:R-:W-:-:S03]  /*ded0*/  ISETP.GT.AND P1, PT, R20, RZ, PT ;  /* 0x000000ff1400720c */ /* 0x000fc60003f24270 */
[-CC-:B------:R-:W-:Y:S01]  /*dee0*/  FFMA.FTZ R18, R19, R0.reuse, -R16.reuse ;  /* 0x0000000013127223 */ /* 0x180fe20000010810 */
[-CC-:B------:R-:W-:Y:S01]  /*def0*/  FFMA.FTZ R19, R89, R0.reuse, -R16.reuse ;  /* 0x0000000059137223 */ /* 0x180fe20000010810 */
[----:B------:R-:W-:Y:S01]  /*df00*/  FFMA.FTZ R89, R93, R0, -R16 ;  /* 0x000000005d597223 */ /* 0x000fe20000010810 */
[----:B------:R-:W-:Y:S02]  /*df10*/  ISETP.GT.AND P3, PT, R20, 0x8, PT ;  /* 0x000000081400780c */ /* 0x000fe40003f64270 */
[----:B------:R-:W-:Y:S02]  /*df20*/  FSEL R93, R90, -INF , P1 ;  /* 0xff8000005a5d7808 */ /* 0x000fe40000800000 */
[----:B------:R-:W-:Y:S02]  /*df30*/  FSEL R91, R91, -INF , P2 ;  /* 0xff8000005b5b7808 */ /* 0x000fe40001000000 */
[----:B------:R-:W-:Y:S02]  /*df40*/  ISETP.GT.AND P1, PT, R20, 0x9, PT ;  /* 0x000000091400780c */ /* 0x000fe40003f24270 */
[----:B------:R-:W-:-:S02]  /*df50*/  FSEL R97, R94, -INF , P3 ;  /* 0xff8000005e617808 */ /* 0x000fc40001800000 */
[----:B------:R-:W-:Y:S02]  /*df60*/  FMNMX.FTZ R32, R93, R91, !PT ;  /* 0x0000005b5d207209 */ /* 0x000fe40007810000 */
[----:B------:R-:W-:Y:S02]  /*df70*/  FSEL R95, R95, -INF , P1 ;  /* 0xff8000005f5f7808 */ /* 0x000fe40000800000 */
[C---:B------:R-:W-:Y:S02]  /*df80*/  ISETP.GT.AND P1, PT, R20.reuse, 0x10, PT ;  /* 0x000000101400780c */ /* 0x040fe40003f24270 */
[----:B------:R-:W-:Y:S01]  /*df90*/  FMNMX.FTZ R32, R97, R32, !PT ;  /* 0x0000002061207209 */ /* 0x000fe20007810000 */
[----:B------:R-:W-:Y:S01]  /*dfa0*/  FFMA.FTZ R24, R99, R0, -R16 ;  /* 0x0000000063187223 */ /* 0x000fe20000010810 */
[----:B------:R-:W-:Y:S02]  /*dfb0*/  ISETP.GT.AND P2, PT, R20, 0x11, PT ;  /* 0x000000111400780c */ /* 0x000fe40003f44270 */
[----:B------:R-:W-:-:S02]  /*dfc0*/  FSEL R99, R82, -INF , P1 ;  /* 0xff80000052637808 */ /* 0x000fc40000800000 */
[----:B------:R-:W-:Y:S01]  /*dfd0*/  FMNMX.FTZ R36, R95, R32, !PT ;  /* 0x000000205f247209 */ /* 0x000fe20007810000 */
[--C-:B------:R-:W-:Y:S01]  /*dfe0*/  FFMA.FTZ R28, R101, R0, -R16.reuse ;  /* 0x00000000651c7223 */ /* 0x100fe20000010810 */
[C---:B------:R-:W-:Y:S02]  /*dff0*/  ISETP.GT.AND P1, PT, R20.reuse, 0x18, PT ;  /* 0x000000181400780c */ /* 0x040fe40003f24270 */
[----:B------:R-:W-:Y:S02]  /*e000*/  FSEL R101, R83, -INF , P2 ;  /* 0xff80000053657808 */ /* 0x000fe40001000000 */
[----:B------:R-:W-:Y:S01]  /*e010*/  FMNMX.FTZ R36, R99, R36, !PT ;  /* 0x0000002463247209 */ /* 0x000fe20007810000 */
[----:B------:R-:W-:Y:S01]  /*e020*/  FFMA.FTZ R40, R103, R0, -R16 ;  /* 0x0000000067287223 */ /* 0x000fe20000010810 */
[----:B------:R-:W-:Y:S02]  /*e030*/  ISETP.GT.AND P2, PT, R20, 0x19, PT ;  /* 0x000000191400780c */ /* 0x000fe40003f44270 */
[----:B------:R-:W-:-:S02]  /*e040*/  FSEL R103, R86, -INF , P1 ;  /* 0xff80000056677808 */ /* 0x000fc40000800000 */
[----:B------:R-:W-:Y:S02]  /*e050*/  FMNMX.FTZ R36, R101, R36, !PT ;  /* 0x0000002465247209 */ /* 0x000fe40007810000 */
[----:B------:R-:W-:Y:S02]  /*e060*/  FSEL R87, R87, -INF , P2 ;  /* 0xff80000057577808 */ /* 0x000fe40001000000 */
[C---:B------:R-:W-:Y:S02]  /*e070*/  ISETP.GT.AND P1, PT, R20.reuse, 0x20, PT ;  /* 0x000000201400780c */ /* 0x040fe40003f24270 */
[----:B------:R-:W-:Y:S01]  /*e080*/  FMNMX.FTZ R36, R103, R36, !PT ;  /* 0x0000002467247209 */ /* 0x000fe20007810000 */
[----:B------:R0:W-:Y:S01]  /*e090*/  MUFU.EX2 R32, R40 ;  /* 0x0000002800207308 */ /* 0x0001e20000000800 */
[----:B------:R-:W-:Y:S01]  /*e0a0*/  FFMA.FTZ R83, R85, R0, -R16 ;  /* 0x0000000055537223 */ /* 0x000fe20000010810 */
[----:B------:R-:W-:Y:S02]  /*e0b0*/  ISETP.GT.AND P2, PT, R20, 0x21, PT ;  /* 0x000000211400780c */ /* 0x000fe40003f44270 */
[----:B------:R-:W-:-:S02]  /*e0c0*/  FSEL R85, R74, -INF , P1 ;  /* 0xff8000004a557808 */ /* 0x000fc40000800000 */
[----:B0-----:R-:W-:Y:S02]  /*e0d0*/  FMNMX.FTZ R40, R87, R36, !PT ;  /* 0x0000002457287209 */ /* 0x001fe40007810000 */
        /* <DEDUP_REMOVED lines=11> */
[----:B------:R-:W-:Y:S02]  /*e190*/  ISETP.GT.AND P2, PT, R20, 0x31, PT ;  /* 0x000000311400780c */ /* 0x000fe40003f44270 */
[----:B------:R-:W-:Y:S01]  /*e1a0*/  FSEL R129, R66, -INF , P1 ;  /* 0xff80000042817808 */ /* 0x000fe20000800000 */
[----:B------:R-:W-:Y:S01]  /*e1b0*/  FFMA.FTZ R48, R17, R0, -R16 ;  /* 0x0000000011307223 */ /* 0x000fe20000010810 */
[----:B------:R-:W-:-:S02]  /*e1c0*/  ISETP.GT.AND P1, PT, R20, 0x38, PT ;  /* 0x000000381400780c */ /* 0x000fc40003f24270 */
[----:B0-----:R-:W-:Y:S02]  /*e1d0*/  FMNMX.FTZ R44, R79, R40, !PT ;  /* 0x000000284f2c7209 */ /* 0x001fe40007810000 */
[----:B------:R-:W-:Y:S02]  /*e1e0*/  FSEL R17, R67, -INF , P2 ;  /* 0xff80000043117808 */ /* 0x000fe40001000000 */
[----:B------:R-:W-:Y:S02]  /*e1f0*/  FMNMX.FTZ R44, R129, R44, !PT ;  /* 0x0000002c812c7209 */ /* 0x000fe40007810000 */
[----:B------:R-:W-:Y:S02]  /*e200*/  ISETP.GT.AND P2, PT, R20, 0x39, PT ;  /* 0x000000391400780c */ /* 0x000fe40003f44270 */
[----:B------:R-:W-:Y:S02]  /*e210*/  FSEL R131, R70, -INF , P1 ;  /* 0xff80000046837808 */ /* 0x000fe40000800000 */
[----:B------:R-:W-:-:S02]  /*e220*/  FMNMX.FTZ R44, R17, R44, !PT ;  /* 0x0000002c112c7209 */ /* 0x000fc40007810000 */
[----:B------:R-:W-:Y:S02]  /*e230*/  FSEL R71, R71, -INF , P2 ;  /* 0xff80000047477808 */ /* 0x000fe40001000000 */
[C---:B------:R-:W-:Y:S02]  /*e240*/  ISETP.GT.AND P1, PT, R20.reuse, 0x40, PT ;  /* 0x000000401400780c */ /* 0x040fe40003f24270 */
[----:B------:R-:W-:Y:S01]  /*e250*/  FMNMX.FTZ R44, R131, R44, !PT ;  /* 0x0000002c832c7209 */ /* 0x000fe20007810000 */
[----:B------:R0:W-:Y:S01]  /*e260*/  MUFU.EX2 R40, R48 ;  /* 0x0000003000287308 */ /* 0x0001e20000000800 */
[-CC-:B------:R-:W-:Y:S01]  /*e270*/  FFMA.FTZ R67, R77, R0.reuse, -R16.reuse ;  /* 0x000000004d437223 */ /* 0x180fe20000010810 */
[----:B------:R-:W-:Y:S02]  /*e280*/  ISETP.GT.AND P2, PT, R20, 0x41, PT ;  /* 0x000000411400780c */ /* 0x000fe40003f44270 */
[----:B------:R-:W-:Y:S01]  /*e290*/  FSEL R77, R58, -INF , P1 ;  /* 0xff8000003a4d7808 */ /* 0x000fe20000800000 */
[----:B------:R-:W-:Y:S01]  /*e2a0*/  FFMA.FTZ R52, R107, R0, -R16 ;  /* 0x000000006b347223 */ /* 0x000fe20000010810 */
[----:B0-----:R-:W-:-:S02]  /*e2b0*/  FMNMX.FTZ R48, R71, R44, !PT ;  /* 0x0000002c47307209 */ /* 0x001fc40007810000 */
[C---:B------:R-:W-:Y:S02]  /*e2c0*/  ISETP.GT.AND P1, PT, R20.reuse, 0x48, PT ;  /* 0x000000481400780c */ /* 0x040fe40003f24270 */
        /* <DEDUP_REMOVED lines=8> */
[----:B------:R-:W-:Y:S01]  /*e350*/  FFMA.FTZ R59, R65, R0, -R16 ;  /* 0x00000000413b7223 */ /* 0x000fe20000010810 */
[----:B------:R-:W-:Y:S02]  /*e360*/  ISETP.GT.AND P2, PT, R20, 0x51, PT ;  /* 0x000000511400780c */ /* 0x000fe40003f44270 */
[----:B------:R-:W-:Y:S02]  /*e370*/  FSEL R65, R50, -INF , P1 ;  /* 0xff80000032417808 */ /* 0x000fe40000800000 */
[----:B------:R-:W-:-:S02]  /*e380*/  FMNMX.FTZ R48, R63, R48, !PT ;  /* 0x000000303f307209 */ /* 0x000fc40007810000 */
        /* <DEDUP_REMOVED lines=10> */
[----:B------:R-:W-:Y:S02]  /*e430*/  ISETP.GT.AND P2, PT, R20, 0x61, PT ;  /* 0x000000611400780c */ /* 0x000fe40003f44270 */
[----:B------:R-:W-:Y:S01]  /*e440*/  FMNMX.FTZ R50, R55, R50, !PT ;  /* 0x0000003237327209 */ /* 0x000fe20007810000 */
[-CC-:B0-----:R-:W-:Y:S01]  /*e450*/  FFMA.FTZ R52, R69, R0.reuse, -R16.reuse ;  /* 0x0000000045347223 */ /* 0x181fe20000010810 */
[----:B------:R-:W-:Y:S01]  /*e460*/  FSEL R69, R42, -INF , P1 ;  /* 0xff8000002a457808 */ /* 0x000fe20000800000 */
[----:B------:R-:W-:Y:S01]  /*e470*/  FFMA.FTZ R42, R109, R0, -R16 ;  /* 0x000000006d2a7223 */ /* 0x000fe20000010810 */
[----:B------:R-:W-:-:S02]  /*e480*/  ISETP.GT.AND P1, PT, R20, 0x68, PT ;  /* 0x000000681400780c */ /* 0x000fc40003f24270 */
[----:B------:R-:W-:Y:S02]  /*e490*/  FSEL R109, R43, -INF , P2 ;  /* 0xff8000002b6d7808 */ /* 0x000fe40001000000 */
[----:B------:R-:W-:Y:S02]  /*e4a0*/  FMNMX.FTZ R50, R69, R50, !PT ;  /* 0x0000003245327209 */ /* 0x000fe40007810000 */
[----:B------:R-:W-:Y:S02]  /*e4b0*/  ISETP.GT.AND P2, PT, R20, 0x69, PT ;  /* 0x000000691400780c */ /* 0x000fe40003f44270 */
[----:B------:R-:W-:Y:S02]  /*e4c0*/  FSEL R137, R46, -INF , P1 ;  /* 0xff8000002e897808 */ /* 0x000fe40000800000 */
[----:B------:R-:W-:Y:S02]  /*e4d0*/  FMNMX.FTZ R50, R109, R50, !PT ;  /* 0x000000326d327209 */ /* 0x000fe40007810000 */
[----:B------:R-:W-:-:S02]  /*e4e0*/  FSEL R139, R47, -INF , P2 ;  /* 0xff8000002f8b7808 */ /* 0x000fc40001000000 */
[C---:B------:R-:W-:Y:S02]  /*e4f0*/  ISETP.GT.AND P1, PT, R20.reuse, 0x70, PT ;  /* 0x000000701400780c */ /* 0x040fe40003f24270 */
[----:B------:R-:W-:Y:S02]  /*e500*/  FMNMX.FTZ R50, R137, R50, !PT ;  /* 0x0000003289327209 */ /* 0x000fe40007810000 */
[----:B------:R-:W-:Y:S02]  /*e510*/  ISETP.GT.AND P2, PT, R20, 0x71, PT ;  /* 0x000000711400780c */ /* 0x000fe40003f44270 */
[----:B------:R-:W-:Y:S02]  /*e520*/  FSEL R141, R34, -INF , P1 ;  /* 0xff800000228d7808 */ /* 0x000fe40000800000 */
[----:B------:R-:W-:Y:S01]  /*e530*/  FMNMX.FTZ R50, R139, R50, !PT ;  /* 0x000000328b327209 */ /* 0x000fe20007810000 */
[----:B------:R-:W-:Y:S01]  /*e540*/  FFMA.FTZ R34, R111, R0, -R16 ;  /* 0x000000006f227223 */ /* 0x000fe20000010810 */
[----:B------:R-:W-:-:S02]  /*e550*/  ISETP.GT.AND P1, PT, R20, 0x78, PT ;  /* 0x000000781400780c */ /* 0x000fc40003f24270 */
[----:B------:R-:W-:Y:S02]  /*e560*/  FSEL R111, R35, -INF , P2 ;  /* 0xff800000236f7808 */ /* 0x000fe40001000000 */
[----:B------:R-:W-:Y:S02]  /*e570*/  FMNMX.FTZ R50, R141, R50, !PT ;  /* 0x000000328d327209 */ /* 0x000fe40007810000 */
[----:B------:R-:W-:Y:S02]  /*e580*/  ISETP.GT.AND P2, PT, R20, 0x79, PT ;  /* 0x000000791400780c */ /* 0x000fe40003f44270 */
[----:B------:R-:W-:Y:S02]  /*e590*/  FSEL R143, R38, -INF , P1 ;  /* 0xff800000268f7808 */ /* 0x000fe40000800000 */
[----:B------:R-:W-:Y:S01]  /*e5a0*/  FMNMX.FTZ R50, R111, R50, !PT ;  /* 0x000000326f327209 */ /* 0x000fe20007810000 */
[----:B------:R-:W-:Y:S01]  /*e5b0*/  FFMA.FTZ R35, R61, R0, -R16 ;  /* 0x000000003d237223 */ /* 0x000fe20000010810 */
[----:B------:R-:W-:-:S02]  /*e5c0*/  FSEL R61, R39, -INF , P2 ;  /* 0xff800000273d7808 */ /* 0x000fc40001000000 */
[C---:B------:R-:W-:Y:S02]  /*e5d0*/  ISETP.GT.AND P1, PT, R20.reuse, 0x80, PT ;  /* 0x000000801400780c */ /* 0x040fe40003f24270 */
[----:B------:R-:W-:Y:S02]  /*e5e0*/  FMNMX.FTZ R50, R143, R50, !PT ;  /* 0x000000328f327209 */ /* 0x000fe40007810000 */
[----:B------:R-:W-:Y:S02]  /*e5f0*/  ISETP.GT.AND P2, PT, R20, 0x81, PT ;  /* 0x000000811400780c */ /* 0x000fe40003f44270 */
[----:B------:R-:W-:Y:S02]  /*e600*/  FSEL R149, R26, -INF , P1 ;  /* 0xff8000001a957808 */ /* 0x000fe40000800000 */
[----:B------:R-:W-:Y:S02]  /*e610*/  FMNMX.FTZ R50, R61, R50, !PT ;  /* 0x000000323d327209 */ /* 0x000fe40007810000 */
[----:B------:R-:W-:-:S02]  /*e620*/  ISETP.GT.AND P1, PT, R20, 0x88, PT ;  /* 0x000000881400780c */ /* 0x000fc40003f24270 */
[----:B------:R-:W-:Y:S02]  /*e630*/  FSEL R27, R27, -INF , P2 ;  /* 0xff8000001b1b7808 */ /* 0x000fe40001000000 */
[----:B------:R-:W-:Y:S01]  /*e640*/  FMNMX.FTZ R50, R149, R50, !PT ;  /* 0x0000003295327209 */ /* 0x000fe20007810000 */
[----:B------:R-:W-:Y:S01]  /*e650*/  FFMA.FTZ R38, R113, R0, -R16 ;  /* 0x0000000071267223 */ /* 0x000fe20000010810 */
[----:B------:R-:W-:Y:S02]  /*e660*/  ISETP.GT.AND P2, PT, R20, 0x89, PT ;  /* 0x000000891400780c */ /* 0x000fe40003f44270 */
[----:B------:R-:W-:Y:S02]  /*e670*/  FSEL R113, R30, -INF , P1 ;  /* 0xff8000001e717808 */ /* 0x000fe40000800000 */
[----:B------:R-:W-:Y:S02]  /*e680*/  FMNMX.FTZ R50, R27, R50, !PT ;  /* 0x000000321b327209 */ /* 0x000fe40007810000 */
[----:B------:R-:W-:-:S02]  /*e690*/  FSEL R31, R31, -INF , P2 ;  /* 0xff8000001f1f7808 */ /* 0x000fc40001000000 */
[----:B------:R-:W-:Y:S01]  /*e6a0*/  FMNMX.FTZ R50, R113, R50, !PT ;  /* 0x0000003271327209 */ /* 0x000fe20007810000 */
[----:B------:R-:W-:-:S03]  /*e6b0*/  FFMA.FTZ R43, R57, R0, -R16 ;  /* 0x00000000392b7223 */ /* 0x000fc60000010810 */
[----:B------:R-:W-:Y:S01]  /*e6c0*/  FMNMX.FTZ R50, R31, R50, !PT ;  /* 0x000000321f327209 */ /* 0x000fe20007810000 */
[----:B------:R-:W-:-:S04]  /*e6d0*/  FFMA.FTZ R57, R49, R0, -R16 ;  /* 0x0000000031397223 */ /* 0x000fc80000010810 */
[----:B------:R-:W0:Y:S01]  /*e6e0*/  SHFL.BFLY PT, R49, R50, 0x2, 0x1f ;  /* 0x0c401f0032317f89 */ /* 0x000e2200000e0000 */
[----:B------:R1:W-:Y:S01]  /*e6f0*/  MUFU.EX2 R48, R52 ;  /* 0x0000003400307308 */ /* 0x0003e20000000800 */
[----:B------:R-:W2:Y:S01]  /*e700*/  S2R R106, SR_TID.X ;  /* 0x00000000006a7919 */ /* 0x000ea20000002100 */
[----:B-1----:R-:W-:Y:S01]  /*e710*/  FFMA.FTZ R52, R53, R0, -R16 ;  /* 0x0000000035347223 */ /* 0x002fe20000010810 */
[----:B0-----:R-:W-:-:S05]  /*e720*/  FMNMX.FTZ R26, R50, R49, !PT ;  /* 0x00000031321a7209 */ /* 0x001fca0007810000 */
[----:B------:R-:W0:Y:S01]  /*e730*/  SHFL.BFLY PT, R53, R26, 0x1, 0x1f ;  /* 0x0c201f001a357f89 */ /* 0x000e2200000e0000 */
[-CC-:B------:R-:W-:Y:S01]  /*e740*/  FFMA.FTZ R54, R41, R0.reuse, -R16.reuse ;  /* 0x0000000029367223 */ /* 0x180fe20000010810 */
[-CC-:B------:R-:W-:Y:S01]  /*e750*/  FFMA.FTZ R56, R45, R0.reuse, -R16.reuse ;  /* 0x000000002d387223 */ /* 0x180fe20000010810 */
[----:B------:R-:W-:Y:S01]  /*e760*/  FFMA.FTZ R60, R37, R0, -R16 ;  /* 0x00000000253c7223 */ /* 0x000fe20000010810 */
[----:B--2---:R-:W-:Y:S02]  /*e770*/  LOP3.LUT R106, R106, 0x7f, RZ, 0xc0, !PT ;  /* 0x0000007f6a6a7812 */ /* 0x004fe400078ec0ff */
[----:B0-----:R-:W-:-:S04]  /*e780*/  FMNMX.FTZ R20, R26, R53, !PT ;  /* 0x000000351a147209 */ /* 0x001fc80007810000 */
[C---:B------:R-:W-:Y:S01]  /*e790*/  FSETP.NEU.FTZ.AND P1, PT, R20.reuse, -INF , PT ;  /* 0xff8000001400780b */ /* 0x040fe20003f3d000 */
[----:B------:R-:W-:-:S05]  /*e7a0*/  FMUL.FTZ R26, R20, R0 ;  /* 0x00000000141a7220 */ /* 0x000fca0000410000 */
[----:B------:R-:W-:Y:S01]  /*e7b0*/  FSEL R26, R26, RZ, P1 ;  /* 0x000000ff1a1a7208 */ /* 0x000fe20000800000 */
[----:B------:R-:W-:Y:S01]  /*e7c0*/  FFMA.FTZ R81, R81, R0, -R16 ;  /* 0x0000000051517223 */ /* 0x000fe20000010810 */
[----:B------:R-:W-:-:S03]  /*e7d0*/  ISETP.NE.AND P1, PT, R106, RZ, PT ;  /* 0x000000ff6a00720c */ /* 0x000fc60003f25270 */
[-CC-:B------:R-:W-:Y:S01]  /*e7e0*/  FFMA.FTZ R78, R93, R0.reuse, -R26.reuse ;  /* 0x000000005d4e7223 */ /* 0x180fe2000001081a */
[-C--:B------:R-:W-:Y:S01]  /*e7f0*/  FFMA.FTZ R93, R91, R0.reuse, -R26 ;  /* 0x000000005b5d7223 */ /* 0x080fe2000001081a */
        /* <DEDUP_REMOVED lines=11> */
[-C--:B------:R-:W-:Y:S01]  /*e8b0*/  FFMA.FTZ R46, R29, R0.reuse, -R16 ;  /* 0x000000001d2e7223 */ /* 0x080fe20000010810 */
[----:B------:R-:W-:Y:S01]  /*e8c0*/  IMAD.IADD R16, R100, 0x1, -R102 ;  /* 0x0000000164107824 */ /* 0x000fe200078e0a66 */
[----:B------:R-:W-:Y:S01]  /*e8d0*/  MUFU.EX2 R18, R18 ;  /* 0x0000001200127308 */ /* 0x000fe20000000800 */
[-CC-:B------:R-:W-:Y:S01]  /*e8e0*/  FFMA.FTZ R80, R97, R0.reuse, -R26.reuse ;  /* 0x0000000061507223 */ /* 0x180fe2000001081a */
[----:B------:R-:W-:Y:S01]  /*e8f0*/  FFMA.FTZ R95, R95, R0, -R26 ;  /* 0x000000005f5f7223 */ /* 0x000fe2000001081a */
[----:B------:R-:W-:-:S05]  /*e900*/  IMAD R16, R98, 0xc0, R16 ;  /* 0x000000c062107824 */ /* 0x000fca00078e0210 */
[----:B------:R-:W0:Y:S01]  /*e910*/  MUFU.EX2 R19, R19 ;  /* 0x0000001300137308 */ /* 0x000e220000000800 */
[----:B------:R-:W-:Y:S01]  /*e920*/  FFMA.FTZ R74, R17, R0, -R26 ;  /* 0x00000000114a7223 */ /* 0x000fe2000001081a */
[----:B------:R-:W-:-:S06]  /*e930*/  IMAD.HI R17, R16, 0x38e38e39, RZ ;  /* 0x38e38e3910117827 */ /* 0x000fcc00078e02ff */
[----:B------:R-:W-:Y:S01]  /*e940*/  MUFU.EX2 R78, R78 ;  /* 0x0000004e004e7308 */ /* 0x000fe20000000800 */
[----:B------:R-:W-:-:S07]  /*e950*/  FFMA.FTZ R68, R99, R0, -R26 ;  /* 0x0000000063447223 */ /* 0x000fce000001081a */
[----:B------:R-:W1:Y:S01]  /*e960*/  MUFU.EX2 R93, R93 ;  /* 0x0000005d005d7308 */ /* 0x000e620000000800 */
[----:B------:R-:W-:-:S07]  /*e970*/  @!P1 VIADD R21, R21, 0x31c40 ;  /* 0x00031c4015159836 */ /* 0x000fce0000000000 */
[----:B------:R-:W2:Y:S01]  /*e980*/  MUFU.EX2 R24, R24 ;  /* 0x0000001800187308 */ /* 0x000ea20000000800 */
[----:B------:R-:W-:Y:S01]  /*e990*/  FFMA.FTZ R91, R101, R0, -R26 ;  /* 0x00000000655b7223 */ /* 0x000fe2000001081a */
[----:B------:R-:W-:-:S06]  /*e9a0*/  SHF.R.U32.HI R76, RZ, 0x1f, R17 ;  /* 0x0000001fff4c7819 */ /* 0x000fcc0000011611 */
[----:B------:R-:W3:Y:S01]  /*e9b0*/  MUFU.EX2 R80, R80 ;  /* 0x0000005000507308 */ /* 0x000ee20000000800 */
[----:B------:R-:W-:-:S07]  /*e9c0*/  @!P1 PRMT R16, RZ, 0x654, R21 ;  /* 0x00000654ff109816 */ /* 0x000fce0000000015 */
[----:B------:R-:W4:Y:S01]  /*e9d0*/  MUFU.EX2 R89, R89 ;  /* 0x0000005900597308 */ /* 0x000f220000000800 */
[----:B------:R-:W-:Y:S01]  /*e9e0*/  FFMA.FTZ R66, R103, R0, -R26 ;  /* 0x0000000067427223 */ /* 0x000fe2000001081a */
[----:B------:R-:W-:-:S06]  /*e9f0*/  LEA.HI.SX32 R21, R17, R76, 0x1b ;  /* 0x0000004c11157211 */ /* 0x000fcc00078fdaff */
[----:B------:R-:W4:Y:S01]  /*ea00*/  MUFU.EX2 R95, R95 ;  /* 0x0000005f005f7308 */ /* 0x000f220000000800 */
[----:B0-----:R-:W-:Y:S01]  /*ea10*/  FADD.FTZ R17, R18, R19 ;  /* 0x0000001312117221 */ /* 0x001fe20000010000 */
[----:B------:R-:W-:-:S06]  /*ea20*/  FFMA.FTZ R33, R77, R0, -R26 ;  /* 0x000000004d217223 */ /* 0x000fcc000001081a */
[----:B------:R-:W0:Y:S01]  /*ea30*/  MUFU.EX2 R28, R28 ;  /* 0x0000001c001c7308 */ /* 0x000e220000000800 */
[----:B-1----:R-:W-:Y:S01]  /*ea40*/  FADD.FTZ R77, R78, R93 ;  /* 0x0000005d4e4d7221 */ /* 0x002fe20000010000 */
[----:B------:R-:W-:-:S06]  /*ea50*/  FFMA.FTZ R87, R87, R0, -R26 ;  /* 0x0000000057577223 */ /* 0x000fcc000001081a */
[----:B------:R-:W1:Y:S01]  /*ea60*/  MUFU.EX2 R68, R68 ;  /* 0x0000004400447308 */ /* 0x000e620000000800 */
[----:B--2---:R-:W-:-:S07]  /*ea70*/  FADD.FTZ R82, R24, R17 ;  /* 0x0000001118527221 */ /* 0x004fce0000010000 */
[----:B------:R-:W2:Y:S01]  /*ea80*/  MUFU.EX2 R81, R81 ;  /* 0x0000005100517308 */ /* 0x000ea20000000800 */
[----:B---3--:R-:W-:-:S07]  /*ea90*/  FADD.FTZ R84, R80, R77 ;  /* 0x0000004d50547221 */ /* 0x008fce0000010000 */
[----:B------:R-:W3:Y:S01]  /*eaa0*/  MUFU.EX2 R91, R91 ;  /* 0x0000005b005b7308 */ /* 0x000ee20000000800 */
[-C--:B------:R-:W-:Y:S01]  /*eab0*/  FFMA.FTZ R70, R75, R0.reuse, -R26 ;  /* 0x000000004b467223 */ /* 0x080fe2000001081a */
[----:B----4-:R-:W-:Y:S01]  /*eac0*/  FADD.FTZ R77, R89, R82 ;  /* 0x00000052594d7221 */ /* 0x010fe20000010000 */
[----:B------:R-:W-:Y:S01]  /*ead0*/  FFMA.FTZ R75, R79, R0, -R26 ;  /* 0x000000004f4b7223 */ /* 0x000fe2000001081a */
[----:B------:R4:W-:Y:S04]  /*eae0*/  @!P1 SYNCS.ARRIVE.TRANS64.RED.A1T0 RZ, [R16+URZ], RZ ;  /* 0x000000ff10ff99a7 */ /* 0x0009e8000810043f */
[----:B------:R-:W3:Y:S01]  /*eaf0*/  MUFU.EX2 R66, R66 ;  /* 0x0000004200427308 */ /* 0x000ee20000000800 */
[----:B------:R-:W-:Y:S01]  /*eb00*/  FADD.FTZ R79, R95, R84 ;  /* 0x000000545f4f7221 */ /* 0x000fe20000010000 */
[----:B----4-:R-:W-:-:S06]  /*eb10*/  F2FP.BF16.F32.PACK_AB R16, R19, R18 ;  /* 0x000000121310723e */ /* 0x010fcc00000010ff */
[----:B------:R4:W-:Y:S01]  /*eb20*/  MUFU.EX2 R53, R25 ;  /* 0x0000001900357308 */ /* 0x0009e20000000800 */
[----:B------:R-:W-:Y:S01]  /*eb30*/  F2FP.BF16.F32.PACK_AB R18, R89, R24 ;  /* 0x000000185912723e */ /* 0x000fe200000010ff */
[----:B0-----:R-:W-:-:S06]  /*eb40*/  FADD.FTZ R24, R28, R77 ;  /* 0x0000004d1c187221 */ /* 0x001fcc0000010000 */
[----:B------:R-:W0:Y:S01]  /*eb50*/  MUFU.EX2 R83, R83 ;  /* 0x0000005300537308 */ /* 0x000e220000000800 */
[--C-:B----4-:R-:W-:Y:S01]  /*eb60*/  FFMA.FTZ R25, R85, R0, -R26.reuse ;  /* 0x0000000055197223 */ /* 0x110fe2000001081a */
[----:B------:R-:W-:Y:S01]  /*eb70*/  F2FP.BF16.F32.PACK_AB R17, R93, R78 ;  /* 0x0000004e5d11723e */ /* 0x000fe200000010ff */
[----:B------:R-:W-:-:S05]  /*eb80*/  FFMA.FTZ R78, R55, R0, -R26 ;  /* 0x00000000374e7223 */ /* 0x000fca000001081a */
[----:B------:R-:W4:Y:S01]  /*eb90*/  MUFU.EX2 R87, R87 ;  /* 0x0000005700577308 */ /* 0x000f220000000800 */
[----:B-1----:R-:W-:Y:S01]  /*eba0*/  FADD.FTZ R82, R68, R79 ;  /* 0x0000004f44527221 */ /* 0x002fe20000010000 */
[-CC-:B------:R-:W-:Y:S01]  /*ebb0*/  FFMA.FTZ R30, R105, R0.reuse, -R26.reuse ;  /* 0x00000000691e7223 */ /* 0x180fe2000001081a */
[----:B------:R-:W-:Y:S01]  /*ebc0*/  FFMA.FTZ R55, R69, R0, -R26 ;  /* 0x0000000045377223 */ /* 0x000fe2000001081a */
[----:B--2---:R-:W-:-:S04]  /*ebd0*/  FADD.FTZ R69, R81, R24 ;  /* 0x0000001851457221 */ /* 0x004fc80000010000 */
[----:B------:R-:W1:Y:S01]  /*ebe0*/  MUFU.EX2 R25, R25 ;  /* 0x0000001900197308 */ /* 0x000e620000000800 */
[----:B---3--:R-:W-:Y:S01]  /*ebf0*/  FADD.FTZ R77, R91, R82 ;  /* 0x000000525b4d7221 */ /* 0x008fe20000010000 */
[----:B------:R-:W-:-:S06]  /*ec00*/  FADD.FTZ R24, R32, R69 ;  /* 0x0000004520187221 */ /* 0x000fcc0000010000 */
[----:B------:R-:W2:Y:S01]  /*ec10*/  MUFU.EX2 R73, R73 ;  /* 0x0000004900497308 */ /* 0x000ea20000000800 */
[----:B------:R-:W-:Y:S01]  /*ec20*/  FADD.FTZ R82, R66, R77 ;  /* 0x0000004d42527221 */ /* 0x000fe20000010000 */
[----:B------:R-:W-:-:S06]  /*ec30*/  FFMA.FTZ R29, R129, R0, -R26 ;  /* 0x00000000811d7223 */ /* 0x000fcc000001081a */
[----:B------:R-:W3:Y:S01]  /*ec40*/  MUFU.EX2 R70, R70 ;  /* 0x0000004600467308 */ /* 0x000ee20000000800 */
[----:B0-----:R-:W-:Y:S01]  /*ec50*/  FADD.FTZ R69, R83, R24 ;  /* 0x0000001853457221 */ /* 0x001fe20000010000 */
[----:B----4-:R-:W-:-:S06]  /*ec60*/  FADD.FTZ R82, R87, R82 ;  /* 0x0000005257527221 */ /* 0x010fcc0000010000 */
[----:B------:R-:W0:Y:S01]  /*ec70*/  MUFU.EX2 R30, R30 ;  /* 0x0000001e001e7308 */ /* 0x000e220000000800 */
[----:B------:R-:W-:-:S07]  /*ec80*/  FADD.FTZ R24, R36, R69 ;  /* 0x0000004524187221 */ /* 0x000fce0000010000 */
[----:B------:R-:W4:Y:S01]  /*ec90*/  MUFU.EX2 R67, R67 ;  /* 0x0000004300437308 */ /* 0x000f220000000800 */
[----:B-1----:R-:W-:Y:S01]  /*eca0*/  FADD.FTZ R69, R25, R82 ;  /* 0x0000005219457221 */ /* 0x002fe20000010000 */
[----:B------:R-:W-:-:S06]  /*ecb0*/  FFMA.FTZ R64, R131, R0, -R26 ;  /* 0x0000000083407223 */ /* 0x000fcc000001081a */
[----:B------:R-:W1:Y:S01]  /*ecc0*/  MUFU.EX2 R75, R75 ;  /* 0x0000004b004b7308 */ /* 0x000e620000000800 */
[----:B--2---:R-:W-:Y:S01]  /*ecd0*/  FADD.FTZ R85, R73, R24 ;  /* 0x0000001849557221 */ /* 0x004fe20000010000 */
[----:B---3--:R-:W-:-:S06]  /*ece0*/  FADD.FTZ R69, R70, R69 ;  /* 0x0000004546457221 */ /* 0x008fcc0000010000 */
[----:B------:R-:W2:Y:S01]  /*ecf0*/  MUFU.EX2 R29, R29 ;  /* 0x0000001d001d7308 */ /* 0x000ea20000000800 */
[----:B------:R-:W-:Y:S01]  /*ed00*/  FFMA.FTZ R71, R71, R0, -R26 ;  /* 0x0000000047477223 */ /* 0x000fe2000001081a */
[----:B------:R-:W-:-:S06]  /*ed10*/  FADD.FTZ R24, R40, R85 ;  /* 0x0000005528187221 */ /* 0x000fcc0000010000 */
[----:B------:R-:W3:Y:S01]  /*ed20*/  MUFU.EX2 R59, R59 ;  /* 0x0000003b003b7308 */ /* 0x000ee20000000800 */
[----:B------:R-:W-:Y:S01]  /*ed30*/  FFMA.FTZ R77, R61, R0, -R26 ;  /* 0x000000003d4d7223 */ /* 0x000fe2000001081a */
[----:B0-----:R-:W-:-:S06]  /*ed40*/  FADD.FTZ R82, R30, R69 ;  /* 0x000000451e527221 */ /* 0x001fcc0000010000 */
[----:B------:R-:W0:Y:S01]  /*ed50*/  MUFU.EX2 R74, R74 ;  /* 0x0000004a004a7308 */ /* 0x000e220000000800 */
[----:B------:R-:W-:Y:S01]  /*ed60*/  FFMA.FTZ R61, R27, R0, -R26 ;  /* 0x000000001b3d7223 */ /* 0x000fe2000001081a */
[----:B----4-:R-:W-:-:S06]  /*ed70*/  FADD.FTZ R27, R67, R24 ;  /* 0x00000018431b7221 */ /* 0x010fcc0000010000 */
[----:B------:R-:W4:Y:S01]  /*ed80*/  MUFU.EX2 R15, R15 ;  /* 0x0000000f000f7308 */ /* 0x000f220000000800 */
[----:B-1----:R-:W-:Y:S01]  /*ed90*/  FADD.FTZ R82, R75, R82 ;  /* 0x000000524b527221 */ /* 0x002fe20000010000 */
[----:B------:R-:W-:-:S06]  /*eda0*/  FFMA.FTZ R72, R107, R0, -R26 ;  /* 0x000000006b487223 */ /* 0x000fcc000001081a */
[----:B------:R-:W1:Y:S01]  /*edb0*/  MUFU.EX2 R64, R64 ;  /* 0x0000004000407308 */ /* 0x000e620000000800 */
[----:B------:R-:W-:Y:S01]  /*edc0*/  FADD.FTZ R24, R44, R27 ;  /* 0x0000001b2c187221 */ /* 0x000fe20000010000 */
[----:B--2---:R-:W-:-:S06]  /*edd0*/  FADD.FTZ R27, R29, R82 ;  /* 0x000000521d1b7221 */ /* 0x004fcc0000010000 */
[----:B------:R-:W2:Y:S01]  /*ede0*/  MUFU.EX2 R71, R71 ;  /* 0x0000004700477308 */ /* 0x000ea20000000800 */
[----:B------:R-:W-:Y:S01]  /*edf0*/  FFMA.FTZ R62, R133, R0, -R26 ;  /* 0x00000000853e7223 */ /* 0x000fe2000001081a */
[----:B---3--:R-:W-:-:S06]  /*ee00*/  FADD.FTZ R24, R59, R24 ;  /* 0x000000183b187221 */ /* 0x008fcc0000010000 */
[----:B------:R-:W3:Y:S01]  /*ee10*/  MUFU.EX2 R42, R42 ;  /* 0x0000002a002a7308 */ /* 0x000ee20000000800 */
[----:B0-----:R-:W-:Y:S01]  /*ee20*/  FADD.FTZ R27, R74, R27 ;  /* 0x0000001b4a1b7221 */ /* 0x001fe20000010000 */
[----:B------:R-:W-:-:S06]  /*ee30*/  FFMA.FTZ R63, R63, R0, -R26 ;  /* 0x000000003f3f7223 */ /* 0x000fcc000001081a */
[----:B------:R-:W0:Y:S01]  /*ee40*/  MUFU.EX2 R33, R33 ;  /* 0x0000002100217308 */ /* 0x000e220000000800 */
[----:B------:R-:W-:Y:S01]  /*ee50*/  F2FP.BF16.F32.PACK_AB R19, R95, R80 ;  /* 0x000000505f13723e */ /* 0x000fe200000010ff */
[----:B------:R-:W-:Y:S01]  /*ee60*/  FFMA.FTZ R69, R31, R0, -R26 ;  /* 0x000000001f457223 */ /* 0x000fe2000001081a */
[----:B----4-:R-:W-:-:S05]  /*ee70*/  FADD.FTZ R31, R15, R24 ;  /* 0x000000180f1f7221 */ /* 0x010fca0000010000 */
[----:B------:R-:W4:Y:S01]  /*ee80*/  MUFU.EX2 R43, R43 ;  /* 0x0000002b002b7308 */ /* 0x000f220000000800 */
[-CC-:B------:R-:W-:Y:S01]  /*ee90*/  FFMA.FTZ R65, R65, R0.reuse, -R26.reuse ;  /* 0x0000000041417223 */ /* 0x180fe2000001081a */
[-CC-:B------:R-:W-:Y:S01]  /*eea0*/  FFMA.FTZ R76, R135, R0.reuse, -R26.reuse ;  /* 0x00000000874c7223 */ /* 0x180fe2000001081a */
[-CC-:B------:R-:W-:Y:S01]  /*eeb0*/  FFMA.FTZ R51, R51, R0.reuse, -R26.reuse ;  /* 0x0000000033337223 */ /* 0x180fe2000001081a */
[----:B------:R-:W-:-:S04]  /*eec0*/  FFMA.FTZ R80, R109, R0, -R26 ;  /* 0x000000006d507223 */ /* 0x000fc8000001081a */
[----:B------:R-:W4:Y:S01]  /*eed0*/  MUFU.EX2 R72, R72 ;  /* 0x0000004800487308 */ /* 0x000f220000000800 */
[-CC-:B------:R-:W-:Y:S01]  /*eee0*/  FFMA.FTZ R79, R137, R0.reuse, -R26.reuse ;  /* 0x00000000894f7223 */ /* 0x180fe2000001081a */
[-CC-:B------:R-:W-:Y:S01]  /*eef0*/  FFMA.FTZ R139, R139, R0.reuse, -R26.reuse ;  /* 0x000000008b8b7223 */ /* 0x180fe2000001081a */
[-CC-:B------:R-:W-:Y:S01]  /*ef00*/  FFMA.FTZ R141, R141, R0.reuse, -R26.reuse ;  /* 0x000000008d8d7223 */ /* 0x180fe2000001081a */
[-CC-:B------:R-:W-:Y:S01]  /*ef10*/  FFMA.FTZ R111, R111, R0.reuse, -R26.reuse ;  /* 0x000000006f6f7223 */ /* 0x180fe2000001081a */
[-CC-:B------:R-:W-:Y:S01]  /*ef20*/  FFMA.FTZ R143, R143, R0.reuse, -R26.reuse ;  /* 0x000000008f8f7223 */ /* 0x180fe2000001081a */
[-CC-:B------:R-:W-:Y:S02]  /*ef30*/  FFMA.FTZ R149, R149, R0.reuse, -R26.reuse ;  /* 0x0000000095957223 */ /* 0x180fe4000001081a */
[----:B------:R-:W4:Y:S01]  /*ef40*/  MUFU.EX2 R34, R34 ;  /* 0x0000002200227308 */ /* 0x000f220000000800 */
[----:B------:R-:W-:Y:S01]  /*ef50*/  FFMA.FTZ R113, R113, R0, -R26 ;  /* 0x0000000071717223 */ /* 0x000fe2000001081a */
[----:B-1----:R-:W-:Y:S01]  /*ef60*/  FADD.FTZ R26, R64, R27 ;  /* 0x0000001b401a7221 */ /* 0x002fe20000010000 */
[----:B------:R1:W-:Y:S01]  /*ef70*/  STSM.16.M88.4 [R23+0x24300], R16 ;  /* 0x0243001017007844 */ /* 0x0003e20000000200 */
[----:B------:R-:W-:-:S04]  /*ef80*/  FADD.FTZ R31, R48, R31 ;  /* 0x0000001f301f7221 */ /* 0x000fc80000010000 */
[----:B------:R-:W4:Y:S08]  /*ef90*/  MUFU.EX2 R62, R62 ;  /* 0x0000003e003e7308 */ /* 0x000f300000000800 */
[----:B------:R-:W4:Y:S01]  /*efa0*/  MUFU.EX2 R35, R35 ;  /* 0x0000002300237308 */ /* 0x000f220000000800 */
[----:B-1----:R-:W-:Y:S01]  /*efb0*/  F2FP.BF16.F32.PACK_AB R16, R81, R28 ;  /* 0x0000001c5110723e */ /* 0x002fe200000010ff */
[----:B--2---:R-:W-:Y:S01]  /*efc0*/  FADD.FTZ R28, R71, R26 ;  /* 0x0000001a471c7221 */ /* 0x004fe20000010000 */
[----:B------:R-:W-:-:S05]  /*efd0*/  F2FP.BF16.F32.PACK_AB R18, R83, R32 ;  /* 0x000000205312723e */ /* 0x000fca00000010ff */
[----:B------:R-:W1:Y:S01]  /*efe0*/  MUFU.EX2 R63, R63 ;  /* 0x0000003f003f7308 */ /* 0x000e620000000800 */
[----:B---3--:R-:W-:Y:S01]  /*eff0*/  FADD.FTZ R32, R42, R31 ;  /* 0x0000001f2a207221 */ /* 0x008fe20000010000 */
[----:B0-----:R-:W-:Y:S01]  /*f000*/  FADD.FTZ R31, R33, R28 ;  /* 0x0000001c211f7221 */ /* 0x001fe20000010000 */
[----:B------:R-:W-:-:S05]  /*f010*/  F2FP.BF16.F32.PACK_AB R26, R67, R40 ;  /* 0x00000028431a723e */ /* 0x000fca00000010ff */
[----:B------:R-:W0:Y:S01]  /*f020*/  MUFU.EX2 R38, R38 ;  /* 0x0000002600267308 */ /* 0x000e220000000800 */
[----:B----4-:R-:W-:Y:S01]  /*f030*/  FADD.FTZ R67, R43, R32 ;  /* 0x000000202b437221 */ /* 0x010fe20000010000 */
[----:B------:R-:W-:-:S06]  /*f040*/  FADD.FTZ R31, R72, R31 ;  /* 0x0000001f481f7221 */ /* 0x000fcc0000010000 */
[----:B------:R-:W2:Y:S01]  /*f050*/  MUFU.EX2 R65, R65 ;  /* 0x0000004100417308 */ /* 0x000ea20000000800 */
[----:B------:R-:W-:-:S07]  /*f060*/  FADD.FTZ R32, R34, R67 ;  /* 0x0000004322207221 */ /* 0x000fce0000010000 */
[----:B------:R-:W3:Y:S01]  /*f070*/  MUFU.EX2 R57, R57 ;  /* 0x0000003900397308 */ /* 0x000ee20000000800 */
[----:B------:R-:W-:Y:S01]  /*f080*/  F2FP.BF16.F32.PACK_AB R27, R75, R30 ;  /* 0x0000001e4b1b723e */ /* 0x000fe200000010ff */
[----:B------:R-:W-:-:S06]  /*f090*/  FADD.FTZ R40, R62, R31 ;  /* 0x0000001f3e287221 */ /* 0x000fcc0000010000 */
[----:B------:R-:W4:Y:S01]  /*f0a0*/  MUFU.EX2 R76, R76 ;  /* 0x0000004c004c7308 */ /* 0x000f220000000800 */
[----:B------:R-:W-:Y:S01]  /*f0b0*/  F2FP.BF16.F32.PACK_AB R30, R48, R15 ;  /* 0x0000000f301e723e */ /* 0x000fe200000010ff */
[----:B------:R-:W-:-:S06]  /*f0c0*/  FADD.FTZ R15, R35, R32 ;  /* 0x00000020230f7221 */ /* 0x000fcc0000010000 */
[----:B------:R-:W4:Y:S01]  /*f0d0*/  MUFU.EX2 R39, R39 ;  /* 0x0000002700277308 */ /* 0x000f220000000800 */
[----:B-1----:R-:W-:-:S07]  /*f0e0*/  FADD.FTZ R40, R63, R40 ;  /* 0x000000283f287221 */ /* 0x002fce0000010000 */
[----:B------:R-:W1:Y:S01]  /*f0f0*/  MUFU.EX2 R51, R51 ;  /* 0x0000003300337308 */ /* 0x000e620000000800 */
[----:B0-----:R-:W-:Y:S01]  /*f100*/  FADD.FTZ R32, R38, R15 ;  /* 0x0000000f26207221 */ /* 0x001fe20000010000 */
[----:B--2---:R-:W-:-:S06]  /*f110*/  FADD.FTZ R15, R65, R40 ;  /* 0x00000028410f7221 */ /* 0x004fcc0000010000 */
[----:B------:R-:W0:Y:S01]  /*f120*/  MUFU.EX2 R52, R52 ;  /* 0x0000003400347308 */ /* 0x000e220000000800 */
[----:B---3--:R-:W-:-:S07]  /*f130*/  FADD.FTZ R32, R57, R32 ;  /* 0x0000002039207221 */ /* 0x008fce0000010000 */
[----:B------:R-:W2:Y:S01]  /*f140*/  MUFU.EX2 R78, R78 ;  /* 0x0000004e004e7308 */ /* 0x000ea20000000800 */
[----:B------:R-:W-:Y:S01]  /*f150*/  F2FP.BF16.F32.PACK_AB R28, R59, R44 ;  /* 0x0000002c3b1c723e */ /* 0x000fe200000010ff */
[----:B----4-:R-:W-:-:S06]  /*f160*/  FADD.FTZ R44, R76, R15 ;  /* 0x0000000f4c2c7221 */ /* 0x010fcc0000010000 */
[----:B------:R-:W3:Y:S01]  /*f170*/  MUFU.EX2 R47, R47 ;  /* 0x0000002f002f7308 */ /* 0x000ee20000000800 */
[----:B------:R-:W-:-:S07]  /*f180*/  F2FP.BF16.F32.PACK_AB R17, R91, R68 ;  /* 0x000000445b11723e */ /* 0x000fce00000010ff */
[----:B------:R-:W4:Y:S01]  /*f190*/  MUFU.EX2 R55, R55 ;  /* 0x0000003700377308 */ /* 0x000f220000000800 */
[----:B------:R-:W-:Y:S01]  /*f1a0*/  F2FP.BF16.F32.PACK_AB R19, R87, R66 ;  /* 0x000000425713723e */ /* 0x000fe200000010ff */
[----:B------:R-:W-:Y:S01]  /*f1b0*/  FADD.FTZ R15, R39, R32 ;  /* 0x00000020270f7221 */ /* 0x000fe20000010000 */
[----:B------:R-:W-:-:S05]  /*f1c0*/  F2FP.BF16.F32.PACK_AB R32, R43, R42 ;  /* 0x0000002a2b20723e */ /* 0x000fca00000010ff */
[----:B------:R-:W4:Y:S01]  /*f1d0*/  MUFU.EX2 R54, R54 ;  /* 0x0000003600367308 */ /* 0x000f220000000800 */
[----:B-1----:R-:W-:-:S07]  /*f1e0*/  FADD.FTZ R43, R51, R44 ;  /* 0x0000002c332b7221 */ /* 0x002fce0000010000 */
[----:B------:R-:W1:Y:S01]  /*f1f0*/  MUFU.EX2 R80, R80 ;  /* 0x0000005000507308 */ /* 0x000e620000000800 */
[----:B------:R0:W-:Y:S07]  /*f200*/  STSM.16.M88.4 [R23+0x25b00], R16 ;  /* 0x025b001017007844 */ /* 0x0001ee0000000200 */
[----:B------:R-:W1:Y:S08]  /*f210*/  MUFU.EX2 R41, R41 ;  /* 0x0000002900297308 */ /* 0x000e700000000800 */
[----:B------:R-:W1:Y:S01]  /*f220*/  MUFU.EX2 R79, R79 ;  /* 0x0000004f004f7308 */ /* 0x000e620000000800 */
[----:B0-----:R-:W-:Y:S01]  /*f230*/  FADD.FTZ R16, R52, R15 ;  /* 0x0000000f34107221 */ /* 0x001fe20000010000 */
[----:B--2---:R-:W-:-:S06]  /*f240*/  FADD.FTZ R18, R78, R43 ;  /* 0x0000002b4e127221 */ /* 0x004fcc0000010000 */
[----:B------:R-:W0:Y:S01]  /*f250*/  MUFU.EX2 R56, R56 ;  /* 0x0000003800387308 */ /* 0x000e220000000800 */
[----:B---3--:R-:W-:Y:S01]  /*f260*/  FADD.FTZ R15, R47, R16 ;  /* 0x000000102f0f7221 */ /* 0x008fe20000010000 */
[----:B----4-:R-:W-:-:S06]  /*f270*/  FADD.FTZ R17, R55, R18 ;  /* 0x0000001237117221 */ /* 0x010fcc0000010000 */
[----:B------:R-:W2:Y:S01]  /*f280*/  MUFU.EX2 R68, R139 ;  /* 0x0000008b00447308 */ /* 0x000ea20000000800 */
[----:B------:R-:W-:Y:S01]  /*f290*/  F2FP.BF16.F32.PACK_AB R24, R73, R36 ;  /* 0x000000244918723e */ /* 0x000fe200000010ff */
[----:B------:R-:W-:-:S06]  /*f2a0*/  FADD.FTZ R16, R54, R15 ;  /* 0x0000000f36107221 */ /* 0x000fcc0000010000 */
[----:B------:R-:W3:Y:S01]  /*f2b0*/  MUFU.EX2 R45, R45 ;  /* 0x0000002d002d7308 */ /* 0x000ee20000000800 */
[----:B-1----:R-:W-:-:S07]  /*f2c0*/  FADD.FTZ R18, R80, R17 ;  /* 0x0000001150127221 */ /* 0x002fce0000010000 */
[----:B------:R-:W1:Y:S01]  /*f2d0*/  MUFU.EX2 R141, R141 ;  /* 0x0000008d008d7308 */ /* 0x000e620000000800 */
[----:B------:R-:W-:Y:S01]  /*f2e0*/  FADD.FTZ R15, R41, R16 ;  /* 0x00000010290f7221 */ /* 0x000fe20000010000 */
[----:B------:R-:W-:-:S06]  /*f2f0*/  FADD.FTZ R17, R79, R18 ;  /* 0x000000124f117221 */ /* 0x000fcc0000010000 */
[----:B------:R-:W4:Y:S08]  /*f300*/  MUFU.EX2 R58, R58 ;  /* 0x0000003a003a7308 */ /* 0x000f300000000800 */
[----:B------:R-:W4:Y:S01]  /*f310*/  MUFU.EX2 R36, R111 ;  /* 0x0000006f00247308 */ /* 0x000f220000000800 */
[----:B0-----:R-:W-:Y:S01]  /*f320*/  FADD.FTZ R16, R56, R15 ;  /* 0x0000000f38107221 */ /* 0x001fe20000010000 */
[----:B------:R-:W-:-:S06]  /*f330*/  F2FP.BF16.F32.PACK_AB R25, R70, R25 ;  /* 0x000000194619723e */ /* 0x000fcc00000010ff */
[----:B------:R-:W0:Y:S01]  /*f340*/  MUFU.EX2 R49, R49 ;  /* 0x0000003100317308 */ /* 0x000e220000000800 */
[----:B--2---:R-:W-:Y:S01]  /*f350*/  FADD.FTZ R18, R68, R17 ;  /* 0x0000001144127221 */ /* 0x004fe20000010000 */
[----:B------:R-:W-:-:S06]  /*f360*/  F2FP.BF16.F32.PACK_AB R29, R74, R29 ;  /* 0x0000001d4a1d723e */ /* 0x000fcc00000010ff */
[----:B------:R-:W2:Y:S01]  /*f370*/  MUFU.EX2 R143, R143 ;  /* 0x0000008f008f7308 */ /* 0x000ea20000000800 */
[----:B------:R-:W-:Y:S01]  /*f380*/  F2FP.BF16.F32.PACK_AB R31, R71, R64 ;  /* 0x00000040471f723e */ /* 0x000fe200000010ff */
[----:B---3--:R-:W-:-:S06]  /*f390*/  FADD.FTZ R15, R45, R16 ;  /* 0x000000102d0f7221 */ /* 0x008fcc0000010000 */
[----:B------:R-:W3:Y:S01]  /*f3a0*/  MUFU.EX2 R60, R60 ;  /* 0x0000003c003c7308 */ /* 0x000ee20000000800 */
[----:B-1----:R-:W-:Y:S01]  /*f3b0*/  FADD.FTZ R19, R141, R18 ;  /* 0x000000128d137221 */ /* 0x002fe20000010000 */
[----:B------:R1:W-:Y:S06]  /*f3c0*/  STSM.16.M88.4 [R23+0x27300], R24 ;  /* 0x0273001817007844 */ /* 0x0003ec0000000200 */
[----:B------:R-:W3:Y:S01]  /*f3d0*/  MUFU.EX2 R40, R77 ;  /* 0x0000004d00287308 */ /* 0x000ee20000000800 */
[----:B------:R0:W-:Y:S01]  /*f3e0*/  STSM.16.M88.4 [R23+0x28b00], R28 ;  /* 0x028b001c17007844 */ /* 0x0001e20000000200 */
[----:B----4-:R-:W-:-:S06]  /*f3f0*/  FADD.FTZ R18, R58, R15 ;  /* 0x0000000f3a127221 */ /* 0x010fcc0000010000 */
[----:B------:R-:W4:Y:S01]  /*f400*/  MUFU.EX2 R50, R50 ;  /* 0x0000003200327308 */ /* 0x000f220000000800 */
[----:B-1----:R-:W-:-:S07]  /*f410*/  F2FP.BF16.F32.PACK_AB R24, R57, R38 ;  /* 0x000000263918723e */ /* 0x002fce00000010ff */
[----:B------:R-:W1:Y:S01]  /*f420*/  MUFU.EX2 R149, R149 ;  /* 0x0000009500957308 */ /* 0x000e620000000800 */
[----:B0-----:R-:W-:Y:S01]  /*f430*/  FADD.FTZ R28, R36, R19 ;  /* 0x00000013241c7221 */ /* 0x001fe20000010000 */
[----:B------:R-:W-:Y:S01]  /*f440*/  FADD.FTZ R15, R49, R18 ;  /* 0x00000012310f7221 */ /* 0x000fe20000010000 */
[----:B------:R-:W-:-:S05]  /*f450*/  F2FP.BF16.F32.PACK_AB R34, R35, R34 ;  /* 0x000000222322723e */ /* 0x000fca00000010ff */
[----:B------:R-:W0:Y:S01]  /*f460*/  MUFU.EX2 R30, R61 ;  /* 0x0000003d001e7308 */ /* 0x000e220000000800 */
[----:B--2---:R-:W-:Y:S01]  /*f470*/  FADD.FTZ R29, R143, R28 ;  /* 0x0000001c8f1d7221 */ /* 0x004fe20000010000 */
[----:B------:R-:W-:Y:S02]  /*f480*/  F2FP.BF16.F32.PACK_AB R33, R72, R33 ;  /* 0x000000214821723e */ /* 0x000fe400000010ff */
[----:B------:R-:W-:-:S04]  /*f490*/  F2FP.BF16.F32.PACK_AB R35, R63, R62 ;  /* 0x0000003e3f23723e */ /* 0x000fc800000010ff */
[----:B------:R-:W-:Y:S01]  /*f4a0*/  MUFU.EX2 R37, R37 ;  /* 0x0000002500257308 */ /* 0x000fe20000000800 */
[----:B---3--:R-:W-:-:S07]  /*f4b0*/  FADD.FTZ R15, R60, R15 ;  /* 0x0000000f3c0f7221 */ /* 0x008fce0000010000 */
[----:B------:R-:W2:Y:S01]  /*f4c0*/  MUFU.EX2 R46, R46 ;  /* 0x0000002e002e7308 */ /* 0x000ea20000000800 */
[----:B------:R-:W-:-:S07]  /*f4d0*/  FADD.FTZ R28, R40, R29 ;  /* 0x0000001d281c7221 */ /* 0x000fce0000010000 */
[----:B------:R-:W-:Y:S08]  /*f4e0*/  MUFU.EX2 R113, R113 ;  /* 0x0000007100717308 */ /* 0x000ff00000000800 */
[----:B------:R-:W3:Y:S01]  /*f4f0*/  MUFU.EX2 R38, R69 ;  /* 0x0000004500267308 */ /* 0x000ee20000000800 */
[----:B------:R4:W-:Y:S01]  /*f500*/  STSM.16.M88.4 [R23+0x2a300], R32 ;  /* 0x02a3002017007844 */ /* 0x0009e20000000200 */
[----:B------:R-:W-:-:S02]  /*f510*/  F2FP.BF16.F32.PACK_AB R25, R76, R65 ;  /* 0x000000414c19723e */ /* 0x000fc400000010ff */
[----:B------:R-:W-:Y:S02]  /*f520*/  F2FP.BF16.F32.PACK_AB R26, R52, R39 ;  /* 0x00000027341a723e */ /* 0x000fe400000010ff */
[----:B------:R-:W-:Y:S02]  /*f530*/  F2FP.BF16.F32.PACK_AB R27, R78, R51 ;  /* 0x000000334e1b723e */ /* 0x000fe400000010ff */
[----:B------:R-:W-:Y:S02]  /*f540*/  F2FP.BF16.F32.PACK_AB R16, R54, R47 ;  /* 0x0000002f3610723e */ /* 0x000fe400000010ff */
[----:B------:R-:W-:Y:S01]  /*f550*/  F2FP.BF16.F32.PACK_AB R17, R80, R55 ;  /* 0x000000375011723e */ /* 0x000fe200000010ff */
[----:B----4-:R-:W-:Y:S01]  /*f560*/  FADD.FTZ R32, R50, R15 ;  /* 0x0000000f32207221 */ /* 0x010fe20000010000 */
[----:B-1----:R-:W-:Y:S01]  /*f570*/  FADD.FTZ R15, R149, R28 ;  /* 0x0000001c950f7221 */ /* 0x002fe20000010000 */
[----:B------:R-:W-:Y:S02]  /*f580*/  F2FP.BF16.F32.PACK_AB R18, R56, R41 ;  /* 0x000000293812723e */ /* 0x000fe400000010ff */
[----:B------:R-:W-:Y:S01]  /*f590*/  FADD.FTZ R32, R53, R32 ;  /* 0x0000002035207221 */ /* 0x000fe20000010000 */
[----:B0-----:R-:W-:Y:S01]  /*f5a0*/  FADD.FTZ R34, R30, R15 ;  /* 0x0000000f1e227221 */ /* 0x001fe20000010000 */
[----:B------:R-:W-:-:S02]  /*f5b0*/  F2FP.BF16.F32.PACK_AB R19, R68, R79 ;  /* 0x0000004f4413723e */ /* 0x000fc400000010ff */
[----:B------:R-:W-:Y:S02]  /*f5c0*/  F2FP.BF16.F32.PACK_AB R29, R30, R149 ;  /* 0x000000951e1d723e */ /* 0x000fe400000010ff */
[----:B--2---:R-:W-:Y:S01]  /*f5d0*/  F2FP.BF16.F32.PACK_AB R30, R46, R37 ;  /* 0x000000252e1e723e */ /* 0x004fe200000010ff */
[----:B------:R-:W-:Y:S01]  /*f5e0*/  FADD.FTZ R37, R37, R32 ;  /* 0x0000002025257221 */ /* 0x000fe20000010000 */
[----:B---3--:R-:W-:Y:S01]  /*f5f0*/  F2FP.BF16.F32.PACK_AB R31, R38, R113 ;  /* 0x00000071261f723e */ /* 0x008fe200000010ff */
[----:B------:R0:W-:Y:S01]  /*f600*/  STSM.16.M88.4 [R23+0x2bb00], R24 ;  /* 0x02bb001817007844 */ /* 0x0001e20000000200 */
[----:B------:R-:W-:Y:S01]  /*f610*/  FADD.FTZ R113, R113, R34 ;  /* 0x0000002271717221 */ /* 0x000fe20000010000 */
[----:B------:R-:W-:Y:S02]  /*f620*/  F2FP.BF16.F32.PACK_AB R28, R53, R50 ;  /* 0x00000032351c723e */ /* 0x000fe400000010ff */
[----:B------:R1:W-:Y:S01]  /*f630*/  STSM.16.M88.4 [R23+0x2d300], R16 ;  /* 0x02d3001017007844 */ /* 0x0003e20000000200 */
[----:B0-----:R-:W-:-:S02]  /*f640*/  F2FP.BF16.F32.PACK_AB R24, R58, R45 ;  /* 0x0000002d3a18723e */ /* 0x001fc400000010ff */
[----:B------:R-:W-:Y:S02]  /*f650*/  F2FP.BF16.F32.PACK_AB R25, R36, R141 ;  /* 0x0000008d2419723e */ /* 0x000fe400000010ff */
[----:B------:R-:W-:Y:S02]  /*f660*/  F2FP.BF16.F32.PACK_AB R26, R60, R49 ;  /* 0x000000313c1a723e */ /* 0x000fe400000010ff */
[----:B------:R-:W-:Y:S01]  /*f670*/  F2FP.BF16.F32.PACK_AB R27, R40, R143 ;  /* 0x0000008f281b723e */ /* 0x000fe200000010ff */
[----:B-1----:R-:W-:Y:S01]  /*f680*/  FADD.FTZ R17, R46, R37 ;  /* 0x000000252e117221 */ /* 0x002fe20000010000 */
[----:B------:R-:W-:-:S03]  /*f690*/  FADD.FTZ R16, R38, R113 ;  /* 0x0000007126107221 */ /* 0x000fc60000010000 */
[----:B------:R-:W-:Y:S04]  /*f6a0*/  STSM.16.M88.4 [R23+0x2eb00], R24 ;  /* 0x02eb001817007844 */ /* 0x000fe80000000200 */
[----:B------:R-:W-:Y:S04]  /*f6b0*/  STSM.16.M88.4 [R23+0x30300], R28 ;  /* 0x0303001c17007844 */ /* 0x000fe80000000200 */
[----:B------:R-:W-:Y:S01]  /*f6c0*/  STL [R1+0x18], R17 ;  /* 0x0000181101007387 */ /* 0x000fe20000100800 */
[----:B------:R0:W-:Y:S06]  /*f6d0*/  MEMBAR.ALL.CTA ;  /* 0x0000000000007992 */ /* 0x0001ec0000008000 */
[----:B0-----:R-:W0:Y:S04]  /*f6e0*/  FENCE.VIEW.ASYNC.S ;  /* 0x00000000000073c6 */ /* 0x001e280000000000 */
[----:B------:R1:W-:Y:S01]  /*f6f0*/  STL [R1+0x1c], R16 ;  /* 0x00001c1001007387 */ /* 0x0003e20000100800 */
[----:B------:R-:W-:Y:S01]  /*f700*/  VIADD R15, R104, 0xfffffffe ;  /* 0xfffffffe680f7836 */ /* 0x000fe20000000000 */
[----:B-1----:R-:W-:-:S05]  /*f710*/  VIMNMX R16, RZ, R21, !PT ;  /* 0x00000015ff107248 */ /* 0x002fca0007fe0100 */
[----:B------:R1:W-:Y:S01]  /*f720*/  STL [R1+0x44], R16 ;  /* 0x0000441001007387 */ /* 0x0003e20000100800 */
[----:B------:R-:W-:Y:S01]  /*f730*/  ISETP.GE.AND P2, PT, R15, R16, PT ;  /* 0x000000100f00720c */ /* 0x000fe20003f46270 */
[----:B------:R-:W-:-:S04]  /*f740*/  IMAD.MOV.U32 R71, RZ, RZ, RZ ;  /* 0x000000ffff477224 */ /* 0x000fc800078e00ff */
[--C-:B------:R-:W-:Y:S02]  /*f750*/  IMAD.MOV.U32 R70, RZ, RZ, R71.reuse ;  /* 0x000000ffff467224 */ /* 0x100fe400078e0047 */
[--C-:B------:R-:W-:Y:S02]  /*f760*/  IMAD.MOV.U32 R69, RZ, RZ, R71.reuse ;  /* 0x000000ffff457224 */ /* 0x100fe400078e0047 */
[--C-:B------:R-:W-:Y:S02]  /*f770*/  IMAD.MOV.U32 R68, RZ, RZ, R71.reuse ;  /* 0x000000ffff447224 */ /* 0x100fe400078e0047 */
[--C-:B------:R-:W-:Y:S02]  /*f780*/  IMAD.MOV.U32 R67, RZ, RZ, R71.reuse ;  /* 0x000000ffff437224 */ /* 0x100fe400078e0047 */
[--C-:B------:R-:W-:Y:S02]  /*f790*/  IMAD.MOV.U32 R66, RZ, RZ, R71.reuse ;  /* 0x000000ffff427224 */ /* 0x100fe400078e0047 */
[----:B------:R-:W-:-:S02]  /*f7a0*/  IMAD.MOV.U32 R65, RZ, RZ, R71 ;  /* 0x000000ffff417224 */ /* 0x000fc400078e0047 */
        /* <DEDUP_REMOVED lines=40> */
[----:B------:R-:W-:Y:S01]  /*fa30*/  IMAD.MOV.U32 R24, RZ, RZ, R71 ;  /* 0x000000ffff187224 */ /* 0x000fe200078e0047 */
[----:B0-----:R-:W-:Y:S01]  /*fa40*/  NOP ;  /* 0x0000000000007918 */ /* 0x001fe20000000000 */
[----:B-1----:R-:W-:Y:S05]  /*fa50*/  @!P2 BRA `(.L_x_1967) ;  /* 0x0000005000f8a947 */ /* 0x002fea0003800000 */
[----:B------:R0:W-:Y:S01]  /*fa60*/  STL [R1+0x14], R20 ;  /* 0x0000141401007387 */ /* 0x0001e20000100800 */
[----:B------:R-:W-:-:S03]  /*fa70*/  IMAD.MOV.U32 R149, RZ, RZ, R15 ;  /* 0x000000ffff957224 */ /* 0x000fc600078e000f */
[----:B------:R0:W-:Y:S04]  /*fa80*/  STL [R1+0xc], R14 ;  /* 0x00000c0e01007387 */ /* 0x0001e80000100800 */
[----:B------:R0:W5:Y:S01]  /*fa90*/  LDL.LU R16, [R1+0x20] ;  /* 0x0000200001107983 */ /* 0x0001620000300800 */
        /* <DEDUP_REMOVED lines=24> */
[----:B0-----:R-:W-:-:S07]  /*fc20*/  CS2R R24, SRZ ;  /* 0x0000000000187805 */ /* 0x001fce000001ff00 */
.L_x_1978:
        /* <DEDUP_REMOVED lines=12> */
.L_x_1969:
[----:B------:R-:W-:Y:S01]  /*fcf0*/  IMAD R0, R146, 0x8, R22 ;  /* 0x0000000892007824 */ /* 0x000fe200078e0216 */
[----:B------:R-:W-:-:S04]  /*fd00*/  SHF.L.U32 R17, R14, 0x1f, RZ ;  /* 0x0000001f0e117819 */ /* 0x000fc800000006ff */
[----:B------:R0:W1:Y:S01]  /*fd10*/  SYNCS.PHASECHK.TRANS64.TRYWAIT P3, [R0+URZ+0x31c30], R17 ;  /* 0x031c3011000075a7 */ /* 0x000062000806017f */
[----:B------:R-:W-:Y:S05]  /*fd20*/  @!P0 BRA `(.L_x_1970) ;  /* 0x0000000000048947 */ /* 0x000fea0003800000 */
[----:B------:R-:W-:Y:S01]  /*fd30*/  BPT.TRAP 0x1 ;  /* 0x000000040000795c */ /* 0x000fe20000300000 */
.L_x_1970:
[----:B------:R-:W-:Y:S04]  /*fd40*/  BSSY B0, `(.L_x_1968) ;  /* 0x0000004000007945 */ /* 0x000fe80003800000 */
[----:B-1----:R-:W-:Y:S05]  /*fd50*/  @P3 BRA `(.L_x_1971) ;  /* 0x0000000000083947 */ /* 0x002fea0003800000 */
[----:B------:R-:W1:Y:S02]  /*fd60*/  SYNCS.PHASECHK.TRANS64.TRYWAIT P3, [R0+URZ+0x31c30], R17 ;  /* 0x031c3011000075a7 */ /* 0x000e64000806017f */
[----:B-1----:R-:W-:Y:S05]  /*fd70*/  @!P3 BRA `(.L_x_1972) ;  /* 0x00000120002cb947 */ /* 0x002fea0003800000 */
.L_x_1971:
[----:B------:R-:W-:Y:S05]  /*fd80*/  BSYNC B0 ;  /* 0x0000000000007941 */ /* 0x000fea0003800000 */
.L_x_1968:
[----:B------:R-:W2:Y:S01]  /*fd90*/  LDL R14, [R1+0x38] ;  /* 0x00003800010e7983 */ /* 0x000ea20000100800 */
[----:B------:R-:W-:Y:S05]  /*fda0*/  WARPSYNC.ALL ;  /* 0x0000000000007948 */ /* 0x000fea0003800000 */
[----:B01----:R-:W0:Y:S01]  /*fdb0*/  S2R R0, SR_TID.X ;  /* 0x0000000000007919 */ /* 0x003e220000002100 */
[----:B------:R-:W-:Y:S01]  /*fdc0*/  IMAD.MOV.U32 R19, RZ, RZ, -0x7fffffe0 ;  /* 0x80000020ff137424 */ /* 0x000fe200078e00ff */
[C---:B------:R-:W-:Y:S01]  /*fdd0*/  R2UR UR44, R2.reuse ;  /* 0x00000000022c72ca */ /* 0x040fe200000e0000 */
[----:B------:R-:W-:Y:S01]  /*fde0*/  IMAD.MOV.U32 R21, RZ, RZ, -0x7fffffe0 ;  /* 0x80000020ff157424 */ /* 0x000fe200078e00ff */
        /* <DEDUP_REMOVED lines=8> */
[----:B------:R-:W-:-:S02]  /*fe70*/  R2UR UR49, R3 ;  /* 0x00000000033172ca */ /* 0x000fc400000e0000 */
[----:B------:R-:W-:Y:S01]  /*fe80*/  R2UR UR55, R75 ;  /* 0x000000004b3772ca */ /* 0x000fe200000e0000 */
[----:B------:R-:W-:Y:S01]  /*fe90*/  STL [R1+0x98], R26 ;  /* 0x0000981a01007387 */ /* 0x000fe20000100800 */
[C---:B------:R-:W-:Y:S02]  /*fea0*/  R2UR UR52, R2.reuse ;  /* 0x00000000023472ca */ /* 0x040fe400000e0000 */
[----:B------:R-:W-:Y:S01]  /*feb0*/  R2UR UR53, R3 ;  /* 0x00000000033572ca */ /* 0x000fe200000e0000 */
[----:B------:R1:W-:Y:S01]  /*fec0*/  STL [R1+0x94], R25 ;  /* 0x0000941901007387 */ /* 0x0003e20000100800 */
[----:B------:R-:W-:Y:S02]  /*fed0*/  R2UR UR15, R73 ;  /* 0x00000000490f72ca */ /* 0x000fe400000e0000 */
[----:B------:R-:W-:Y:S01]  /*fee0*/  R2UR UR12, R2 ;  /* 0x00000000020c72ca */ /* 0x000fe200000e0000 */
[----:B------:R-:W-:Y:S01]  /*fef0*/  STL [R1+0x90], R24 ;  /* 0x0000901801007387 */ /* 0x000fe20000100800 */
[----:B------:R-:W-:-:S02]  /*ff00*/  R2UR UR13, R3 ;  /* 0x00000000030d72ca */ /* 0x000fc400000e0000 */
[C---:B------:R-:W-:Y:S01]  /*ff10*/  R2UR UR5, R75.reuse ;  /* 0x000000004b0572ca */ /* 0x040fe200000e0000 */
[----:B------:R3:W-:Y:S01]  /*ff20*/  STL [R1+0x8c], R23 ;  /* 0x00008c1701007387 */ /* 0x0007e20000100800 */
[C---:B------:R-:W-:Y:S02]  /*ff30*/  R2UR UR19, R75.reuse ;  /* 0x000000004b1372ca */ /* 0x040fe400000e0000 */
[C---:B------:R-:W-:Y:S01]  /*ff40*/  R2UR UR35, R75.reuse ;  /* 0x000000004b2372ca */ /* 0x040fe200000e0000 */
[----:B------:R4:W-:Y:S01]  /*ff50*/  STL [R1+0x88], R22 ;  /* 0x0000881601007387 */ /* 0x0009e20000100800 */
[----:B0-----:R-:W-:Y:S02]  /*ff60*/  SHF.R.U32.HI R0, RZ, 0x7, R0 ;  /* 0x00000007ff007819 */ /* 0x001fe40000011600 */
[C---:B------:R-:W-:Y:S01]  /*ff70*/  R2UR UR33, R75.reuse ;  /* 0x000000004b2172ca */ /* 0x040fe200000e0000 */
[----:B------:R0:W-:Y:S01]  /*ff80*/  STL [R1+0x84], R16 ;  /* 0x0000841001007387 */ /* 0x0001e20000100800 */
[----:B------:R-:W-:Y:S01]  /*ff90*/  R2UR UR57, R75 ;  /* 0x000000004b3972ca */ /* 0x000fe200000e0000 */
[----:B------:R-:W-:Y:S01]  /*ffa0*/  VIADD R0, R0, 0x8 ;  /* 0x0000000800007836 */ /* 0x000fe20000000000 */
[C---:B------:R-:W-:Y:S01]  /*ffb0*/  R2UR UR11, R73.reuse ;  /* 0x00000000490b72ca */ /* 0x040fe200000e0000 */
[----:B------:R-:W-:Y:S01]  /*ffc0*/  IMAD.MOV.U32 R75, RZ, RZ, -0x7fffffe0 ;  /* 0x80000020ff4b7424 */ /* 0x000fe200078e00ff */
[C---:B------:R-:W-:Y:S01]  /*ffd0*/  R2UR UR27, R73.reuse ;  /* 0x00000000491b72ca */ /* 0x040fe200000e0000 */
[----:B------:R0:W-:Y:S01]  /*ffe0*/  STL [R1+0x80], R15 ;  /* 0x0000800f01007387 */ /* 0x0001e20000100800 */
[----:B------:R-:W-:-:S02]  /*fff0*/  R2UR UR39, R73 ;  /* 0x00000000492772ca */ /* 0x000fc400000e0000 */
[----:B------:R-:W-:Y:S01]  /*10000*/  R2UR UR29, R73 ;  /* 0x00000000491d72ca */ /* 0x000fe200000e0000 */
[----:B------:R0:W-:Y:S01]  /*10010*/  BAR.SYNC.DEFER_BLOCKING R0, 0x100 ;  /* 0x000400000000751d */ /* 0x0001e20000010000 */
[----:B------:R-:W-:Y:S01]  /*10020*/  IMAD.U32 R73, RZ, RZ, UR5 ;  /* 0x00000005ff497e24 */ /* 0x000fe2000f8e00ff */
[C---:B------:R-:W-:Y:S02]  /*10030*/  R2UR UR5, R21.reuse ;  /* 0x00000000150572ca */ /* 0x040fe400000e0000 */
[C---:B------:R-:W-:Y:S02]  /*10040*/  R2UR UR7, R21.reuse ;  /* 0x00000000150772ca */ /* 0x040fe400000e0000 */
[C---:B------:R-:W-:Y:S02]  /*10050*/  R2UR UR23, R21.reuse ;  /* 0x00000000151772ca */ /* 0x040fe400000e0000 */
[C---:B------:R-:W-:Y:S02]  /*10060*/  R2UR UR31, R21.reuse ;  /* 0x00000000151f72ca */ /* 0x040fe400000e0000 */
[----:B------:R-:W-:-:S02]  /*10070*/  R2UR UR25, R21 ;  /* 0x00000000151972ca */ /* 0x000fc400000e0000 */
[C---:B------:R-:W-:Y:S02]  /*10080*/  R2UR UR21, R21.reuse ;  /* 0x00000000151572ca */ /* 0x040fe400000e0000 */
[----:B------:R-:W-:Y:S02]  /*10090*/  R2UR UR41, R21 ;  /* 0x00000000152972ca */ /* 0x000fe400000e0000 */
[----:B------:R-:W-:Y:S02]  /*100a0*/  R2UR UR9, R77 ;  /* 0x000000004d0972ca */ /* 0x000fe400000e0000 */
[----:B------:R-:W-:Y:S02]  /*100b0*/  R2UR UR16, R2 ;  /* 0x00000000021072ca */ /* 0x000fe400000e0000 */
[----:B------:R-:W-:Y:S02]  /*100c0*/  R2UR UR17, R3 ;  /* 0x00000000031172ca */ /* 0x000fe400000e0000 */
[C---:B------:R-:W-:Y:S01]  /*100d0*/  R2UR UR37, R77.reuse ;  /* 0x000000004d2572ca */ /* 0x040fe200000e0000 */
[----:B------:R-:W-:Y:S01]  /*100e0*/  WARPGROUP.ARRIVE ;  /* 0x00000000000079c5 */ /* 0x000fe20000000000 */
[----:B------:R-:W-:-:S13]  /*100f0*/  R2UR UR43, R77 ;  /* 0x000000004d2b72ca */ /* 0x000fda00000e0000 */
[----:B-1----:R-:W-:Y:S01]  /*10100*/  MOV R25, UR43 ;  /* 0x0000002b00197c02 */ /* 0x002fe20008000f00 */
[----:B------:R-:W-:Y:S01]  /*10110*/  UMOV UR43, UR33 ;  /* 0x00000021002b7c82 */ /* 0x000fe20008000000 */
[----:B------:R-:W-:Y:S01]  /*10120*/  R2UR UR33, R13 ;  /* 0x000000000d2172ca */ /* 0x000fe200000e0000 */
[----:B--2---:R-:W-:-:S04]  /*10130*/  IMAD R18, R146, 0x6c0, R14 ;  /* 0x000006c092127824 */ /* 0x004fc800078e020e */
[C---:B------:R-:W-:Y:S01]  /*10140*/  VIADD R20, R18.reuse, 0x40 ;  /* 0x0000004012147836 */ /* 0x040fe20000000000 */
[C---:B------:R-:W-:Y:S01]  /*10150*/  R2UR UR46, R18.reuse ;  /* 0x00000000122e72ca */ /* 0x040fe200000e0000 */
[C---:B------:R-:W-:Y:S02]  /*10160*/  VIADD R74, R18.reuse, 0x80 ;  /* 0x00000080124a7836 */ /* 0x040fe40000000000 */
[----:B------:R-:W-:Y:S01]  /*10170*/  VIADD R72, R18, 0xc0 ;  /* 0x000000c012487836 */ /* 0x000fe20000000000 */
[----:B------:R-:W-:Y:S01]  /*10180*/  R2UR UR50, R20 ;  /* 0x00000000143272ca */ /* 0x000fe200000e0000 */
        /* <DEDUP_REMOVED lines=8> */
[----:B------:R-:W-:Y:S01]  /*10210*/  HGMMA.64x16x16.F32.BF16 R136, gdesc[UR44], RZ, !UPT, gsb0 ;  /* 0x002000002c8879f0 */ /* 0x000fe2000c0018ff */
        /* <DEDUP_REMOVED lines=26> */
[----:B------:R-:W-:Y:S01]  /*103c0*/  IMAD.U32 R72, RZ, RZ, UR4 ;  /* 0x00000004ff487e24 */ /* 0x000fe2000f8e00ff */
[----:B------:R-:W-:Y:S01]  /*103d0*/  R2UR UR4, R20 ;  /* 0x00000000140472ca */ /* 0x000fe200000e0000 */
[----:B------:R-:W-:Y:S01]  /*103e0*/  VIADD R20, R18, 0x2c0 ;  /* 0x000002c012147836 */ /* 0x000fe20000000000 */
[----:B------:R-:W-:Y:S01]  /*103f0*/  R2UR UR8, R76 ;  /* 0x000000004c0872ca */ /* 0x000fe200000e0000 */
[----:B------:R-:W-:-:S02]  /*10400*/  IMAD.MOV.U32 R21, RZ, RZ, -0x7fffffe0 ;  /* 0x80000020ff157424 */ /* 0x000fc400078e00ff */
[----:B------:R-:W-:Y:S01]  /*10410*/  VIADD R76, R18, 0x280 ;  /* 0x00000280124c7836 */ /* 0x000fe20000000000 */
[----:B------:R-:W-:Y:S01]  /*10420*/  R2UR UR40, R20 ;  /* 0x00000000142872ca */ /* 0x000fe200000e0000 */
[----:B------:R-:W-:-:S03]  /*10430*/  VIADD R20, R18, 0x380 ;  /* 0x0000038012147836 */ /* 0x000fc60000000000 */
[----:B------:R-:W-:Y:S01]  /*10440*/  R2UR UR36, R76 ;  /* 0x000000004c2472ca */ /* 0x000fe200000e0000 */
[----:B------:R-:W-:Y:S01]  /*10450*/  VIADD R76, R18, 0x340 ;  /* 0x00000340124c7836 */ /* 0x000fe20000000000 */
[----:B------:R-:W-:Y:S01]  /*10460*/  R2UR UR46, R20 ;  /* 0x00000000142e72ca */ /* 0x000fe200000e0000 */
[----:B------:R-:W-:Y:S01]  /*10470*/  VIADD R20, R18, 0x400 ;  /* 0x0000040012147836 */ /* 0x000fe20000000000 */
[----:B---3--:R-:W-:Y:S01]  /*10480*/  MOV R23, UR47 ;  /* 0x0000002f00177c02 */ /* 0x008fe20008000f00 */
[----:B------:R-:W-:Y:S01]  /*10490*/  UMOV UR47, UR37 ;  /* 0x00000025002f7c82 */ /* 0x000fe20008000000 */
[----:B------:R-:W-:Y:S02]  /*104a0*/  R2UR UR42, R76 ;  /* 0x000000004c2a72ca */ /* 0x000fe400000e0000 */
[----:B------:R-:W-:Y:S01]  /*104b0*/  R2UR UR37, R13 ;  /* 0x000000000d2572ca */ /* 0x000fe200000e0000 */
[----:B------:R-:W-:Y:S02]  /*104c0*/  WARPGROUP.DEPBAR.LE gsb0, 0x0 ;  /* 0x00008000000079c5 */ /* 0x000fe40000010000 */
[----:B------:R-:W-:-:S04]  /*104d0*/  WARPGROUP.ARRIVE ;  /* 0x00000000000079c5 */ /* 0x000fc80000000000 */
[----:B----4-:R-:W-:Y:S01]  /*104e0*/  MOV R22, UR46 ;  /* 0x0000002e00167c02 */ /* 0x010fe20008000f00 */
[----:B------:R-:W-:-:S03]  /*104f0*/  UMOV UR46, UR36 ;  /* 0x00000024002e7c82 */ /* 0x000fc60008000000 */
[----:B------:R-:W-:Y:S01]  /*10500*/  MOV R24, UR42 ;  /* 0x0000002a00187c02 */ /* 0x000fe20008000f00 */
[----:B------:R-:W-:Y:S01]  /*10510*/  UMOV UR42, UR32 ;  /* 0x00000020002a7c82 */ /* 0x000fe20008000000 */
[----:B------:R-:W-:Y:S01]  /*10520*/  R2UR UR32, R12 ;  /* 0x000000000c2072ca */ /* 0x000fe200000e0000 */
[----:B------:R-:W-:Y:S01]  /*10530*/  HGMMA.64x16x16.F32.BF16 R128, gdesc[UR48], RZ, !UPT, gsb0 ;  /* 0x00200000308079f0 */ /* 0x000fe2000c0018ff */
[----:B------:R-:W-:Y:S01]  /*10540*/  R2UR UR50, R74 ;  /* 0x000000004a3272ca */ /* 0x000fe200000e0000 */
[----:B------:R-:W-:Y:S01]  /*10550*/  VIADD R74, R18, 0x440 ;  /* 0x00000440124a7836 */ /* 0x000fe20000000000 */
[----:B------:R-:W-:Y:S01]  /*10560*/  R2UR UR51, R75 ;  /* 0x000000004b3372ca */ /* 0x000fe200000e0000 */
[----:B------:R-:W-:Y:S01]  /*10570*/  IMAD.MOV.U32 R75, RZ, RZ, -0x7fffffe0 ;  /* 0x80000020ff4b7424 */ /* 0x000fe200078e00ff */
[----:B------:R-:W-:Y:S02]  /*10580*/  R2UR UR36, R12 ;  /* 0x000000000c2472ca */ /* 0x000fe400000e0000 */
[----:B------:R-:W-:Y:S01]  /*10590*/  R2UR UR58, R74 ;  /* 0x000000004a3a72ca */ /* 0x000fe200000e0000 */
[----:B------:R-:W-:Y:S01]  /*105a0*/  VIADD R74, R18, 0x282 ;  /* 0x00000282124a7836 */ /* 0x000fe20000000000 */
[----:B------:R-:W-:Y:S01]  /*105b0*/  R2UR UR59, R75 ;  /* 0x000000004b3b72ca */ /* 0x000fe200000e0000 */
[----:B------:R-:W-:Y:S01]  /*105c0*/  IMAD.MOV.U32 R75, RZ, RZ, -0x7fffffe0 ;  /* 0x80000020ff4b7424 */ /* 0x000fe200078e00ff */
[----:B------:R-:W-:-:S02]  /*105d0*/  R2UR UR48, R12 ;  /* 0x000000000c3072ca */ /* 0x000fc400000e0000 */
[----:B------:R-:W-:Y:S02]  /*105e0*/  R2UR UR49, R13 ;  /* 0x000000000d3172ca */ /* 0x000fe400000e0000 */
[----:B------:R-:W-:Y:S01]  /*105f0*/  MOV R150, UR50 ;  /* 0x0000003200967c02 */ /* 0x000fe20008000f00 */
[----:B------:R-:W-:Y:S01]  /*10600*/  UMOV UR50, UR4 ;  /* 0x0000000400327c82 */ /* 0x000fe20008000000 */
[----:B------:R-:W-:Y:S01]  /*10610*/  MOV R151, UR51 ;  /* 0x0000003300977c02 */ /* 0x000fe20008000f00 */
[----:B------:R-:W-:Y:S01]  /*10620*/  UMOV UR51, UR5 ;  /* 0x0000000500337c82 */ /* 0x000fe20008000000 */
[----:B------:R-:W-:Y:S02]  /*10630*/  R2UR UR4, R2 ;  /* 0x00000000020472ca */ /* 0x000fe400000e0000 */
[----:B------:R-:W-:Y:S02]  /*10640*/  R2UR UR5, R3 ;  /* 0x00000000030572ca */ /* 0x000fe400000e0000 */
[----:B0-----:R-:W-:Y:S01]  /*10650*/  MOV R0, UR51 ;  /* 0x0000003300007c02 */ /* 0x001fe20008000f00 */
[----:B------:R-:W-:Y:S01]  /*10660*/  UMOV UR51, UR29 ;  /* 0x0000001d00337c82 */ /* 0x000fe20008000000 */
[----:B------:R-:W-:Y:S01]  /*10670*/  MOV R14, UR50 ;  /* 0x00000032000e7c02 */ /* 0x000fe20008000f00 */
[----:B------:R-:W-:Y:S01]  /*10680*/  UMOV UR50, UR28 ;  /* 0x0000001c00327c82 */ /* 0x000fe20008000000 */
[----:B------:R-:W-:-:S02]  /*10690*/  R2UR UR28, R12 ;  /* 0x000000000c1c72ca */ /* 0x000fc400000e0000 */
[----:B------:R-:W-:Y:S02]  /*106a0*/  R2UR UR29, R13 ;  /* 0x000000000d1d72ca */ /* 0x000fe400000e0000 */
[----:B------:R-:W-:Y:S01]  /*106b0*/  MOV R16, UR59 ;  /* 0x0000003b00107c02 */ /* 0x000fe20008000f00 */
[----:B------:R-:W-:Y:S01]  /*106c0*/  UMOV UR59, UR41 ;  /* 0x00000029003b7c82 */ /* 0x000fe20008000000 */
[----:B------:R-:W-:Y:S01]  /*106d0*/  MOV R15, UR58 ;  /* 0x0000003a000f7c02 */ /* 0x000fe20008000f00 */
[----:B------:R-:W-:Y:S01]  /*106e0*/  UMOV UR58, UR40 ;  /* 0x00000028003a7c82 */ /* 0x000fe20008000000 */
        /* <DEDUP_REMOVED lines=23> */
[----:B------:R-:W-:Y:S03]  /*10860*/  HGMMA.64x16x16.F32.BF16 R112, gdesc[UR12], RZ, !UPT, gsb0 ;  /* 0x002000000c7079f0 */ /* 0x000fe6000c0018ff */
        /* <DEDUP_REMOVED lines=9> */
[----:B------:R-:W-:Y:S02]  /*10900*/  R2UR UR40, R8 ;  /* 0x00000000082872ca */ /* 0x000fe400000e0000 */
        /* <DEDUP_REMOVED lines=8> */
[----:B------:R-:W-:-:S02]  /*10990*/  R2UR UR45, R9 ;  /* 0x00000000092d72ca */ /* 0x000fc400000e0000 */
[----:B------:R-:W-:Y:S01]  /*109a0*/  R2UR UR14, R20 ;  /* 0x00000000140e72ca */ /* 0x000fe200000e0000 */
[----:B------:R-:W-:Y:S01]  /*109b0*/  VIADD R20, R18, 0x342 ;  /* 0x0000034212147836 */ /* 0x000fe20000000000 */
[----:B------:R-:W-:Y:S01]  /*109c0*/  R2UR UR15, R21 ;  /* 0x00000000150f72ca */ /* 0x000fe200000e0000 */
[----:B------:R-:W-:Y:S01]  /*109d0*/  IMAD.MOV.U32 R21, RZ, RZ, -0x7fffffe0 ;  /* 0x80000020ff157424 */ /* 0x000fe200078e00ff */
[----:B------:R-:W-:Y:S02]  /*109e0*/  WARPGROUP.DEPBAR.LE gsb0, 0x0 ;  /* 0x00008000000079c5 */ /* 0x000fe40000010000 */
[----:B------:R-:W-:-:S06]  /*109f0*/  WARPGROUP.ARRIVE ;  /* 0x00000000000079c5 */ /* 0x000fcc0000000000 */
[----:B------:R-:W-:Y:S01]  /*10a00*/  HGMMA.64x16x16.F32.BF16 R96, gdesc[UR8], RZ, !UPT, gsb0 ;  /* 0x00200000086079f0 */ /* 0x000fe2000c0018ff */
[----:B------:R-:W-:Y:S02]  /*10a10*/  R2UR UR10, R74 ;  /* 0x000000004a0a72ca */ /* 0x000fe400000e0000 */
[----:B------:R-:W-:Y:S02]  /*10a20*/  R2UR UR11, R75 ;  /* 0x000000004b0b72ca */ /* 0x000fe400000e0000 */
[----:B------:R-:W-:Y:S02]  /*10a30*/  R2UR UR8, R12 ;  /* 0x000000000c0872ca */ /* 0x000fe400000e0000 */
[----:B------:R-:W-:-:S07]  /*10a40*/  R2UR UR9, R13 ;  /* 0x000000000d0972ca */ /* 0x000fce00000e0000 */
[----:B------:R-:W-:Y:S02]  /*10a50*/  MOV R155, UR10 ;  /* 0x0000000a009b7c02 */ /* 0x000fe40008000f00 */
[----:B------:R-:W-:Y:S02]  /*10a60*/  MOV R27, UR11 ;  /* 0x0000000b001b7c02 */ /* 0x000fe40008000f00 */
        /* <DEDUP_REMOVED lines=16> */
[----:B------:R-:W-:Y:S02]  /*10b70*/  WARPGROUP.DEPBAR.LE gsb0, 0x0 ;  /* 0x00008000000079c5 */ /* 0x000fe40000010000 */
[----:B------:R-:W-:-:S06]  /*10b80*/  WARPGROUP.ARRIVE ;  /* 0x00000000000079c5 */ /* 0x000fcc0000000000 */
[----:B------:R-:W-:Y:S01]  /*10b90*/  HGMMA.64x16x16.F32.BF16 R72, gdesc[UR24], RZ, !UPT, gsb0 ;  /* 0x00200000184879f0 */ /* 0x000fe2000c0018ff */
[----:B------:R-:W-:Y:S01]  /*10ba0*/  R2UR UR26, R20 ;  /* 0x00000000141a72ca */ /* 0x000fe200000e0000 */
[----:B------:R-:W-:Y:S01]  /*10bb0*/  VIADD R20, R18, 0x3c2 ;  /* 0x000003c212147836 */ /* 0x000fe20000000000 */
[----:B------:R-:W-:Y:S01]  /*10bc0*/  R2UR UR27, R21 ;  /* 0x00000000151b72ca */ /* 0x000fe200000e0000 */
[----:B------:R-:W-:-:S10]  /*10bd0*/  IMAD.MOV.U32 R21, RZ, RZ, -0x7fffffe0 ;  /* 0x80000020ff157424 */ /* 0x000fd400078e00ff */
[----:B------:R-:W-:Y:S01]  /*10be0*/  MOV R156, UR26 ;  /* 0x0000001a009c7c02 */ /* 0x000fe20008000f00 */
[----:B------:R-:W-:Y:S01]  /*10bf0*/  UMOV UR26, UR56 ;  /* 0x00000038001a7c82 */ /* 0x000fe20008000000 */
[----:B------:R-:W-:Y:S01]  /*10c00*/  MOV R157, UR27 ;  /* 0x0000001b009d7c02 */ /* 0x000fe20008000f00 */
[----:B------:R-:W-:Y:S01]  /*10c10*/  UMOV UR27, UR57 ;  /* 0x00000039001b7c82 */ /* 0x000fe20008000000 */
[----:B------:R-:W-:Y:S02]  /*10c20*/  WARPGROUP.DEPBAR.LE gsb0, 0x0 ;  /* 0x00008000000079c5 */ /* 0x000fe40000010000 */
[----:B------:R-:W-:-:S06]  /*10c30*/  WARPGROUP.ARRIVE ;  /* 0x00000000000079c5 */ /* 0x000fcc0000000000 */
[----:B------:R-:W-:Y:S01]  /*10c40*/  HGMMA.64x16x16.F32.BF16 R136, gdesc[UR28], R136, gsb0 ;  /* 0x002000001c8879f0 */ /* 0x000fe20008001888 */
[C---:B------:R-:W-:Y:S02]  /*10c50*/  R2UR UR56, R8.reuse ;  /* 0x00000000083872ca */ /* 0x040fe400000e0000 */
[C---:B------:R-:W-:Y:S02]  /*10c60*/  R2UR UR57, R9.reuse ;  /* 0x00000000093972ca */ /* 0x040fe400000e0000 */
        /* <DEDUP_REMOVED lines=13> */
[----:B------:R-:W-:Y:S02]  /*10d40*/  WARPGROUP.DEPBAR.LE gsb0, 0x0 ;  /* 0x00008000000079c5 */ /* 0x000fe40000010000 */
[----:B------:R-:W-:-:S06]  /*10d50*/  WARPGROUP.ARRIVE ;  /* 0x00000000000079c5 */ /* 0x000fcc0000000000 */
[----:B------:R-:W-:Y:S01]  /*10d60*/  HGMMA.64x16x16.F32.BF16 R120, gdesc[UR36], R120, gsb0 ;  /* 0x00200000247879f0 */ /* 0x000fe20008001878 */
[----:B------:R-:W-:Y:S01]  /*10d70*/  R2UR UR38, R20 ;  /* 0x00000000142672ca */ /* 0x000fe200000e0000 */
[----:B------:R-:W-:Y:S01]  /*10d80*/  VIADD R20, R18, 0x480 ;  /* 0x0000048012147836 */ /* 0x000fe20000000000 */
        /* <DEDUP_REMOVED lines=18> */
[----:B------:R-:W-:Y:S01]  /*10eb0*/  IMAD.MOV.U32 R21, RZ, RZ, -0x7fffffe0 ;  /* 0x80000020ff157424 */ /* 0x000fe200078e00ff */
[----:B------:R-:W-:Y:S02]  /*10ec0*/  R2UR UR16, R20 ;  /* 0x00000000141072ca */ /* 0x000fe400000e0000 */
[----:B------:R-:W-:Y:S01]  /*10ed0*/  R2UR UR11, R27 ;  /* 0x000000001b0b72ca */ /* 0x000fe200000e0000 */
[----:B------:R-:W-:Y:S02]  /*10ee0*/  WARPGROUP.DEPBAR.LE gsb0, 0x0 ;  /* 0x00008000000079c5 */ /* 0x000fe40000010000 */
[----:B------:R-:W-:Y:S01]  /*10ef0*/  WARPGROUP.ARRIVE ;  /* 0x00000000000079c5 */ /* 0x000fe20000000000 */
[----:B------:R-:W-:Y:S01]  /*10f00*/  R2UR UR17, R21 ;  /* 0x00000000151172ca */ /* 0x000fe200000e0000 */
[----:B------:R-:W-:Y:S01]  /*10f10*/  VIADD R20, R18, 0x4c0 ;  /* 0x000004c012147836 */ /* 0x000fe20000000000 */
[----:B------:R-:W-:Y:S01]  /*10f20*/  R2UR UR10, R155 ;  /* 0x000000009b0a72ca */ /* 0x000fe200000e0000 */
[----:B------:R0:W5:Y:S02]  /*10f30*/  LDL.LU R27, [R1+0x9c] ;  /* 0x00009c00011b7983 */ /* 0x0001640000300800 */
[----:B------:R-:W-:Y:S01]  /*10f40*/  HGMMA.64x16x16.F32.BF16 R88, gdesc[UR4], R88, gsb0 ;  /* 0x00200000045879f0 */ /* 0x000fe20008001858 */
[----:B------:R-:W-:Y:S01]  /*10f50*/  IMAD.MOV.U32 R21, RZ, RZ, -0x7fffffe0 ;  /* 0x80000020ff157424 */ /* 0x000fe200078e00ff */
[----:B------:R-:W-:-:S02]  /*10f60*/  R2UR UR12, R20 ;  /* 0x00000000140c72ca */ /* 0x000fc400000e0000 */
[----:B------:R-:W-:Y:S01]  /*10f70*/  R2UR UR7, R26 ;  /* 0x000000001a0772ca */ /* 0x000fe200000e0000 */
[----:B------:R-:W-:Y:S02]  /*10f80*/  WARPGROUP.DEPBAR.LE gsb0, 0x0 ;  /* 0x00008000000079c5 */ /* 0x000fe40000010000 */
[----:B------:R-:W-:Y:S01]  /*10f90*/  WARPGROUP.ARRIVE ;  /* 0x00000000000079c5 */ /* 0x000fe20000000000 */
[----:B------:R-:W-:Y:S01]  /*10fa0*/  R2UR UR13, R21 ;  /* 0x00000000150d72ca */ /* 0x000fe200000e0000 */
[----:B------:R-:W-:Y:S01]  /*10fb0*/  VIADD R20, R18, 0x500 ;  /* 0x0000050012147836 */ /* 0x000fe20000000000 */
[----:B------:R-:W-:Y:S01]  /*10fc0*/  R2UR UR6, R154 ;  /* 0x000000009a0672ca */ /* 0x000fe200000e0000 */
[----:B------:R0:W5:Y:S01]  /*10fd0*/  LDL.LU R26, [R1+0x98] ;  /* 0x00009800011a7983 */ /* 0x0001620000300800 */
[----:B------:R-:W-:Y:S01]  /*10fe0*/  IMAD.MOV.U32 R21, RZ, RZ, -0x7fffffe0 ;  /* 0x80000020ff157424 */ /* 0x000fe200078e00ff */
[----:B------:R-:W-:Y:S01]  /*10ff0*/  HGMMA.64x16x16.F32.BF16 R80, gdesc[UR52], R80, gsb0 ;  /* 0x00200000345079f0 */ /* 0x000fe20008001850 */
[----:B------:R-:W-:-:S02]  /*11000*/  R2UR UR55, R153 ;  /* 0x00000000993772ca */ /* 0x000fc400000e0000 */
[----:B------:R-:W-:Y:S02]  /*11010*/  R2UR UR54, R152 ;  /* 0x00000000983672ca */ /* 0x000fe400000e0000 */
[----:B------:R-:W-:Y:S01]  /*11020*/  R2UR UR8, R20 ;  /* 0x00000000140872ca */ /* 0x000fe200000e0000 */
[----:B------:R-:W-:Y:S01]  /*11030*/  VIADD R20, R18, 0x540 ;  /* 0x0000054012147836 */ /* 0x000fe20000000000 */
[----:B------:R-:W-:Y:S02]  /*11040*/  R2UR UR52, R8 ;  /* 0x00000000083472ca */ /* 0x000fe400000e0000 */
[----:B------:R-:W-:Y:S02]  /*11050*/  R2UR UR53, R9 ;  /* 0x00000000093572ca */ /* 0x000fe400000e0000 */
[----:B------:R-:W-:Y:S01]  /*11060*/  R2UR UR9, R21 ;  /* 0x00000000150972ca */ /* 0x000fe200000e0000 */
[----:B------:R-:W-:Y:S01]  /*11070*/  IMAD.MOV.U32 R21, RZ, RZ, -0x7fffffe0 ;  /* 0x80000020ff157424 */ /* 0x000fe200078e00ff */
[----:B------:R-:W-:-:S04]  /*11080*/  R2UR UR4, R20 ;  /* 0x00000000140472ca */ /* 0x000fc800000e0000 */
        /* <DEDUP_REMOVED lines=11> */
[----:B------:R-:W-:Y:S01]  /*11140*/  VIADD R20, R18, 0x580 ;  /* 0x0000058012147836 */ /* 0x000fe20000000000 */
[C---:B------:R-:W-:Y:S01]  /*11150*/  R2UR UR40, R8.reuse ;  /* 0x00000000082872ca */ /* 0x040fe200000e0000 */
[----:B------:R-:W-:Y:S01]  /*11160*/  IMAD.MOV.U32 R21, RZ, RZ, -0x7fffffe0 ;  /* 0x80000020ff157424 */ /* 0x000fe200078e00ff */
[----:B------:R-:W-:Y:S01]  /*11170*/  R2UR UR41, R9 ;  /* 0x00000000092972ca */ /* 0x000fe200000e0000 */
[----:B------:R0:W5:Y:S01]  /*11180*/  LDL.LU R25, [R1+0x94] ;  /* 0x0000940001197983 */ /* 0x0001620000300800 */
[----:B------:R-:W-:Y:S02]  /*11190*/  WARPGROUP.DEPBAR.LE gsb0, 0x0 ;  /* 0x00008000000079c5 */ /* 0x000fe40000010000 */
[----:B------:R-:W-:Y:S01]  /*111a0*/  WARPGROUP.ARRIVE ;  /* 0x00000000000079c5 */ /* 0x000fe20000000000 */
[----:B------:R-:W-:Y:S01]  /*111b0*/  R2UR UR48, R8 ;  /* 0x00000000083072ca */ /* 0x000fe200000e0000 */
[----:B------:R0:W5:Y:S04]  /*111c0*/  LDL.LU R24, [R1+0x90] ;  /* 0x0000900001187983 */ /* 0x0001680000300800 */
[----:B------:R-:W-:Y:S03]  /*111d0*/  HGMMA.64x16x16.F32.BF16 R128, gdesc[UR44], R128, gsb0 ;  /* 0x002000002c8079f0 */ /* 0x000fe60008001880 */
        /* <DEDUP_REMOVED lines=10> */
[----:B------:R-:W-:Y:S02]  /*11280*/  R2UR UR46, R22 ;  /* 0x00000000162e72ca */ /* 0x000fe400000e0000 */
[----:B------:R-:W-:Y:S02]  /*11290*/  R2UR UR44, R8 ;  /* 0x00000000082c72ca */ /* 0x000fe400000e0000 */
[C---:B------:R-:W-:Y:S02]  /*112a0*/  R2UR UR45, R9.reuse ;  /* 0x00000000092d72ca */ /* 0x040fe400000e0000 */
[----:B------:R-:W-:Y:S02]  /*112b0*/  R2UR UR49, R9 ;  /* 0x00000000093172ca */ /* 0x000fe400000e0000 */
[----:B------:R-:W-:-:S02]  /*112c0*/  R2UR UR59, R16 ;  /* 0x00000000103b72ca */ /* 0x000fc400000e0000 */
[----:B------:R-:W-:Y:S02]  /*112d0*/  R2UR UR58, R15 ;  /* 0x000000000f3a72ca */ /* 0x000fe400000e0000 */
[----:B------:R-:W-:Y:S02]  /*112e0*/  R2UR UR56, R8 ;  /* 0x00000000083872ca */ /* 0x000fe400000e0000 */
[----:B------:R-:W-:Y:S01]  /*112f0*/  R2UR UR57, R9 ;  /* 0x00000000093972ca */ /* 0x000fe200000e0000 */
[----:B------:R-:W-:Y:S01]  /*11300*/  UMOV UR40, UR16 ;  /* 0x0000001000287c82 */ /* 0x000fe20008000000 */
[----:B------:R-:W-:Y:S02]  /*11310*/  WARPGROUP.DEPBAR.LE gsb0, 0x0 ;  /* 0x00008000000079c5 */ /* 0x000fe40000010000 */
[----:B------:R-:W-:Y:S01]  /*11320*/  WARPGROUP.ARRIVE ;  /* 0x00000000000079c5 */ /* 0x000fe20000000000 */
[----:B------:R-:W-:Y:S01]  /*11330*/  UMOV UR41, UR17 ;  /* 0x0000001100297c82 */ /* 0x000fe20008000000 */
[----:B------:R-:W-:Y:S01]  /*11340*/  R2UR UR20, R20 ;  /* 0x00000000141472ca */ /* 0x000fe200000e0000 */
[----:B------:R0:W5:Y:S03]  /*11350*/  LDL.LU R23, [R1+0x8c] ;  /* 0x00008c0001177983 */ /* 0x0001660000300800 */
[----:B------:R-:W-:Y:S01]  /*11360*/  HGMMA.64x16x16.F32.BF16 R96, gdesc[UR44], R96, gsb0 ;  /* 0x002000002c6079f0 */ /* 0x000fe20008001860 */
[----:B------:R-:W-:-:S02]  /*11370*/  R2UR UR16, R6 ;  /* 0x00000000061072ca */ /* 0x000fc400000e0000 */
[----:B------:R-:W-:Y:S02]  /*11380*/  R2UR UR17, R7 ;  /* 0x00000000071172ca */ /* 0x000fe400000e0000 */
[----:B------:R-:W-:Y:S02]  /*11390*/  R2UR UR21, R21 ;  /* 0x00000000151572ca */ /* 0x000fe400000e0000 */
[----:B------:R-:W-:Y:S02]  /*113a0*/  R2UR UR27, R157 ;  /* 0x000000009d1b72ca */ /* 0x000fe400000e0000 */
[----:B------:R-:W-:Y:S02]  /*113b0*/  R2UR UR26, R156 ;  /* 0x000000009c1a72ca */ /* 0x000fe400000e0000 */
[----:B------:R-:W-:Y:S02]  /*113c0*/  R2UR UR24, R6 ;  /* 0x00000000061872ca */ /* 0x000fe400000e0000 */
[----:B------:R-:W-:-:S02]  /*113d0*/  R2UR UR25, R7 ;  /* 0x00000000071972ca */ /* 0x000fc400000e0000 */
[C---:B------:R-:W-:Y:S02]  /*113e0*/  R2UR UR28, R6.reuse ;  /* 0x00000000061c72ca */ /* 0x040fe400000e0000 */
[C---:B------:R-:W-:Y:S02]  /*113f0*/  R2UR UR29, R7.reuse ;  /* 0x00000000071d72ca */ /* 0x040fe400000e0000 */
[C---:B------:R-:W-:Y:S02]  /*11400*/  R2UR UR32, R6.reuse ;  /* 0x00000000062072ca */ /* 0x040fe400000e0000 */
[C---:B------:R-:W-:Y:S02]  /*11410*/  R2UR UR33, R7.reuse ;  /* 0x00000000072172ca */ /* 0x040fe400000e0000 */
[----:B------:R-:W-:Y:S02]  /*11420*/  R2UR UR36, R6 ;  /* 0x00000000062472ca */ /* 0x000fe400000e0000 */
[----:B------:R-:W-:Y:S01]  /*11430*/  R2UR UR37, R7 ;  /* 0x00000000072572ca */ /* 0x000fe200000e0000 */
[----:B------:R-:W-:Y:S01]  /*11440*/  VIADD R20, R18, 0x5c0 ;  /* 0x000005c012147836 */ /* 0x000fe20000000000 */
[----:B------:R0:W5:Y:S01]  /*11450*/  LDL.LU R22, [R1+0x88] ;  /* 0x0000880001167983 */ /* 0x0001620000300800 */
[----:B------:R-:W-:-:S02]  /*11460*/  WARPGROUP.DEPBAR.LE gsb0, 0x0 ;  /* 0x00008000000079c5 */ /* 0x000fc40000010000 */
[----:B------:R-:W-:Y:S01]  /*11470*/  WARPGROUP.ARRIVE ;  /* 0x00000000000079c5 */ /* 0x000fe20000000000 */
[----:B------:R-:W-:Y:S01]  /*11480*/  UMOV UR44, UR12 ;  /* 0x0000000c002c7c82 */ /* 0x000fe20008000000 */
[----:B------:R-:W-:Y:S01]  /*11490*/  UMOV UR45, UR13 ;  /* 0x0000000d002d7c82 */ /* 0x000fe20008000000 */
[----:B------:R-:W-:Y:S01]  /*114a0*/  IMAD.MOV.U32 R21, RZ, RZ, -0x7fffffe0 ;  /* 0x80000020ff157424 */ /* 0x000fe200078e00ff */
[----:B------:R0:W5:Y:S02]  /*114b0*/  LDL.LU R16, [R1+0x84] ;  /* 0x0000840001107983 */ /* 0x0001640000300800 */
[----:B------:R-:W-:Y:S01]  /*114c0*/  HGMMA.64x16x16.F32.BF16 R88, gdesc[UR48], R88, gsb0 ;  /* 0x00200000305879f0 */ /* 0x000fe20008001858 */
[----:B------:R-:W-:Y:S01]  /*114d0*/  R2UR UR12, R6 ;  /* 0x00000000060c72ca */ /* 0x000fe200000e0000 */
[----:B------:R0:W5:Y:S01]  /*114e0*/  LDL.LU R15, [R1+0x80] ;  /* 0x00008000010f7983 */ /* 0x0001620000300800 */
        /* <DEDUP_REMOVED lines=21> */
[----:B------:R-:W-:Y:S02]  /*11640*/  WARPGROUP.DEPBAR.LE gsb0, 0x0 ;  /* 0x00008000000079c5 */ /* 0x000fe40000010000 */
[----:B------:R-:W-:-:S09]  /*11650*/  WARPGROUP.ARRIVE ;  /* 0x00000000000079c5 */ /* 0x000fd20000000000 */
        /* <DEDUP_REMOVED lines=175> */
.L_x_1974:
[----:B-----5:R-:W-:Y:S01]  /*12150*/  SHF.L.U32 R0, R16, 0x1f, RZ ;  /* 0x0000001f10007819 */ /* 0x020fe200000006ff */
[----:B------:R-:W-:-:S04]  /*12160*/  IMAD R14, R15, 0x8, R22 ;  /* 0x000000080f0e7824 */ /* 0x000fc800078e0216 */
[----:B------:R0:W1:Y:S01]  /*12170*/  SYNCS.PHASECHK.TRANS64.TRYWAIT P2, [R14+URZ+0x31c50], R0 ;  /* 0x031c50000e0075a7 */ /* 0x000062000804017f */
[----:B------:R-:W-:Y:S05]  /*12180*/  @!P0 BRA `(.L_x_1975) ;  /* 0x0000000000048947 */ /* 0x000fea0003800000 */
[----:B------:R-:W-:Y:S01]  /*12190*/  BPT.TRAP 0x1 ;  /* 0x000000040000795c */ /* 0x000fe20000300000 */
.L_x_1975:
[----:B------:R-:W-:Y:S04]  /*121a0*/  BSSY B0, `(.L_x_1973) ;  /* 0x0000004000007945 */ /* 0x000fe80003800000 */
[----:B-1----:R-:W-:Y:S05]  /*121b0*/  @P2 BRA `(.L_x_1976) ;  /* 0x0000000000082947 */ /* 0x002fea0003800000 */
[----:B------:R-:W1:Y:S02]  /*121c0*/  SYNCS.PHASECHK.TRANS64.TRYWAIT P2, [R14+URZ+0x31c50], R0 ;  /* 0x031c50000e0075a7 */ /* 0x000e64000804017f */
[----:B-1----:R-:W-:Y:S05]  /*121d0*/  @!P2 BRA `(.L_x_1977) ;  /* 0x000000fc0028a947 */ /* 0x002fea0003800000 */
.L_x_1976:
[----:B------:R-:W-:Y:S05]  /*121e0*/  BSYNC B0 ;  /* 0x0000000000007941 */ /* 0x000fea0003800000 */
.L_x_1973:
[----:B01----:R-:W2:Y:S04]  /*121f0*/  LDL R0, [R1+0x3c] ;  /* 0x00003c0001007983 */ /* 0x003ea80000100800 */
[----:B------:R-:W3:Y:S04]  /*12200*/  LDL R18, [R1+0x4c] ;  /* 0x00004c0001127983 */ /* 0x000ee80000100800 */
[----:B------:R-:W4:Y:S04]  /*12210*/  LDL R17, [R1+0x48] ;  /* 0x0000480001117983 */ /* 0x000f280000100800 */
[----:B-----5:R-:W4:Y:S04]  /*12220*/  LDL R16, [R1+0x54] ;  /* 0x0000540001107983 */ /* 0x020f280000100800 */
[----:B------:R-:W4:Y:S04]  /*12230*/  LDL R14, [R1+0x58] ;  /* 0x00005800010e7983 */ /* 0x000f280000100800 */
[----:B------:R-:W4:Y:S04]  /*12240*/  LDL.LU R20, [R1] ;  /* 0x0000000001147983 */ /* 0x000f280000300800 */
[----:B------:R-:W4:Y:S01]  /*12250*/  LDL.LU R19, [R1+0xc] ;  /* 0x00000c0001137983 */ /* 0x000f220000300800 */
[----:B------:R-:W-:Y:S05]  /*12260*/  WARPSYNC.ALL ;  /* 0x0000000000007948 */ /* 0x000fea0003800000 */
[----:B------:R-:W-:Y:S01]  /*12270*/  ULDC UR4, c[0x0][0x988] ;  /* 0x0002620000047ab9 */ /* 0x000fe20000000800 */
[----:B--2---:R-:W-:-:S04]  /*12280*/  IMAD R0, R0, 0xc0, RZ ;  /* 0x000000c000007824 */ /* 0x004fc800078e02ff */
[----:B------:R-:W-:-:S05]  /*12290*/  IMAD R0, R149, -0x90, R0 ;  /* 0xffffff7095007824 */ /* 0x000fca00078e0200 */
[----:B---3--:R-:W-:-:S05]  /*122a0*/  IADD3 R0, R0, 0x1, R18 ;  /* 0x0000000100007810 */ /* 0x008fca0007ffe012 */
[----:B----4-:R-:W-:-:S04]  /*122b0*/  IMAD.IADD R0, R0, 0x1, -R17 ;  /* 0x0000000100007824 */ /* 0x010fc800078e0a11 */
[----:B------:R-:W-:Y:S01]  /*122c0*/  IMAD R0, R16, -0x2, R0 ;  /* 0xfffffffe10007824 */ /* 0x000fe200078e0200 */
[----:B------:R-:W-:-:S03]  /*122d0*/  LOP3.LUT R20, R20, 0xfffffeff, RZ, 0xc0, !PT ;  /* 0xfffffeff14147812 */ /* 0x000fc600078ec0ff */
[----:B------:R-:W-:Y:S01]  /*122e0*/  IMAD.IADD R0, R14, 0x1, R0 ;  /* 0x000000010e007824 */ /* 0x000fe200078e0200 */
[----:B------:R-:W-:-:S03]  /*122f0*/  @P1 LOP3.LUT R20, R20, 0x100, RZ, 0xfc, !PT ;  /* 0x0000010014141812 */ /* 0x000fc600078efcff */
[----:B------:R-:W-:Y:S01]  /*12300*/  VIADD R16, R0, 0x8 ;  /* 0x0000000800107836 */ /* 0x000fe20000000000 */
[----:B------:R-:W-:-:S04]  /*12310*/  LOP3.LUT R20, R20, 0xffffff7f, RZ, 0xc0, !PT ;  /* 0xffffff7f14147812 */ /* 0x000fc800078ec0ff */
[----:B------:R-:W-:Y:S02]  /*12320*/  ISETP.GT.AND P1, PT, R16, 0x71, PT ;  /* 0x000000711000780c */ /* 0x000fe40003f24270 */
[----:B------:R-:W-:-:S04]  /*12330*/  @P0 LOP3.LUT R20, R20, 0x80, RZ, 0xfc, !PT ;  /* 0x0000008014140812 */ /* 0x000fc800078efcff */
[----:B------:R-:W-:-:S07]  /*12340*/  LOP3.LUT R20, R20, 0xfffffdff, RZ, 0xc0, !PT ;  /* 0xfffffdff14147812 */ /* 0x000fce00078ec0ff */
[----:B------:R-:W-:Y:S02]  /*12350*/  @P1 LOP3.LUT R20, R20, 0x200, RZ, 0xfc, !PT ;  /* 0x0000020014141812 */ /* 0x000fe400078efcff */
[C---:B------:R-:W-:Y:S02]  /*12360*/  ISETP.GT.AND P1, PT, R16.reuse, 0x70, PT ;  /* 0x000000701000780c */ /* 0x040fe40003f24270 */
[----:B------:R-:W-:Y:S02]  /*12370*/  ISETP.GT.AND P0, PT, R16, 0x78, PT ;  /* 0x000000781000780c */ /* 0x000fe40003f04270 */
[----:B------:R-:W-:Y:S02]  /*12380*/  FSEL R82, R82, -INF , P1 ;  /* 0xff80000052527808 */ /* 0x000fe40000800000 */
[----:B------:R-:W-:Y:S01]  /*12390*/  LOP3.LUT P1, RZ, R20, 0x200, RZ, 0xc0, !PT ;  /* 0x0000020014ff7812 */ /* 0x000fe2000782c0ff */
[----:B------:R0:W-:Y:S01]  /*123a0*/  STL [R1], R20 ;  /* 0x0000001401007387 */ /* 0x0001e20000100800 */
[----:B------:R-:W-:-:S02]  /*123b0*/  FSEL R86, R86, -INF , P0 ;  /* 0xff80000056567808 */ /* 0x000fc40000000000 */
[----:B------:R-:W-:Y:S02]  /*123c0*/  FSEL R83, R83, -INF , P1 ;  /* 0xff80000053537808 */ /* 0x000fe40000800000 */
[C---:B------:R-:W-:Y:S02]  /*123d0*/  LOP3.LUT P1, RZ, R20.reuse, 0x100, RZ, 0xc0, !PT ;  /* 0x0000010014ff7812 */ /* 0x040fe4000782c0ff */
[----:B------:R-:W-:Y:S02]  /*123e0*/  LOP3.LUT P0, RZ, R20, 0x80, RZ, 0xc0, !PT ;  /* 0x0000008014ff7812 */ /* 0x000fe4000780c0ff */
[----:B0-----:R-:W2:Y:S01]  /*123f0*/  LDL.LU R20, [R1+0x18] ;  /* 0x0000180001147983 */ /* 0x001ea20000300800 */
[C---:B------:R-:W-:Y:S02]  /*12400*/  ISETP.GT.AND P5, PT, R0.reuse, RZ, PT ;  /* 0x000000ff0000720c */ /* 0x040fe40003fa4270 */
[C---:B------:R-:W-:Y:S02]  /*12410*/  ISETP.GT.AND P4, PT, R0.reuse, 0x1, PT ;  /* 0x000000010000780c */ /* 0x040fe40003f84270 */
[----:B------:R-:W-:-:S02]  /*12420*/  ISETP.GT.AND P3, PT, R0, 0x8, PT ;  /* 0x000000080000780c */ /* 0x000fc40003f64270 */
[----:B------:R-:W-:Y:S02]  /*12430*/  ISETP.GT.AND P2, PT, R0, 0x9, PT ;  /* 0x000000090000780c */ /* 0x000fe40003f44270 */
[----:B------:R-:W-:Y:S02]  /*12440*/  FSEL R136, R136, -INF , P5 ;  /* 0xff80000088887808 */ /* 0x000fe40002800000 */
[----:B------:R-:W-:Y:S02]  /*12450*/  FSEL R137, R137, -INF , P4 ;  /* 0xff80000089897808 */ /* 0x000fe40002000000 */
[----:B------:R-:W-:Y:S02]  /*12460*/  FSEL R140, R140, -INF , P3 ;  /* 0xff8000008c8c7808 */ /* 0x000fe40001800000 */
[----:B------:R-:W-:Y:S02]  /*12470*/  FSEL R141, R141, -INF , P2 ;  /* 0xff8000008d8d7808 */ /* 0x000fe40001000000 */
[----:B------:R-:W-:-:S02]  /*12480*/  ISETP.GT.AND P5, PT, R0, 0x10, PT ;  /* 0x000000100000780c */ /* 0x000fc40003fa4270 */
[C---:B------:R-:W-:Y:S02]  /*12490*/  ISETP.GT.AND P4, PT, R0.reuse, 0x11, PT ;  /* 0x000000110000780c */ /* 0x040fe40003f84270 */
[C---:B------:R-:W-:Y:S02]  /*124a0*/  ISETP.GT.AND P3, PT, R0.reuse, 0x18, PT ;  /* 0x000000180000780c */ /* 0x040fe40003f64270 */
[----:B------:R-:W-:Y:S02]  /*124b0*/  ISETP.GT.AND P2, PT, R0, 0x19, PT ;  /* 0x000000190000780c */ /* 0x000fe40003f44270 */
[----:B------:R-:W-:Y:S02]  /*124c0*/  FSEL R128, R128, -INF , P5 ;  /* 0xff80000080807808 */ /* 0x000fe40002800000 */
[----:B------:R-:W-:Y:S02]  /*124d0*/  FSEL R129, R129, -INF , P4 ;  /* 0xff80000081817808 */ /* 0x000fe40002000000 */
[----:B------:R-:W-:-:S02]  /*124e0*/  FSEL R132, R132, -INF , P3 ;  /* 0xff80000084847808 */ /* 0x000fc40001800000 */
[----:B------:R-:W-:Y:S02]  /*124f0*/  FSEL R133, R133, -INF , P2 ;  /* 0xff80000085857808 */ /* 0x000fe40001000000 */
[C---:B------:R-:W-:Y:S02]  /*12500*/  ISETP.GT.AND P5, PT, R0.reuse, 0x20, PT ;  /* 0x000000200000780c */ /* 0x040fe40003fa4270 */
[C---:B------:R-:W-:Y:S02]  /*12510*/  ISETP.GT.AND P4, PT, R0.reuse, 0x21, PT ;  /* 0x000000210000780c */ /* 0x040fe40003f84270 */
[C---:B------:R-:W-:Y:S02]  /*12520*/  ISETP.GT.AND P3, PT, R0.reuse, 0x28, PT ;  /* 0x000000280000780c */ /* 0x040fe40003f64270 */
[----:B------:R-:W-:Y:S02]  /*12530*/  ISETP.GT.AND P2, PT, R0, 0x29, PT ;  /* 0x000000290000780c */ /* 0x000fe40003f44270 */
[----:B------:R-:W-:-:S02]  /*12540*/  FSEL R120, R120, -INF , P5 ;  /* 0xff80000078787808 */ /* 0x000fc40002800000 */
[----:B------:R-:W-:Y:S02]  /*12550*/  FSEL R121, R121, -INF , P4 ;  /* 0xff80000079797808 */ /* 0x000fe40002000000 */
[----:B------:R-:W-:Y:S02]  /*12560*/  FSEL R124, R124, -INF , P3 ;  /* 0xff8000007c7c7808 */ /* 0x000fe40001800000 */
[----:B------:R-:W-:Y:S02]  /*12570*/  FSEL R125, R125, -INF , P2 ;  /* 0xff8000007d7d7808 */ /* 0x000fe40001000000 */
[C---:B------:R-:W-:Y:S02]  /*12580*/  ISETP.GT.AND P5, PT, R0.reuse, 0x30, PT ;  /* 0x000000300000780c */ /* 0x040fe40003fa4270 */
        /* <DEDUP_REMOVED lines=64> */
[----:B------:R-:W-:Y:S02]  /*12990*/  FSEL R72, R72, -INF , P5 ;  /* 0xff80000048487808 */ /* 0x000fe40002800000 */
[----:B------:R-:W-:Y:S02]  /*129a0*/  FMNMX.FTZ R0, R97, R0, !PT ;  /* 0x0000000061007209 */ /* 0x000fe40007810000 */
[----:B------:R-:W-:Y:S02]  /*129b0*/  ISETP.GT.AND P5, PT, R16, RZ, PT ;  /* 0x000000ff1000720c */ /* 0x000fe40003fa4270 */
[----:B------:R-:W-:Y:S02]  /*129c0*/  FMNMX.FTZ R0, R100, R0, !PT ;  /* 0x0000000064007209 */ /* 0x000fe40007810000 */
[----:B------:R-:W-:-:S02]  /*129d0*/  FSEL R138, R138, -INF , P5 ;  /* 0xff8000008a8a7808 */ /* 0x000fc40002800000 */
[C---:B------:R-:W-:Y:S02]  /*129e0*/  ISETP.GT.AND P5, PT, R16.reuse, 0x1, PT ;  /* 0x000000011000780c */ /* 0x040fe40003fa4270 */
[----:B------:R-:W-:Y:S02]  /*129f0*/  FMNMX.FTZ R0, R101, R0, !PT ;  /* 0x0000000065007209 */ /* 0x000fe40007810000 */
[----:B------:R-:W-:Y:S02]  /*12a00*/  FSEL R139, R139, -INF , P5 ;  /* 0xff8000008b8b7808 */ /* 0x000fe40002800000 */
[----:B------:R-:W-:Y:S02]  /*12a10*/  ISETP.GT.AND P5, PT, R16, 0x8, PT ;  /* 0x000000081000780c */ /* 0x000fe40003fa4270 */
[----:B------:R-:W-:Y:S02]  /*12a20*/  FMNMX.FTZ R0, R88, R0, !PT ;  /* 0x0000000058007209 */ /* 0x000fe40007810000 */
[----:B------:R-:W-:-:S02]  /*12a30*/  FSEL R142, R142, -INF , P5 ;  /* 0xff8000008e8e7808 */ /* 0x000fc40002800000 */
[----:B------:R-:W-:Y:S02]  /*12a40*/  ISETP.GT.AND P5, PT, R16, 0x9, PT ;  /* 0x000000091000780c */ /* 0x000fe40003fa4270 */
[----:B------:R-:W-:Y:S02]  /*12a50*/  FMNMX.FTZ R0, R89, R0, !PT ;  /* 0x0000000059007209 */ /* 0x000fe40007810000 */
[----:B------:R-:W-:Y:S02]  /*12a60*/  FSEL R143, R143, -INF , P5 ;  /* 0xff8000008f8f7808 */ /* 0x000fe40002800000 */
[----:B------:R-:W-:Y:S02]  /*12a70*/  FMNMX.FTZ R0, R92, R0, !PT ;  /* 0x000000005c007209 */ /* 0x000fe40007810000 */
[----:B------:R-:W-:Y:S02]  /*12a80*/  ISETP.GT.AND P5, PT, R16, 0x10, PT ;  /* 0x000000101000780c */ /* 0x000fe40003fa4270 */
[----:B------:R-:W-:-:S02]  /*12a90*/  FMNMX.FTZ R0, R93, R0, !PT ;  /* 0x000000005d007209 */ /* 0x000fc40007810000 */
        /* <DEDUP_REMOVED lines=8> */
[----:B------:R-:W-:Y:S02]  /*12b20*/  FMNMX.FTZ R0, R84, R0, !PT ;  /* 0x0000000054007209 */ /* 0x000fe40007810000 */
[----:B------:R-:W-:Y:S02]  /*12b30*/  FSEL R135, R135, -INF , P5 ;  /* 0xff80000087877808 */ /* 0x000fe40002800000 */
[----:B------:R-:W-:Y:S02]  /*12b40*/  FMNMX.FTZ R0, R85, R0, !PT ;  /* 0x0000000055007209 */ /* 0x000fe40007810000 */
[----:B------:R-:W-:-:S02]  /*12b50*/  ISETP.GT.AND P5, PT, R16, 0x20, PT ;  /* 0x000000201000780c */ /* 0x000fc40003fa4270 */
        /* <DEDUP_REMOVED lines=8> */
[----:B------:R-:W-:Y:S02]  /*12be0*/  FSEL R18, R77, -INF , P2 ;  /* 0xff8000004d127808 */ /* 0x000fe40001000000 */
[----:B------:R-:W-:Y:S02]  /*12bf0*/  FMNMX.FTZ R0, R76, R0, !PT ;  /* 0x000000004c007209 */ /* 0x000fe40007810000 */
[----:B------:R-:W-:Y:S02]  /*12c00*/  FSEL R126, R126, -INF , P5 ;  /* 0xff8000007e7e7808 */ /* 0x000fe40002800000 */
[----:B------:R-:W-:-:S02]  /*12c10*/  ISETP.GT.AND P5, PT, R16, 0x29, PT ;  /* 0x000000291000780c */ /* 0x000fc40003fa4270 */
[----:B------:R-:W-:Y:S02]  /*12c20*/  FMNMX.FTZ R0, R18, R0, !PT ;  /* 0x0000000012007209 */ /* 0x000fe40007810000 */
[----:B------:R-:W-:Y:S02]  /*12c30*/  FSEL R127, R127, -INF , P5 ;  /* 0xff8000007f7f7808 */ /* 0x000fe40002800000 */
        /* <DEDUP_REMOVED lines=26> */
[----:B------:R-:W-:Y:S02]  /*12de0*/  ISETP.GT.AND P5, PT, R16, 0x59, PT ;  /* 0x000000591000780c */ /* 0x000fe40003fa4270 */
[----:B------:R-:W-:-:S02]  /*12df0*/  FSETP.NEU.FTZ.AND P6, PT, R14, -INF , PT ;  /* 0xff8000000e00780b */ /* 0x000fc40003fdd000 */
[----:B------:R-:W-:Y:S02]  /*12e00*/  FSEL R103, R103, -INF , P5 ;  /* 0xff80000067677808 */ /* 0x000fe40002800000 */
[----:B------:R-:W-:Y:S02]  /*12e10*/  ISETP.GT.AND P5, PT, R16, 0x60, PT ;  /* 0x000000601000780c */ /* 0x000fe40003fa4270 */
[----:B------:R-:W-:Y:S01]  /*12e20*/  FSEL R17, R14, RZ, P6 ;  /* 0x000000ff0e117208 */ /* 0x000fe20003000000 */
[----:B------:R-:W-:Y:S01]  /*12e30*/  IMAD.U32 R0, RZ, RZ, UR4 ;  /* 0x00000004ff007e24 */ /* 0x000fe2000f8e00ff */
[----:B------:R-:W-:Y:S02]  /*12e40*/  FSEL R90, R90, -INF , P5 ;  /* 0xff8000005a5a7808 */ /* 0x000fe40002800000 */
[----:B------:R-:W-:Y:S01]  /*12e50*/  ISETP.GT.AND P5, PT, R16, 0x61, PT ;  /* 0x000000611000780c */ /* 0x000fe20003fa4270 */
[----:B------:R-:W-:Y:S01]  /*12e60*/  FADD.FTZ R17, -R17, R19 ;  /* 0x0000001311117221 */ /* 0x000fe20000010100 */
[----:B------:R-:W-:-:S02]  /*12e70*/  FMUL.FTZ R19, R14, R0 ;  /* 0x000000000e137220 */ /* 0x000fc40000410000 */
[----:B------:R-:W-:Y:S02]  /*12e80*/  FSEL R91, R91, -INF , P5 ;  /* 0xff8000005b5b7808 */ /* 0x000fe40002800000 */
[----:B------:R-:W-:Y:S02]  /*12e90*/  ISETP.GT.AND P5, PT, R16, 0x68, PT ;  /* 0x000000681000780c */ /* 0x000fe40003fa4270 */
[----:B------:R-:W-:Y:S02]  /*12ea0*/  FSEL R19, R19, RZ, P6 ;  /* 0x000000ff13137208 */ /* 0x000fe40003000000 */
[----:B------:R-:W-:Y:S02]  /*12eb0*/  FSEL R94, R94, -INF , P5 ;  /* 0xff8000005e5e7808 */ /* 0x000fe40002800000 */
[----:B------:R-:W-:Y:S01]  /*12ec0*/  ISETP.GT.AND P5, PT, R16, 0x69, PT ;  /* 0x000000691000780c */ /* 0x000fe20003fa4270 */
[-CC-:B------:R-:W-:Y:S01]  /*12ed0*/  FFMA.FTZ R136, R136, R0.reuse, -R19.reuse ;  /* 0x0000000088887223 */ /* 0x180fe20000010813 */
[-C--:B------:R-:W-:Y:S01]  /*12ee0*/  FMUL.FTZ R17, R17, R0.reuse ;  /* 0x0000000011117220 */ /* 0x080fe20000410000 */
[----:B------:R-:W-:Y:S01]  /*12ef0*/  FFMA.FTZ R137, R137, R0, -R19 ;  /* 0x0000000089897223 */ /* 0x000fe20000010813 */
[----:B------:R-:W-:-:S02]  /*12f00*/  FSEL R95, R95, -INF , P5 ;  /* 0xff8000005f5f7808 */ /* 0x000fc40002800000 */
[C---:B------:R-:W-:Y:S01]  /*12f10*/  ISETP.GT.AND P2, PT, R16.reuse, 0x80, PT ;  /* 0x000000801000780c */ /* 0x040fe20003f44270 */
[----:B------:R-:W-:Y:S01]  /*12f20*/  MUFU.EX2 R21, R17 ;  /* 0x0000001100157308 */ /* 0x000fe20000000800 */
[C---:B------:R-:W-:Y:S02]  /*12f30*/  ISETP.GT.AND P3, PT, R16.reuse, 0x81, PT ;  /* 0x000000811000780c */ /* 0x040fe40003f64270 */
[C---:B------:R-:W-:Y:S02]  /*12f40*/  ISETP.GT.AND P4, PT, R16.reuse, 0x88, PT ;  /* 0x000000881000780c */ /* 0x040fe40003f84270 */
[C---:B------:R-:W-:Y:S02]  /*12f50*/  ISETP.GT.AND P5, PT, R16.reuse, 0x89, PT ;  /* 0x000000891000780c */ /* 0x040fe40003fa4270 */
[----:B------:R-:W-:Y:S02]  /*12f60*/  ISETP.GT.AND P6, PT, R16, 0x79, PT ;  /* 0x000000791000780c */ /* 0x000fe40003fc4270 */
[----:B------:R-:W2:Y:S08]  /*12f70*/  MUFU.EX2 R16, R136 ;  /* 0x0000008800107308 */ /* 0x000eb00000000800 */
[----:B------:R-:W0:Y:S01]  /*12f80*/  MUFU.EX2 R137, R137 ;  /* 0x0000008900897308 */ /* 0x000e220000000800 */
[-CC-:B------:R-:W-:Y:S01]  /*12f90*/  FFMA.FTZ R153, R104, R0.reuse, -R19.reuse ;  /* 0x0000000068997223 */ /* 0x180fe20000010813 */
[-CC-:B------:R-:W-:Y:S01]  /*12fa0*/  FFMA.FTZ R104, R88, R0.reuse, -R19.reuse ;  /* 0x0000000058687223 */ /* 0x180fe20000010813 */
[----:B------:R-:W-:-:S02]  /*12fb0*/  FFMA.FTZ R88, R72, R0, -R19 ;  /* 0x0000000048587223 */ /* 0x000fc40000010813 */
[----:B------:R-:W3:Y:S01]  /*12fc0*/  LDL R72, [R1+0x40] ;  /* 0x0000400001487983 */ /* 0x000ee20000100800 */
[----:B--2---:R-:W-:-:S04]  /*12fd0*/  FFMA.FTZ R17, R21, R20, R16 ;  /* 0x0000001415117223 */ /* 0x004fc80000010010 */
[C---:B0-----:R-:W-:Y:S01]  /*12fe0*/  FADD.FTZ R17, R137.reuse, R17 ;  /* 0x0000001189117221 */ /* 0x041fe20000010000 */
[----:B------:R-:W-:Y:S02]  /*12ff0*/  F2FP.BF16.F32.PACK_AB R16, R137, R16 ;  /* 0x000000108910723e */ /* 0x000fe400000010ff */
[----:B------:R-:W2:Y:S01]  /*13000*/  LDL.LU R137, [R1+0x14] ;  /* 0x0000140001897983 */ /* 0x000ea20000300800 */
[-CC-:B------:R-:W-:Y:S01]  /*13010*/  FFMA.FTZ R140, R140, R0.reuse, -R19.reuse ;  /* 0x000000008c8c7223 */ /* 0x180fe20000010813 */
[-CC-:B------:R-:W-:Y:S01]  /*13020*/  FFMA.FTZ R141, R141, R0.reuse, -R19.reuse ;  /* 0x000000008d8d7223 */ /* 0x180fe20000010813 */
[-CC-:B------:R-:W-:Y:S01]  /*13030*/  FFMA.FTZ R77, R76, R0.reuse, -R19.reuse ;  /* 0x000000004c4d7223 */ /* 0x180fe20000010813 */
[-CC-:B------:R-:W-:Y:S02]  /*13040*/  FFMA.FTZ R76, R18, R0.reuse, -R19.reuse ;  /* 0x00000000124c7223 */ /* 0x180fe40000010813 */
[----:B------:R-:W0:Y:S08]  /*13050*/  MUFU.EX2 R18, R140 ;  /* 0x0000008c00127308 */ /* 0x000e300000000800 */
[----:B------:R-:W1:Y:S01]  /*13060*/  MUFU.EX2 R141, R141 ;  /* 0x0000008d008d7308 */ /* 0x000e620000000800 */
[-CC-:B------:R-:W-:Y:S01]  /*13070*/  FFMA.FTZ R151, R108, R0.reuse, -R19.reuse ;  /* 0x000000006c977223 */ /* 0x180fe20000010813 */
[-CC-:B------:R-:W-:Y:S01]  /*13080*/  FFMA.FTZ R108, R100, R0.reuse, -R19.reuse ;  /* 0x00000000646c7223 */ /* 0x180fe20000010813 */
[-CC-:B------:R-:W-:Y:S01]  /*13090*/  FFMA.FTZ R100, R92, R0.reuse, -R19.reuse ;  /* 0x000000005c647223 */ /* 0x180fe20000010813 */
[----:B------:R-:W-:Y:S01]  /*130a0*/  FFMA.FTZ R92, R84, R0, -R19 ;  /* 0x00000000545c7223 */ /* 0x000fe20000010813 */
[----:B0-----:R-:W-:-:S04]  /*130b0*/  FADD.FTZ R17, R18, R17 ;  /* 0x0000001112117221 */ /* 0x001fc80000010000 */
[----:B-1----:R-:W-:Y:S01]  /*130c0*/  FADD.FTZ R84, R141, R17 ;  /* 0x000000118d547221 */ /* 0x002fe20000010000 */
[----:B------:R-:W-:Y:S01]  /*130d0*/  FSEL R87, R87, -INF , P6 ;  /* 0xff80000057577808 */ /* 0x000fe20003000000 */
[-CC-:B------:R-:W-:Y:S01]  /*130e0*/  FFMA.FTZ R154, R117, R0.reuse, -R19.reuse ;  /* 0x00000000759a7223 */ /* 0x180fe20000010813 */
[-CC-:B------:R-:W-:Y:S01]  /*130f0*/  FFMA.FTZ R117, R96, R0.reuse, -R19.reuse ;  /* 0x0000000060757223 */ /* 0x180fe20000010813 */
[-CC-:B------:R-:W-:Y:S01]  /*13100*/  FFMA.FTZ R96, R80, R0.reuse, -R19.reuse ;  /* 0x0000000050607223 */ /* 0x180fe20000010813 */
[-CC-:B------:R-:W-:Y:S01]  /*13110*/  FFMA.FTZ R150, R109, R0.reuse, -R19.reuse ;  /* 0x000000006d967223 */ /* 0x180fe20000010813 */
[----:B------:R-:W-:Y:S01]  /*13120*/  FSEL R80, R74, -INF , P2 ;  /* 0xff8000004a507808 */ /* 0x000fe20001000000 */
[-CC-:B------:R-:W-:Y:S01]  /*13130*/  FFMA.FTZ R109, R97, R0.reuse, -R19.reuse ;  /* 0x00000000616d7223 */ /* 0x180fe20000010813 */
[-CC-:B------:R-:W-:Y:S01]  /*13140*/  FFMA.FTZ R97, R93, R0.reuse, -R19.reuse ;  /* 0x000000005d617223 */ /* 0x180fe20000010813 */
[----:B------:R-:W-:Y:S01]  /*13150*/  FFMA.FTZ R93, R81, R0, -R19 ;  /* 0x00000000515d7223 */ /* 0x000fe20000010813 */
[----:B------:R-:W-:-:S02]  /*13160*/  FSEL R81, R75, -INF , P3 ;  /* 0xff8000004b517808 */ /* 0x000fc40001800000 */
[----:B------:R-:W-:Y:S02]  /*13170*/  FSEL R78, R78, -INF , P4 ;  /* 0xff8000004e4e7808 */ /* 0x000fe40002000000 */
[----:B------:R-:W-:Y:S01]  /*13180*/  FSEL R79, R79, -INF , P5 ;  /* 0xff8000004f4f7808 */ /* 0x000fe20002800000 */
        /* <DEDUP_REMOVED lines=16> */
[----:B------:R-:W-:-:S05]  /*13290*/  IMAD.MOV.U32 R73, RZ, RZ, -0x3ffffff0 ;  /* 0xc0000010ff497424 */ /* 0x000fca00078e00ff */
[C---:B------:R-:W-:Y:S02]  /*132a0*/  R2UR UR5, R73.reuse ;  /* 0x00000000490572ca */ /* 0x040fe400000e0000 */
[----:B------:R-:W-:Y:S01]  /*132b0*/  R2UR UR37, R73 ;  /* 0x00000000492572ca */ /* 0x000fe200000e0000 */
[----:B------:R-:W-:-:S05]  /*132c0*/  IMAD.MOV.U32 R73, RZ, RZ, -0x7fffffe0 ;  /* 0x80000020ff497424 */ /* 0x000fca00078e00ff */
[----:B------:R-:W-:Y:S01]  /*132d0*/  R2UR UR7, R73 ;  /* 0x00000000490772ca */ /* 0x000fe200000e0000 */
[----:B------:R-:W-:Y:S01]  /*132e0*/  WARPGROUP.ARRIVE ;  /* 0x00000000000079c5 */ /* 0x000fe20000000000 */
[----:B--2---:R-:W-:-:S04]  /*132f0*/  FMNMX.FTZ R17, R138, R137, !PT ;  /* 0x000000898a117209 */ /* 0x004fc80007810000 */
        /* <DEDUP_REMOVED lines=34> */
[----:B---3--:R-:W-:Y:S02]  /*13520*/  LOP3.LUT R72, R72, 0x10000, RZ, 0xfc, !PT ;  /* 0x0001000048487812 */ /* 0x008fe400078efcff */
[----:B------:R-:W-:-:S03]  /*13530*/  FMNMX.FTZ R17, R79, R17, !PT ;  /* 0x000000114f117209 */ /* 0x000fc60007810000 */
[----:B------:R-:W-:Y:S02]  /*13540*/  VIADD R74, R72, 0x180 ;  /* 0x00000180484a7836 */ /* 0x000fe40000000000 */
[----:B------:R-:W0:Y:S03]  /*13550*/  SHFL.BFLY PT, R19, R17, 0x2, 0x1f ;  /* 0x0c401f0011137f89 */ /* 0x000e2600000e0000 */
[----:B------:R-:W-:Y:S01]  /*13560*/  R2UR UR8, R74 ;  /* 0x000000004a0872ca */ /* 0x000fe200000e0000 */
[----:B------:R-:W-:-:S05]  /*13570*/  VIADD R74, R72, 0x300 ;  /* 0x00000300484a7836 */ /* 0x000fca0000000000 */
[----:B------:R-:W-:Y:S01]  /*13580*/  R2UR UR12, R74 ;  /* 0x000000004a0c72ca */ /* 0x000fe200000e0000 */
[----:B------:R-:W-:-:S05]  /*13590*/  VIADD R74, R72, 0x480 ;  /* 0x00000480484a7836 */ /* 0x000fca0000000000 */
[----:B------:R-:W-:Y:S01]  /*135a0*/  R2UR UR16, R74 ;  /* 0x000000004a1072ca */ /* 0x000fe200000e0000 */
[----:B------:R-:W-:-:S05]  /*135b0*/  VIADD R74, R72, 0x600 ;  /* 0x00000600484a7836 */ /* 0x000fca0000000000 */
[----:B------:R-:W-:Y:S01]  /*135c0*/  R2UR UR20, R74 ;  /* 0x000000004a1472ca */ /* 0x000fe200000e0000 */
[----:B------:R-:W-:Y:S01]  /*135d0*/  VIADD R74, R72, 0x780 ;  /* 0x00000780484a7836 */ /* 0x000fe20000000000 */
[----:B0-----:R-:W-:Y:S01]  /*135e0*/  FMNMX.FTZ R19, R17, R19, !PT ;  /* 0x0000001311137209 */ /* 0x001fe20007810000 */
[----:B------:R-:W-:-:S03]  /*135f0*/  VIADD R17, R22, 0x200 ;  /* 0x0000020016117836 */ /* 0x000fc60000000000 */
[----:B------:R-:W-:Y:S01]  /*13600*/  R2UR UR24, R74 ;  /* 0x000000004a1872ca */ /* 0x000fe200000e0000 */
[C---:B------:R-:W-:Y:S01]  /*13610*/  VIADD R74, R72.reuse, 0x900 ;  /* 0x00000900484a7836 */ /* 0x040fe20000000000 */
[----:B------:R-:W-:Y:S02]  /*13620*/  SHF.R.U32.HI R17, RZ, 0x4, R17 ;  /* 0x00000004ff117819 */ /* 0x000fe40000011611 */
[----:B------:R-:W-:Y:S02]  /*13630*/  R2UR UR4, R72 ;  /* 0x00000000480472ca */ /* 0x000fe400000e0000 */
[----:B------:R-:W-:Y:S02]  /*13640*/  LOP3.LUT R17, R17, 0x3fff, RZ, 0xc0, !PT ;  /* 0x00003fff11117812 */ /* 0x000fe400078ec0ff */
[----:B------:R-:W-:Y:S01]  /*13650*/  R2UR UR28, R74 ;  /* 0x000000004a1c72ca */ /* 0x000fe200000e0000 */
[C---:B------:R-:W-:Y:S01]  /*13660*/  VIADD R74, R72.reuse, 0xa80 ;  /* 0x00000a80484a7836 */ /* 0x040fe20000000000 */
[----:B------:R-:W-:Y:S01]  /*13670*/  LOP3.LUT R17, R17, 0x2400000, RZ, 0xfc, !PT ;  /* 0x0240000011117812 */ /* 0x000fe200078efcff */
[----:B------:R-:W-:-:S05]  /*13680*/  VIADD R72, R72, 0xc00 ;  /* 0x00000c0048487836 */ /* 0x000fca0000000000 */
[----:B------:R-:W-:Y:S01]  /*13690*/  R2UR UR36, R72 ;  /* 0x00000000482472ca */ /* 0x000fe200000e0000 */
[----:B------:R-:W-:-:S05]  /*136a0*/  IMAD R72, R15, 0x6c0, R17 ;  /* 0x000006c00f487824 */ /* 0x000fca00078e0211 */
[----:B------:R-:W-:-:S13]  /*136b0*/  R2UR UR6, R72 ;  /* 0x00000000480672ca */ /* 0x000fda00000e0000 */
[----:B------:R-:W-:Y:S01]  /*136c0*/  HGMMA.64x96x16.F32.BF16 R24, gdesc[UR4].tnspB, R24, gsb0 ;  /* 0x41600000041879f0 */ /* 0x000fe20008001818 */
        /* <DEDUP_REMOVED lines=55> */
[----:B------:R-:W0:Y:S01]  /*13a40*/  SHFL.BFLY PT, R20, R19, 0x1, 0x1f ;  /* 0x0c201f0013147f89 */ /* 0x000e2200000e0000 */
[----:B------:R-:W-:-:S05]  /*13a50*/  IMAD.MOV.U32 R73, RZ, RZ, -0x7fffffe0 ;  /* 0x80000020ff497424 */ /* 0x000fca00078e00ff */
[----:B------:R-:W-:Y:S01]  /*13a60*/  R2UR UR39, R73 ;  /* 0x00000000492772ca */ /* 0x000fe200000e0000 */
[----:B------:R-:W-:Y:S01]  /*13a70*/  VIADD R72, R72, 0x200 ;  /* 0x0000020048487836 */ /* 0x000fe20000000000 */
[----:B0-----:R-:W-:-:S04]  /*13a80*/  FMNMX.FTZ R20, R19, R20, !PT ;  /* 0x0000001413147209 */ /* 0x001fc80007810000 */
[C---:B------:R-:W-:Y:S01]  /*13a90*/  FSETP.NEU.FTZ.AND P3, PT, R20.reuse, -INF , PT ;  /* 0xff8000001400780b */ /* 0x040fe20003f7d000 */
[----:B------:R-:W-:Y:S01]  /*13aa0*/  FMUL.FTZ R73, R20, R0 ;  /* 0x0000000014497220 */ /* 0x000fe20000410000 */
[----:B------:R-:W-:-:S04]  /*13ab0*/  R2UR UR38, R72 ;  /* 0x00000000482672ca */ /* 0x000fc800000e0000 */
[----:B------:R-:W-:Y:S01]  /*13ac0*/  FSEL R73, R73, RZ, P3 ;  /* 0x000000ff49497208 */ /* 0x000fe20001800000 */
[----:B------:R-:W-:Y:S02]  /*13ad0*/  WARPGROUP.DEPBAR.LE gsb0, 0x0 ;  /* 0x00008000000079c5 */ /* 0x000fe40000010000 */
[----:B------:R-:W-:-:S06]  /*13ae0*/  WARPGROUP.ARRIVE ;  /* 0x00000000000079c5 */ /* 0x000fcc0000000000 */
[----:B------:R-:W-:Y:S01]  /*13af0*/  HGMMA.64x96x16.F32.BF16 R24, gdesc[UR32].tnspB, R24, gsb0 ;  /* 0x41600000201879f0 */ /* 0x000fe20008001818 */
[----:B------:R-:W-:Y:S02]  /*13b00*/  FFMA.FTZ R72, R138, R0, -R73 ;  /* 0x000000008a487223 */ /* 0x000fe40000010849 */
[----:B------:R-:W2:Y:S01]  /*13b10*/  LDL.LU R138, [R1+0x1c] ;  /* 0x00001c00018a7983 */ /* 0x000ea20000300800 */
[----:B------:R-:W0:Y:S01]  /*13b20*/  S2R R112, SR_TID.X ;  /* 0x0000000000707919 */ /* 0x000e220000002100 */
[----:B------:R-:W-:Y:S02]  /*13b30*/  WARPGROUP.DEPBAR.LE gsb0, 0x0 ;  /* 0x00008000000079c5 */ /* 0x000fe40000010000 */
[----:B------:R-:W-:-:S06]  /*13b40*/  WARPGROUP.ARRIVE ;  /* 0x00000000000079c5 */ /* 0x000fcc0000000000 */
[----:B------:R-:W-:Y:S01]  /*13b50*/  HGMMA.64x96x16.F32.BF16 R24, gdesc[UR36].tnspB, R24, gsb0 ;  /* 0x41600000241879f0 */ /* 0x000fe20008001818 */
[----:B0-----:R-:W-:Y:S02]  /*13b60*/  SHF.R.U32.HI R19, RZ, 0x7, R112 ;  /* 0x00000007ff137819 */ /* 0x001fe40000011670 */
[----:B------:R-:W-:-:S03]  /*13b70*/  ISETP.GE.U32.AND P2, PT, R112, 0x180, PT ;  /* 0x000001807000780c */ /* 0x000fc60003f46070 */
[----:B------:R-:W-:-:S05]  /*13b80*/  VIADD R17, R19, 0x9 ;  /* 0x0000000913117836 */ /* 0x000fca0000000000 */
[----:B------:R-:W-:Y:S01]  /*13b90*/  SEL R17, R17, 0x9, !P2 ;  /* 0x0000000911117807 */ /* 0x000fe20005000000 */
[----:B------:R-:W-:-:S04]  /*13ba0*/  WARPGROUP.DEPBAR.LE gsb0, 0x0 ;  /* 0x00008000000079c5 */ /* 0x000fc80000010000 */
[----:B------:R0:W-:Y:S06]  /*13bb0*/  BAR.ARV R17, 0x100 ;  /* 0x000400110000751d */ /* 0x0001ec0000002000 */
[--C-:B0-----:R-:W-:Y:S02]  /*13bc0*/  @!P1 IMAD R17, R15, 0x8, R22.reuse ;  /* 0x000000080f119824 */ /* 0x101fe400078e0216 */
[----:B------:R-:W-:-:S04]  /*13bd0*/  @!P1 IMAD R15, R146, 0x8, R22 ;  /* 0x00000008920f9824 */ /* 0x000fc800078e0216 */
[----:B------:R-:W-:-:S05]  /*13be0*/  @!P1 VIADD R15, R15, 0x31c40 ;  /* 0x00031c400f0f9836 */ /* 0x000fca0000000000 */
[----:B------:R-:W-:-:S04]  /*13bf0*/  @!P1 PRMT R15, RZ, 0x654, R15 ;  /* 0x00000654ff0f9816 */ /* 0x000fc8000000000f */
[----:B------:R0:W-:Y:S02]  /*13c00*/  @!P1 SYNCS.ARRIVE.TRANS64.RED.A1T0 RZ, [R15+URZ], RZ ;  /* 0x000000ff0fff99a7 */ /* 0x0001e4000810043f */
[----:B0-----:R-:W-:Y:S08]  /*13c10*/  MUFU.EX2 R15, R117 ;  /* 0x00000075000f7308 */ /* 0x001ff00000000800 */
[----:B------:R-:W-:Y:S08]  /*13c20*/  MUFU.EX2 R117, R85 ;  /* 0x0000005500757308 */ /* 0x000ff00000000800 */
[----:B------:R0:W-:Y:S02]  /*13c30*/  MUFU.EX2 R85, R76 ;  /* 0x0000004c00557308 */ /* 0x0001e40000000800 */
[----:B0-----:R-:W-:-:S05]  /*13c40*/  FSEL R76, R20, RZ, P3 ;  /* 0x000000ff144c7208 */ /* 0x001fca0001800000 */
[----:B------:R-:W-:Y:S02]  /*13c50*/  FADD.FTZ R76, -R76, R137 ;  /* 0x000000894c4c7221 */ /* 0x000fe40000010100 */
[----:B------:R-:W3:Y:S01]  /*13c60*/  LDL R137, [R1+0x44] ;  /* 0x0000440001897983 */ /* 0x000ee20000100800 */
[-CC-:B------:R-:W-:Y:S01]  /*13c70*/  FFMA.FTZ R74, R139, R0.reuse, -R73.reuse ;  /* 0x000000008b4a7223 */ /* 0x180fe20000010849 */
[-CC-:B------:R-:W-:Y:S01]  /*13c80*/  FFMA.FTZ R75, R142, R0.reuse, -R73.reuse ;  /* 0x000000008e4b7223 */ /* 0x180fe20000010849 */
[----:B------:R-:W-:Y:S01]  /*13c90*/  FFMA.FTZ R112, R143, R0, -R73 ;  /* 0x000000008f707223 */ /* 0x000fe20000010849 */
[----:B------:R-:W-:Y:S01]  /*13ca0*/  MUFU.EX2 R72, R72 ;  /* 0x0000004800487308 */ /* 0x000fe20000000800 */
[----:B------:R-:W-:-:S07]  /*13cb0*/  @!P1 VIADD R17, R17, 0x31c60 ;  /* 0x00031c6011119836 */ /* 0x000fce0000000000 */
[----:B------:R-:W0:Y:S08]  /*13cc0*/  MUFU.EX2 R74, R74 ;  /* 0x0000004a004a7308 */ /* 0x000e300000000800 */
[----:B------:R-:W-:Y:S08]  /*13cd0*/  MUFU.EX2 R75, R75 ;  /* 0x0000004b004b7308 */ /* 0x000ff00000000800 */
[----:B------:R-:W1:Y:S01]  /*13ce0*/  MUFU.EX2 R112, R112 ;  /* 0x0000007000707308 */ /* 0x000e620000000800 */
[----:B------:R-:W-:-:S02]  /*13cf0*/  @!P1 PRMT R17, RZ, 0x654, R17 ;  /* 0x00000654ff119816 */ /* 0x000fc40000000011 */
[----:B------:R-:W-:Y:S02]  /*13d00*/  F2FP.BF16.F32.PACK_AB R18, R141, R18 ;  /* 0x000000128d12723e */ /* 0x000fe400000010ff */
[----:B------:R0:W-:Y:S02]  /*13d10*/  @!P1 SYNCS.ARRIVE.TRANS64.RED.A1T0 RZ, [R17+URZ], RZ ;  /* 0x000000ff11ff99a7 */ /* 0x0001e4000810043f */
[----:B0-----:R-:W-:Y:S02]  /*13d20*/  F2FP.BF16.F32.PACK_AB R17, R74, R72 ;  /* 0x000000484a11723e */ /* 0x001fe400000010ff */
[----:B-1----:R-:W-:-:S05]  /*13d30*/  F2FP.BF16.F32.PACK_AB R19, R112, R75 ;  /* 0x0000004b7013723e */ /* 0x002fca00000010ff */
[----:B------:R0:W-:Y:S01]  /*13d40*/  STSM.16.M88.4 [R23+0x24300], R16 ;  /* 0x0243001017007844 */ /* 0x0001e20000000200 */
[----:B------:R-:W-:Y:S08]  /*13d50*/  MUFU.EX2 R129, R129 ;  /* 0x0000008100817308 */ /* 0x000ff00000000800 */
[----:B0-----:R-:W0:Y:S01]  /*13d60*/  MUFU.EX2 R16, R128 ;  /* 0x0000008000107308 */ /* 0x001e220000000800 */
[----:B------:R-:W-:-:S02]  /*13d70*/  IMAD.MOV.U32 R140, RZ, RZ, R124 ;  /* 0x000000ffff8c7224 */ /* 0x000fc400078e007c */
[----:B------:R-:W-:Y:S01]  /*13d80*/  FMUL.FTZ R76, R76, R0 ;  /* 0x000000004c4c7220 */ /* 0x000fe20000410000 */
[----:B0-----:R-:W-:-:S04]  /*13d90*/  FADD.FTZ R84, R16, R84 ;  /* 0x0000005410547221 */ /* 0x001fc80000010000 */
[----:B------:R-:W-:Y:S02]  /*13da0*/  FADD.FTZ R124, R129, R84 ;  /* 0x00000054817c7221 */ /* 0x000fe40000010000 */
[----:B------:R0:W-:Y:S02]  /*13db0*/  MUFU.EX2 R84, R77 ;  /* 0x0000004d00547308 */ /* 0x0001e40000000800 */
[-CC-:B0-----:R-:W-:Y:S01]  /*13dc0*/  FFMA.FTZ R77, R122, R0.reuse, -R73.reuse ;  /* 0x000000007a4d7223 */ /* 0x181fe20000010849 */
[-CC-:B------:R-:W-:Y:S01]  /*13dd0*/  FFMA.FTZ R122, R123, R0.reuse, -R73.reuse ;  /* 0x000000007b7a7223 */ /* 0x180fe20000010849 */
[-CC-:B------:R-:W-:Y:S01]  /*13de0*/  FFMA.FTZ R123, R126, R0.reuse, -R73.reuse ;  /* 0x000000007e7b7223 */ /* 0x180fe20000010849 */
[-CC-:B------:R-:W-:Y:S01]  /*13df0*/  FFMA.FTZ R126, R127, R0.reuse, -R73.reuse ;  /* 0x000000007f7e7223 */ /* 0x180fe20000010849 */
[-CC-:B------:R-:W-:Y:S02]  /*13e00*/  FFMA.FTZ R127, R114, R0.reuse, -R73.reuse ;  /* 0x00000000727f7223 */ /* 0x180fe40000010849 */
[----:B------:R-:W2:Y:S01]  /*13e10*/  MUFU.EX2 R114, R76 ;  /* 0x0000004c00727308 */ /* 0x000ea20000000800 */
[-CC-:B------:R-:W-:Y:S01]  /*13e20*/  FFMA.FTZ R113, R130, R0.reuse, -R73.reuse ;  /* 0x0000000082717223 */ /* 0x180fe20000010849 */
[----:B------:R-:W-:Y:S01]  /*13e30*/  FFMA.FTZ R116, R131, R0, -R73 ;  /* 0x0000000083747223 */ /* 0x000fe20000010849 */
[----:B------:R-:W-:-:S02]  /*13e40*/  IMAD.MOV.U32 R141, RZ, RZ, R120 ;  /* 0x000000ffff8d7224 */ /* 0x000fc400078e0078 */
[----:B------:R-:W-:-:S03]  /*13e50*/  FFMA.FTZ R120, R134, R0, -R73 ;  /* 0x0000000086787223 */ /* 0x000fc60000010849 */
[----:B------:R-:W0:Y:S01]  /*13e60*/  MUFU.EX2 R113, R113 ;  /* 0x0000007100717308 */ /* 0x000e220000000800 */
[----:B------:R-:W-:Y:S02]  /*13e70*/  IMAD.MOV.U32 R136, RZ, RZ, R121 ;  /* 0x000000ffff887224 */ /* 0x000fe400078e0079 */
[----:B------:R-:W-:Y:S01]  /*13e80*/  FFMA.FTZ R121, R135, R0, -R73 ;  /* 0x0000000087797223 */ /* 0x000fe20000010849 */
[----:B--2---:R-:W-:-:S04]  /*13e90*/  FFMA.FTZ R72, R114, R138, R72 ;  /* 0x0000008a72487223 */ /* 0x004fc80000010048 */
[----:B------:R-:W1:Y:S01]  /*13ea0*/  MUFU.EX2 R116, R116 ;  /* 0x0000007400747308 */ /* 0x000e620000000800 */
[----:B------:R-:W-:-:S07]  /*13eb0*/  FADD.FTZ R72, R74, R72 ;  /* 0x000000484a487221 */ /* 0x000fce0000010000 */
[----:B------:R-:W2:Y:S01]  /*13ec0*/  MUFU.EX2 R132, R132 ;  /* 0x0000008400847308 */ /* 0x000ea20000000800 */
[----:B------:R-:W-:-:S07]  /*13ed0*/  FADD.FTZ R72, R75, R72 ;  /* 0x000000484b487221 */ /* 0x000fce0000010000 */
[----:B------:R-:W4:Y:S01]  /*13ee0*/  MUFU.EX2 R120, R120 ;  /* 0x0000007800787308 */ /* 0x000f220000000800 */
[----:B------:R-:W-:-:S07]  /*13ef0*/  FADD.FTZ R72, R112, R72 ;  /* 0x0000004870487221 */ /* 0x000fce0000010000 */
[----:B------:R-:W4:Y:S01]  /*13f00*/  MUFU.EX2 R133, R133 ;  /* 0x0000008500857308 */ /* 0x000f220000000800 */
[----:B0-----:R-:W-:-:S07]  /*13f10*/  FADD.FTZ R72, R113, R72 ;  /* 0x0000004871487221 */ /* 0x001fce0000010000 */
[----:B------:R-:W0:Y:S01]  /*13f20*/  MUFU.EX2 R121, R121 ;  /* 0x0000007900797308 */ /* 0x000e220000000800 */
[----:B-1----:R-:W-:-:S07]  /*13f30*/  FADD.FTZ R72, R116, R72 ;  /* 0x0000004874487221 */ /* 0x002fce0000010000 */
[----:B------:R-:W1:Y:S08]  /*13f40*/  MUFU.EX2 R135, R141 ;  /* 0x0000008d00877308 */ /* 0x000e700000000800 */
[----:B------:R-:W1:Y:S01]  /*13f50*/  MUFU.EX2 R77, R77 ;  /* 0x0000004d004d7308 */ /* 0x000e620000000800 */
[----:B--2---:R-:W-:Y:S01]  /*13f60*/  FADD.FTZ R124, R132, R124 ;  /* 0x0000007c847c7221 */ /* 0x004fe20000010000 */
[----:B----4-:R-:W-:-:S06]  /*13f70*/  FADD.FTZ R72, R120, R72 ;  /* 0x0000004878487221 */ /* 0x010fcc0000010000 */
[----:B------:R-:W2:Y:S08]  /*13f80*/  MUFU.EX2 R136, R136 ;  /* 0x0000008800887308 */ /* 0x000eb00000000800 */
[----:B------:R-:W4:Y:S01]  /*13f90*/  MUFU.EX2 R122, R122 ;  /* 0x0000007a007a7308 */ /* 0x000f220000000800 */
[----:B------:R-:W-:Y:S01]  /*13fa0*/  FADD.FTZ R124, R133, R124 ;  /* 0x0000007c857c7221 */ /* 0x000fe20000010000 */
[----:B0-----:R-:W-:-:S06]  /*13fb0*/  FADD.FTZ R72, R121, R72 ;  /* 0x0000004879487221 */ /* 0x001fcc0000010000 */
[----:B------:R-:W0:Y:S01]  /*13fc0*/  MUFU.EX2 R131, R140 ;  /* 0x0000008c00837308 */ /* 0x000e220000000800 */
[----:B------:R-:W-:Y:S01]  /*13fd0*/  F2FP.BF16.F32.PACK_AB R16, R129, R16 ;  /* 0x000000108110723e */ /* 0x000fe200000010ff */
[----:B------:R-:W-:-:S06]  /*13fe0*/  FFMA.FTZ R115, R115, R0, -R73 ;  /* 0x0000000073737223 */ /* 0x000fcc0000010849 */
[----:B------:R-:W0:Y:S01]  /*13ff0*/  MUFU.EX2 R123, R123 ;  /* 0x0000007b007b7308 */ /* 0x000e220000000800 */
[----:B-1----:R-:W-:Y:S01]  /*14000*/  FADD.FTZ R124, R135, R124 ;  /* 0x0000007c877c7221 */ /* 0x002fe20000010000 */
[----:B------:R-:W-:-:S06]  /*14010*/  FADD.FTZ R72, R77, R72 ;  /* 0x000000484d487221 */ /* 0x000fcc0000010000 */
[----:B------:R-:W1:Y:S01]  /*14020*/  MUFU.EX2 R134, R157 ;  /* 0x0000009d00867308 */ /* 0x000e620000000800 */
[----:B------:R-:W-:-:S07]  /*14030*/  FFMA.FTZ R118, R118, R0, -R73 ;  /* 0x0000000076767223 */ /* 0x000fce0000010849 */
[----:B------:R-:W3:Y:S01]  /*14040*/  MUFU.EX2 R126, R126 ;  /* 0x0000007e007e7308 */ /* 0x000ee20000000800 */
[----:B--2---:R-:W-:Y:S01]  /*14050*/  FADD.FTZ R76, R136, R124 ;  /* 0x0000007c884c7221 */ /* 0x004fe20000010000 */
[----:B----4-:R-:W-:-:S06]  /*14060*/  FADD.FTZ R72, R122, R72 ;  /* 0x000000487a487221 */ /* 0x010fcc0000010000 */
[----:B------:R-:W2:Y:S01]  /*14070*/  MUFU.EX2 R129, R156 ;  /* 0x0000009c00817308 */ /* 0x000ea20000000800 */
[----:B------:R-:W-:-:S07]  /*14080*/  FFMA.FTZ R119, R119, R0, -R73 ;  /* 0x0000000077777223 */ /* 0x000fce0000010849 */
[----:B------:R-:W4:Y:S01]  /*14090*/  MUFU.EX2 R127, R127 ;  /* 0x0000007f007f7308 */ /* 0x000f220000000800 */
[----:B0-----:R-:W-:Y:S01]  /*140a0*/  FADD.FTZ R76, R131, R76 ;  /* 0x0000004c834c7221 */ /* 0x001fe20000010000 */
[----:B------:R-:W-:-:S06]  /*140b0*/  FFMA.FTZ R74, R95, R0, -R73 ;  /* 0x000000005f4a7223 */ /* 0x000fcc0000010849 */
[----:B------:R-:W0:Y:S01]  /*140c0*/  MUFU.EX2 R130, R155 ;  /* 0x0000009b00827308 */ /* 0x000e220000000800 */
[----:B------:R-:W-:Y:S01]  /*140d0*/  F2FP.BF16.F32.PACK_AB R18, R133, R132 ;  /* 0x000000848512723e */ /* 0x000fe200000010ff */
[----:B------:R-:W-:Y:S01]  /*140e0*/  FADD.FTZ R95, R123, R72 ;  /* 0x000000487b5f7221 */ /* 0x000fe20000010000 */
[----:B------:R-:W-:-:S05]  /*140f0*/  F2FP.BF16.F32.PACK_AB R17, R116, R113 ;  /* 0x000000717411723e */ /* 0x000fca00000010ff */
[----:B------:R-:W0:Y:S01]  /*14100*/  MUFU.EX2 R115, R115 ;  /* 0x0000007300737308 */ /* 0x000e220000000800 */
[----:B------:R-:W-:Y:S01]  /*14110*/  F2FP.BF16.F32.PACK_AB R19, R121, R120 ;  /* 0x000000787913723e */ /* 0x000fe200000010ff */
[----:B------:R-:W-:Y:S01]  /*14120*/  FFMA.FTZ R106, R106, R0, -R73 ;  /* 0x000000006a6a7223 */ /* 0x000fe20000010849 */
[----:B-1----:R-:W-:-:S05]  /*14130*/  FADD.FTZ R76, R134, R76 ;  /* 0x0000004c864c7221 */ /* 0x002fca0000010000 */
[----:B------:R-:W1:Y:S01]  /*14140*/  MUFU.EX2 R125, R125 ;  /* 0x0000007d007d7308 */ /* 0x000e620000000800 */
[----:B------:R-:W-:Y:S01]  /*14150*/  FFMA.FTZ R75, R83, R0, -R73 ;  /* 0x00000000534b7223 */ /* 0x000fe20000010849 */
[----:B---3--:R-:W-:-:S06]  /*14160*/  FADD.FTZ R83, R126, R95 ;  /* 0x0000005f7e537221 */ /* 0x008fcc0000010000 */
[----:B------:R-:W-:Y:S01]  /*14170*/  MUFU.EX2 R118, R118 ;  /* 0x0000007600767308 */ /* 0x000fe20000000800 */
[----:B------:R3:W-:Y:S01]  /*14180*/  STSM.16.M88.4 [R23+0x25b00], R16 ;  /* 0x025b001017007844 */ /* 0x0007e20000000200 */
[----:B------:R-:W-:Y:S01]  /*14190*/  FFMA.FTZ R107, R107, R0, -R73 ;  /* 0x000000006b6b7223 */ /* 0x000fe20000010849 */
[----:B--2---:R-:W-:-:S05]  /*141a0*/  FADD.FTZ R76, R129, R76 ;  /* 0x0000004c814c7221 */ /* 0x004fca0000010000 */
[----:B------:R-:W2:Y:S01]  /*141b0*/  MUFU.EX2 R128, R154 ;  /* 0x0000009a00807308 */ /* 0x000ea20000000800 */
[----:B----4-:R-:W-:Y:S01]  /*141c0*/  FADD.FTZ R83, R127, R83 ;  /* 0x000000537f537221 */ /* 0x010fe20000010000 */
[----:B------:R-:W-:-:S06]  /*141d0*/  FFMA.FTZ R110, R110, R0, -R73 ;  /* 0x000000006e6e7223 */ /* 0x000fcc0000010849 */
[----:B------:R-:W4:Y:S01]  /*141e0*/  MUFU.EX2 R119, R119 ;  /* 0x0000007700777308 */ /* 0x000f220000000800 */
[----:B0-----:R-:W-:Y:S01]  /*141f0*/  FADD.FTZ R76, R130, R76 ;  /* 0x0000004c824c7221 */ /* 0x001fe20000010000 */
[----:B------:R-:W-:-:S06]  /*14200*/  FADD.FTZ R83, R115, R83 ;  /* 0x0000005373537221 */ /* 0x000fcc0000010000 */
[----:B---3--:R-:W0:Y:S01]  /*14210*/  MUFU.EX2 R18, R153 ;  /* 0x0000009900127308 */ /* 0x008e220000000800 */
[----:B------:R-:W-:-:S07]  /*14220*/  FFMA.FTZ R111, R111, R0, -R73 ;  /* 0x000000006f6f7223 */ /* 0x000fce0000010849 */
[----:B------:R-:W-:Y:S01]  /*14230*/  MUFU.EX2 R106, R106 ;  /* 0x0000006a006a7308 */ /* 0x000fe20000000800 */
[----:B------:R-:W-:Y:S01]  /*14240*/  FFMA.FTZ R95, R80, R0, -R73 ;  /* 0x00000000505f7223 */ /* 0x000fe20000010849 */
[----:B-1----:R-:W-:-:S06]  /*14250*/  FADD.FTZ R76, R125, R76 ;  /* 0x0000004c7d4c7221 */ /* 0x002fcc0000010000 */
[----:B------:R-:W1:Y:S01]  /*14260*/  MUFU.EX2 R19, R152 ;  /* 0x0000009800137308 */ /* 0x000e620000000800 */
[----:B------:R-:W-:-:S07]  /*14270*/  FFMA.FTZ R98, R98, R0, -R73 ;  /* 0x0000000062627223 */ /* 0x000fce0000010849 */
[----:B------:R-:W-:Y:S01]  /*14280*/  MUFU.EX2 R107, R107 ;  /* 0x0000006b006b7308 */ /* 0x000fe20000000800 */
[----:B------:R-:W-:Y:S01]  /*14290*/  FFMA.FTZ R94, R94, R0, -R73 ;  /* 0x000000005e5e7223 */ /* 0x000fe20000010849 */
[----:B--2---:R-:W-:-:S06]  /*142a0*/  FADD.FTZ R76, R128, R76 ;  /* 0x0000004c804c7221 */ /* 0x004fcc0000010000 */
[----:B------:R-:W2:Y:S01]  /*142b0*/  MUFU.EX2 R16, R151 ;  /* 0x0000009700107308 */ /* 0x000ea20000000800 */
[-CC-:B------:R-:W-:Y:S01]  /*142c0*/  FFMA.FTZ R99, R99, R0.reuse, -R73.reuse ;  /* 0x0000000063637223 */ /* 0x180fe20000010849 */
[----:B------:R-:W-:-:S06]  /*142d0*/  FFMA.FTZ R72, R82, R0, -R73 ;  /* 0x0000000052487223 */ /* 0x000fcc0000010849 */
[----:B------:R-:W3:Y:S01]  /*142e0*/  MUFU.EX2 R110, R110 ;  /* 0x0000006e006e7308 */ /* 0x000ee20000000800 */
[----:B------:R-:W-:-:S07]  /*142f0*/  FFMA.FTZ R113, R86, R0, -R73 ;  /* 0x0000000056717223 */ /* 0x000fce0000010849 */
[----:B------:R4:W-:Y:S01]  /*14300*/  MUFU.EX2 R80, R74 ;  /* 0x0000004a00507308 */ /* 0x0009e20000000800 */
[-CC-:B------:R-:W-:Y:S01]  /*14310*/  FFMA.FTZ R102, R102, R0.reuse, -R73.reuse ;  /* 0x0000000066667223 */ /* 0x180fe20000010849 */
[----:B------:R-:W-:Y:S01]  /*14320*/  FFMA.FTZ R103, R103, R0, -R73 ;  /* 0x0000000067677223 */ /* 0x000fe20000010849 */
[----:B----4-:R-:W-:-:S05]  /*14330*/  FADD.FTZ R74, R118, R83 ;  /* 0x00000053764a7221 */ /* 0x010fca0000010000 */
[----:B------:R-:W4:Y:S01]  /*14340*/  MUFU.EX2 R17, R150 ;  /* 0x0000009600117308 */ /* 0x000f220000000800 */
[----:B------:R-:W-:Y:S01]  /*14350*/  FADD.FTZ R74, R119, R74 ;  /* 0x0000004a774a7221 */ /* 0x000fe20000010000 */
[----:B------:R-:W-:-:S06]  /*14360*/  FFMA.FTZ R90, R90, R0, -R73 ;  /* 0x000000005a5a7223 */ /* 0x000fcc0000010849 */
[----:B------:R-:W4:Y:S01]  /*14370*/  MUFU.EX2 R111, R111 ;  /* 0x0000006f006f7308 */ /* 0x000f220000000800 */
[-CC-:B------:R-:W-:Y:S01]  /*14380*/  FFMA.FTZ R91, R91, R0.reuse, -R73.reuse ;  /* 0x000000005b5b7223 */ /* 0x180fe20000010849 */
[-CC-:B------:R-:W-:Y:S01]  /*14390*/  FFMA.FTZ R112, R87, R0.reuse, -R73.reuse ;  /* 0x0000000057707223 */ /* 0x180fe20000010849 */
[----:B0-----:R-:W-:Y:S01]  /*143a0*/  FADD.FTZ R76, R18, R76 ;  /* 0x0000004c124c7221 */ /* 0x001fe20000010000 */
[-CC-:B------:R-:W-:Y:S01]  /*143b0*/  FFMA.FTZ R83, R78, R0.reuse, -R73.reuse ;  /* 0x000000004e537223 */ /* 0x180fe20000010849 */
[----:B------:R-:W-:-:S03]  /*143c0*/  FFMA.FTZ R86, R79, R0, -R73 ;  /* 0x000000004f567223 */ /* 0x000fc60000010849 */
[----:B------:R0:W-:Y:S01]  /*143d0*/  MUFU.EX2 R82, R94 ;  /* 0x0000005e00527308 */ /* 0x0001e20000000800 */
[----:B-1----:R-:W-:-:S07]  /*143e0*/  FADD.FTZ R76, R19, R76 ;  /* 0x0000004c134c7221 */ /* 0x002fce0000010000 */
[----:B------:R-:W1:Y:S01]  /*143f0*/  MUFU.EX2 R98, R98 ;  /* 0x0000006200627308 */ /* 0x000e620000000800 */
[----:B0-----:R-:W-:Y:S01]  /*14400*/  FFMA.FTZ R94, R81, R0, -R73 ;  /* 0x00000000515e7223 */ /* 0x001fe20000010849 */
[----:B------:R-:W-:Y:S01]  /*14410*/  FADD.FTZ R73, R106, R74 ;  /* 0x0000004a6a497221 */ /* 0x000fe20000010000 */
[----:B--2---:R-:W-:-:S03]  /*14420*/  FADD.FTZ R78, R16, R76 ;  /* 0x0000004c104e7221 */ /* 0x004fc60000010000 */
[----:B------:R-:W-:Y:S02]  /*14430*/  FADD.FTZ R73, R107, R73 ;  /* 0x000000496b497221 */ /* 0x000fe40000010000 */
[----:B------:R-:W0:Y:S02]  /*14440*/  MUFU.EX2 R109, R109 ;  /* 0x0000006d006d7308 */ /* 0x000e240000000800 */
[----:B---3--:R-:W-:-:S06]  /*14450*/  FADD.FTZ R116, R110, R73 ;  /* 0x000000496e747221 */ /* 0x008fcc0000010000 */
[----:B------:R-:W2:Y:S01]  /*14460*/  MUFU.EX2 R99, R99 ;  /* 0x0000006300637308 */ /* 0x000ea20000000800 */
[----:B----4-:R-:W-:Y:S01]  /*14470*/  FADD.FTZ R79, R17, R78 ;  /* 0x0000004e114f7221 */ /* 0x010fe20000010000 */
[----:B------:R-:W-:-:S06]  /*14480*/  FADD.FTZ R116, R111, R116 ;  /* 0x000000746f747221 */ /* 0x000fcc0000010000 */
[----:B------:R-:W3:Y:S08]  /*14490*/  MUFU.EX2 R108, R108 ;  /* 0x0000006c006c7308 */ /* 0x000ef00000000800 */
[----:B------:R-:W4:Y:S01]  /*144a0*/  MUFU.EX2 R102, R102 ;  /* 0x0000006600667308 */ /* 0x000f220000000800 */
[----:B------:R-:W-:Y:S01]  /*144b0*/  FADD.FTZ R79, R15, R79 ;  /* 0x0000004f0f4f7221 */ /* 0x000fe20000010000 */
[----:B-1----:R-:W-:-:S06]  /*144c0*/  FADD.FTZ R116, R98, R116 ;  /* 0x0000007462747221 */ /* 0x002fcc0000010000 */
[----:B------:R-:W1:Y:S01]  /*144d0*/  MUFU.EX2 R105, R105 ;  /* 0x0000006900697308 */ /* 0x000e620000000800 */
[----:B------:R-:W-:-:S07]  /*144e0*/  F2FP.BF16.F32.PACK_AB R73, R122, R77 ;  /* 0x0000004d7a49723e */ /* 0x000fce00000010ff */
[----:B------:R-:W-:Y:S01]  /*144f0*/  MUFU.EX2 R103, R103 ;  /* 0x0000006700677308 */ /* 0x000fe20000000800 */
[----:B0-----:R-:W-:Y:S01]  /*14500*/  FADD.FTZ R79, R109, R79 ;  /* 0x0000004f6d4f7221 */ /* 0x001fe20000010000 */
[----:B------:R-:W-:-:S06]  /*14510*/  F2FP.BF16.F32.PACK_AB R77, R115, R127 ;  /* 0x0000007f734d723e */ /* 0x000fcc00000010ff */
[----:B------:R-:W0:Y:S01]  /*14520*/  MUFU.EX2 R104, R104 ;  /* 0x0000006800687308 */ /* 0x000e220000000800 */
[----:B--2---:R-:W-:Y:S01]  /*14530*/  FADD.FTZ R115, R99, R116 ;  /* 0x0000007463737221 */ /* 0x004fe20000010000 */
[----:B------:R-:W-:-:S06]  /*14540*/  F2FP.BF16.F32.PACK_AB R74, R134, R131 ;  /* 0x00000083864a723e */ /* 0x000fcc00000010ff */
[----:B------:R-:W2:Y:S01]  /*14550*/  MUFU.EX2 R90, R90 ;  /* 0x0000005a005a7308 */ /* 0x000ea20000000800 */
[----:B---3--:R-:W-:Y:S01]  /*14560*/  FADD.FTZ R120, R108, R79 ;  /* 0x0000004f6c787221 */ /* 0x008fe20000010000 */
[----:B----4-:R-:W-:-:S06]  /*14570*/  FADD.FTZ R116, R102, R115 ;  /* 0x0000007366747221 */ /* 0x010fcc0000010000 */
[----:B------:R-:W3:Y:S01]  /*14580*/  MUFU.EX2 R101, R101 ;  /* 0x0000006500657308 */ /* 0x000ee20000000800 */
[----:B------:R-:W-:-:S07]  /*14590*/  F2FP.BF16.F32.PACK_AB R79, R119, R118 ;  /* 0x00000076774f723e */ /* 0x000fce00000010ff */
[----:B------:R-:W4:Y:S01]  /*145a0*/  MUFU.EX2 R91, R91 ;  /* 0x0000005b005b7308 */ /* 0x000f220000000800 */
[----:B-1----:R-:W-:-:S07]  /*145b0*/  FADD.FTZ R119, R105, R120 ;  /* 0x0000007869777221 */ /* 0x002fce0000010000 */
[----:B------:R1:W-:Y:S08]  /*145c0*/  MUFU.EX2 R81, R72 ;  /* 0x0000004800517308 */ /* 0x0003f00000000800 */
[----:B------:R0:W-:Y:S01]  /*145d0*/  MUFU.EX2 R87, R75 ;  /* 0x0000004b00577308 */ /* 0x0001e20000000800 */
[----:B-1----:R-:W-:-:S07]  /*145e0*/  F2FP.BF16.F32.PACK_AB R72, R136, R135 ;  /* 0x000000878848723e */ /* 0x002fce00000010ff */
[----:B------:R-:W1:Y:S01]  /*145f0*/  MUFU.EX2 R100, R100 ;  /* 0x0000006400647308 */ /* 0x000e620000000800 */
[----:B0-----:R-:W-:-:S05]  /*14600*/  F2FP.BF16.F32.PACK_AB R75, R126, R123 ;  /* 0x0000007b7e4b723e */ /* 0x001fca00000010ff */
[----:B------:R0:W-:Y:S02]  /*14610*/  STSM.16.M88.4 [R23+0x27300], R72 ;  /* 0x0273004817007844 */ /* 0x0001e40000000200 */
[----:B------:R-:W1:Y:S01]  /*14620*/  MUFU.EX2 R97, R97 ;  /* 0x0000006100617308 */ /* 0x000e620000000800 */
[----:B------:R-:W-:-:S07]  /*14630*/  FADD.FTZ R118, R104, R119 ;  /* 0x0000007768767221 */ /* 0x000fce0000010000 */
[----:B------:R-:W1:Y:S01]  /*14640*/  MUFU.EX2 R96, R96 ;  /* 0x0000006000607308 */ /* 0x000e620000000800 */
[----:B0-----:R-:W-:Y:S01]  /*14650*/  F2FP.BF16.F32.PACK_AB R74, R17, R16 ;  /* 0x00000010114a723e */ /* 0x001fe200000010ff */
[----:B------:R-:W-:-:S06]  /*14660*/  FADD.FTZ R17, R103, R116 ;  /* 0x0000007467117221 */ /* 0x000fcc0000010000 */
[----:B------:R-:W0:Y:S01]  /*14670*/  MUFU.EX2 R93, R93 ;  /* 0x0000005d005d7308 */ /* 0x000e220000000800 */
[----:B------:R-:W-:Y:S01]  /*14680*/  F2FP.BF16.F32.PACK_AB R72, R19, R18 ;  /* 0x000000121348723e */ /* 0x000fe200000010ff */
[----:B--2---:R-:W-:Y:S01]  /*14690*/  FADD.FTZ R116, R90, R17 ;  /* 0x000000115a747221 */ /* 0x004fe20000010000 */
[----:B---3--:R-:W-:Y:S01]  /*146a0*/  FADD.FTZ R19, R101, R118 ;  /* 0x0000007665137221 */ /* 0x008fe20000010000 */
[----:B------:R-:W-:Y:S02]  /*146b0*/  F2FP.BF16.F32.PACK_AB R16, R109, R15 ;  /* 0x0000000f6d10723e */ /* 0x000fe400000010ff */
[----:B----4-:R-:W-:Y:S02]  /*146c0*/  FADD.FTZ R15, R91, R116 ;  /* 0x000000745b0f7221 */ /* 0x010fe40000010000 */
[----:B------:R-:W2:Y:S01]  /*146d0*/  MUFU.EX2 R92, R92 ;  /* 0x0000005c005c7308 */ /* 0x000ea20000000800 */
[----:B------:R-:W-:Y:S01]  /*146e0*/  F2FP.BF16.F32.PACK_AB R76, R130, R129 ;  /* 0x00000081824c723e */ /* 0x000fe200000010ff */
[----:B-1----:R-:W-:Y:S01]  /*146f0*/  FADD.FTZ R118, R100, R19 ;  /* 0x0000001364767221 */ /* 0x002fe20000010000 */
[----:B------:R-:W-:Y:S01]  /*14700*/  F2FP.BF16.F32.PACK_AB R78, R128, R125 ;  /* 0x0000007d804e723e */ /* 0x000fe200000010ff */
[----:B------:R-:W-:-:S04]  /*14710*/  FADD.FTZ R15, R82, R15 ;  /* 0x0000000f520f7221 */ /* 0x000fc80000010000 */
[----:B------:R-:W1:Y:S01]  /*14720*/  MUFU.EX2 R113, R113 ;  /* 0x0000007100717308 */ /* 0x000e620000000800 */
[----:B------:R3:W-:Y:S01]  /*14730*/  STSM.16.M88.4 [R23+0x28b00], R76 ;  /* 0x028b004c17007844 */ /* 0x0007e20000000200 */
[----:B------:R-:W-:-:S06]  /*14740*/  FADD.FTZ R17, R97, R118 ;  /* 0x0000007661117221 */ /* 0x000fcc0000010000 */
[----:B------:R-:W4:Y:S08]  /*14750*/  MUFU.EX2 R89, R89 ;  /* 0x0000005900597308 */ /* 0x000f300000000800 */
[----:B------:R-:W4:Y:S01]  /*14760*/  MUFU.EX2 R112, R112 ;  /* 0x0000007000707308 */ /* 0x000f220000000800 */
[----:B---3--:R-:W-:Y:S01]  /*14770*/  FADD.FTZ R76, R80, R15 ;  /* 0x0000000f504c7221 */ /* 0x008fe20000010000 */
[----:B------:R-:W-:-:S03]  /*14780*/  FADD.FTZ R78, R96, R17 ;  /* 0x00000011604e7221 */ /* 0x000fc60000010000 */
[----:B------:R-:W-:-:S03]  /*14790*/  FADD.FTZ R76, R81, R76 ;  /* 0x0000004c514c7221 */ /* 0x000fc60000010000 */
[----:B------:R-:W3:Y:S01]  /*147a0*/  MUFU.EX2 R88, R88 ;  /* 0x0000005800587308 */ /* 0x000ee20000000800 */
[----:B0-----:R-:W-:Y:S01]  /*147b0*/  FADD.FTZ R15, R93, R78 ;  /* 0x0000004e5d0f7221 */ /* 0x001fe20000010000 */
[----:B------:R-:W-:-:S06]  /*147c0*/  FADD.FTZ R76, R87, R76 ;  /* 0x0000004c574c7221 */ /* 0x000fcc0000010000 */
[----:B------:R-:W0:Y:S01]  /*147d0*/  MUFU.EX2 R95, R95 ;  /* 0x0000005f005f7308 */ /* 0x000e220000000800 */
[----:B------:R-:W-:Y:S01]  /*147e0*/  F2FP.BF16.F32.PACK_AB R73, R107, R106 ;  /* 0x0000006a6b49723e */ /* 0x000fe200000010ff */
[----:B--2---:R-:W-:Y:S01]  /*147f0*/  FADD.FTZ R78, R92, R15 ;  /* 0x0000000f5c4e7221 */ /* 0x004fe20000010000 */
[----:B------:R-:W-:-:S05]  /*14800*/  F2FP.BF16.F32.PACK_AB R75, R111, R110 ;  /* 0x0000006e6f4b723e */ /* 0x000fca00000010ff */
[----:B------:R-:W2:Y:S01]  /*14810*/  MUFU.EX2 R94, R94 ;  /* 0x0000005e005e7308 */ /* 0x000ea20000000800 */
[----:B-1----:R-:W-:Y:S01]  /*14820*/  FADD.FTZ R15, R113, R76 ;  /* 0x0000004c710f7221 */ /* 0x002fe20000010000 */
[----:B------:R1:W-:Y:S01]  /*14830*/  STSM.16.M88.4 [R23+0x2a300], R72 ;  /* 0x02a3004817007844 */ /* 0x0003e20000000200 */
[----:B----4-:R-:W-:-:S05]  /*14840*/  FADD.FTZ R77, R89, R78 ;  /* 0x0000004e594d7221 */ /* 0x010fca0000010000 */
[----:B------:R-:W4:Y:S01]  /*14850*/  MUFU.EX2 R83, R83 ;  /* 0x0000005300537308 */ /* 0x000f220000000800 */
[----:B------:R-:W-:-:S07]  /*14860*/  F2FP.BF16.F32.PACK_AB R18, R105, R108 ;  /* 0x0000006c6912723e */ /* 0x000fce00000010ff */
[----:B------:R-:W4:Y:S01]  /*14870*/  MUFU.EX2 R86, R86 ;  /* 0x0000005600567308 */ /* 0x000f220000000800 */
[----:B------:R-:W-:Y:S01]  /*14880*/  F2FP.BF16.F32.PACK_AB R17, R99, R98 ;  /* 0x000000626311723e */ /* 0x000fe200000010ff */
[----:B-1----:R-:W-:Y:S01]  /*14890*/  FADD.FTZ R72, R112, R15 ;  /* 0x0000000f70487221 */ /* 0x002fe20000010000 */
[----:B------:R-:W-:Y:S01]  /*148a0*/  F2FP.BF16.F32.PACK_AB R19, R103, R102 ;  /* 0x000000666713723e */ /* 0x000fe200000010ff */
[----:B---3--:R-:W-:Y:S02]  /*148b0*/  FADD.FTZ R76, R88, R77 ;  /* 0x0000004d584c7221 */ /* 0x008fe40000010000 */
[----:B0-----:R-:W-:Y:S02]  /*148c0*/  FADD.FTZ R15, R95, R72 ;  /* 0x000000485f0f7221 */ /* 0x001fe40000010000 */
[----:B------:R0:W-:Y:S01]  /*148d0*/  STSM.16.M88.4 [R23+0x2bb00], R16 ;  /* 0x02bb001017007844 */ /* 0x0001e20000000200 */
[----:B------:R-:W-:Y:S02]  /*148e0*/  F2FP.BF16.F32.PACK_AB R104, R101, R104 ;  /* 0x000000686568723e */ /* 0x000fe400000010ff */
[----:B------:R-:W-:-:S02]  /*148f0*/  F2FP.BF16.F32.PACK_AB R106, R97, R100 ;  /* 0x00000064616a723e */ /* 0x000fc400000010ff */
[----:B------:R-:W-:Y:S02]  /*14900*/  F2FP.BF16.F32.PACK_AB R105, R91, R90 ;  /* 0x0000005a5b69723e */ /* 0x000fe400000010ff */
[----:B------:R-:W-:Y:S02]  /*14910*/  F2FP.BF16.F32.PACK_AB R107, R80, R82 ;  /* 0x00000052506b723e */ /* 0x000fe400000010ff */
[----:B------:R-:W-:Y:S02]  /*14920*/  F2FP.BF16.F32.PACK_AB R96, R93, R96 ;  /* 0x000000605d60723e */ /* 0x000fe400000010ff */
[----:B------:R-:W-:Y:S02]  /*14930*/  F2FP.BF16.F32.PACK_AB R98, R89, R92 ;  /* 0x0000005c5962723e */ /* 0x000fe400000010ff */
[----:B------:R-:W-:Y:S01]  /*14940*/  F2FP.BF16.F32.PACK_AB R97, R87, R81 ;  /* 0x000000515761723e */ /* 0x000fe200000010ff */
[----:B0-----:R-:W-:Y:S01]  /*14950*/  FADD.FTZ R17, R117, R76 ;  /* 0x0000004c75117221 */ /* 0x001fe20000010000 */
[----:B--2---:R-:W-:Y:S01]  /*14960*/  FADD.FTZ R16, R94, R15 ;  /* 0x0000000f5e107221 */ /* 0x004fe20000010000 */
[----:B------:R-:W-:-:S02]  /*14970*/  F2FP.BF16.F32.PACK_AB R99, R112, R113 ;  /* 0x000000717063723e */ /* 0x000fc400000010ff */
[----:B------:R-:W-:Y:S01]  /*14980*/  F2FP.BF16.F32.PACK_AB R90, R85, R84 ;  /* 0x00000054555a723e */ /* 0x000fe200000010ff */
[----:B------:R-:W-:Y:S01]  /*14990*/  FADD.FTZ R84, R84, R17 ;  /* 0x0000001154547221 */ /* 0x000fe20000010000 */
[----:B------:R-:W-:Y:S01]  /*149a0*/  F2FP.BF16.F32.PACK_AB R88, R117, R88 ;  /* 0x000000587558723e */ /* 0x000fe200000010ff */
[----:B----4-:R-:W-:Y:S01]  /*149b0*/  FADD.FTZ R16, R83, R16 ;  /* 0x0000001053107221 */ /* 0x010fe20000010000 */
[----:B------:R-:W-:Y:S02]  /*149c0*/  F2FP.BF16.F32.PACK_AB R89, R94, R95 ;  /* 0x0000005f5e59723e */ /* 0x000fe400000010ff */
[C---:B------:R-:W-:Y:S01]  /*149d0*/  F2FP.BF16.F32.PACK_AB R91, R86.reuse, R83 ;  /* 0x00000053565b723e */ /* 0x040fe200000010ff */
[----:B------:R-:W-:Y:S01]  /*149e0*/  STSM.16.M88.4 [R23+0x2d300], R104 ;  /* 0x02d3006817007844 */ /* 0x000fe20000000200 */
[----:B------:R-:W-:Y:S01]  /*149f0*/  FADD.FTZ R17, R85, R84 ;  /* 0x0000005455117221 */ /* 0x000fe20000010000 */
[----:B------:R-:W-:Y:S02]  /*14a00*/  FADD.FTZ R15, R86, R16 ;  /* 0x00000010560f7221 */ /* 0x000fe40000010000 */
[----:B------:R-:W-:Y:S04]  /*14a10*/  STSM.16.M88.4 [R23+0x2eb00], R96 ;  /* 0x02eb006017007844 */ /* 0x000fe80000000200 */
[----:B------:R-:W-:Y:S01]  /*14a20*/  STSM.16.M88.4 [R23+0x30300], R88 ;  /* 0x0303005817007844 */ /* 0x000fe20000000200 */
[----:B------:R-:W-:Y:S01]  /*14a30*/  @!PT LDS RZ, [RZ] ;  /* 0x00000000fffff984 */ /* 0x000fe20000000800 */
[----:B------:R-:W-:Y:S01]  /*14a40*/  @!PT LDS RZ, [RZ] ;  /* 0x00000000fffff984 */ /* 0x000fe20000000800 */
[----:B------:R-:W-:Y:S01]  /*14a50*/  @!PT LDS RZ, [RZ] ;  /* 0x00000000fffff984 */ /* 0x000fe20000000800 */
[----:B------:R-:W-:Y:S01]  /*14a60*/  @!PT LDS RZ, [RZ] ;  /* 0x00000000fffff984 */ /* 0x000fe20000000800 */
[----:B------:R0:W-:Y:S06]  /*14a70*/  MEMBAR.ALL.CTA ;  /* 0x0000000000007992 */ /* 0x0001ec0000008000 */
[----:B0-----:R-:W0:Y:S04]  /*14a80*/  FENCE.VIEW.ASYNC.S ;  /* 0x00000000000073c6 */ /* 0x001e280000000000 */
[----:B------:R-:W-:Y:S04]  /*14a90*/  STL [R1+0x18], R17 ;  /* 0x0000181101007387 */ /* 0x000fe80000100800 */
[----:B------:R1:W-:Y:S04]  /*14aa0*/  STL [R1+0x1c], R15 ;  /* 0x00001c0f01007387 */ /* 0x0003e80000100800 */
[----:B------:R2:W5:Y:S04]  /*14ab0*/  LDL R16, [R1+0x20] ;  /* 0x0000200001107983 */ /* 0x0005680000100800 */
[----:B------:R2:W-:Y:S04]  /*14ac0*/  STL [R1+0xc], R14 ;  /* 0x00000c0e01007387 */ /* 0x0005e80000100800 */
[----:B------:R2:W-:Y:S01]  /*14ad0*/  STL [R1+0x14], R20 ;  /* 0x0000141401007387 */ /* 0x0005e20000100800 */
[----:B------:R-:W-:Y:S01]  /*14ae0*/  ISETP.GT.AND P2, PT, R149, R137, PT ;  /* 0x000000899500720c */ /* 0x000fe20003f44270 */
        /* <DEDUP_REMOVED lines=49> */
[----:B-1----:R-:W-:Y:S01]  /*14e00*/  IMAD.MOV.U32 R15, RZ, RZ, R146 ;  /* 0x000000ffff0f7224 */ /* 0x002fe200078e0092 */
[----:B0-----:R-:W-:Y:S01]  /*14e10*/  NOP ;  /* 0x0000000000007918 */ /* 0x001fe20000000000 */
[----:B--2---:R-:W-:Y:S05]  /*14e20*/  @P2 BRA `(.L_x_1978) ;  /* 0xffffffac00802947 */ /* 0x004fea000383ffff */
[----:B------:R-:W-:-:S07]  /*14e30*/  IMAD.MOV.U32 R15, RZ, RZ, R149 ;  /* 0x000000ffff0f7224 */ /* 0x000fce00078e0095 */
.L_x_1967:
[----:B------:R-:W-:-:S13]  /*14e40*/  ISETP.GE.AND P2, PT, R15, RZ, PT ;  /* 0x000000ff0f00720c */ /* 0x000fda0003f46270 */
[----:B------:R-:W-:Y:S05]  /*14e50*/  @!P2 BRA `(.L_x_1979) ;  /* 0x0000004400d0a947 */ /* 0x000fea0003800000 */
[----:B------:R0:W-:Y:S01]  /*14e60*/  STL [R1+0x10], R20 ;  /* 0x0000101401007387 */ /* 0x0001e20000100800 */
[----:B------:R-:W-:-:S03]  /*14e70*/  IMAD.MOV.U32 R18, RZ, RZ, R14 ;  /* 0x000000ffff127224 */ /* 0x000fc600078e000e */
[----:B------:R0:W5:Y:S01]  /*14e80*/  LDL.LU R149, [R1+0x20] ;  /* 0x0000200001957983 */ /* 0x0001620000300800 */
[----:B------:R-:W-:-:S07]  /*14e90*/  IMAD.MOV.U32 R19, RZ, RZ, R146 ;  /* 0x000000ffff137224 */ /* 0x000fce00078e0092 */
.L_x_1990:
[----:B------:R-:W2:Y:S01]  /*14ea0*/  LDL R14, [R1+0x34] ;  /* 0x00003400010e7983 */ /* 0x000ea20000100800 */
[----:B------:R-:W-:Y:S01]  /*14eb0*/  VIADD R146, R19, 0x1 ;  /* 0x0000000113927836 */ /* 0x000fe20000000000 */
[----:B------:R-:W-:Y:S05]  /*14ec0*/  YIELD ;  /* 0x0000000000007946 */ /* 0x000fea0003800000 */
[----:B------:R-:W-:-:S04]  /*14ed0*/  ISETP.NE.AND P3, PT, R146, 0x2, PT ;  /* 0x000000029200780c */ /* 0x000fc80003f65270 */
[----:B------:R-:W-:Y:S02]  /*14ee0*/  SEL R0, RZ, 0x1, P3 ;  /* 0x00000001ff007807 */ /* 0x000fe40001800000 */
[----:B------:R-:W-:Y:S02]  /*14ef0*/  SEL R146, R146, RZ, P3 ;  /* 0x000000ff92927207 */ /* 0x000fe40001800000 */
[----:B--2---:R-:W-:Y:S02]  /*14f00*/  ISETP.NE.AND P2, PT, R14, RZ, PT ;  /* 0x000000ff0e00720c */ /* 0x004fe40003f45270 */
[----:B-----5:R-:W-:-:S05]  /*14f10*/  LOP3.LUT R14, R149, R0, RZ, 0x3c, !PT ;  /* 0x00000000950e7212 */ /* 0x020fca00078e3cff */
[----:B------:R1:W-:Y:S06]  /*14f20*/  STL [R1+0x20], R14 ;  /* 0x0000200e01007387 */ /* 0x0003ec0000100800 */
[----:B------:R-:W-:Y:S05]  /*14f30*/  @P2 BRA `(.L_x_1980) ;  /* 0x0000000000302947 */ /* 0x000fea0003800000 */
[----:B------:R-:W-:Y:S05]  /*14f40*/  @!P0 BRA `(.L_x_1981) ;  /* 0x0000000000048947 */ /* 0x000fea0003800000 */
[----:B------:R-:W-:Y:S01]  /*14f50*/  BPT.TRAP 0x1 ;  /* 0x000000040000795c */ /* 0x000fe20000300000 */
.L_x_1981:
[----:B------:R-:W-:Y:S01]  /*14f60*/  IMAD R0, R146, 0x8, R22 ;  /* 0x0000000892007824 */ /* 0x000fe200078e0216 */
[----:B------:R-:W-:-:S04]  /*14f70*/  SHF.L.U32 R17, R14, 0x1f, RZ ;  /* 0x0000001f0e117819 */ /* 0x000fc800000006ff */
[----:B------:R2:W3:Y:S01]  /*14f80*/  SYNCS.PHASECHK.TRANS64.TRYWAIT P3, [R0+URZ+0x31c30], R17 ;  /* 0x031c3011000075a7 */ /* 0x0004e2000806017f */
[----:B------:R-:W-:Y:S05]  /*14f90*/  @!P0 BRA `(.L_x_1982) ;  /* 0x0000000000048947 */ /* 0x000fea0003800000 */
[----:B------:R-:W-:Y:S01]  /*14fa0*/  BPT.TRAP 0x1 ;  /* 0x000000040000795c */ /* 0x000fe20000300000 */
.L_x_1982:
[----:B------:R-:W-:Y:S04]  /*14fb0*/  BSSY B0, `(.L_x_1980) ;  /* 0x0000004000007945 */ /* 0x000fe80003800000 */
[----:B---3--:R-:W-:Y:S05]  /*14fc0*/  @P3 BRA `(.L_x_1983) ;  /* 0x0000000000083947 */ /* 0x008fea0003800000 */
[----:B------:R-:W3:Y:S02]  /*14fd0*/  SYNCS.PHASECHK.TRANS64.TRYWAIT P3, [R0+URZ+0x31c30], R17 ;  /* 0x031c3011000075a7 */ /* 0x000ee4000806017f */
[----:B---3--:R-:W-:Y:S05]  /*14fe0*/  @!P3 BRA `(.L_x_1984) ;  /* 0x000000cc00b8b947 */ /* 0x008fea0003800000 */
.L_x_1983:
[----:B------:R-:W-:Y:S05]  /*14ff0*/  BSYNC B0 ;  /* 0x0000000000007941 */ /* 0x000fea0003800000 */
.L_x_1980:
[----:B-1----:R-:W4:Y:S01]  /*15000*/  LDL R14, [R1+0x38] ;  /* 0x00003800010e7983 */ /* 0x002f220000100800 */
[----:B------:R-:W-:Y:S05]  /*15010*/  WARPSYNC.ALL ;  /* 0x0000000000007948 */ /* 0x000fea0003800000 */
[----:B--23--:R-:W1:Y:S01]  /*15020*/  S2R R0, SR_TID.X ;  /* 0x0000000000007919 */ /* 0x00ce620000002100 */
        /* <DEDUP_REMOVED lines=8> */
[----:B------:R-:W-:Y:S01]  /*150b0*/  STL [R1+0xa0], R27 ;  /* 0x0000a01b01007387 */ /* 0x000fe20000100800 */
[----:B------:R-:W-:Y:S01]  /*150c0*/  R2UR UR48, R2 ;  /* 0x00000000023072ca */ /* 0x000fe200000e0000 */
[----:B------:R-:W-:Y:S01]  /*150d0*/  IMAD.MOV.U32 R77, RZ, RZ, -0x7fffffe0 ;  /* 0x80000020ff4d7424 */ /* 0x000fe200078e00ff */
[----:B------:R-:W-:Y:S01]  /*150e0*/  R2UR UR49, R3 ;  /* 0x00000000033172ca */ /* 0x000fe200000e0000 */
[----:B------:R-:W-:Y:S01]  /*150f0*/  STL [R1+0x9c], R26 ;  /* 0x00009c1a01007387 */ /* 0x000fe20000100800 */
[----:B------:R-:W-:-:S02]  /*15100*/  R2UR UR55, R73 ;  /* 0x00000000493772ca */ /* 0x000fc400000e0000 */
[C---:B------:R-:W-:Y:S01]  /*15110*/  R2UR UR52, R2.reuse ;  /* 0x00000000023472ca */ /* 0x040fe200000e0000 */
[----:B------:R-:W-:Y:S01]  /*15120*/  STL [R1+0x98], R25 ;  /* 0x0000981901007387 */ /* 0x000fe20000100800 */
[----:B------:R-:W-:Y:S02]  /*15130*/  R2UR UR53, R3 ;  /* 0x00000000033572ca */ /* 0x000fe400000e0000 */
        /* <DEDUP_REMOVED lines=9> */
[----:B-1----:R-:W-:Y:S01]  /*151d0*/  SHF.R.U32.HI R0, RZ, 0x7, R0 ;  /* 0x00000007ff007819 */ /* 0x002fe20000011600 */
[----:B------:R1:W-:Y:S01]  /*151e0*/  STL [R1+0x88], R19 ;  /* 0x0000881301007387 */ /* 0x0003e20000100800 */
[C---:B------:R-:W-:Y:S02]  /*151f0*/  R2UR UR9, R75.reuse ;  /* 0x000000004b0972ca */ /* 0x040fe400000e0000 */
[C---:B------:R-:W-:Y:S01]  /*15200*/  R2UR UR37, R75.reuse ;  /* 0x000000004b2572ca */ /* 0x040fe200000e0000 */
[----:B------:R-:W-:Y:S01]  /*15210*/  VIADD R0, R0, 0x8 ;  /* 0x0000000800007836 */ /* 0x000fe20000000000 */
[----:B------:R-:W-:Y:S01]  /*15220*/  R2UR UR57, R75 ;  /* 0x000000004b3972ca */ /* 0x000fe200000e0000 */
[----:B------:R-:W-:Y:S01]  /*15230*/  IMAD.MOV.U32 R75, RZ, RZ, -0x7fffffe0 ;  /* 0x80000020ff4b7424 */ /* 0x000fe200078e00ff */
[C---:B------:R-:W-:Y:S01]  /*15240*/  R2UR UR11, R73.reuse ;  /* 0x00000000490b72ca */ /* 0x040fe200000e0000 */
[----:B------:R1:W-:Y:S01]  /*15250*/  STL [R1+0x84], R18 ;  /* 0x0000841201007387 */ /* 0x0003e20000100800 */
[----:B------:R-:W-:-:S02]  /*15260*/  R2UR UR27, R73 ;  /* 0x00000000491b72ca */ /* 0x000fc400000e0000 */
[C---:B------:R-:W-:Y:S01]  /*15270*/  R2UR UR39, R73.reuse ;  /* 0x00000000492772ca */ /* 0x040fe200000e0000 */
[----:B------:R1:W-:Y:S01]  /*15280*/  BAR.SYNC.DEFER_BLOCKING R0, 0x100 ;  /* 0x000400000000751d */ /* 0x0003e20000010000 */
[----:B------:R-:W-:Y:S01]  /*15290*/  R2UR UR29, R73 ;  /* 0x00000000491d72ca */ /* 0x000fe200000e0000 */
[----:B------:R-:W-:Y:S01]  /*152a0*/  IMAD.U32 R73, RZ, RZ, UR5 ;  /* 0x00000005ff497e24 */ /* 0x000fe2000f8e00ff */
[C---:B------:R-:W-:Y:S02]  /*152b0*/  R2UR UR5, R21.reuse ;  /* 0x00000000150572ca */ /* 0x040fe400000e0000 */
[C---:B------:R-:W-:Y:S02]  /*152c0*/  R2UR UR7, R21.reuse ;  /* 0x00000000150772ca */ /* 0x040fe400000e0000 */
[C---:B------:R-:W-:Y:S01]  /*152d0*/  R2UR UR23, R21.reuse ;  /* 0x00000000151772ca */ /* 0x040fe200000e0000 */
[----:B------:R1:W-:Y:S01]  /*152e0*/  STL [R1+0x80], R15 ;  /* 0x0000800f01007387 */ /* 0x0003e20000100800 */
[----:B------:R-:W-:-:S02]  /*152f0*/  R2UR UR31, R21 ;  /* 0x00000000151f72ca */ /* 0x000fc400000e0000 */
[C---:B------:R-:W-:Y:S02]  /*15300*/  R2UR UR25, R21.reuse ;  /* 0x00000000151972ca */ /* 0x040fe400000e0000 */
[C---:B------:R-:W-:Y:S02]  /*15310*/  R2UR UR21, R21.reuse ;  /* 0x00000000151572ca */ /* 0x040fe400000e0000 */
[----:B------:R-:W-:Y:S02]  /*15320*/  R2UR UR41, R21 ;  /* 0x00000000152972ca */ /* 0x000fe400000e0000 */
[----:B------:R-:W-:Y:S02]  /*15330*/  R2UR UR16, R2 ;  /* 0x00000000021072ca */ /* 0x000fe400000e0000 */
[----:B------:R-:W-:Y:S02]  /*15340*/  R2UR UR17, R3 ;  /* 0x00000000031172ca */ /* 0x000fe400000e0000 */
[----:B------:R-:W-:-:S02]  /*15350*/  R2UR UR33, R77 ;  /* 0x000000004d2172ca */ /* 0x000fc400000e0000 */
[----:B------:R-:W-:Y:S01]  /*15360*/  R2UR UR43, R77 ;  /* 0x000000004d2b72ca */ /* 0x000fe200000e0000 */
[----:B------:R-:W-:-:S12]  /*15370*/  WARPGROUP.ARRIVE ;  /* 0x00000000000079c5 */ /* 0x000fd80000000000 */
[----:B--2---:R-:W-:Y:S01]  /*15380*/  MOV R24, UR43 ;  /* 0x0000002b00187c02 */ /* 0x004fe20008000f00 */
[----:B------:R-:W-:Y:S01]  /*15390*/  UMOV UR43, UR33 ;  /* 0x00000021002b7c82 */ /* 0x000fe20008000000 */
[----:B------:R-:W-:Y:S01]  /*153a0*/  R2UR UR33, R13 ;  /* 0x000000000d2172ca */ /* 0x000fe200000e0000 */
[----:B----4-:R-:W-:-:S04]  /*153b0*/  IMAD R16, R146, 0x6c0, R14 ;  /* 0x000006c092107824 */ /* 0x010fc800078e020e */
[C---:B0-----:R-:W-:Y:S01]  /*153c0*/  VIADD R20, R16.reuse, 0x40 ;  /* 0x0000004010147836 */ /* 0x041fe20000000000 */
        /* <DEDUP_REMOVED lines=13> */
[----:B------:R-:W-:Y:S01]  /*154a0*/  R2UR UR18, R74 ;  /* 0x000000004a1272ca */ /* 0x000fe200000e0000 */
[----:B------:R-:W-:Y:S01]  /*154b0*/  VIADD R74, R16, 0x42 ;  /* 0x00000042104a7836 */ /* 0x000fe20000000000 */
[----:B------:R-:W-:Y:S01]  /*154c0*/  R2UR UR22, R20 ;  /* 0x00000000141672ca */ /* 0x000fe200000e0000 */
[C---:B------:R-:W-:Y:S01]  /*154d0*/  VIADD R20, R16.reuse, 0x2 ;  /* 0x0000000210147836 */ /* 0x040fe20000000000 */
        /* <DEDUP_REMOVED lines=22> */
[----:B---3--:R-:W-:Y:S01]  /*15640*/  MOV R22, UR47 ;  /* 0x0000002f00167c02 */ /* 0x008fe20008000f00 */
[----:B------:R-:W-:Y:S01]  /*15650*/  IMAD.U32 R72, RZ, RZ, UR4 ;  /* 0x00000004ff487e24 */ /* 0x000fe2000f8e00ff */
[----:B------:R-:W-:Y:S01]  /*15660*/  R2UR UR4, R20 ;  /* 0x00000000140472ca */ /* 0x000fe200000e0000 */
[----:B------:R-:W-:Y:S01]  /*15670*/  VIADD R20, R16, 0x2c0 ;  /* 0x000002c010147836 */ /* 0x000fe20000000000 */
[----:B------:R-:W-:Y:S01]  /*15680*/  R2UR UR56, R74 ;  /* 0x000000004a3872ca */ /* 0x000fe200000e0000 */
[C---:B------:R-:W-:Y:S01]  /*15690*/  VIADD R74, R16.reuse, 0x3c0 ;  /* 0x000003c0104a7836 */ /* 0x040fe20000000000 */
[----:B------:R-:W-:Y:S01]  /*156a0*/  UMOV UR47, UR37 ;  /* 0x00000025002f7c82 */ /* 0x000fe20008000000 */
[----:B------:R-:W-:Y:S01]  /*156b0*/  VIADD R76, R16, 0x240 ;  /* 0x00000240104c7836 */ /* 0x000fe20000000000 */
[----:B------:R-:W-:Y:S01]  /*156c0*/  R2UR UR40, R20 ;  /* 0x00000000142872ca */ /* 0x000fe200000e0000 */
[----:B------:R-:W-:Y:S01]  /*156d0*/  VIADD R20, R16, 0x380 ;  /* 0x0000038010147836 */ /* 0x000fe20000000000 */
[----:B------:R-:W-:-:S02]  /*156e0*/  R2UR UR37, R13 ;  /* 0x000000000d2572ca */ /* 0x000fc400000e0000 */
[----:B------:R-:W-:Y:S01]  /*156f0*/  R2UR UR32, R76 ;  /* 0x000000004c2072ca */ /* 0x000fe200000e0000 */
[----:B------:R-:W-:Y:S01]  /*15700*/  VIADD R76, R16, 0x340 ;  /* 0x00000340104c7836 */ /* 0x000fe20000000000 */
[----:B------:R-:W-:Y:S01]  /*15710*/  R2UR UR46, R20 ;  /* 0x00000000142e72ca */ /* 0x000fe200000e0000 */
[----:B------:R-:W-:-:S03]  /*15720*/  VIADD R20, R16, 0x400 ;  /* 0x0000040010147836 */ /* 0x000fc60000000000 */
[----:B------:R-:W-:Y:S01]  /*15730*/  R2UR UR42, R76 ;  /* 0x000000004c2a72ca */ /* 0x000fe200000e0000 */
[----:B------:R-:W-:Y:S02]  /*15740*/  WARPGROUP.DEPBAR.LE gsb0, 0x0 ;  /* 0x00008000000079c5 */ /* 0x000fe40000010000 */
[----:B------:R-:W-:-:S06]  /*15750*/  WARPGROUP.ARRIVE ;  /* 0x00000000000079c5 */ /* 0x000fcc0000000000 */
[----:B-1----:R-:W-:Y:S01]  /*15760*/  MOV R19, UR46 ;  /* 0x0000002e00137c02 */ /* 0x002fe20008000f00 */
[----:B------:R-:W-:Y:S01]  /*15770*/  UMOV UR46, UR36 ;  /* 0x00000024002e7c82 */ /* 0x000fe20008000000 */
[----:B------:R-:W-:Y:S02]  /*15780*/  R2UR UR36, R12 ;  /* 0x000000000c2472ca */ /* 0x000fe400000e0000 */
[----:B------:R-:W-:Y:S01]  /*15790*/  MOV R23, UR42 ;  /* 0x0000002a00177c02 */ /* 0x000fe20008000f00 */
[----:B------:R-:W-:Y:S01]  /*157a0*/  HGMMA.64x16x16.F32.BF16 R128, gdesc[UR48], RZ, !UPT, gsb0 ;  /* 0x00200000308079f0 */ /* 0x000fe2000c0018ff */
[----:B------:R-:W-:Y:S01]  /*157b0*/  R2UR UR50, R74 ;  /* 0x000000004a3272ca */ /* 0x000fe200000e0000 */
[----:B------:R-:W-:Y:S01]  /*157c0*/  VIADD R74, R16, 0x440 ;  /* 0x00000440104a7836 */ /* 0x000fe20000000000 */
[----:B------:R-:W-:Y:S01]  /*157d0*/  R2UR UR51, R75 ;  /* 0x000000004b3372ca */ /* 0x000fe200000e0000 */
[----:B------:R-:W-:Y:S01]  /*157e0*/  IMAD.MOV.U32 R75, RZ, RZ, -0x7fffffe0 ;  /* 0x80000020ff4b7424 */ /* 0x000fe200078e00ff */
[----:B------:R-:W-:Y:S01]  /*157f0*/  UMOV UR42, UR32 ;  /* 0x00000020002a7c82 */ /* 0x000fe20008000000 */
[----:B------:R-:W-:-:S02]  /*15800*/  R2UR UR32, R12 ;  /* 0x000000000c2072ca */ /* 0x000fc400000e0000 */
[----:B------:R-:W-:Y:S01]  /*15810*/  R2UR UR58, R74 ;  /* 0x000000004a3a72ca */ /* 0x000fe200000e0000 */
[----:B------:R-:W-:Y:S01]  /*15820*/  VIADD R74, R16, 0x282 ;  /* 0x00000282104a7836 */ /* 0x000fe20000000000 */
[----:B------:R-:W-:Y:S01]  /*15830*/  R2UR UR59, R75 ;  /* 0x000000004b3b72ca */ /* 0x000fe200000e0000 */
[----:B------:R-:W-:Y:S01]  /*15840*/  IMAD.MOV.U32 R75, RZ, RZ, -0x7fffffe0 ;  /* 0x80000020ff4b7424 */ /* 0x000fe200078e00ff */
[----:B------:R-:W-:Y:S02]  /*15850*/  R2UR UR48, R12 ;  /* 0x000000000c3072ca */ /* 0x000fe400000e0000 */
[----:B------:R-:W-:Y:S01]  /*15860*/  MOV R151, UR50 ;  /* 0x0000003200977c02 */ /* 0x000fe20008000f00 */
        /* <DEDUP_REMOVED lines=9> */
[----:B------:R-:W-:Y:S02]  /*15900*/  R2UR UR28, R12 ;  /* 0x000000000c1c72ca */ /* 0x000fe400000e0000 */
[C---:B------:R-:W-:Y:S02]  /*15910*/  R2UR UR29, R13.reuse ;  /* 0x000000000d1d72ca */ /* 0x040fe400000e0000 */
[----:B------:R-:W-:-:S02]  /*15920*/  R2UR UR49, R13 ;  /* 0x000000000d3172ca */ /* 0x000fc400000e0000 */
        /* <DEDUP_REMOVED lines=149> */
[----:B------:R-:W-:Y:S01]  /*16280*/  R2UR UR8, R20 ;  /* 0x00000000140872ca */ /* 0x000fe200000e0000 */
[----:B------:R0:W5:Y:S01]  /*16290*/  LDL.LU R25, [R1+0x98] ;  /* 0x0000980001197983 */ /* 0x0001620000300800 */
[----:B------:R-:W-:Y:S01]  /*162a0*/  R2UR UR55, R154 ;  /* 0x000000009a3772ca */ /* 0x000fe200000e0000 */
[----:B------:R-:W-:Y:S01]  /*162b0*/  VIADD R20, R16, 0x540 ;  /* 0x0000054010147836 */ /* 0x000fe20000000000 */
[----:B------:R-:W-:-:S02]  /*162c0*/  R2UR UR54, R153 ;  /* 0x00000000993672ca */ /* 0x000fc400000e0000 */
        /* <DEDUP_REMOVED lines=273> */
.L_x_1986:
[----:B------:R-:W-:Y:S01]  /*173e0*/  SHF.L.U32 R0, R149, 0x1f, RZ ;  /* 0x0000001f95007819 */ /* 0x000fe200000006ff */
[----:B-----5:R-:W-:-:S04]  /*173f0*/  IMAD R14, R19, 0x8, R22 ;  /* 0x00000008130e7824 */ /* 0x020fc800078e0216 */
[----:B------:R0:W1:Y:S01]  /*17400*/  SYNCS.PHASECHK.TRANS64.TRYWAIT P2, [R14+URZ+0x31c50], R0 ;  /* 0x031c50000e0075a7 */ /* 0x000062000804017f */
[----:B------:R-:W-:Y:S05]  /*17410*/  @!P0 BRA `(.L_x_1987) ;  /* 0x0000000000048947 */ /* 0x000fea0003800000 */
[----:B------:R-:W-:Y:S01]  /*17420*/  BPT.TRAP 0x1 ;  /* 0x000000040000795c */ /* 0x000fe20000300000 */
.L_x_1987:
[----:B------:R-:W-:Y:S04]  /*17430*/  BSSY B0, `(.L_x_1985) ;  /* 0x0000004000007945 */ /* 0x000fe80003800000 */
[----:B-1----:R-:W-:Y:S05]  /*17440*/  @P2 BRA `(.L_x_1988) ;  /* 0x0000000000082947 */ /* 0x002fea0003800000 */
[----:B------:R-:W1:Y:S02]  /*17450*/  SYNCS.PHASECHK.TRANS64.TRYWAIT P2, [R14+URZ+0x31c50], R0 ;  /* 0x031c50000e0075a7 */ /* 0x000e64000804017f */
[----:B-1----:R-:W-:Y:S05]  /*17460*/  @!P2 BRA `(.L_x_1989) ;  /* 0x000000a800aca947 */ /* 0x002fea0003800000 */
.L_x_1988:
[----:B------:R-:W-:Y:S05]  /*17470*/  BSYNC B0 ;  /* 0x0000000000007941 */ /* 0x000fea0003800000 */
.L_x_1985:
[----:B------:R-:W2:Y:S04]  /*17480*/  LDL.LU R20, [R1+0x18] ;  /* 0x0000180001147983 */ /* 0x000ea80000300800 */
[----:B------:R-:W3:Y:S01]  /*17490*/  LDL.LU R154, [R1+0x10] ;  /* 0x00001000019a7983 */ /* 0x000ee20000300800 */
[----:B01---5:R-:W-:Y:S01]  /*174a0*/  FMNMX.FTZ R0, R136, R18, !PT ;  /* 0x0000001288007209 */ /* 0x023fe20007810000 */
        /* <DEDUP_REMOVED lines=42> */
[C---:B------:R-:W-:Y:S01]  /*17750*/  FADD.FTZ R16, -R14.reuse, R18 ;  /* 0x000000120e107221 */ /* 0x040fe20000010100 */
[----:B------:R-:W-:-:S03]  /*17760*/  FMUL.FTZ R17, R14, R0 ;  /* 0x000000000e117220 */ /* 0x000fc60000410000 */
[-C--:B------:R-:W-:Y:S01]  /*17770*/  FMUL.FTZ R16, R16, R0.reuse ;  /* 0x0000000010107220 */ /* 0x080fe20000410000 */
[-CC-:B------:R-:W-:Y:S01]  /*17780*/  FFMA.FTZ R136, R136, R0.reuse, -R17.reuse ;  /* 0x0000000088887223 */ /* 0x180fe20000010811 */
[-CC-:B------:R-:W-:Y:S01]  /*17790*/  FFMA.FTZ R137, R137, R0.reuse, -R17.reuse ;  /* 0x0000000089897223 */ /* 0x180fe20000010811 */
[-CC-:B------:R-:W-:Y:S01]  /*177a0*/  FFMA.FTZ R151, R132, R0.reuse, -R17.reuse ;  /* 0x0000000084977223 */ /* 0x180fe20000010811 */
[----:B------:R-:W-:Y:S01]  /*177b0*/  MUFU.EX2 R21, R16 ;  /* 0x0000001000157308 */ /* 0x000fe20000000800 */
[-CC-:B------:R-:W-:Y:S01]  /*177c0*/  FFMA.FTZ R132, R124, R0.reuse, -R17.reuse ;  /* 0x000000007c847223 */ /* 0x180fe20000010811 */
[-CC-:B------:R-:W-:Y:S01]  /*177d0*/  FFMA.FTZ R140, R140, R0.reuse, -R17.reuse ;  /* 0x000000008c8c7223 */ /* 0x180fe20000010811 */
[----:B------:R-:W4:Y:S01]  /*177e0*/  LDL R124, [R1+0x40] ;  /* 0x00004000017c7983 */ /* 0x000f220000100800 */
        /* <DEDUP_REMOVED lines=34> */
[----:B------:R-:W-:Y:S01]  /*17a10*/  FFMA.FTZ R80, R77, R0, -R17 ;  /* 0x000000004d507223 */ /* 0x000fe20000010811 */
[----:B------:R-:W-:Y:S01]  /*17a20*/  WARPGROUP.ARRIVE ;  /* 0x00000000000079c5 */ /* 0x000fe20000000000 */
[----:B0-----:R-:W4:Y:S01]  /*17a30*/  LDL.LU R136, [R1+0x1c] ;  /* 0x00001c0001887983 */ /* 0x001f220000300800 */
[----:B--2---:R-:W-:-:S04]  /*17a40*/  FFMA.FTZ R17, R21, R20, R16 ;  /* 0x0000001415117223 */ /* 0x004fc80000010010 */
[C---:B-1----:R-:W-:Y:S01]  /*17a50*/  FADD.FTZ R17, R137.reuse, R17 ;  /* 0x0000001189117221 */ /* 0x042fe20000010000 */
[----:B------:R-:W-:-:S03]  /*17a60*/  F2FP.BF16.F32.PACK_AB R16, R137, R16 ;  /* 0x000000108910723e */ /* 0x000fc600000010ff */
[----:B------:R-:W-:-:S04]  /*17a70*/  FADD.FTZ R17, R18, R17 ;  /* 0x0000001112117221 */ /* 0x000fc80000010000 */
[----:B------:R-:W-:Y:S01]  /*17a80*/  FADD.FTZ R137, R141, R17 ;  /* 0x000000118d897221 */ /* 0x000fe20000010000 */
[----:B---3--:R-:W-:-:S04]  /*17a90*/  FMNMX.FTZ R17, R138, R154, !PT ;  /* 0x0000009a8a117209 */ /* 0x008fc80007810000 */
        /* <DEDUP_REMOVED lines=76> */
[----:B------:R-:W-:-:S05]  /*17f60*/  VIADD R17, R22, 0x200 ;  /* 0x0000020016117836 */ /* 0x000fca0000000000 */
[----:B------:R-:W-:-:S04]  /*17f70*/  SHF.R.U32.HI R17, RZ, 0x4, R17 ;  /* 0x00000004ff117819 */ /* 0x000fc80000011611 */
[----:B------:R-:W-:-:S04]  /*17f80*/  LOP3.LUT R17, R17, 0x3fff, RZ, 0xc0, !PT ;  /* 0x00003fff11117812 */ /* 0x000fc800078ec0ff */
[----:B------:R-:W-:-:S05]  /*17f90*/  LOP3.LUT R17, R17, 0x2400000, RZ, 0xfc, !PT ;  /* 0x0240000011117812 */ /* 0x000fca00078efcff */
[----:B------:R-:W-:-:S04]  /*17fa0*/  IMAD R72, R19, 0x6c0, R17 ;  /* 0x000006c013487824 */ /* 0x000fc800078e0211 */
        /* <DEDUP_REMOVED lines=20> */
[----:B----4-:R-:W-:-:S02]  /*180f0*/  LOP3.LUT R72, R124, 0x10000, RZ, 0xfc, !PT ;  /* 0x000100007c487812 */ /* 0x010fc400078efcff */
[----:B------:R-:W-:Y:S02]  /*18100*/  R2UR UR5, R73 ;  /* 0x00000000490572ca */ /* 0x000fe400000e0000 */
        /* <DEDUP_REMOVED lines=64> */
[----:B------:R-:W-:Y:S02]  /*18510*/  FADD.FTZ R17, -R20, R154 ;  /* 0x0000009a14117221 */ /* 0x000fe40000010100 */
[----:B------:R-:W0:Y:S02]  /*18520*/  S2R R154, SR_TID.X ;  /* 0x00000000009a7919 */ /* 0x000e240000002100 */
[----:B------:R-:W-:-:S04]  /*18530*/  FMUL.FTZ R17, R17, R0 ;  /* 0x0000000011117220 */ /* 0x000fc80000410000 */
[----:B------:R-:W-:Y:S08]  /*18540*/  MUFU.EX2 R124, R17 ;  /* 0x00000011007c7308 */ /* 0x000ff00000000800 */
[----:B------:R-:W1:Y:S01]  /*18550*/  MUFU.EX2 R17, R138 ;  /* 0x0000008a00117308 */ /* 0x000e620000000800 */
[----:B------:R-:W-:Y:S02]  /*18560*/  WARPGROUP.DEPBAR.LE gsb0, 0x0 ;  /* 0x00008000000079c5 */ /* 0x000fe40000010000 */
[----:B------:R-:W-:-:S06]  /*18570*/  WARPGROUP.ARRIVE ;  /* 0x00000000000079c5 */ /* 0x000fcc0000000000 */
[----:B------:R-:W-:Y:S01]  /*18580*/  HGMMA.64x96x16.F32.BF16 R24, gdesc[UR36].tnspB, R24, gsb0 ;  /* 0x41600000241879f0 */ /* 0x000fe20008001818 */
[----:B------:R-:W2:Y:S01]  /*18590*/  MUFU.EX2 R139, R139 ;  /* 0x0000008b008b7308 */ /* 0x000ea20000000800 */
[----:B0-----:R-:W-:Y:S02]  /*185a0*/  SHF.R.U32.HI R140, RZ, 0x7, R154 ;  /* 0x00000007ff8c7819 */ /* 0x001fe4000001169a */
[----:B------:R-:W-:-:S03]  /*185b0*/  ISETP.GE.U32.AND P2, PT, R154, 0x180, PT ;  /* 0x000001809a00780c */ /* 0x000fc60003f46070 */
[----:B------:R-:W-:Y:S02]  /*185c0*/  VIADD R72, R140, 0x9 ;  /* 0x000000098c487836 */ /* 0x000fe40000000000 */
[----:B------:R-:W-:Y:S01]  /*185d0*/  MUFU.EX2 R142, R142 ;  /* 0x0000008e008e7308 */ /* 0x000fe20000000800 */
[----:B-1----:R-:W-:Y:S02]  /*185e0*/  FFMA.FTZ R73, R124, R136, R17 ;  /* 0x000000887c497223 */ /* 0x002fe40000010011 */
[----:B------:R-:W-:-:S05]  /*185f0*/  SEL R72, R72, 0x9, !P2 ;  /* 0x0000000948487807 */ /* 0x000fca0005000000 */
[----:B------:R-:W-:Y:S01]  /*18600*/  MUFU.EX2 R143, R143 ;  /* 0x0000008f008f7308 */ /* 0x000fe20000000800 */
[----:B------:R-:W-:-:S04]  /*18610*/  @!P1 IMAD R74, R146, 0x8, R22 ;  /* 0x00000008924a9824 */ /* 0x000fc800078e0216 */
[----:B------:R-:W-:Y:S01]  /*18620*/  @!P1 VIADD R74, R74, 0x31c40 ;  /* 0x00031c404a4a9836 */ /* 0x000fe20000000000 */
[----:B------:R-:W-:Y:S02]  /*18630*/  F2FP.BF16.F32.PACK_AB R18, R141, R18 ;  /* 0x000000128d12723e */ /* 0x000fe400000010ff */
[----:B--2---:R-:W-:Y:S02]  /*18640*/  F2FP.BF16.F32.PACK_AB R17, R139, R17 ;  /* 0x000000118b11723e */ /* 0x004fe400000010ff */
[----:B------:R-:W-:Y:S01]  /*18650*/  @!P1 PRMT R74, RZ, 0x654, R74 ;  /* 0x00000654ff4a9816 */ /* 0x000fe2000000004a */
[----:B------:R-:W0:Y:S08]  /*18660*/  MUFU.EX2 R153, R153 ;  /* 0x0000009900997308 */ /* 0x000e300000000800 */
[----:B------:R-:W-:Y:S08]  /*18670*/  MUFU.EX2 R131, R131 ;  /* 0x0000008300837308 */ /* 0x000ff00000000800 */
[----:B------:R-:W-:Y:S01]  /*18680*/  MUFU.EX2 R151, R151 ;  /* 0x0000009700977308 */ /* 0x000fe20000000800 */
[----:B0-----:R-:W-:-:S07]  /*18690*/  FADD.FTZ R137, R153, R137 ;  /* 0x0000008999897221 */ /* 0x001fce0000010000 */
[----:B------:R-:W-:Y:S08]  /*186a0*/  MUFU.EX2 R135, R135 ;  /* 0x0000008700877308 */ /* 0x000ff00000000800 */
[----:B------:R-:W-:Y:S01]  /*186b0*/  MUFU.EX2 R149, R149 ;  /* 0x0000009500957308 */ /* 0x000fe20000000800 */
[----:B------:R-:W-:Y:S02]  /*186c0*/  WARPGROUP.DEPBAR.LE gsb0, 0x0 ;  /* 0x00008000000079c5 */ /* 0x000fe40000010000 */
[----:B------:R0:W-:Y:S06]  /*186d0*/  BAR.ARV R72, 0x100 ;  /* 0x000400480000751d */ /* 0x0001ec0000002000 */
[----:B------:R-:W-:Y:S01]  /*186e0*/  @!P1 SYNCS.ARRIVE.TRANS64.RED.A1T0 RZ, [R74+URZ], RZ ;  /* 0x000000ff4aff99a7 */ /* 0x000fe2000810043f */
[----:B0-----:R-:W-:Y:S01]  /*186f0*/  FADD.FTZ R72, R139, R73 ;  /* 0x000000498b487221 */ /* 0x001fe20000010000 */
[----:B------:R-:W-:-:S04]  /*18700*/  @!P1 IMAD R73, R19, 0x8, R22 ;  /* 0x0000000813499824 */ /* 0x000fc800078e0216 */
[----:B------:R-:W-:Y:S01]  /*18710*/  @!P1 VIADD R73, R73, 0x31c60 ;  /* 0x00031c6049499836 */ /* 0x000fe20000000000 */
[----:B------:R-:W-:-:S04]  /*18720*/  F2FP.BF16.F32.PACK_AB R19, R143, R142 ;  /* 0x0000008e8f13723e */ /* 0x000fc800000010ff */
[----:B------:R-:W-:-:S04]  /*18730*/  @!P1 PRMT R73, RZ, 0x654, R73 ;  /* 0x00000654ff499816 */ /* 0x000fc80000000049 */
[----:B------:R0:W-:Y:S01]  /*18740*/  @!P1 SYNCS.ARRIVE.TRANS64.RED.A1T0 RZ, [R73+URZ], RZ ;  /* 0x000000ff49ff99a7 */ /* 0x0001e2000810043f */
[----:B------:R1:W-:Y:S01]  /*18750*/  STSM.16.M88.4 [R23+0x24300], R16 ;  /* 0x0243001017007844 */ /* 0x0003e20000000200 */
[----:B------:R-:W-:Y:S01]  /*18760*/  FADD.FTZ R72, R142, R72 ;  /* 0x000000488e487221 */ /* 0x000fe20000010000 */
[----:B-1----:R-:W1:Y:S08]  /*18770*/  MUFU.EX2 R17, R130 ;  /* 0x0000008200117308 */ /* 0x002e700000000800 */
[----:B------:R-:W2:Y:S01]  /*18780*/  MUFU.EX2 R16, R152 ;  /* 0x0000009800107308 */ /* 0x000ea20000000800 */
[----:B------:R-:W-:-:S07]  /*18790*/  FADD.FTZ R72, R143, R72 ;  /* 0x000000488f487221 */ /* 0x000fce0000010000 */
[----:B------:R-:W3:Y:S01]  /*187a0*/  MUFU.EX2 R19, R134 ;  /* 0x0000008600137308 */ /* 0x000ee20000000800 */
[----:B-1----:R-:W-:-:S07]  /*187b0*/  FADD.FTZ R72, R17, R72 ;  /* 0x0000004811487221 */ /* 0x002fce0000010000 */
[----:B------:R-:W1:Y:S01]  /*187c0*/  MUFU.EX2 R18, R150 ;  /* 0x0000009600127308 */ /* 0x000e620000000800 */
[----:B--2---:R-:W-:Y:S01]  /*187d0*/  FADD.FTZ R137, R16, R137 ;  /* 0x0000008910897221 */ /* 0x004fe20000010000 */
[----:B------:R-:W-:-:S06]  /*187e0*/  FADD.FTZ R72, R131, R72 ;  /* 0x0000004883487221 */ /* 0x000fcc0000010000 */
[----:B0-----:R-:W0:Y:S01]  /*187f0*/  MUFU.EX2 R73, R122 ;  /* 0x0000007a00497308 */ /* 0x001e220000000800 */
[----:B------:R-:W-:Y:S01]  /*18800*/  FADD.FTZ R137, R151, R137 ;  /* 0x0000008997897221 */ /* 0x000fe20000010000 */
[----:B---3--:R-:W-:-:S06]  /*18810*/  FADD.FTZ R72, R19, R72 ;  /* 0x0000004813487221 */ /* 0x008fcc0000010000 */
[----:B------:R-:W2:Y:S08]  /*18820*/  MUFU.EX2 R133, R133 ;  /* 0x0000008500857308 */ /* 0x000eb00000000800 */
[----:B------:R-:W3:Y:S01]  /*18830*/  MUFU.EX2 R123, R123 ;  /* 0x0000007b007b7308 */ /* 0x000ee20000000800 */
[----:B-1----:R-:W-:Y:S01]  /*18840*/  FADD.FTZ R137, R18, R137 ;  /* 0x0000008912897221 */ /* 0x002fe20000010000 */
[----:B------:R-:W-:-:S06]  /*18850*/  FADD.FTZ R72, R135, R72 ;  /* 0x0000004887487221 */ /* 0x000fcc0000010000 */
[----:B------:R-:W-:Y:S08]  /*18860*/  MUFU.EX2 R132, R132 ;  /* 0x0000008400847308 */ /* 0x000ff00000000800 */
[----:B------:R-:W1:Y:S01]  /*18870*/  MUFU.EX2 R75, R126 ;  /* 0x0000007e004b7308 */ /* 0x000e620000000800 */
[----:B------:R-:W-:Y:S01]  /*18880*/  FADD.FTZ R137, R149, R137 ;  /* 0x0000008995897221 */ /* 0x000fe20000010000 */
[----:B0-----:R-:W-:-:S06]  /*18890*/  FADD.FTZ R72, R73, R72 ;  /* 0x0000004849487221 */ /* 0x001fcc0000010000 */
[----:B------:R-:W-:Y:S08]  /*188a0*/  MUFU.EX2 R74, R129 ;  /* 0x00000081004a7308 */ /* 0x000ff00000000800 */
[----:B------:R-:W0:Y:S01]  /*188b0*/  MUFU.EX2 R127, R127 ;  /* 0x0000007f007f7308 */ /* 0x000e220000000800 */
[----:B--2---:R-:W-:Y:S01]  /*188c0*/  FADD.FTZ R137, R133, R137 ;  /* 0x0000008985897221 */ /* 0x004fe20000010000 */
[----:B---3--:R-:W-:-:S06]  /*188d0*/  FADD.FTZ R72, R123, R72 ;  /* 0x000000487b487221 */ /* 0x008fcc0000010000 */
[----:B------:R-:W2:Y:S08]  /*188e0*/  MUFU.EX2 R129, R128 ;  /* 0x0000008000817308 */ /* 0x000eb00000000800 */
[----:B------:R-:W-:Y:S08]  /*188f0*/  MUFU.EX2 R136, R81 ;  /* 0x0000005100887308 */ /* 0x000ff00000000800 */
[----:B------:R-:W3:Y:S01]  /*18900*/  MUFU.EX2 R81, R114 ;  /* 0x0000007200517308 */ /* 0x000ee20000000800 */
[----:B-1----:R-:W-:-:S07]  /*18910*/  FADD.FTZ R72, R75, R72 ;  /* 0x000000484b487221 */ /* 0x002fce0000010000 */
[----:B------:R-:W1:Y:S08]  /*18920*/  MUFU.EX2 R125, R125 ;  /* 0x0000007d007d7308 */ /* 0x000e700000000800 */
[----:B------:R-:W-:Y:S08]  /*18930*/  MUFU.EX2 R128, R121 ;  /* 0x0000007900807308 */ /* 0x000ff00000000800 */
[----:B------:R-:W4:Y:S08]  /*18940*/  MUFU.EX2 R115, R115 ;  /* 0x0000007300737308 */ /* 0x000f300000000800 */
[----:B------:R-:W-:Y:S01]  /*18950*/  MUFU.EX2 R121, R117 ;  /* 0x0000007500797308 */ /* 0x000fe20000000800 */
[----:B0-----:R-:W-:-:S07]  /*18960*/  FADD.FTZ R72, R127, R72 ;  /* 0x000000487f487221 */ /* 0x001fce0000010000 */
[----:B------:R-:W-:Y:S08]  /*18970*/  MUFU.EX2 R117, R113 ;  /* 0x0000007100757308 */ /* 0x000ff00000000800 */
[----:B------:R0:W-:Y:S08]  /*18980*/  MUFU.EX2 R113, R80 ;  /* 0x0000005000717308 */ /* 0x0001f00000000800 */
[----:B------:R-:W4:Y:S01]  /*18990*/  MUFU.EX2 R118, R118 ;  /* 0x0000007600767308 */ /* 0x000f220000000800 */
[----:B0-----:R-:W-:-:S04]  /*189a0*/  FADD.FTZ R80, R132, R137 ;  /* 0x0000008984507221 */ /* 0x001fc80000010000 */
[----:B------:R-:W-:-:S03]  /*189b0*/  FADD.FTZ R80, R74, R80 ;  /* 0x000000504a507221 */ /* 0x000fc60000010000 */
[----:B------:R-:W0:Y:S01]  /*189c0*/  MUFU.EX2 R120, R120 ;  /* 0x0000007800787308 */ /* 0x000e220000000800 */
[----:B--2---:R-:W-:Y:S01]  /*189d0*/  FADD.FTZ R80, R129, R80 ;  /* 0x0000005081507221 */ /* 0x004fe20000010000 */
[----:B---3--:R-:W-:-:S06]  /*189e0*/  FADD.FTZ R72, R81, R72 ;  /* 0x0000004851487221 */ /* 0x008fcc0000010000 */
[----:B------:R-:W2:Y:S01]  /*189f0*/  MUFU.EX2 R119, R119 ;  /* 0x0000007700777308 */ /* 0x000ea20000000800 */
[----:B-1----:R-:W-:Y:S01]  /*18a00*/  FADD.FTZ R80, R125, R80 ;  /* 0x000000507d507221 */ /* 0x002fe20000010000 */
[----:B----4-:R-:W-:-:S06]  /*18a10*/  FADD.FTZ R114, R115, R72 ;  /* 0x0000004873727221 */ /* 0x010fcc0000010000 */
[----:B------:R-:W1:Y:S01]  /*18a20*/  MUFU.EX2 R106, R106 ;  /* 0x0000006a006a7308 */ /* 0x000e620000000800 */
[----:B------:R-:W-:Y:S01]  /*18a30*/  FADD.FTZ R80, R128, R80 ;  /* 0x0000005080507221 */ /* 0x000fe20000010000 */
[----:B------:R-:W-:-:S06]  /*18a40*/  FADD.FTZ R114, R118, R114 ;  /* 0x0000007276727221 */ /* 0x000fcc0000010000 */
[----:B------:R-:W3:Y:S08]  /*18a50*/  MUFU.EX2 R116, R116 ;  /* 0x0000007400747308 */ /* 0x000ef00000000800 */
[----:B------:R-:W-:Y:S01]  /*18a60*/  MUFU.EX2 R107, R107 ;  /* 0x0000006b006b7308 */ /* 0x000fe20000000800 */
[----:B0-----:R-:W-:Y:S01]  /*18a70*/  FADD.FTZ R80, R120, R80 ;  /* 0x0000005078507221 */ /* 0x001fe20000010000 */
[----:B--2---:R-:W-:-:S06]  /*18a80*/  FADD.FTZ R122, R119, R114 ;  /* 0x00000072777a7221 */ /* 0x004fcc0000010000 */
[----:B------:R-:W-:Y:S01]  /*18a90*/  MUFU.EX2 R110, R110 ;  /* 0x0000006e006e7308 */ /* 0x000fe20000000800 */
[----:B------:R-:W-:Y:S01]  /*18aa0*/  FADD.FTZ R80, R121, R80 ;  /* 0x0000005079507221 */ /* 0x000fe20000010000 */
[----:B-1----:R-:W-:-:S06]  /*18ab0*/  FADD.FTZ R122, R106, R122 ;  /* 0x0000007a6a7a7221 */ /* 0x002fcc0000010000 */
[----:B------:R-:W0:Y:S08]  /*18ac0*/  MUFU.EX2 R112, R112 ;  /* 0x0000007000707308 */ /* 0x000e300000000800 */
[----:B------:R-:W1:Y:S01]  /*18ad0*/  MUFU.EX2 R111, R111 ;  /* 0x0000006f006f7308 */ /* 0x000e620000000800 */
[----:B---3--:R-:W-:-:S07]  /*18ae0*/  FADD.FTZ R80, R116, R80 ;  /* 0x0000005074507221 */ /* 0x008fce0000010000 */
[----:B------:R-:W2:Y:S08]  /*18af0*/  MUFU.EX2 R109, R109 ;  /* 0x0000006d006d7308 */ /* 0x000eb00000000800 */
[----:B------:R-:W3:Y:S01]  /*18b00*/  MUFU.EX2 R98, R98 ;  /* 0x0000006200627308 */ /* 0x000ee20000000800 */
[----:B------:R-:W-:-:S07]  /*18b10*/  FADD.FTZ R80, R117, R80 ;  /* 0x0000005075507221 */ /* 0x000fce0000010000 */
[----:B------:R-:W4:Y:S01]  /*18b20*/  MUFU.EX2 R108, R108 ;  /* 0x0000006c006c7308 */ /* 0x000f220000000800 */
[----:B------:R-:W-:-:S07]  /*18b30*/  F2FP.BF16.F32.PACK_AB R16, R16, R153 ;  /* 0x000000991010723e */ /* 0x000fce00000010ff */
[----:B------:R-:W4:Y:S01]  /*18b40*/  MUFU.EX2 R99, R99 ;  /* 0x0000006300637308 */ /* 0x000f220000000800 */
[----:B------:R-:W-:-:S07]  /*18b50*/  F2FP.BF16.F32.PACK_AB R17, R131, R17 ;  /* 0x000000118311723e */ /* 0x000fce00000010ff */
[----:B------:R1:W-:Y:S01]  /*18b60*/  MUFU.EX2 R114, R82 ;  /* 0x0000005200727308 */ /* 0x0003e20000000800 */
[----:B------:R-:W-:Y:S01]  /*18b70*/  F2FP.BF16.F32.PACK_AB R18, R18, R151 ;  /* 0x000000971212723e */ /* 0x000fe200000010ff */
[----:B0-----:R-:W-:Y:S01]  /*18b80*/  FADD.FTZ R80, R112, R80 ;  /* 0x0000005070507221 */ /* 0x001fe20000010000 */
[----:B------:R-:W-:Y:S01]  /*18b90*/  F2FP.BF16.F32.PACK_AB R19, R135, R19 ;  /* 0x000000138713723e */ /* 0x000fe200000010ff */
[----:B-1----:R-:W-:-:S04]  /*18ba0*/  FADD.FTZ R82, R107, R122 ;  /* 0x0000007a6b527221 */ /* 0x002fc80000010000 */
[----:B------:R-:W0:Y:S01]  /*18bb0*/  MUFU.EX2 R105, R105 ;  /* 0x0000006900697308 */ /* 0x000e220000000800 */
[----:B------:R-:W-:Y:S01]  /*18bc0*/  FADD.FTZ R126, R110, R82 ;  /* 0x000000526e7e7221 */ /* 0x000fe20000010000 */
[----:B------:R-:W-:-:S06]  /*18bd0*/  F2FP.BF16.F32.PACK_AB R73, R123, R73 ;  /* 0x000000497b49723e */ /* 0x000fcc00000010ff */
[----:B------:R-:W1:Y:S01]  /*18be0*/  MUFU.EX2 R102, R102 ;  /* 0x0000006600667308 */ /* 0x000e620000000800 */
[----:B------:R-:W-:Y:S01]  /*18bf0*/  FADD.FTZ R123, R111, R126 ;  /* 0x0000007e6f7b7221 */ /* 0x000fe20000010000 */
[----:B------:R-:W-:Y:S01]  /*18c00*/  F2FP.BF16.F32.PACK_AB R75, R127, R75 ;  /* 0x0000004b7f4b723e */ /* 0x000fe200000010ff */
[----:B------:R3:W-:Y:S05]  /*18c10*/  STSM.16.M88.4 [R23+0x25b00], R16 ;  /* 0x025b001017007844 */ /* 0x0007ea0000000200 */
[----:B------:R-:W1:Y:S01]  /*18c20*/  MUFU.EX2 R104, R104 ;  /* 0x0000006800687308 */ /* 0x000e620000000800 */
[----:B--2---:R-:W-:-:S07]  /*18c30*/  FADD.FTZ R127, R109, R80 ;  /* 0x000000506d7f7221 */ /* 0x004fce0000010000 */
[----:B------:R-:W2:Y:S01]  /*18c40*/  MUFU.EX2 R103, R103 ;  /* 0x0000006700677308 */ /* 0x000ea20000000800 */
[----:B------:R-:W-:Y:S01]  /*18c50*/  F2FP.BF16.F32.PACK_AB R72, R133, R149 ;  /* 0x000000958548723e */ /* 0x000fe200000010ff */
[----:B---3--:R-:W-:Y:S01]  /*18c60*/  FADD.FTZ R16, R98, R123 ;  /* 0x0000007b62107221 */ /* 0x008fe20000010000 */
[----:B------:R-:W-:-:S05]  /*18c70*/  F2FP.BF16.F32.PACK_AB R74, R74, R132 ;  /* 0x000000844a4a723e */ /* 0x000fca00000010ff */
[----:B------:R-:W3:Y:S01]  /*18c80*/  MUFU.EX2 R101, R101 ;  /* 0x0000006500657308 */ /* 0x000ee20000000800 */
[----:B----4-:R-:W-:Y:S01]  /*18c90*/  FADD.FTZ R126, R108, R127 ;  /* 0x0000007f6c7e7221 */ /* 0x010fe20000010000 */
[----:B------:R-:W-:-:S06]  /*18ca0*/  FADD.FTZ R17, R99, R16 ;  /* 0x0000001063117221 */ /* 0x000fcc0000010000 */
[----:B------:R-:W4:Y:S01]  /*18cb0*/  MUFU.EX2 R90, R90 ;  /* 0x0000005a005a7308 */ /* 0x000f220000000800 */
[----:B------:R1:W-:Y:S01]  /*18cc0*/  STSM.16.M88.4 [R23+0x27300], R72 ;  /* 0x0273004817007844 */ /* 0x0003e20000000200 */
[----:B0-----:R-:W-:-:S06]  /*18cd0*/  FADD.FTZ R19, R105, R126 ;  /* 0x0000007e69137221 */ /* 0x001fcc0000010000 */
[----:B------:R-:W0:Y:S08]  /*18ce0*/  MUFU.EX2 R100, R100 ;  /* 0x0000006400647308 */ /* 0x000e300000000800 */
[----:B------:R-:W0:Y:S01]  /*18cf0*/  MUFU.EX2 R91, R91 ;  /* 0x0000005b005b7308 */ /* 0x000e220000000800 */
[----:B-1----:R-:W-:Y:S01]  /*18d00*/  FADD.FTZ R72, R102, R17 ;  /* 0x0000001166487221 */ /* 0x002fe20000010000 */
[----:B------:R-:W-:-:S06]  /*18d10*/  FADD.FTZ R18, R104, R19 ;  /* 0x0000001368127221 */ /* 0x000fcc0000010000 */
[----:B------:R-:W1:Y:S01]  /*18d20*/  MUFU.EX2 R97, R97 ;  /* 0x0000006100617308 */ /* 0x000e620000000800 */
[----:B--2---:R-:W-:-:S07]  /*18d30*/  FADD.FTZ R73, R103, R72 ;  /* 0x0000004867497221 */ /* 0x004fce0000010000 */
[----:B------:R-:W2:Y:S01]  /*18d40*/  MUFU.EX2 R94, R94 ;  /* 0x0000005e005e7308 */ /* 0x000ea20000000800 */
[----:B---3--:R-:W-:Y:S01]  /*18d50*/  FADD.FTZ R75, R101, R18 ;  /* 0x00000012654b7221 */ /* 0x008fe20000010000 */
[----:B----4-:R-:W-:-:S06]  /*18d60*/  FADD.FTZ R72, R90, R73 ;  /* 0x000000495a487221 */ /* 0x010fcc0000010000 */
[----:B------:R-:W3:Y:S08]  /*18d70*/  MUFU.EX2 R96, R96 ;  /* 0x0000006000607308 */ /* 0x000ef00000000800 */
[----:B------:R-:W4:Y:S01]  /*18d80*/  MUFU.EX2 R95, R95 ;  /* 0x0000005f005f7308 */ /* 0x000f220000000800 */
[----:B0-----:R-:W-:Y:S01]  /*18d90*/  FADD.FTZ R74, R100, R75 ;  /* 0x0000004b644a7221 */ /* 0x001fe20000010000 */
[----:B------:R-:W-:-:S06]  /*18da0*/  FADD.FTZ R73, R91, R72 ;  /* 0x000000485b497221 */ /* 0x000fcc0000010000 */
[----:B------:R-:W0:Y:S01]  /*18db0*/  MUFU.EX2 R93, R93 ;  /* 0x0000005d005d7308 */ /* 0x000e220000000800 */
[----:B-1----:R-:W-:Y:S01]  /*18dc0*/  FADD.FTZ R75, R97, R74 ;  /* 0x0000004a614b7221 */ /* 0x002fe20000010000 */
[----:B--2---:R-:W-:-:S06]  /*18dd0*/  FADD.FTZ R72, R94, R73 ;  /* 0x000000495e487221 */ /* 0x004fcc0000010000 */
[----:B------:R-:W-:Y:S08]  /*18de0*/  MUFU.EX2 R92, R92 ;  /* 0x0000005c005c7308 */ /* 0x000ff00000000800 */
[----:B------:R1:W2:Y:S01]  /*18df0*/  MUFU.EX2 R122, R83 ;  /* 0x00000053007a7308 */ /* 0x0002a20000000800 */
[----:B---3--:R-:W-:Y:S01]  /*18e00*/  FADD.FTZ R74, R96, R75 ;  /* 0x0000004b604a7221 */ /* 0x008fe20000010000 */
[----:B------:R-:W-:-:S06]  /*18e10*/  F2FP.BF16.F32.PACK_AB R80, R125, R129 ;  /* 0x000000817d50723e */ /* 0x000fcc00000010ff */
[----:B------:R-:W3:Y:S01]  /*18e20*/  MUFU.EX2 R89, R89 ;  /* 0x0000005900597308 */ /* 0x000ee20000000800 */
[----:B------:R-:W-:Y:S01]  /*18e30*/  F2FP.BF16.F32.PACK_AB R81, R115, R81 ;  /* 0x000000517351723e */ /* 0x000fe200000010ff */
[----:B----4-:R-:W-:Y:S01]  /*18e40*/  FADD.FTZ R73, R95, R72 ;  /* 0x000000485f497221 */ /* 0x010fe20000010000 */
[----:B------:R-:W-:-:S05]  /*18e50*/  F2FP.BF16.F32.PACK_AB R82, R120, R128 ;  /* 0x000000807852723e */ /* 0x000fca00000010ff */
[----:B------:R-:W4:Y:S01]  /*18e60*/  MUFU.EX2 R86, R86 ;  /* 0x0000005600567308 */ /* 0x000f220000000800 */
[----:B-1----:R-:W-:Y:S02]  /*18e70*/  F2FP.BF16.F32.PACK_AB R83, R119, R118 ;  /* 0x000000767753723e */ /* 0x002fe400000010ff */
[----:B------:R-:W-:Y:S02]  /*18e80*/  F2FP.BF16.F32.PACK_AB R16, R116, R121 ;  /* 0x000000797410723e */ /* 0x000fe400000010ff */
[----:B------:R-:W-:-:S03]  /*18e90*/  F2FP.BF16.F32.PACK_AB R17, R107, R106 ;  /* 0x0000006a6b11723e */ /* 0x000fc600000010ff */
[----:B------:R-:W1:Y:S01]  /*18ea0*/  MUFU.EX2 R88, R88 ;  /* 0x0000005800587308 */ /* 0x000e620000000800 */
[----:B------:R-:W-:Y:S02]  /*18eb0*/  F2FP.BF16.F32.PACK_AB R18, R112, R117 ;  /* 0x000000757012723e */ /* 0x000fe400000010ff */
[----:B------:R-:W-:Y:S01]  /*18ec0*/  F2FP.BF16.F32.PACK_AB R19, R111, R110 ;  /* 0x0000006e6f13723e */ /* 0x000fe200000010ff */
[----:B0-----:R-:W-:-:S04]  /*18ed0*/  FADD.FTZ R75, R93, R74 ;  /* 0x0000004a5d4b7221 */ /* 0x001fc80000010000 */
[----:B------:R-:W0:Y:S01]  /*18ee0*/  MUFU.EX2 R87, R87 ;  /* 0x0000005700577308 */ /* 0x000e220000000800 */
[----:B------:R-:W-:Y:S01]  /*18ef0*/  FADD.FTZ R73, R114, R73 ;  /* 0x0000004972497221 */ /* 0x000fe20000010000 */
[----:B------:R-:W-:Y:S06]  /*18f00*/  STSM.16.M88.4 [R23+0x28b00], R80 ;  /* 0x028b005017007844 */ /* 0x000fec0000000200 */
[----:B------:R-:W0:Y:S01]  /*18f10*/  MUFU.EX2 R85, R85 ;  /* 0x0000005500557308 */ /* 0x000e220000000800 */
[----:B------:R3:W-:Y:S01]  /*18f20*/  STSM.16.M88.4 [R23+0x2a300], R16 ;  /* 0x02a3001017007844 */ /* 0x0007e20000000200 */
[----:B--2---:R-:W-:-:S06]  /*18f30*/  FADD.FTZ R73, R122, R73 ;  /* 0x000000497a497221 */ /* 0x004fcc0000010000 */
[----:B------:R-:W2:Y:S08]  /*18f40*/  MUFU.EX2 R76, R76 ;  /* 0x0000004c004c7308 */ /* 0x000eb00000000800 */
[----:B------:R-:W2:Y:S01]  /*18f50*/  MUFU.EX2 R84, R84 ;  /* 0x0000005400547308 */ /* 0x000ea20000000800 */
[----:B---3--:R-:W-:-:S07]  /*18f60*/  FADD.FTZ R16, R92, R75 ;  /* 0x0000004b5c107221 */ /* 0x008fce0000010000 */
[----:B------:R-:W3:Y:S01]  /*18f70*/  MUFU.EX2 R77, R77 ;  /* 0x0000004d004d7308 */ /* 0x000ee20000000800 */
[----:B------:R-:W-:Y:S01]  /*18f80*/  FADD.FTZ R17, R89, R16 ;  /* 0x0000001059117221 */ /* 0x000fe20000010000 */
[----:B----4-:R-:W-:-:S06]  /*18f90*/  FADD.FTZ R16, R86, R73 ;  /* 0x0000004956107221 */ /* 0x010fcc0000010000 */
[----:B------:R-:W-:Y:S01]  /*18fa0*/  MUFU.EX2 R75, R78 ;  /* 0x0000004e004b7308 */ /* 0x000fe20000000800 */
[----:B-1----:R-:W-:-:S07]  /*18fb0*/  FADD.FTZ R18, R88, R17 ;  /* 0x0000001158127221 */ /* 0x002fce0000010000 */
[----:B------:R-:W1:Y:S01]  /*18fc0*/  MUFU.EX2 R79, R79 ;  /* 0x0000004f004f7308 */ /* 0x000e620000000800 */
[----:B0-----:R-:W-:Y:S01]  /*18fd0*/  FADD.FTZ R17, R87, R16 ;  /* 0x0000001057117221 */ /* 0x001fe20000010000 */
[----:B------:R-:W-:Y:S01]  /*18fe0*/  FADD.FTZ R19, R85, R18 ;  /* 0x0000001255137221 */ /* 0x000fe20000010000 */
[----:B------:R-:W-:Y:S02]  /*18ff0*/  F2FP.BF16.F32.PACK_AB R108, R108, R109 ;  /* 0x0000006d6c6c723e */ /* 0x000fe400000010ff */
[----:B--2---:R-:W-:Y:S01]  /*19000*/  FADD.FTZ R16, R76, R17 ;  /* 0x000000114c107221 */ /* 0x004fe20000010000 */
[----:B------:R-:W-:Y:S01]  /*19010*/  F2FP.BF16.F32.PACK_AB R109, R99, R98 ;  /* 0x00000062636d723e */ /* 0x000fe200000010ff */
[----:B------:R-:W-:Y:S01]  /*19020*/  FADD.FTZ R19, R84, R19 ;  /* 0x0000001354137221 */ /* 0x000fe20000010000 */
[----:B------:R-:W-:Y:S01]  /*19030*/  F2FP.BF16.F32.PACK_AB R110, R104, R105 ;  /* 0x00000069686e723e */ /* 0x000fe200000010ff */
[----:B---3--:R-:W-:Y:S01]  /*19040*/  FADD.FTZ R16, R77, R16 ;  /* 0x000000104d107221 */ /* 0x008fe20000010000 */
        /* <DEDUP_REMOVED lines=9> */
[----:B------:R-:W-:Y:S01]  /*190e0*/  F2FP.BF16.F32.PACK_AB R84, R84, R85 ;  /* 0x000000555454723e */ /* 0x000fe200000010ff */
[----:B------:R-:W-:Y:S01]  /*190f0*/  FADD.FTZ R18, R136, R19 ;  /* 0x0000001388127221 */ /* 0x000fe20000010000 */
[----:B------:R-:W-:Y:S02]  /*19100*/  F2FP.BF16.F32.PACK_AB R85, R77, R76 ;  /* 0x0000004c4d55723e */ /* 0x000fe400000010ff */
[----:B------:R-:W-:Y:S02]  /*19110*/  F2FP.BF16.F32.PACK_AB R86, R113, R136 ;  /* 0x000000887156723e */ /* 0x000fe400000010ff */
[----:B-1----:R-:W-:Y:S01]  /*19120*/  F2FP.BF16.F32.PACK_AB R87, R79, R75 ;  /* 0x0000004b4f57723e */ /* 0x002fe200000010ff */
[----:B------:R1:W-:Y:S01]  /*19130*/  STSM.16.M88.4 [R23+0x2bb00], R108 ;  /* 0x02bb006c17007844 */ /* 0x0003e20000000200 */
[----:B------:R-:W-:Y:S01]  /*19140*/  FADD.FTZ R16, R75, R16 ;  /* 0x000000104b107221 */ /* 0x000fe20000010000 */
[----:B------:R-:W-:-:S02]  /*19150*/  FADD.FTZ R17, R113, R18 ;  /* 0x0000001271117221 */ /* 0x000fc40000010000 */
[----:B------:R1:W-:Y:S01]  /*19160*/  STSM.16.M88.4 [R23+0x2d300], R100 ;  /* 0x02d3006417007844 */ /* 0x0003e20000000200 */
[----:B------:R-:W-:-:S03]  /*19170*/  FADD.FTZ R16, R79, R16 ;  /* 0x000000104f107221 */ /* 0x000fc60000010000 */
[----:B------:R1:W-:Y:S04]  /*19180*/  STSM.16.M88.4 [R23+0x2eb00], R92 ;  /* 0x02eb005c17007844 */ /* 0x0003e80000000200 */
[----:B------:R1:W-:Y:S01]  /*19190*/  STSM.16.M88.4 [R23+0x30300], R84 ;  /* 0x0303005417007844 */ /* 0x0003e20000000200 */
[----:B------:R-:W-:Y:S01]  /*191a0*/  @!PT LDS RZ, [RZ] ;  /* 0x00000000fffff984 */ /* 0x000fe20000000800 */
[----:B------:R-:W-:Y:S01]  /*191b0*/  @!PT LDS RZ, [RZ] ;  /* 0x00000000fffff984 */ /* 0x000fe20000000800 */
[----:B------:R-:W-:Y:S01]  /*191c0*/  @!PT LDS RZ, [RZ] ;  /* 0x00000000fffff984 */ /* 0x000fe20000000800 */
[----:B------:R-:W-:Y:S01]  /*191d0*/  @!PT LDS RZ, [RZ] ;  /* 0x00000000fffff984 */ /* 0x000fe20000000800 */
[----:B------:R0:W-:Y:S06]  /*191e0*/  MEMBAR.ALL.CTA ;  /* 0x0000000000007992 */ /* 0x0001ec0000008000 */
[----:B0-----:R-:W0:Y:S04]  /*191f0*/  FENCE.VIEW.ASYNC.S ;  /* 0x00000000000073c6 */ /* 0x001e280000000000 */
[----:B------:R1:W-:Y:S04]  /*19200*/  STL [R1+0x18], R17 ;  /* 0x0000181101007387 */ /* 0x0003e80000100800 */
[----:B------:R1:W-:Y:S04]  /*19210*/  STL [R1+0x1c], R16 ;  /* 0x00001c1001007387 */ /* 0x0003e80000100800 */
[----:B------:R1:W5:Y:S04]  /*19220*/  LDL R149, [R1+0x20] ;  /* 0x0000200001957983 */ /* 0x0003680000100800 */
[----:B------:R1:W-:Y:S01]  /*19230*/  STL [R1+0x10], R20 ;  /* 0x0000101401007387 */ /* 0x0003e20000100800 */
[----:B------:R-:W-:Y:S01]  /*19240*/  ISETP.GT.AND P2, PT, R15, RZ, PT ;  /* 0x000000ff0f00720c */ /* 0x000fe20003f44270 */
        /* <DEDUP_REMOVED lines=53> */
.L_x_1979:
[----:B------:R-:W-:Y:S05]  /*195a0*/  WARPSYNC.ALL ;  /* 0x0000000000007948 */ /* 0x000fea0003800000 */
[----:B------:R-:W-:Y:S06]  /*195b0*/  BAR.ARV 0x8, 0x1a0 ;  /* 0x0206800000007b1d */ /* 0x000fec0000002000 */
[----:B------:R-:W-:Y:S05]  /*195c0*/  @!P0 BRA `(.L_x_1991) ;  /* 0x0000000000048947 */ /* 0x000fea0003800000 */
[----:B------:R-:W-:Y:S01]  /*195d0*/  BPT.TRAP 0x1 ;  /* 0x000000040000795c */ /* 0x000fe20000300000 */
.L_x_1991:
[----:B------:R-:W2:Y:S01]  /*195e0*/  LDL R2, [R1+0x20] ;  /* 0x0000200001027983 */ /* 0x000ea20000100800 */
[----:B------:R-:W-:Y:S01]  /*195f0*/  IMAD R9, R146, 0x8, R22 ;  /* 0x0000000892097824 */ /* 0x000fe200078e0216 */
[----:B--2---:R-:W-:-:S04]  /*19600*/  SHF.L.U32 R4, R2, 0x1f, RZ ;  /* 0x0000001f02047819 */ /* 0x004fc800000006ff */
[----:B------:R0:W1:Y:S01]  /*19610*/  SYNCS.PHASECHK.TRANS64.TRYWAIT P2, [R9+URZ+0x31c50], R4 ;  /* 0x031c5004090075a7 */ /* 0x000062000804017f */
[----:B------:R-:W-:Y:S05]  /*19620*/  @!P0 BRA `(.L_x_1992) ;  /* 0x0000000000048947 */ /* 0x000fea0003800000 */
[----:B------:R-:W-:Y:S01]  /*19630*/  BPT.TRAP 0x1 ;  /* 0x000000040000795c */ /* 0x000fe20000300000 */
.L_x_1992:
[----:B------:R-:W2:Y:S01]  /*19640*/  LDL.LU R2, [R1+0x40] ;  /* 0x0000400001027983 */ /* 0x000ea20000300800 */
[----:B------:R-:W-:Y:S02]  /*19650*/  VIADD R22, R22, 0x200 ;  /* 0x0000020016167836 */ /* 0x000fe40000000000 */
[----:B------:R-:W-:-:S03]  /*19660*/  IMAD.MOV.U32 R3, RZ, RZ, -0x3ffffff0 ;  /* 0xc0000010ff037424 */ /* 0x000fc600078e00ff */
[----:B------:R-:W-:-:S04]  /*19670*/  SHF.R.U32.HI R22, RZ, 0x4, R22 ;  /* 0x00000004ff167819 */ /* 0x000fc80000011616 */
[----:B------:R-:W-:-:S04]  /*19680*/  LOP3.LUT R22, R22, 0x3fff, RZ, 0xc0, !PT ;  /* 0x00003fff16167812 */ /* 0x000fc800078ec0ff */
[----:B------:R-:W-:Y:S02]  /*19690*/  LOP3.LUT R5, R22, 0x2400000, RZ, 0xfc, !PT ;  /* 0x0240000016057812 */ /* 0x000fe400078efcff */
[----:B--2---:R-:W-:Y:S01]  /*196a0*/  LOP3.LUT R2, R2, 0x10000, RZ, 0xfc, !PT ;  /* 0x0001000002027812 */ /* 0x004fe200078efcff */
[----:B-1----:R-:W-:Y:S06]  /*196b0*/  @P2 BRA `(.L_x_1993) ;  /* 0x0000000000082947 */ /* 0x002fec0003800000 */
[----:B------:R-:W1:Y:S02]  /*196c0*/  SYNCS.PHASECHK.TRANS64.TRYWAIT P0, [R9+URZ+0x31c50], R4 ;  /* 0x031c5004090075a7 */ /* 0x000e64000800017f */
[----:B-1----:R-:W-:Y:S05]  /*196d0*/  @!P0 BRA `(.L_x_1994) ;  /* 0x0000008800248947 */ /* 0x002fea0003800000 */
.L_x_1993:
[----:B01----:R-:W-:Y:S01]  /*196e0*/  IMAD R4, R146, 0x6c0, R5 ;  /* 0x000006c092047824 */ /* 0x003fe200078e0205 */
        /* <DEDUP_REMOVED lines=13> */
[----:B------:R-:W-:-:S03]  /*197c0*/  IMAD.MOV.U32 R3, RZ, RZ, -0x3ffffff0 ;  /* 0xc0000010ff037424 */ /* 0x000fc600078e00ff */
[----:B------:R-:W4:Y:S01]  /*197d0*/  LDL.LU R12, [R1+0x20] ;  /* 0x00002000010c7983 */ /* 0x000f220000300800 */
[----:B------:R-:W-:Y:S02]  /*197e0*/  IMAD.MOV.U32 R5, RZ, RZ, -0x7fffffe0 ;  /* 0x80000020ff057424 */ /* 0x000fe400078e00ff */
[----:B------:R-:W-:-:S03]  /*197f0*/  VIADD R146, R146, 0x1 ;  /* 0x0000000192927836 */ /* 0x000fc60000000000 */
        /* <DEDUP_REMOVED lines=78> */
[----:B--2---:R-:W0:Y:S01]  /*19ce0*/  SHFL.BFLY PT, R2, R13, 0x2, 0x1f ;  /* 0x0c401f000d027f89 */ /* 0x004e2200000e0000 */
[----:B------:R-:W-:Y:S02]  /*19cf0*/  R2UR UR5, R3 ;  /* 0x00000000030572ca */ /* 0x000fe400000e0000 */
[----:B------:R-:W-:Y:S01]  /*19d00*/  R2UR UR6, R4 ;  /* 0x00000000040672ca */ /* 0x000fe200000e0000 */
[----:B---3--:R-:W1:Y:S01]  /*19d10*/  SHFL.BFLY PT, R3, R8, 0x2, 0x1f ;  /* 0x0c401f0008037f89 */ /* 0x008e6200000e0000 */
[----:B------:R-:W-:Y:S01]  /*19d20*/  R2UR UR7, R5 ;  /* 0x00000000050772ca */ /* 0x000fe200000e0000 */
[----:B0-----:R-:W-:Y:S01]  /*19d30*/  FADD.FTZ R2, R2, R13 ;  /* 0x0000000d02027221 */ /* 0x001fe20000010000 */
[----:B-1----:R-:W-:-:S04]  /*19d40*/  FADD.FTZ R4, R3, R8 ;  /* 0x0000000803047221 */ /* 0x002fc80000010000 */
[----:B------:R-:W0:Y:S04]  /*19d50*/  SHFL.BFLY PT, R3, R2, 0x1, 0x1f ;  /* 0x0c201f0002037f89 */ /* 0x000e2800000e0000 */
[----:B------:R-:W1:Y:S01]  /*19d60*/  SHFL.BFLY PT, R5, R4, 0x1, 0x1f ;  /* 0x0c201f0004057f89 */ /* 0x000e6200000e0000 */
[----:B0-----:R-:W-:Y:S01]  /*19d70*/  FADD.FTZ R8, R2, R3 ;  /* 0x0000000302087221 */ /* 0x001fe20000010000 */
[----:B------:R-:W-:Y:S01]  /*19d80*/  IMAD.MOV.U32 R3, RZ, RZ, RZ ;  /* 0x000000ffff037224 */ /* 0x000fe200078e00ff */
[----:B------:R-:W-:Y:S01]  /*19d90*/  SEL R2, RZ, 0x1, P0 ;  /* 0x00000001ff027807 */ /* 0x000fe20000000000 */
[----:B-1----:R-:W-:Y:S02]  /*19da0*/  FADD.FTZ R10, R4, R5 ;  /* 0x00000005040a7221 */ /* 0x002fe40000010000 */
[----:B------:R-:W-:-:S02]  /*19db0*/  FSETP.NE.FTZ.AND P2, PT, R8, RZ, PT ;  /* 0x000000ff0800720b */ /* 0x000fc40003f55000 */
[----:B----4-:R-:W-:Y:S02]  /*19dc0*/  LOP3.LUT R12, R12, R2, RZ, 0x3c, !PT ;  /* 0x000000020c0c7212 */ /* 0x010fe400078e3cff */
[----:B------:R-:W-:-:S09]  /*19dd0*/  FSETP.NE.FTZ.AND P3, PT, R10, RZ, PT ;  /* 0x000000ff0a00720b */ /* 0x000fd20003f75000 */
[----:B------:R-:W0:Y:S08]  /*19de0*/  @P2 MUFU.LG2 R6, R8 ;  /* 0x0000000800062308 */ /* 0x000e300000000c00 */
[----:B------:R1:W-:Y:S01]  /*19df0*/  @P2 MUFU.RCP R3, R8 ;  /* 0x0000000800032308 */ /* 0x0003e20000001000 */
[----:B------:R-:W-:Y:S02]  /*19e00*/  WARPGROUP.DEPBAR.LE gsb0, 0x0 ;  /* 0x00008000000079c5 */ /* 0x000fe40000010000 */
[----:B-1----:R-:W2:Y:S01]  /*19e10*/  LDL.LU R8, [R1+0x70] ;  /* 0x0000700001087983 */ /* 0x002ea20000300800 */
[----:B------:R-:W-:-:S04]  /*19e20*/  WARPGROUP.ARRIVE ;  /* 0x00000000000079c5 */ /* 0x000fc80000000000 */
[----:B------:R-:W1:Y:S02]  /*19e30*/  @P3 MUFU.LG2 R7, R10 ;  /* 0x0000000a00073308 */ /* 0x000e640000000c00 */
[----:B------:R-:W-:Y:S01]  /*19e40*/  HGMMA.64x96x16.F32.BF16 R24, gdesc[UR4].tnspB, R24, gsb0 ;  /* 0x41600000041879f0 */ /* 0x000fe20008001818 */
[----:B------:R-:W-:Y:S01]  /*19e50*/  IMAD.MOV.U32 R2, RZ, RZ, RZ ;  /* 0x000000ffff027224 */ /* 0x000fe200078e00ff */
[----:B------:R3:W-:Y:S05]  /*19e60*/  STL [R1+0x20], R12 ;  /* 0x0000200c01007387 */ /* 0x0007ea0000100800 */
[----:B------:R-:W4:Y:S01]  /*19e70*/  @P3 MUFU.RCP R2, R10 ;  /* 0x0000000a00023308 */ /* 0x000f220000001000 */
[----:B------:R-:W-:-:S02]  /*19e80*/  @!P1 VIADD R4, R9, 0x31c60 ;  /* 0x00031c6009049836 */ /* 0x000fc40000000000 */
[C---:B------:R-:W-:Y:S01]  /*19e90*/  @P2 FMUL.FTZ R5, R0.reuse, 0.69314718246459960938 ;  /* 0x3f31721800052820 */ /* 0x040fe20000410000 */
[----:B------:R-:W-:Y:S01]  /*19ea0*/  @P3 FMUL.FTZ R0, R0, 0.69314718246459960938 ;  /* 0x3f31721800003820 */ /* 0x000fe20000410000 */
[----:B0-----:R-:W-:Y:S01]  /*19eb0*/  @P2 FMUL.FTZ R6, R6, 0.69314718246459960938 ;  /* 0x3f31721806062820 */ /* 0x001fe20000410000 */
[----:B-1----:R-:W-:Y:S01]  /*19ec0*/  @P3 FMUL.FTZ R7, R7, 0.69314718246459960938 ;  /* 0x3f31721807073820 */ /* 0x002fe20000410000 */
[----:B------:R-:W-:Y:S01]  /*19ed0*/  IMAD.MOV.U32 R21, RZ, RZ, -0x800000 ;  /* 0xff800000ff157424 */ /* 0x000fe200078e00ff */
[----:B------:R-:W-:Y:S01]  /*19ee0*/  @!P1 PRMT R4, RZ, 0x654, R4 ;  /* 0x00000654ff049816 */ /* 0x000fe20000000004 */
[----:B------:R-:W-:Y:S02]  /*19ef0*/  IMAD.MOV.U32 R72, RZ, RZ, -0x800000 ;  /* 0xff800000ff487424 */ /* 0x000fe400078e00ff */
[----:B------:R-:W-:Y:S01]  /*19f00*/  @P2 FFMA.FTZ R21, R5, R14, R6 ;  /* 0x0000000e05152223 */ /* 0x000fe20000010006 */
[----:B------:R-:W-:Y:S01]  /*19f10*/  @P3 FFMA.FTZ R72, R0, R20, R7 ;  /* 0x0000001400483223 */ /* 0x000fe20000010007 */
[----:B------:R-:W-:Y:S01]  /*19f20*/  SEL R146, R146, RZ, P0 ;  /* 0x000000ff92927207 */ /* 0x000fe20000000000 */
[----:B------:R-:W-:-:S02]  /*19f30*/  WARPGROUP.DEPBAR.LE gsb0, 0x0 ;  /* 0x00008000000079c5 */ /* 0x000fc40000010000 */
        /* <DEDUP_REMOVED lines=20> */
[-C--:B----4-:R-:W-:Y:S01]  /*1a080*/  FMUL.FTZ R64, R43, R2.reuse ;  /* 0x000000022b407220 */ /* 0x090fe20000410000 */
        /* <DEDUP_REMOVED lines=31> */
.L_x_1920:
[----:B------:R-:W2:Y:S01]  /*1a280*/  LDL R62, [R1+0x68] ;  /* 0x00006800013e7983 */ /* 0x000ea20000100800 */
[----:B------:R-:W-:Y:S05]  /*1a290*/  WARPSYNC.ALL ;  /* 0x0000000000007948 */ /* 0x000fea0003800000 */
[----:B------:R-:W1:Y:S01]  /*1a2a0*/  S2UR UR5, SR_CgaCtaId ;  /* 0x00000000000579c3 */ /* 0x000e620000008800 */
[----:B------:R-:W-:Y:S01]  /*1a2b0*/  UMOV UR4, 0x400 ;  /* 0x0000040000047882 */ /* 0x000fe20000000000 */
[----:B------:R-:W3:Y:S01]  /*1a2c0*/  S2R R2, SR_TID.X ;  /* 0x0000000000027919 */ /* 0x000ee20000002100 */
[----:B------:R-:W-:Y:S01]  /*1a2d0*/  BSSY B0, `(.L_x_1995) ;  /* 0x0000186000007945 */ /* 0x000fe20003800000 */
[----:B-1----:R-:W-:-:S06]  /*1a2e0*/  ULEA UR4, UR5, UR4, 0x18 ;  /* 0x0000000405047291 */ /* 0x002fcc000f8ec03f */
[----:B------:R-:W-:Y:S01]  /*1a2f0*/  IMAD.U32 R22, RZ, RZ, UR4 ;  /* 0x00000004ff167e24 */ /* 0x000fe2000f8e00ff */
[----:B------:R-:W-:Y:S01]  /*1a300*/  BAR.SYNC.DEFER_BLOCKING 0x5, 0x1a0 ;  /* 0x0146800000007b1d */ /* 0x000fe20000010000 */
[----:B---3--:R-:W-:-:S05]  /*1a310*/  VIADD R66, R2, 0xffffff80 ;  /* 0xffffff8002427836 */ /* 0x008fca0000000000 */
[----:B------:R-:W-:-:S04]  /*1a320*/  SHF.R.S32.HI R47, RZ, 0x1f, R66 ;  /* 0x0000001fff2f7819 */ /* 0x000fc80000011442 */
[----:B------:R-:W-:-:S04]  /*1a330*/  LEA.HI R2, R47, R66, RZ, 0x2 ;  /* 0x000000422f027211 */ /* 0x000fc800078f10ff */
[----:B------:R-:W-:-:S05]  /*1a340*/  LOP3.LUT R2, R2, 0x1ffffffc, RZ, 0xc0, !PT ;  /* 0x1ffffffc02027812 */ /* 0x000fca00078ec0ff */
[----:B------:R-:W-:Y:S01]  /*1a350*/  IMAD.IADD R2, R66, 0x1, -R2 ;  /* 0x0000000142027824 */ /* 0x000fe200078e0a02 */
[----:B0-----:R-:W0:Y:S03]  /*1a360*/  LDS.128 R4, [R22+0x31cd0] ;  /* 0x031cd00016047984 */ /* 0x001e260000000c00 */
[----:B------:R-:W-:Y:S01]  /*1a370*/  IMAD.SHL.U32 R34, R2, 0x8, RZ ;  /* 0x0000000802227824 */ /* 0x000fe200078e00ff */
[----:B0-----:R0:W-:Y:S04]  /*1a380*/  STL.64 [R1+0x38], R4 ;  /* 0x0000380401007387 */ /* 0x0011e80000100a00 */
[----:B------:R0:W-:Y:S01]  /*1a390*/  STL.64 [R1+0x40], R6 ;  /* 0x0000400601007387 */ /* 0x0001e20000100a00 */
[----:B--2---:R-:W-:Y:S01]  /*1a3a0*/  SHF.R.S32.HI R26, RZ, 0x1f, R62 ;  /* 0x0000001fff1a7819 */ /* 0x004fe2000001143e */
[----:B------:R-:W-:-:S03]  /*1a3b0*/  IMAD.SHL.U32 R50, R62, 0x4, RZ ;  /* 0x000000043e327824 */ /* 0x000fc600078e00ff */
[----:B------:R-:W-:Y:S01]  /*1a3c0*/  SHF.L.U64.HI R27, R62, 0x2, R26 ;  /* 0x000000023e1b7819 */ /* 0x000fe2000001021a */
[----:B------:R-:W-:Y:S06]  /*1a3d0*/  BAR.ARV 0x4, 0x1a0 ;  /* 0x0106800000007b1d */ /* 0x000fec0000002000 */
[----:B0-----:R-:W-:Y:S05]  /*1a3e0*/  @P1 BRA `(.L_x_1996) ;  /* 0x0000000c00dc1947 */ /* 0x001fea0003800000 */
[----:B------:R-:W2:Y:S01]  /*1a3f0*/  LDL R4, [R1+0x7c] ;  /* 0x00007c0001047983 */ /* 0x000ea20000100800 */
[----:B------:R-:W-:Y:S05]  /*1a400*/  WARPSYNC.ALL ;  /* 0x0000000000007948 */ /* 0x000fea0003800000 */
[----:B------:R-:W0:Y:S01]  /*1a410*/  S2R R5, SR_SWINHI ;  /* 0x0000000000057919 */ /* 0x000e220000002f00 */
[----:B------:R-:W-:Y:S01]  /*1a420*/  F2FP.BF16.F32.PACK_AB R12, R13, R12 ;  /* 0x0000000c0d0c723e */ /* 0x000fe200000010ff */
[----:B------:R-:W-:Y:S01]  /*1a430*/  ULDC.64 UR4, c[0x0][0xbd8] ;  /* 0x0002f60000047ab9 */ /* 0x000fe20000000a00 */
[----:B------:R-:W-:Y:S01]  /*1a440*/  F2FP.BF16.F32.PACK_AB R14, R15, R14 ;  /* 0x0000000e0f0e723e */ /* 0x000fe200000010ff */
[----:B------:R-:W-:Y:S01]  /*1a450*/  ULDC.64 UR6, c[0x0][0x208] ;  /* 0x0000820000067ab9 */ /* 0x000fe20000000a00 */
[----:B------:R-:W-:-:S02]  /*1a460*/  F2FP.BF16.F32.PACK_AB R13, R81, R78 ;  /* 0x0000004e510d723e */ /* 0x000fc400000010ff */
[----:B------:R-:W-:Y:S02]  /*1a470*/  F2FP.BF16.F32.PACK_AB R15, R79, R76 ;  /* 0x0000004c4f0f723e */ /* 0x000fe400000010ff */
[----:B------:R-:W-:Y:S02]  /*1a480*/  MOV R2, R22 ;  /* 0x0000001600027202 */ /* 0x000fe40000000f00 */
[----:B0-----:R-:W-:Y:S02]  /*1a490*/  MOV R3, R5 ;  /* 0x0000000500037202 */ /* 0x001fe40000000f00 */
[----:B------:R-:W-:Y:S01]  /*1a4a0*/  LEA.HI R47, R47, R66, RZ, 0x7 ;  /* 0x000000422f2f7211 */ /* 0x000fe200078f38ff */
[----:B------:R-:W-:Y:S01]  /*1a4b0*/  BAR.SYNC.DEFER_BLOCKING 0x1, 0x180 ;  /* 0x0046000000007b1d */ /* 0x000fe20000010000 */
[----:B--2---:R-:W-:-:S03]  /*1a4c0*/  IMAD.WIDE R10, R4, 0x2, R2 ;  /* 0x00000002040a7825 */ /* 0x004fc600078e0202 */
[C---:B------:R-:W-:Y:S02]  /*1a4d0*/  LOP3.LUT R9, R10.reuse, 0x180, RZ, 0xc0, !PT ;  /* 0x000001800a097812 */ /* 0x040fe400078ec0ff */
[C---:B------:R-:W-:Y:S02]  /*1a4e0*/  IADD3 R55, P4, R10.reuse, 0x20, RZ ;  /* 0x000000200a377810 */ /* 0x040fe40007f9e0ff */
[C---:B------:R-:W-:Y:S02]  /*1a4f0*/  IADD3 R59, P3, R10.reuse, 0x3000, RZ ;  /* 0x000030000a3b7810 */ /* 0x040fe40007f7e0ff */
[----:B------:R-:W-:Y:S01]  /*1a500*/  IADD3 R63, P2, R10, 0x3020, RZ ;  /* 0x000030200a3f7810 */ /* 0x000fe20007f5e0ff */
[--C-:B------:R-:W-:Y:S01]  /*1a510*/  IMAD.X R5, RZ, RZ, R11.reuse, P4 ;  /* 0x000000ffff057224 */ /* 0x100fe200020e060b */
[----:B------:R-:W-:Y:S01]  /*1a520*/  SHF.R.U64 R9, R9, 0x3, RZ ;  /* 0x0000000309097819 */ /* 0x000fe200000012ff */
[----:B------:R-:W-:Y:S01]  /*1a530*/  IMAD.X R7, RZ, RZ, R11, P3 ;  /* 0x000000ffff077224 */ /* 0x000fe200018e060b */
[----:B------:R-:W-:-:S02]  /*1a540*/  LOP3.LUT R4, R55, 0x180, RZ, 0xc0, !PT ;  /* 0x0000018037047812 */ /* 0x000fc400078ec0ff */
[----:B------:R-:W-:Y:S02]  /*1a550*/  LOP3.LUT R6, R59, 0x180, RZ, 0xc0, !PT ;  /* 0x000001803b067812 */ /* 0x000fe400078ec0ff */
[----:B------:R-:W-:Y:S02]  /*1a560*/  LOP3.LUT R8, R63, 0x180, RZ, 0xc0, !PT ;  /* 0x000001803f087812 */ /* 0x000fe400078ec0ff */
        /* <DEDUP_REMOVED lines=8> */
[----:B------:R-:W-:-:S02]  /*1a5f0*/  SHF.R.U64 R8, R8, 0x3, RZ ;  /* 0x0000000308087819 */ /* 0x000fc400000012ff */
[----:B------:R-:W-:Y:S02]  /*1a600*/  LOP3.LUT R4, R4, R55, RZ, 0x3c, !PT ;  /* 0x0000003704047212 */ /* 0x000fe400078e3cff */
[----:B------:R-:W-:Y:S02]  /*1a610*/  LOP3.LUT R6, R6, R59, RZ, 0x3c, !PT ;  /* 0x0000003b06067212 */ /* 0x000fe400078e3cff */
[----:B------:R-:W-:Y:S02]  /*1a620*/  MOV R11, R10 ;  /* 0x0000000a000b7202 */ /* 0x000fe40000000f00 */
[----:B-----5:R-:W-:Y:S02]  /*1a630*/  LOP3.LUT R16, R67, 0x180, RZ, 0xc0, !PT ;  /* 0x0000018043107812 */ /* 0x020fe400078ec0ff */
[----:B------:R-:W-:Y:S01]  /*1a640*/  LOP3.LUT R18, R71, 0x180, RZ, 0xc0, !PT ;  /* 0x0000018047127812 */ /* 0x000fe200078ec0ff */
[----:B------:R0:W-:Y:S01]  /*1a650*/  STSM.16.M88.4 [R11], R12 ;  /* 0x0000000c0b007844 */ /* 0x0001e20000000200 */
[----:B------:R-:W-:-:S02]  /*1a660*/  LOP3.LUT R8, R8, R63, RZ, 0x3c, !PT ;  /* 0x0000003f08087212 */ /* 0x000fc400078e3cff */
[----:B------:R-:W-:Y:S02]  /*1a670*/  MOV R59, R4 ;  /* 0x00000004003b7202 */ /* 0x000fe40000000f00 */
[----:B------:R-:W-:Y:S02]  /*1a680*/  MOV R58, R6 ;  /* 0x00000006003a7202 */ /* 0x000fe40000000f00 */
[----:B------:R-:W-:Y:S02]  /*1a690*/  SHF.R.U64 R16, R16, 0x3, RZ ;  /* 0x0000000310107819 */ /* 0x000fe400000012ff */
[----:B------:R-:W-:Y:S02]  /*1a6a0*/  SHF.R.U64 R18, R18, 0x3, RZ ;  /* 0x0000000312127819 */ /* 0x000fe400000012ff */
[----:B------:R-:W-:Y:S02]  /*1a6b0*/  MOV R55, R8 ;  /* 0x0000000800377202 */ /* 0x000fe40000000f00 */
[----:B------:R-:W-:-:S02]  /*1a6c0*/  F2FP.BF16.F32.PACK_AB R4, R77, R0 ;  /* 0x000000004d04723e */ /* 0x000fc400000010ff */
[----:B------:R-:W-:Y:S02]  /*1a6d0*/  F2FP.BF16.F32.PACK_AB R5, R68, R61 ;  /* 0x0000003d4405723e */ /* 0x000fe400000010ff */
[----:B------:R-:W-:Y:S02]  /*1a6e0*/  F2FP.BF16.F32.PACK_AB R6, R75, R20 ;  /* 0x000000144b06723e */ /* 0x000fe400000010ff */
[----:B------:R-:W-:Y:S02]  /*1a6f0*/  F2FP.BF16.F32.PACK_AB R7, R69, R60 ;  /* 0x0000003c4507723e */ /* 0x000fe400000010ff */
[----:B------:R-:W-:Y:S02]  /*1a700*/  F2FP.BF16.F32.PACK_AB R8, R73, R24 ;  /* 0x000000184908723e */ /* 0x000fe400000010ff */
[----:B------:R-:W-:Y:S01]  /*1a710*/  F2FP.BF16.F32.PACK_AB R9, R64, R57 ;  /* 0x000000394009723e */ /* 0x000fe200000010ff */
[----:B------:R-:W-:Y:S01]  /*1a720*/  STSM.16.M88.4 [R59], R4 ;  /* 0x000000043b007844 */ /* 0x000fe20000000200 */
[----:B------:R-:W-:-:S02]  /*1a730*/  F2FP.BF16.F32.PACK_AB R10, R74, R25 ;  /* 0x000000194a0a723e */ /* 0x000fc400000010ff */
[----:B0-----:R-:W-:Y:S02]  /*1a740*/  F2FP.BF16.F32.PACK_AB R11, R65, R56 ;  /* 0x00000038410b723e */ /* 0x001fe400000010ff */
[----:B------:R-:W-:Y:S02]  /*1a750*/  LOP3.LUT R16, R16, R67, RZ, 0x3c, !PT ;  /* 0x0000004310107212 */ /* 0x000fe400078e3cff */
[----:B------:R-:W-:Y:S01]  /*1a760*/  LOP3.LUT R18, R18, R71, RZ, 0x3c, !PT ;  /* 0x0000004712127212 */ /* 0x000fe200078e3cff */
[----:B------:R0:W-:Y:S01]  /*1a770*/  STSM.16.M88.4 [R58], R8 ;  /* 0x000000083a007844 */ /* 0x0001e20000000200 */
[----:B------:R-:W-:Y:S02]  /*1a780*/  ISETP.NE.U32.AND P1, PT, RZ, UR4, PT ;  /* 0x00000004ff007c0c */ /* 0x000fe4000bf25070 */
[----:B------:R-:W-:Y:S02]  /*1a790*/  MOV R24, R16 ;  /* 0x0000001000187202 */ /* 0x000fe40000000f00 */
[----:B------:R-:W-:-:S02]  /*1a7a0*/  MOV R20, R18 ;  /* 0x0000001200147202 */ /* 0x000fc40000000f00 */
[----:B------:R-:W-:Y:S02]  /*1a7b0*/  F2FP.BF16.F32.PACK_AB R12, R49, R28 ;  /* 0x0000001c310c723e */ /* 0x000fe400000010ff */
[----:B------:R-:W-:Y:S02]  /*1a7c0*/  F2FP.BF16.F32.PACK_AB R13, R53, R46 ;  /* 0x0000002e350d723e */ /* 0x000fe400000010ff */
[----:B------:R-:W-:Y:S02]  /*1a7d0*/  F2FP.BF16.F32.PACK_AB R14, R48, R29 ;  /* 0x0000001d300e723e */ /* 0x000fe400000010ff */
[----:B------:R-:W-:Y:S02]  /*1a7e0*/  F2FP.BF16.F32.PACK_AB R15, R54, R43 ;  /* 0x0000002b360f723e */ /* 0x000fe400000010ff */
[----:B------:R-:W-:Y:S01]  /*1a7f0*/  F2FP.BF16.F32.PACK_AB R16, R45, R32 ;  /* 0x000000202d10723e */ /* 0x000fe200000010ff */
[----:B------:R-:W-:Y:S01]  /*1a800*/  IMAD.MOV.U32 R32, RZ, RZ, RZ ;  /* 0x000000ffff207224 */ /* 0x000fe200078e00ff */
[----:B0-----:R-:W-:Y:S01]  /*1a810*/  IADD3 R8, P0, R50, UR4, RZ ;  /* 0x0000000432087c10 */ /* 0x001fe2000ff1e0ff */
[----:B------:R0:W-:Y:S01]  /*1a820*/  STSM.16.M88.4 [R55], R12 ;  /* 0x0000000c37007844 */ /* 0x0001e20000000200 */
[----:B------:R-:W-:-:S02]  /*1a830*/  F2FP.BF16.F32.PACK_AB R17, R51, R42 ;  /* 0x0000002a3311723e */ /* 0x000fc400000010ff */
[----:B------:R-:W-:Y:S02]  /*1a840*/  F2FP.BF16.F32.PACK_AB R18, R44, R33 ;  /* 0x000000212c12723e */ /* 0x000fe400000010ff */
[----:B------:R-:W-:Y:S02]  /*1a850*/  F2FP.BF16.F32.PACK_AB R19, R52, R39 ;  /* 0x000000273413723e */ /* 0x000fe400000010ff */
[----:B------:R-:W-:Y:S02]  /*1a860*/  F2FP.BF16.F32.PACK_AB R4, R41, R36 ;  /* 0x000000242904723e */ /* 0x000fe400000010ff */
[----:B------:R-:W-:Y:S01]  /*1a870*/  F2FP.BF16.F32.PACK_AB R5, R35, R30 ;  /* 0x0000001e2305723e */ /* 0x000fe200000010ff */
[----:B------:R0:W-:Y:S01]  /*1a880*/  STSM.16.M88.4 [R24], R16 ;  /* 0x0000001018007844 */ /* 0x0001e20000000200 */
[----:B------:R-:W-:Y:S02]  /*1a890*/  F2FP.BF16.F32.PACK_AB R6, R40, R37 ;  /* 0x000000252806723e */ /* 0x000fe400000010ff */
[----:B------:R-:W-:-:S02]  /*1a8a0*/  F2FP.BF16.F32.PACK_AB R7, R38, R31 ;  /* 0x0000001f2607723e */ /* 0x000fc400000010ff */
[----:B------:R-:W-:Y:S02]  /*1a8b0*/  ISETP.NE.AND.EX P1, PT, RZ, UR5, PT, P1 ;  /* 0x00000005ff007c0c */ /* 0x000fe4000bf25310 */
[----:B------:R-:W-:Y:S01]  /*1a8c0*/  IADD3.X R9, R27, UR5, RZ, P0, !PT ;  /* 0x000000051b097c10 */ /* 0x000fe200087fe4ff */
[----:B------:R-:W-:Y:S01]  /*1a8d0*/  ULDC.64 UR4, c[0x0][0xbe0] ;  /* 0x0002f80000047ab9 */ /* 0x000fe20000000a00 */
[----:B------:R0:W-:Y:S01]  /*1a8e0*/  STSM.16.M88.4 [R20], R4 ;  /* 0x0000000414007844 */ /* 0x0001e20000000200 */
[----:B------:R-:W-:Y:S01]  /*1a8f0*/  BAR.SYNC.DEFER_BLOCKING 0x1, 0x180 ;  /* 0x0046000000007b1d */ /* 0x000fe20000010000 */
[----:B------:R-:W-:-:S04]  /*1a900*/  ISETP.NE.U32.AND P0, PT, RZ, UR4, PT ;  /* 0x00000004ff007c0c */ /* 0x000fc8000bf05070 */
[----:B------:R-:W-:-:S13]  /*1a910*/  ISETP.NE.AND.EX P0, PT, RZ, UR5, PT, P0 ;  /* 0x00000005ff007c0c */ /* 0x000fda000bf05300 */
[----:B------:R-:W-:Y:S01]  /*1a920*/  @P0 IADD3 R50, P2, R50, UR4, RZ ;  /* 0x0000000432320c10 */ /* 0x000fe2000ff5e0ff */
[----:B------:R-:W-:Y:S02]  /*1a930*/  ULDC UR4, c[0x0][0xa88] ;  /* 0x0002a20000047ab9 */ /* 0x000fe40000000800 */
[----:B------:R-:W-:Y:S01]  /*1a940*/  IMAD.U32 R0, RZ, RZ, UR4 ;  /* 0x00000004ff007e24 */ /* 0x000fe2000f8e00ff */
[----:B------:R-:W-:Y:S01]  /*1a950*/  @P0 IADD3.X R51, R27, UR5, RZ, P2, !PT ;  /* 0x000000051b330c10 */ /* 0x000fe200097fe4ff */
[----:B------:R0:W5:Y:S04]  /*1a960*/  @P1 LDG.E R32, desc[UR6][R8.64] ;  /* 0x0000000608201981 */ /* 0x000168000c1e1900 */
[----:B------:R0:W5:Y:S01]  /*1a970*/  @P0 LDG.E R0, desc[UR6][R50.64] ;  /* 0x0000000632000981 */ /* 0x000162000c1e1900 */
[----:B------:R-:W-:Y:S05]  /*1a980*/  @P0 BRA `(.L_x_1997) ;  /* 0x0000000000140947 */ /* 0x000fea0003800000 */
[----:B------:R-:W-:Y:S05]  /*1a990*/  @!P1 BRA `(.L_x_1997) ;  /* 0x0000000000109947 */ /* 0x000fea0003800000 */
[----:B------:R-:W-:Y:S02]  /*1a9a0*/  ULDC.64 UR4, c[0x0][0x208] ;  /* 0x0000820000047ab9 */ /* 0x000fe40000000a00 */
[----:B0-----:R-:W2:Y:S04]  /*1a9b0*/  LDG.E R5, desc[UR4][R8.64] ;  /* 0x0000000408057981 */ /* 0x001ea8000c1e1900 */
[----:B-----5:R-:W2:Y:S02]  /*1a9c0*/  LDG.E R0, desc[UR4][R8.64+0x4] ;  /* 0x0000040408007981 */ /* 0x020ea4000c1e1900 */
[----:B--2---:R-:W-:-:S07]  /*1a9d0*/  IMAD.IADD R0, R0, 0x1, -R5 ;  /* 0x0000000100007824 */ /* 0x004fce00078e0a05 */
.L_x_1997:
[----:B0-----:R-:W2:Y:S01]  /*1a9e0*/  LDL.64 R4, [R1+0x60] ;  /* 0x0000600001047983 */ /* 0x001ea20000100a00 */
[----:B------:R-:W-:-:S03]  /*1a9f0*/  ULDC.64 UR4, c[0x0][0xb70] ;  /* 0x0002dc0000047ab9 */ /* 0x000fc60000000a00 */
[----:B------:R-:W3:Y:S04]  /*1aa00*/  LDL R8, [R1+0x58] ;  /* 0x0000580001087983 */ /* 0x000ee80000100800 */
[----:B------:R-:W4:Y:S04]  /*1aa10*/  LDL.LU R44, [R1+0x6c] ;  /* 0x00006c00012c7983 */ /* 0x000f280000300800 */
[----:B------:R-:W2:Y:S04]  /*1aa20*/  LDL.64 R42, [R1+0x60] ;  /* 0x00006000012a7983 */ /* 0x000ea80000100a00 */
[----:B------:R-:W3:Y:S01]  /*1aa30*/  LDL.LU R41, [R1+0x74] ;  /* 0x0000740001297983 */ /* 0x000ee20000300800 */
[----:B-----5:R-:W-:Y:S01]  /*1aa40*/  SHF.R.S32.HI R33, RZ, 0x1f, R32 ;  /* 0x0000001fff217819 */ /* 0x020fe20000011420 */
[----:B------:R-:W-:Y:S01]  /*1aa50*/  ULDC.64 UR6, c[0x0][0x208] ;  /* 0x0000820000067ab9 */ /* 0x000fe20000000a00 */
[----:B------:R-:W-:-:S02]  /*1aa60*/  SEL R40, R26, RZ, !P1 ;  /* 0x000000ff1a287207 */ /* 0x000fc40004800000 */
[----:B------:R-:W-:Y:S02]  /*1aa70*/  SEL R39, R62, RZ, !P1 ;  /* 0x000000ff3e277207 */ /* 0x000fe40004800000 */
[----:B------:R-:W-:-:S05]  /*1aa80*/  LOP3.LUT R47, R47, 0xffffff80, RZ, 0xc0, !PT ;  /* 0xffffff802f2f7812 */ /* 0x000fca00078ec0ff */
[----:B------:R-:W-:-:S05]  /*1aa90*/  IMAD.IADD R47, R66, 0x1, -R47 ;  /* 0x00000001422f7824 */ /* 0x000fca00078e0a2f */
[----:B------:R-:W-:Y:S02]  /*1aaa0*/  LOP3.LUT P0, RZ, R47, 0x3, RZ, 0xc0, !PT ;  /* 0x000000032fff7812 */ /* 0x000fe4000780c0ff */
[----:B------:R-:W-:Y:S01]  /*1aab0*/  SHF.R.S32.HI R35, RZ, 0x1f, R34 ;  /* 0x0000001fff237819 */ /* 0x000fe20000011422 */
[----:B------:R-:W-:Y:S01]  /*1aac0*/  BSSY B1, `(.L_x_1998) ;  /* 0x000006f000017945 */ /* 0x000fe20003800000 */
[----:B----4-:R-:W-:Y:S01]  /*1aad0*/  SHF.R.S32.HI R38, RZ, 0x1f, R44 ;  /* 0x0000001fff267819 */ /* 0x010fe2000001142c */
[----:B--2---:R-:W-:-:S04]  /*1aae0*/  IMAD.MOV.U32 R42, RZ, RZ, R4 ;  /* 0x000000ffff2a7224 */ /* 0x004fc800078e0004 */
[----:B------:R-:W-:Y:S02]  /*1aaf0*/  IMAD R4, R38, UR4, RZ ;  /* 0x0000000426047c24 */ /* 0x000fe4000f8e02ff */
[----:B------:R-:W-:Y:S02]  /*1ab00*/  IMAD R5, R42, 0x20, R34 ;  /* 0x000000202a057824 */ /* 0x000fe400078e0222 */
[----:B------:R-:W-:Y:S02]  /*1ab10*/  IMAD R7, R44, UR5, R4 ;  /* 0x000000052c077c24 */ /* 0x000fe4000f8e0204 */
[----:B------:R-:W-:-:S04]  /*1ab20*/  IMAD.WIDE R2, R5, 0x2, R2 ;  /* 0x0000000205027825 */ /* 0x000fc800078e0202 */
[----:B------:R-:W-:Y:S01]  /*1ab30*/  IMAD.WIDE.U32 R4, R44, UR4, R32 ;  /* 0x000000042c047c25 */ /* 0x000fe2000f8e0020 */
[----:B------:R-:W-:Y:S01]  /*1ab40*/  ULDC.64 UR4, c[0x0][0xb78] ;  /* 0x0002de0000047ab9 */ /* 0x000fe20000000a00 */
[C---:B------:R-:W-:Y:S02]  /*1ab50*/  IADD3 R25, P2, R2.reuse, 0x1800, RZ ;  /* 0x0000180002197810 */ /* 0x040fe40007f5e0ff */
[----:B------:R-:W-:Y:S01]  /*1ab60*/  IMAD.IADD R5, R5, 0x1, R7 ;  /* 0x0000000105057824 */ /* 0x000fe200078e0207 */
[----:B------:R-:W-:Y:S01]  /*1ab70*/  IADD3 R17, P1, R2, 0x3000, RZ ;  /* 0x0000300002117810 */ /* 0x000fe20007f3e0ff */
[----:B------:R-:W-:Y:S01]  /*1ab80*/  IMAD R6, R40, UR4, RZ ;  /* 0x0000000428067c24 */ /* 0x000fe2000f8e02ff */
[----:B------:R-:W-:Y:S01]  /*1ab90*/  LOP3.LUT R24, R25, 0x180, RZ, 0xc0, !PT ;  /* 0x0000018019187812 */ /* 0x000fe200078ec0ff */
[----:B---3--:R-:W-:Y:S01]  /*1aba0*/  IMAD R11, R41, 0xc0, R8 ;  /* 0x000000c0290b7824 */ /* 0x008fe200078e0208 */
[----:B------:R-:W-:Y:S01]  /*1abb0*/  IADD3 R13, P5, R2, 0x4800, RZ ;  /* 0x00004800020d7810 */ /* 0x000fe20007fbe0ff */
[----:B------:R-:W-:Y:S01]  /*1abc0*/  IMAD.WIDE.U32 R4, R39, UR4, R4 ;  /* 0x0000000427047c25 */ /* 0x000fe2000f8e0004 */
[----:B------:R-:W-:-:S02]  /*1abd0*/  SHF.R.U64 R24, R24, 0x3, RZ ;  /* 0x0000000318187819 */ /* 0x000fc400000012ff */
[----:B------:R-:W-:Y:S01]  /*1abe0*/  SHF.R.S32.HI R7, RZ, 0x1f, R11 ;  /* 0x0000001fff077819 */ /* 0x000fe2000001140b */
[----:B------:R-:W-:Y:S01]  /*1abf0*/  IMAD R6, R39, UR5, R6 ;  /* 0x0000000527067c24 */ /* 0x000fe2000f8e0206 */
[----:B------:R-:W-:Y:S01]  /*1ac00*/  IADD3 R4, P3, R11, R4, RZ ;  /* 0x000000040b047210 */ /* 0x000fe20007f7e0ff */
[----:B------:R-:W-:Y:S01]  /*1ac10*/  ULDC.64 UR4, c[0x0][0xb40] ;  /* 0x0002d00000047ab9 */ /* 0x000fe20000000a00 */
[----:B------:R-:W-:Y:S01]  /*1ac20*/  LOP3.LUT R24, R24, R25, RZ, 0x3c, !PT ;  /* 0x0000001918187212 */ /* 0x000fe200078e3cff */
[----:B------:R-:W-:Y:S01]  /*1ac30*/  IMAD.X R25, RZ, RZ, R3, P2 ;  /* 0x000000ffff197224 */ /* 0x000fe200010e0603 */
[----:B------:R-:W-:Y:S01]  /*1ac40*/  IADD3.X R7, R7, R5, R6, P3, !PT ;  /* 0x0000000507077210 */ /* 0x000fe20001ffe406 */
[----:B------:R-:W-:Y:S01]  /*1ac50*/  VIADD R5, R11, 0x8 ;  /* 0x000000080b057836 */ /* 0x000fe20000000000 */
[----:B------:R-:W-:Y:S02]  /*1ac60*/  LEA R36, P3, R4, UR4, 0x2 ;  /* 0x0000000404247c11 */ /* 0x000fe4000f8610ff */
[----:B------:R-:W-:-:S02]  /*1ac70*/  IADD3 R9, P4, R2, 0x6000, RZ ;  /* 0x0000600002097810 */ /* 0x000fc40007f9e0ff */
[----:B------:R-:W-:Y:S01]  /*1ac80*/  LEA.HI.X R37, R4, UR5, R7, 0x2, P3 ;  /* 0x0000000504257c11 */ /* 0x000fe200098f1407 */
[----:B------:R-:W-:Y:S01]  /*1ac90*/  ULDC.64 UR4, c[0x0][0xaa0] ;  /* 0x0002a80000047ab9 */ /* 0x000fe20000000a00 */
[C---:B------:R-:W-:Y:S02]  /*1aca0*/  LOP3.LUT R4, R2.reuse, 0x180, RZ, 0xc0, !PT ;  /* 0x0000018002047812 */ /* 0x040fe400078ec0ff */
[----:B------:R-:W-:Y:S02]  /*1acb0*/  IADD3 R7, P2, R2, 0x7800, RZ ;  /* 0x0000780002077810 */ /* 0x000fe40007f5e0ff */
[-C--:B------:R-:W-:Y:S02]  /*1acc0*/  ISETP.GE.OR P3, PT, R11, R0.reuse, P0 ;  /* 0x000000000b00720c */ /* 0x080fe40000766670 */
[----:B------:R-:W-:Y:S02]  /*1acd0*/  ISETP.GE.OR P0, PT, R5, R0, P0 ;  /* 0x000000000500720c */ /* 0x000fe40000706670 */
[----:B------:R-:W-:-:S02]  /*1ace0*/  LOP3.LUT R16, R17, 0x180, RZ, 0xc0, !PT ;  /* 0x0000018011107812 */ /* 0x000fc400078ec0ff */
[----:B------:R-:W-:Y:S02]  /*1acf0*/  LOP3.LUT R12, R13, 0x180, RZ, 0xc0, !PT ;  /* 0x000001800d0c7812 */ /* 0x000fe400078ec0ff */
[----:B------:R-:W-:Y:S02]  /*1ad00*/  LOP3.LUT R8, R9, 0x180, RZ, 0xc0, !PT ;  /* 0x0000018009087812 */ /* 0x000fe400078ec0ff */
[----:B------:R-:W-:Y:S02]  /*1ad10*/  SHF.R.U64 R5, R4, 0x3, RZ ;  /* 0x0000000304057819 */ /* 0x000fe400000012ff */
[----:B------:R-:W-:Y:S01]  /*1ad20*/  LOP3.LUT R4, R7, 0x180, RZ, 0xc0, !PT ;  /* 0x0000018007047812 */ /* 0x000fe200078ec0ff */
[----:B------:R0:W-:Y:S01]  /*1ad30*/  @!P3 STG.E desc[UR6][R36.64], R21 ;  /* 0x000000152400b986 */ /* 0x0001e2000c101906 */
[----:B------:R-:W-:Y:S02]  /*1ad40*/  SHF.R.U64 R16, R16, 0x3, RZ ;  /* 0x0000000310107819 */ /* 0x000fe400000012ff */
[----:B------:R-:W-:Y:S01]  /*1ad50*/  SHF.R.U64 R12, R12, 0x3, RZ ;  /* 0x000000030c0c7819 */ /* 0x000fe200000012ff */
[----:B------:R1:W-:Y:S01]  /*1ad60*/  @!P0 STG.E desc[UR6][R36.64+0x20], R72 ;  /* 0x0000204824008986 */ /* 0x0003e2000c101906 */
[----:B------:R-:W-:-:S02]  /*1ad70*/  SHF.R.U64 R8, R8, 0x3, RZ ;  /* 0x0000000308087819 */ /* 0x000fc400000012ff */
[----:B------:R-:W-:Y:S01]  /*1ad80*/  SHF.R.U64 R4, R4, 0x3, RZ ;  /* 0x0000000304047819 */ /* 0x000fe200000012ff */
[----:B------:R-:W5:Y:S01]  /*1ad90*/  LD.E.128 R24, desc[UR6][R24.64] ;  /* 0x0000000618187980 */ /* 0x000f62000c101d00 */
[----:B------:R-:W-:Y:S01]  /*1ada0*/  LOP3.LUT R16, R16, R17, RZ, 0x3c, !PT ;  /* 0x0000001110107212 */ /* 0x000fe200078e3cff */
[--C-:B------:R-:W-:Y:S01]  /*1adb0*/  IMAD.X R17, RZ, RZ, R3.reuse, P1 ;  /* 0x000000ffff117224 */ /* 0x100fe200008e0603 */
[----:B------:R-:W-:Y:S01]  /*1adc0*/  LOP3.LUT R12, R12, R13, RZ, 0x3c, !PT ;  /* 0x0000000d0c0c7212 */ /* 0x000fe200078e3cff */
[--C-:B------:R-:W-:Y:S01]  /*1add0*/  IMAD.X R13, RZ, RZ, R3.reuse, P5 ;  /* 0x000000ffff0d7224 */ /* 0x100fe200028e0603 */
[----:B------:R-:W-:Y:S01]  /*1ade0*/  LOP3.LUT R8, R8, R9, RZ, 0x3c, !PT ;  /* 0x0000000908087212 */ /* 0x000fe200078e3cff */
[--C-:B------:R-:W-:Y:S01]  /*1adf0*/  IMAD.X R9, RZ, RZ, R3.reuse, P4 ;  /* 0x000000ffff097224 */ /* 0x100fe200020e0603 */
[----:B------:R-:W-:Y:S01]  /*1ae00*/  LOP3.LUT R2, R5, R2, RZ, 0x3c, !PT ;  /* 0x0000000205027212 */ /* 0x000fe200078e3cff */
[----:B------:R-:W-:Y:S01]  /*1ae10*/  IMAD.X R5, RZ, RZ, R3, P2 ;  /* 0x000000ffff057224 */ /* 0x000fe200010e0603 */
[----:B------:R-:W-:Y:S01]  /*1ae20*/  LOP3.LUT R4, R4, R7, RZ, 0x3c, !PT ;  /* 0x0000000704047212 */ /* 0x000fe200078e3cff */
[----:B------:R-:W5:Y:S04]  /*1ae30*/  LD.E.128 R16, desc[UR6][R16.64] ;  /* 0x0000000610107980 */ /* 0x000f68000c101d00 */
[----:B------:R2:W5:Y:S04]  /*1ae40*/  LD.E.128 R28, desc[UR6][R2.64] ;  /* 0x00000006021c7980 */ /* 0x000568000c101d00 */
[----:B------:R-:W5:Y:S04]  /*1ae50*/  LD.E.128 R12, desc[UR6][R12.64] ;  /* 0x000000060c0c7980 */ /* 0x000f68000c101d00 */
[----:B------:R-:W5:Y:S04]  /*1ae60*/  LD.E.128 R8, desc[UR6][R8.64] ;  /* 0x0000000608087980 */ /* 0x000f68000c101d00 */
[----:B------:R-:W5:Y:S01]  /*1ae70*/  LD.E.128 R4, desc[UR6][R4.64] ;  /* 0x0000000604047980 */ /* 0x000f62000c101d00 */
[----:B------:R-:W-:Y:S01]  /*1ae80*/  @!PT LDS RZ, [RZ] ;  /* 0x00000000fffff984 */ /* 0x000fe20000000800 */
[----:B------:R-:W-:Y:S01]  /*1ae90*/  @!PT LDS RZ, [RZ] ;  /* 0x00000000fffff984 */ /* 0x000fe20000000800 */
[----:B------:R-:W-:Y:S01]  /*1aea0*/  @!PT LDS RZ, [RZ] ;  /* 0x00000000fffff984 */ /* 0x000fe20000000800 */
[----:B------:R-:W-:Y:S01]  /*1aeb0*/  @!PT LDS RZ, [RZ] ;  /* 0x00000000fffff984 */ /* 0x000fe20000000800 */
[----:B------:R3:W-:Y:S06]  /*1aec0*/  MEMBAR.ALL.CTA ;  /* 0x0000000000007992 */ /* 0x0007ec0000008000 */
[----:B---3--:R-:W3:Y:S01]  /*1aed0*/  FENCE.VIEW.ASYNC.S ;  /* 0x00000000000073c6 */ /* 0x008ee20000000000 */
[----:B------:R-:W-:Y:S01]  /*1aee0*/  SHF.R.S32.HI R43, RZ, 0x1f, R42 ;  /* 0x0000001fff2b7819 */ /* 0x000fe2000001142a */
[----:B------:R-:W-:-:S02]  /*1aef0*/  IMAD R33, R33, UR4, RZ ;  /* 0x0000000421217c24 */ /* 0x000fc4000f8e02ff */
[C---:B0-----:R-:W-:Y:S02]  /*1af00*/  IMAD.WIDE.U32 R20, R32.reuse, UR4, R34 ;  /* 0x0000000420147c25 */ /* 0x041fe4000f8e0022 */
[----:B------:R1:W-:Y:S02]  /*1af10*/  STL [R1+0x64], R43 ;  /* 0x0000642b01007387 */ /* 0x0003e40000100800 */
[----:B------:R-:W-:Y:S01]  /*1af20*/  IMAD R33, R32, UR5, R33 ;  /* 0x0000000520217c24 */ /* 0x000fe2000f8e0221 */
[----:B------:R-:W-:Y:S01]  /*1af30*/  ULDC.64 UR4, c[0x0][0xae0] ;  /* 0x0002b80000047ab9 */ /* 0x000fe20000000a00 */
[----:B------:R-:W-:Y:S02]  /*1af40*/  IMAD R35, R41, -0xc0, R0 ;  /* 0xffffff4029237824 */ /* 0x000fe400078e0200 */
[----:B--2---:R-:W-:Y:S02]  /*1af50*/  IMAD R2, R38, UR4, RZ ;  /* 0x0000000426027c24 */ /* 0x004fe4000f8e02ff */
[----:B------:R-:W-:Y:S01]  /*1af60*/  IMAD.IADD R21, R21, 0x1, R33 ;  /* 0x0000000115157824 */ /* 0x000fe200078e0221 */
[----:B------:R-:W-:Y:S01]  /*1af70*/  ISETP.GE.AND P0, PT, R42, R35, PT ;  /* 0x000000232a00720c */ /* 0x000fe20003f06270 */
[----:B------:R-:W-:-:S02]  /*1af80*/  VIADD R32, R22, 0x31c20 ;  /* 0x00031c2016207836 */ /* 0x000fc40000000000 */
[----:B------:R-:W-:Y:S02]  /*1af90*/  VIADD R0, R42, 0x60 ;  /* 0x000000602a007836 */ /* 0x000fe40000000000 */
[C---:B------:R-:W-:Y:S02]  /*1afa0*/  IMAD R33, R44.reuse, UR5, R2 ;  /* 0x000000052c217c24 */ /* 0x040fe4000f8e0202 */
[----:B------:R-:W-:Y:S01]  /*1afb0*/  IMAD.WIDE.U32 R2, R44, UR4, R20 ;  /* 0x000000042c027c25 */ /* 0x000fe2000f8e0014 */
[----:B------:R-:W-:Y:S01]  /*1afc0*/  ULDC.64 UR4, c[0x0][0xae8] ;  /* 0x0002ba0000047ab9 */ /* 0x000fe20000000a00 */
[----:B------:R-:W-:Y:S02]  /*1afd0*/  ISETP.GE.AND P3, PT, R0, R35, PT ;  /* 0x000000230000720c */ /* 0x000fe40003f66270 */
[----:B------:R-:W-:Y:S01]  /*1afe0*/  PRMT R32, RZ, 0x654, R32 ;  /* 0x00000654ff207816 */ /* 0x000fe20000000020 */
[----:B------:R-:W-:Y:S02]  /*1aff0*/  IMAD.IADD R3, R3, 0x1, R33 ;  /* 0x0000000103037824 */ /* 0x000fe400078e0221 */
[----:B------:R-:W-:Y:S01]  /*1b000*/  IMAD R0, R40, UR4, RZ ;  /* 0x0000000428007c24 */ /* 0x000fe2000f8e02ff */
[----:B---3--:R0:W-:Y:S03]  /*1b010*/  SYNCS.ARRIVE.TRANS64.RED.A1T0 RZ, [R32+URZ], RZ ;  /* 0x000000ff20ff79a7 */ /* 0x0081e6000810043f */
[----:B------:R-:W-:-:S02]  /*1b020*/  IMAD R35, R39, UR5, R0 ;  /* 0x0000000527237c24 */ /* 0x000fc4000f8e0200 */
[----:B0-----:R-:W-:-:S04]  /*1b030*/  IMAD.WIDE.U32 R32, R39, UR4, R2 ;  /* 0x0000000427207c25 */ /* 0x001fc8000f8e0002 */
[----:B------:R-:W-:-:S04]  /*1b040*/  IMAD.WIDE R20, R41, 0xc0, R42 ;  /* 0x000000c029147825 */ /* 0x000fc800078e022a */
[----:B------:R-:W-:Y:S01]  /*1b050*/  IMAD.IADD R39, R33, 0x1, R35 ;  /* 0x0000000121277824 */ /* 0x000fe200078e0223 */
[----:B-1----:R-:W-:Y:S06]  /*1b060*/  @P0 BRA `(.L_x_1999) ;  /* 0x0000000000500947 */ /* 0x002fec0003800000 */
        /* <DEDUP_REMOVED lines=20> */
.L_x_1999:
[----:B------:R-:W-:Y:S05]  /*1b1b0*/  BSYNC B1 ;  /* 0x0000000000017941 */ /* 0x000fea0003800000 */
.L_x_1998:
[----:B------:R-:W-:Y:S05]  /*1b1c0*/  @P3 BRA `(.L_x_2000) ;  /* 0x0000000800583947 */ /* 0x000fea0003800000 */
[----:B0----5:R-:W-:Y:S01]  /*1b1d0*/  IADD3 R9, P0, R20, 0x60, RZ ;  /* 0x0000006014097810 */ /* 0x021fe20007f1e0ff */
[----:B------:R-:W-:Y:S01]  /*1b1e0*/  ULDC.64 UR4, c[0x0][0xad8] ;  /* 0x0002b60000047ab9 */ /* 0x000fe20000000a00 */
[----:B------:R-:W-:Y:S01]  /*1b1f0*/  IMAD.MOV.U32 R2, RZ, RZ, R32 ;  /* 0x000000ffff027224 */ /* 0x000fe200078e0020 */
[----:B------:R-:W-:Y:S01]  /*1b200*/  ULDC.64 UR6, c[0x0][0xa80] ;  /* 0x0002a00000067ab9 */ /* 0x000fe20000000a00 */
[----:B------:R-:W-:Y:S01]  /*1b210*/  IMAD.MOV.U32 R3, RZ, RZ, R39 ;  /* 0x000000ffff037224 */ /* 0x000fe200078e0027 */
[----:B------:R-:W-:Y:S01]  /*1b220*/  ULDC.64 UR8, c[0x0][0x208] ;  /* 0x0000820000087ab9 */ /* 0x000fe20000000a00 */
[----:B------:R-:W-:Y:S02]  /*1b230*/  IMAD.X R20, RZ, RZ, R21, P0 ;  /* 0x000000ffff147224 */ /* 0x000fe400000e0615 */
[----:B------:R-:W-:-:S04]  /*1b240*/  IMAD.WIDE.U32 R2, R9, UR4, R2 ;  /* 0x0000000409027c25 */ /* 0x000fc8000f8e0002 */
[----:B------:R-:W-:Y:S01]  /*1b250*/  IMAD R20, R20, UR4, RZ ;  /* 0x0000000414147c24 */ /* 0x000fe2000f8e02ff */
[----:B------:R-:W-:Y:S01]  /*1b260*/  ULDC UR4, c[0x0][0xa8c] ;  /* 0x0002a30000047ab9 */ /* 0x000fe20000000800 */
[C---:B------:R-:W-:Y:S01]  /*1b270*/  VIADD R0, R34.reuse, 0x20 ;  /* 0x0000002022007836 */ /* 0x040fe20000000000 */
[----:B------:R-:W-:Y:S01]  /*1b280*/  ISETP.GE.AND P1, PT, R34, UR4, PT ;  /* 0x0000000422007c0c */ /* 0x000fe2000bf26270 */
[----:B------:R-:W-:Y:S01]  /*1b290*/  IMAD R9, R9, UR5, R20 ;  /* 0x0000000509097c24 */ /* 0x000fe2000f8e0214 */
[----:B------:R-:W-:Y:S01]  /*1b2a0*/  LEA R8, P0, R2, UR6, 0x1 ;  /* 0x0000000602087c11 */ /* 0x000fe2000f8008ff */
[----:B------:R-:W-:Y:S01]  /*1b2b0*/  VIADD R34, R34, 0x40 ;  /* 0x0000004022227836 */ /* 0x000fe20000000000 */
[----:B------:R-:W-:Y:S01]  /*1b2c0*/  ISETP.GE.AND P2, PT, R0, UR4, PT ;  /* 0x0000000400007c0c */ /* 0x000fe2000bf46270 */
[----:B------:R-:W-:-:S05]  /*1b2d0*/  IMAD.IADD R3, R3, 0x1, R9 ;  /* 0x0000000103037824 */ /* 0x000fca00078e0209 */
[----:B------:R-:W-:Y:S02]  /*1b2e0*/  LEA.HI.X R9, R2, UR7, R3, 0x1, P0 ;  /* 0x0000000702097c11 */ /* 0x000fe400080f0c03 */
[----:B------:R-:W-:-:S03]  /*1b2f0*/  ISETP.GE.AND P0, PT, R34, UR4, PT ;  /* 0x0000000422007c0c */ /* 0x000fc6000bf06270 */
[----:B------:R1:W-:Y:S04]  /*1b300*/  @!P1 STG.E.128 desc[UR8][R8.64], R24 ;  /* 0x0000001808009986 */ /* 0x0003e8000c101d08 */
[----:B------:R1:W-:Y:S06]  /*1b310*/  @!P2 STG.E.128 desc[UR8][R8.64+0x40], R12 ;  /* 0x0000400c0800a986 */ /* 0x0003ec000c101d08 */
[----:B------:R-:W-:Y:S05]  /*1b320*/  @P0 BRA `(.L_x_2000) ;  /* 0x0000000800000947 */ /* 0x000fea0003800000 */
[----:B------:R-:W-:Y:S02]  /*1b330*/  ULDC.64 UR4, c[0x0][0x208] ;  /* 0x0000820000047ab9 */ /* 0x000fe40000000a00 */
[----:B------:R2:W-:Y:S01]  /*1b340*/  STG.E.128 desc[UR4][R8.64+0x80], R4 ;  /* 0x0000800408007986 */ /* 0x0005e2000c101d04 */
[----:B------:R-:W-:Y:S05]  /*1b350*/  BRA `(.L_x_2000) ;  /* 0x0000000400f47947 */ /* 0x000fea0003800000 */
.L_x_1996:
[----:B------:R-:W-:Y:S01]  /*1b360*/  ULDC.64 UR4, c[0x0][0xbd8] ;  /* 0x0002f60000047ab9 */ /* 0x000fe20000000a00 */
[----:B------:R-:W-:Y:S01]  /*1b370*/  IMAD.MOV.U32 R7, RZ, RZ, RZ ;  /* 0x000000ffff077224 */ /* 0x000fe200078e00ff */
[----:B------:R-:W-:Y:S01]  /*1b380*/  ISETP.NE.U32.AND P0, PT, RZ, UR4, PT ;  /* 0x00000004ff007c0c */ /* 0x000fe2000bf05070 */
[----:B------:R-:W-:Y:S01]  /*1b390*/  ULDC.64 UR6, c[0x0][0x208] ;  /* 0x0000820000067ab9 */ /* 0x000fe20000000a00 */
[----:B------:R-:W-:Y:S02]  /*1b3a0*/  IADD3 R2, P1, R50, UR4, RZ ;  /* 0x0000000432027c10 */ /* 0x000fe4000ff3e0ff */
[----:B------:R-:W-:Y:S02]  /*1b3b0*/  ISETP.NE.AND.EX P0, PT, RZ, UR5, PT, P0 ;  /* 0x00000005ff007c0c */ /* 0x000fe4000bf05300 */
[----:B------:R-:W-:Y:S01]  /*1b3c0*/  IADD3.X R3, R27, UR5, RZ, P1, !PT ;  /* 0x000000051b037c10 */ /* 0x000fe20008ffe4ff */
[----:B------:R-:W-:Y:S02]  /*1b3d0*/  ULDC.64 UR4, c[0x0][0xbe0] ;  /* 0x0002f80000047ab9 */ /* 0x000fe40000000a00 */
[----:B------:R-:W-:-:S04]  /*1b3e0*/  ISETP.NE.U32.AND P1, PT, RZ, UR4, PT ;  /* 0x00000004ff007c0c */ /* 0x000fc8000bf25070 */
[----:B------:R-:W-:-:S04]  /*1b3f0*/  ISETP.NE.AND.EX P1, PT, RZ, UR5, PT, P1 ;  /* 0x00000005ff007c0c */ /* 0x000fc8000bf25310 */
[----:B------:R0:W5:Y:S09]  /*1b400*/  @P0 LDG.E R7, desc[UR6][R2.64] ;  /* 0x0000000602070981 */ /* 0x000172000c1e1900 */
[----:B------:R-:W-:Y:S01]  /*1b410*/  @P1 IADD3 R50, P2, R50, UR4, RZ ;  /* 0x0000000432321c10 */ /* 0x000fe2000ff5e0ff */
[----:B------:R-:W-:-:S02]  /*1b420*/  ULDC UR4, c[0x0][0xa88] ;  /* 0x0002a20000047ab9 */ /* 0x000fc40000000800 */
[----:B------:R-:W-:Y:S01]  /*1b430*/  IMAD.U32 R0, RZ, RZ, UR4 ;  /* 0x00000004ff007e24 */ /* 0x000fe2000f8e00ff */
[----:B------:R-:W-:Y:S02]  /*1b440*/  @P1 IADD3.X R51, R27, UR5, RZ, P2, !PT ;  /* 0x000000051b331c10 */ /* 0x000fe400097fe4ff */
[----:B------:R-:W-:-:S03]  /*1b450*/  ISETP.GT.AND P2, PT, R66, 0xbf, PT ;  /* 0x000000bf4200780c */ /* 0x000fc60003f44270 */
[----:B------:R0:W5:Y:S01]  /*1b460*/  @P1 LDG.E R0, desc[UR6][R50.64] ;  /* 0x0000000632001981 */ /* 0x000162000c1e1900 */
[----:B------:R-:W-:Y:S09]  /*1b470*/  @P1 BRA `(.L_x_2001) ;  /* 0x0000000000141947 */ /* 0x000ff20003800000 */
[----:B------:R-:W-:Y:S05]  /*1b480*/  @!P0 BRA `(.L_x_2001) ;  /* 0x0000000000108947 */ /* 0x000fea0003800000 */
[----:B------:R-:W-:Y:S02]  /*1b490*/  ULDC.64 UR4, c[0x0][0x208] ;  /* 0x0000820000047ab9 */ /* 0x000fe40000000a00 */
[----:B------:R-:W2:Y:S04]  /*1b4a0*/  LDG.E R5, desc[UR4][R2.64] ;  /* 0x0000000402057981 */ /* 0x000ea8000c1e1900 */
[----:B-----5:R-:W2:Y:S02]  /*1b4b0*/  LDG.E R0, desc[UR4][R2.64+0x4] ;  /* 0x0000040402007981 */ /* 0x020ea4000c1e1900 */
[----:B--2---:R-:W-:-:S07]  /*1b4c0*/  IMAD.IADD R0, R0, 0x1, -R5 ;  /* 0x0000000100007824 */ /* 0x004fce00078e0a05 */
.L_x_2001:
[----:B------:R-:W2:Y:S04]  /*1b4d0*/  LDL R9, [R1+0x6c] ;  /* 0x00006c0001097983 */ /* 0x000ea80000100800 */
[----:B------:R1:W5:Y:S01]  /*1b4e0*/  LDL R10, [R1+0x74] ;  /* 0x00007400010a7983 */ /* 0x0003620000100800 */
[----:B------:R-:W-:Y:S01]  /*1b4f0*/  BSSY B1, `(.L_x_2002) ;  /* 0x000001e000017945 */ /* 0x000fe20003800000 */
[----:B------:R-:W-:Y:S02]  /*1b500*/  SHF.R.S32.HI R35, RZ, 0x1f, R34 ;  /* 0x0000001fff237819 */ /* 0x000fe40000011422 */
[----:B------:R-:W-:Y:S02]  /*1b510*/  SEL R11, R62, RZ, !P0 ;  /* 0x000000ff3e0b7207 */ /* 0x000fe40004000000 */
[----:B------:R-:W-:-:S02]  /*1b520*/  SEL R26, R26, RZ, !P0 ;  /* 0x000000ff1a1a7207 */ /* 0x000fc40004000000 */
[----:B-----5:R-:W-:Y:S02]  /*1b530*/  SHF.R.S32.HI R6, RZ, 0x1f, R7 ;  /* 0x0000001fff067819 */ /* 0x020fe40000011407 */
[----:B--2---:R-:W-:Y:S01]  /*1b540*/  SHF.R.S32.HI R8, RZ, 0x1f, R9 ;  /* 0x0000001fff087819 */ /* 0x004fe20000011409 */
[----:B-1----:R-:W-:Y:S06]  /*1b550*/  @P2 BRA `(.L_x_2003) ;  /* 0x00000000005c2947 */ /* 0x002fec0003800000 */
[----:B0-----:R-:W0:Y:S02]  /*1b560*/  S2R R2, SR_TID.X ;  /* 0x0000000000027919 */ /* 0x001e240000002100 */
[----:B0-----:R-:W-:-:S04]  /*1b570*/  IMAD R2, R10, 0xc0, R2 ;  /* 0x000000c00a027824 */ /* 0x001fc800078e0202 */
[----:B------:R-:W-:-:S05]  /*1b580*/  VIADD R3, R2, 0xffffff80 ;  /* 0xffffff8002037836 */ /* 0x000fca0000000000 */
[----:B------:R-:W-:-:S13]  /*1b590*/  ISETP.GE.AND P0, PT, R3, R0, PT ;  /* 0x000000000300720c */ /* 0x000fda0003f06270 */
[----:B------:R-:W-:Y:S05]  /*1b5a0*/  @P0 BRA `(.L_x_2003) ;  /* 0x0000000000480947 */ /* 0x000fea0003800000 */
[C---:B------:R-:W-:Y:S01]  /*1b5b0*/  IADD3 R2, P0, R3.reuse, R7, RZ ;  /* 0x0000000703027210 */ /* 0x040fe20007f1e0ff */
[----:B------:R-:W-:Y:S01]  /*1b5c0*/  ULDC.64 UR4, c[0x0][0xb70] ;  /* 0x0002dc0000047ab9 */ /* 0x000fe20000000a00 */
[----:B------:R-:W-:Y:S01]  /*1b5d0*/  ULDC.64 UR6, c[0x0][0x208] ;  /* 0x0000820000067ab9 */ /* 0x000fe20000000a00 */
        /* <DEDUP_REMOVED lines=15> */
.L_x_2003:
[----:B------:R-:W-:Y:S05]  /*1b6d0*/  BSYNC B1 ;  /* 0x0000000000017941 */ /* 0x000fea0003800000 */
.L_x_2002:
[----:B------:R-:W2:Y:S01]  /*1b6e0*/  LDL.64 R12, [R1+0x60] ;  /* 0x00006000010c7983 */ /* 0x000ea20000100a00 */
[----:B------:R-:W-:Y:S01]  /*1b6f0*/  ULDC.64 UR4, c[0x0][0xaa0] ;  /* 0x0002a80000047ab9 */ /* 0x000fe20000000a00 */
[----:B------:R-:W-:Y:S01]  /*1b700*/  BSSY B1, `(.L_x_2004) ;  /* 0x000002b000017945 */ /* 0x000fe20003800000 */
[----:B-1----:R-:W-:Y:S02]  /*1b710*/  IMAD R4, R6, UR4, RZ ;  /* 0x0000000406047c24 */ /* 0x002fe4000f8e02ff */
[----:B0-----:R-:W-:-:S04]  /*1b720*/  IMAD.WIDE.U32 R2, R7, UR4, R34 ;  /* 0x0000000407027c25 */ /* 0x001fc8000f8e0022 */
        /* <DEDUP_REMOVED lines=40> */
.L_x_2005:
[----:B------:R-:W-:Y:S05]  /*1b9b0*/  BSYNC B1 ;  /* 0x0000000000017941 */ /* 0x000fea0003800000 */
.L_x_2004:
        /* <DEDUP_REMOVED lines=23> */
.L_x_2000:
[----:B------:R-:W-:Y:S05]  /*1bb30*/  BSYNC B0 ;  /* 0x0000000000007941 */ /* 0x000fea0003800000 */
.L_x_1995:
[----:B------:R-:W4:Y:S01]  /*1bb40*/  LDL R0, [R1+0x44] ;  /* 0x0000440001007983 */ /* 0x000f220000100800 */
[----:B------:R-:W-:Y:S02]  /*1bb50*/  ULDC UR4, c[0x0][0xc14] ;  /* 0x0003050000047ab9 */ /* 0x000fe40000000800 */
[----:B----4-:R-:W-:-:S13]  /*1bb60*/  ISETP.GE.AND P0, PT, R0, UR4, PT ;  /* 0x0000000400007c0c */ /* 0x010fda000bf06270 */
[----:B------:R-:W-:Y:S05]  /*1bb70*/  @!P0 BRA `(.L_x_2006) ;  /* 0xfffffe5400888947 */ /* 0x000fea000383ffff */
[----:B------:R-:W-:Y:S05]  /*1bb80*/  BRA `(.L_x_1854) ;  /* 0x0000005800b47947 */ /* 0x000fea0003800000 */
.L_x_1852:
[----:B------:R-:W-:-:S08]  /*1bb90*/  NOP ;  /* 0x0000000000007918 */ /* 0x000fd00000000000 */
[----:B------:R-:W0:-:S00]  /*1bba0*/  USETMAXREG.DEALLOC.CTAPOOL 0x20 ;  /* 0x00000020000079c8 */ /* 0x000e0000080e0500 */
        /* <DEDUP_REMOVED lines=8> */
[----:B------:R-:W-:Y:S01]  /*1bc30*/  ULDC.64 UR6, c[0x0][0x208] ;  /* 0x0000820000067ab9 */ /* 0x000fe20000000a00 */
        /* <DEDUP_REMOVED lines=16> */
[----:B------:R-:W0:Y:S01]  /*1bd40*/  S2UR UR6, SR_CTAID.X ;  /* 0x00000000000679c3 */ /* 0x000e220000002500 */
[----:B------:R-:W-:Y:S02]  /*1bd50*/  IMAD.MOV.U32 R16, RZ, RZ, RZ ;  /* 0x000000ffff107224 */ /* 0x000fe400078e00ff */
[----:B------:R-:W-:Y:S01]  /*1bd60*/  IMAD.MOV.U32 R19, RZ, RZ, RZ ;  /* 0x000000ffff137224 */ /* 0x000fe200078e00ff */
[----:B--2---:R-:W1:Y:S02]  /*1bd70*/  SHFL.UP PT, R4, R0, 0x1, RZ ;  /* 0x0420000000047989 */ /* 0x004e6400000e00ff */
[----:B-1----:R-:W-:-:S05]  /*1bd80*/  SEL R5, R4, RZ, P1 ;  /* 0x000000ff04057207 */ /* 0x002fca0000800000 */
[----:B------:R-:W-:-:S05]  /*1bd90*/  IMAD.IADD R5, R0, 0x1, R5 ;  /* 0x0000000100057824 */ /* 0x000fca00078e0205 */
[----:B------:R-:W1:Y:S02]  /*1bda0*/  SHFL.UP PT, R4, R5, 0x2, RZ ;  /* 0x0440000005047989 */ /* 0x000e6400000e00ff */
[----:B-1----:R-:W-:-:S05]  /*1bdb0*/  SEL R4, R4, RZ, P0 ;  /* 0x000000ff04047207 */ /* 0x002fca0000000000 */
[----:B------:R-:W-:-:S05]  /*1bdc0*/  IMAD.IADD R4, R5, 0x1, R4 ;  /* 0x0000000105047824 */ /* 0x000fca00078e0204 */
[----:B------:R-:W1:Y:S01]  /*1bdd0*/  SHFL.UP PT, R6, R4, 0x4, RZ ;  /* 0x0480000004067989 */ /* 0x000e6200000e00ff */
[----:B------:R-:W-:-:S04]  /*1bde0*/  ISETP.GE.U32.AND P0, PT, R28, 0x4, PT ;  /* 0x000000041c00780c */ /* 0x000fc80003f06070 */
[----:B-1----:R-:W-:-:S05]  /*1bdf0*/  SEL R3, R6, RZ, P0 ;  /* 0x000000ff06037207 */ /* 0x002fca0000000000 */
[----:B------:R-:W-:-:S05]  /*1be00*/  IMAD.IADD R3, R4, 0x1, R3 ;  /* 0x0000000104037824 */ /* 0x000fca00078e0203 */
[----:B------:R-:W1:Y:S01]  /*1be10*/  SHFL.UP PT, R2, R3, 0x8, RZ ;  /* 0x0500000003027989 */ /* 0x000e6200000e00ff */
[----:B------:R-:W-:Y:S02]  /*1be20*/  @P0 LOP3.LUT R7, R7, 0x8, RZ, 0xfc, !PT ;  /* 0x0000000807070812 */ /* 0x000fe400078efcff */
[----:B------:R-:W-:-:S04]  /*1be30*/  ISETP.GE.U32.AND P0, PT, R28, 0x8, PT ;  /* 0x000000081c00780c */ /* 0x000fc80003f06070 */
[----:B-1----:R-:W-:-:S05]  /*1be40*/  SEL R2, R2, RZ, P0 ;  /* 0x000000ff02027207 */ /* 0x002fca0000000000 */
[----:B------:R-:W-:-:S05]  /*1be50*/  IMAD.IADD R2, R3, 0x1, R2 ;  /* 0x0000000103027824 */ /* 0x000fca00078e0202 */
[----:B------:R-:W1:Y:S01]  /*1be60*/  SHFL.UP PT, R5, R2, 0x10, RZ ;  /* 0x0600000002057989 */ /* 0x000e6200000e00ff */
[----:B------:R-:W-:-:S04]  /*1be70*/  LOP3.LUT R7, R7, 0xfffffffb, RZ, 0xc0, !PT ;  /* 0xfffffffb07077812 */ /* 0x000fc800078ec0ff */
[----:B------:R-:W-:Y:S02]  /*1be80*/  @P0 LOP3.LUT R7, R7, 0x4, RZ, 0xfc, !PT ;  /* 0x0000000407070812 */ /* 0x000fe400078efcff */
[----:B------:R-:W-:-:S04]  /*1be90*/  ISETP.GE.U32.AND P0, PT, R28, 0x10, PT ;  /* 0x000000101c00780c */ /* 0x000fc80003f06070 */
[----:B-1----:R-:W-:-:S05]  /*1bea0*/  SEL R5, R5, RZ, P0 ;  /* 0x000000ff05057207 */ /* 0x002fca0000000000 */
[----:B------:R-:W-:-:S05]  /*1beb0*/  IMAD.IADD R5, R2, 0x1, R5 ;  /* 0x0000000102057824 */ /* 0x000fca00078e0205 */
[----:B------:R-:W1:Y:S01]  /*1bec0*/  SHFL.IDX PT, R4, R5, 0x1f, 0x1f ;  /* 0x03e01f0005047f89 */ /* 0x000e6200000e0000 */
[----:B------:R-:W-:-:S04]  /*1bed0*/  LOP3.LUT R7, R7, 0xfffffffd, RZ, 0xc0, !PT ;  /* 0xfffffffd07077812 */ /* 0x000fc800078ec0ff */
[----:B------:R-:W-:-:S05]  /*1bee0*/  @P0 LOP3.LUT R7, R7, 0x2, RZ, 0xfc, !PT ;  /* 0x0000000207070812 */ /* 0x000fca00078efcff */
[----:B------:R2:W-:Y:S01]  /*1bef0*/  STL [R1], R7 ;  /* 0x0000000701007387 */ /* 0x0005e20000100800 */
[----:B-1----:R-:W-:-:S05]  /*1bf00*/  IMAD R4, R4, UR4, RZ ;  /* 0x0000000404047c24 */ /* 0x002fca000f8e02ff */
[----:B0-----:R-:W-:Y:S01]  /*1bf10*/  ISETP.GT.AND P0, PT, R4, UR6, PT ;  /* 0x0000000604007c0c */ /* 0x001fe2000bf04270 */
[----:B------:R-:W-:-:S12]  /*1bf20*/  IMAD.MOV.U32 R3, RZ, RZ, R4 ;  /* 0x000000ffff037224 */ /* 0x000fd800078e0004 */
[----:B--2---:R-:W-:Y:S05]  /*1bf30*/  @P0 BRA `(.L_x_2007) ;  /* 0x0000000000bc0947 */ /* 0x004fea0003800000 */
[----:B------:R-:W-:Y:S01]  /*1bf40*/  IMAD.MOV.U32 R4, RZ, RZ, R3 ;  /* 0x000000ffff047224 */ /* 0x000fe200078e0003 */
[----:B------:R-:W-:Y:S01]  /*1bf50*/  ULDC UR5, c[0x0][0xc14] ;  /* 0x0003050000057ab9 */ /* 0x000fe20000000800 */
[----:B------:R-:W-:Y:S01]  /*1bf60*/  IMAD.MOV.U32 R19, RZ, RZ, RZ ;  /* 0x000000ffff137224 */ /* 0x000fe200078e00ff */
[----:B------:R-:W-:Y:S01]  /*1bf70*/  ULDC UR7, c[0x0][0xc14] ;  /* 0x0003050000077ab9 */ /* 0x000fe20000000800 */
[----:B------:R-:W-:-:S05]  /*1bf80*/  ULDC UR4, c[0x0][0xc10] ;  /* 0x0003040000047ab9 */ /* 0x000fca0000000800 */
.L_x_2011:
        /* <DEDUP_REMOVED lines=15> */
.L_x_2010:
[----:B------:R-:W-:Y:S05]  /*1c080*/  BSYNC B0 ;  /* 0x0000000000007941 */ /* 0x000fea0003800000 */
.L_x_2009:
        /* <DEDUP_REMOVED lines=26> */
.L_x_2007:
        /* <DEDUP_REMOVED lines=21> */
.L_x_2012:
        /* <DEDUP_REMOVED lines=59> */
.L_x_2008:
[----:B------:R-:W-:Y:S02]  /*1c730*/  IMAD.MOV.U32 R17, RZ, RZ, RZ ;  /* 0x000000ffff117224 */ /* 0x000fe400078e00ff */
[----:B------:R-:W-:Y:S02]  /*1c740*/  IMAD.U32 R16, RZ, RZ, UR6 ;  /* 0x00000006ff107e24 */ /* 0x000fe4000f8e00ff */
[----:B------:R-:W-:-:S07]  /*1c750*/  IMAD.MOV.U32 R18, RZ, RZ, RZ ;  /* 0x000000ffff127224 */ /* 0x000fce00078e00ff */
.L_x_2013:
        /* <DEDUP_REMOVED lines=18> */
.L_x_2100:
[----:B--2---:R-:W2:Y:S01]  /*1c880*/  LDC.64 R2, c[0x0][0xc60] ;  /* 0x00031800ff027b82 */ /* 0x004ea20000000a00 */
[----:B------:R-:W-:Y:S01]  /*1c890*/  ULDC.64 UR4, c[0x0][0x208] ;  /* 0x0000820000047ab9 */ /* 0x000fe20000000a00 */
[----:B--2---:R-:W-:-:S05]  /*1c8a0*/  IMAD.WIDE R2, R19, 0x4, R2 ;  /* 0x0000000413027825 */ /* 0x004fca00078e0202 */
[----:B0-----:R-:W0:Y:S01]  /*1c8b0*/  LDG.E R29, desc[UR4][R2.64] ;  /* 0x00000004021d7981 */ /* 0x001e22000c1e1900 */
[----:B------:R-:W-:Y:S05]  /*1c8c0*/  YIELD ;  /* 0x0000000000007946 */ /* 0x000fea0003800000 */
[----:B------:R-:W-:Y:S01]  /*1c8d0*/  ULDC.64 UR4, c[0x0][0xa28] ;  /* 0x00028a0000047ab9 */ /* 0x000fe20000000a00 */
[----:B------:R-:W-:Y:S02]  /*1c8e0*/  CS2R R10, SRZ ;  /* 0x00000000000a7805 */ /* 0x000fe4000001ff00 */
[----:B------:R-:W-:Y:S01]  /*1c8f0*/  ISETP.NE.U32.AND P1, PT, RZ, UR4, PT ;  /* 0x00000004ff007c0c */ /* 0x000fe2000bf25070 */
[----:B------:R-:W-:Y:S01]  /*1c900*/  ULDC.64 UR6, c[0x0][0x208] ;  /* 0x0000820000067ab9 */ /* 0x000fe20000000a00 */
[----:B------:R-:W-:Y:S01]  /*1c910*/  ULDC.64 UR8, c[0x0][0xa08] ;  /* 0x0002820000087ab9 */ /* 0x000fe20000000a00 */
[----:B------:R-:W-:Y:S01]  /*1c920*/  ULDC.64 UR10, c[0x0][0xa10] ;  /* 0x00028400000a7ab9 */ /* 0x000fe20000000a00 */
[----:B------:R-:W-:-:S02]  /*1c930*/  ISETP.NE.AND.EX P1, PT, RZ, UR5, PT, P1 ;  /* 0x00000005ff007c0c */ /* 0x000fc4000bf25310 */
[----:B0-----:R-:W-:Y:S01]  /*1c940*/  SHF.R.S32.HI R0, RZ, 0x1f, R29 ;  /* 0x0000001fff007819 */ /* 0x001fe2000001141d */
[----:B------:R-:W-:-:S10]  /*1c950*/  IMAD.SHL.U32 R13, R29, 0x4, RZ ;  /* 0x000000041d0d7824 */ /* 0x000fd400078e00ff */
[C---:B------:R-:W-:Y:S02]  /*1c960*/  @P1 LEA R2, P0, R29.reuse, UR4, 0x2 ;  /* 0x000000041d021c11 */ /* 0x040fe4000f8010ff */
[C-C-:B------:R-:W-:Y:S02]  /*1c970*/  SHF.L.U64.HI R12, R29.reuse, 0x2, R0.reuse ;  /* 0x000000021d0c7819 */ /* 0x140fe40000010200 */
[----:B------:R-:W-:Y:S01]  /*1c980*/  @P1 LEA.HI.X R3, R29, UR5, R0, 0x2, P0 ;  /* 0x000000051d031c11 */ /* 0x000fe200080f1400 */
[----:B------:R-:W-:Y:S01]  /*1c990*/  ULDC.64 UR4, c[0x0][0xa18] ;  /* 0x0002860000047ab9 */ /* 0x000fe20000000a00 */
[----:B------:R-:W-:Y:S01]  /*1c9a0*/  STL [R1+0x4], R13 ;  /* 0x0000040d01007387 */ /* 0x000fe20000100800 */
[----:B------:R-:W-:-:S03]  /*1c9b0*/  ISETP.NE.U32.AND P0, PT, RZ, UR4, PT ;  /* 0x00000004ff007c0c */ /* 0x000fc6000bf05070 */
[----:B------:R0:W5:Y:S01]  /*1c9c0*/  @P1 LDG.E R10, desc[UR6][R2.64] ;  /* 0x00000006020a1981 */ /* 0x000162000c1e1900 */
[----:B------:R-:W-:-:S03]  /*1c9d0*/  ISETP.NE.AND.EX P0, PT, RZ, UR5, PT, P0 ;  /* 0x00000005ff007c0c */ /* 0x000fc6000bf05300 */
[----:B------:R-:W-:Y:S10]  /*1c9e0*/  STL [R1+0x8], R12 ;  /* 0x0000080c01007387 */ /* 0x000ff40000100800 */
[----:B------:R-:W-:-:S04]  /*1c9f0*/  @P0 IADD3 R8, P2, R13, UR4, RZ ;  /* 0x000000040d080c10 */ /* 0x000fc8000ff5e0ff */
[----:B------:R-:W-:Y:S01]  /*1ca00*/  @P0 IADD3.X R9, R12, UR5, RZ, P2, !PT ;  /* 0x000000050c090c10 */ /* 0x000fe200097fe4ff */
[----:B------:R-:W-:Y:S02]  /*1ca10*/  ULDC.64 UR4, c[0x0][0xa00] ;  /* 0x0002800000047ab9 */ /* 0x000fe40000000a00 */
[----:B------:R-:W-:-:S04]  /*1ca20*/  ISETP.NE.U32.AND P2, PT, RZ, UR4, PT ;  /* 0x00000004ff007c0c */ /* 0x000fc8000bf45070 */
[----:B------:R-:W-:Y:S02]  /*1ca30*/  ISETP.NE.AND.EX P2, PT, RZ, UR5, PT, P2 ;  /* 0x00000005ff007c0c */ /* 0x000fe4000bf45320 */
[----:B0-----:R-:W-:-:S04]  /*1ca40*/  IADD3 R2, P1, R13, UR4, RZ ;  /* 0x000000040d027c10 */ /* 0x001fc8000ff3e0ff */
[----:B------:R-:W-:-:S07]  /*1ca50*/  IADD3.X R3, R12, UR5, RZ, P1, !PT ;  /* 0x000000050c037c10 */ /* 0x000fce0008ffe4ff */
[----:B------:R-:W2:Y:S01]  /*1ca60*/  @P2 LDG.E R11, desc[UR6][R2.64] ;  /* 0x00000006020b2981 */ /* 0x000ea2000c1e1900 */
[----:B------:R-:W-:Y:S01]  /*1ca70*/  ULDC UR4, c[0x0][0x288] ;  /* 0x0000a20000047ab9 */ /* 0x000fe20000000800 */
[----:B------:R-:W-:-:S04]  /*1ca80*/  IADD3 R6, P1, R13, UR8, RZ ;  /* 0x000000080d067c10 */ /* 0x000fc8000ff3e0ff */
[----:B------:R-:W-:Y:S02]  /*1ca90*/  IADD3.X R7, R12, UR9, RZ, P1, !PT ;  /* 0x000000090c077c10 */ /* 0x000fe40008ffe4ff */
[----:B------:R-:W-:-:S04]  /*1caa0*/  IADD3 R4, P1, R13, UR10, RZ ;  /* 0x0000000a0d047c10 */ /* 0x000fc8000ff3e0ff */
[----:B------:R-:W-:Y:S02]  /*1cab0*/  IADD3.X R5, R12, UR11, RZ, P1, !PT ;  /* 0x0000000b0c057c10 */ /* 0x000fe40008ffe4ff */
[----:B------:R-:W-:-:S04]  /*1cac0*/  ISETP.NE.U32.AND P1, PT, RZ, UR8, PT ;  /* 0x00000008ff007c0c */ /* 0x000fc8000bf25070 */
[----:B------:R-:W-:Y:S02]  /*1cad0*/  ISETP.NE.AND.EX P3, PT, RZ, UR9, PT, P1 ;  /* 0x00000009ff007c0c */ /* 0x000fe4000bf65310 */
        /* <DEDUP_REMOVED lines=11> */
[----:B------:R-:W-:Y:S01]  /*1cb90*/  UIMAD UR4, UR4, UR5, URZ ;  /* 0x00000005040472a4 */ /* 0x000fe2000f8e023f */
[----:B------:R-:W-:Y:S02]  /*1cba0*/  ULDC UR6, c[0x0][0x338] ;  /* 0x0000ce0000067ab9 */ /* 0x000fe40000000800 */
[----:B0-----:R-:W-:-:S03]  /*1cbb0*/  IMAD.U32 R8, RZ, RZ, UR6 ;  /* 0x00000006ff087e24 */ /* 0x001fc6000f8e00ff */
[----:B------:R-:W-:Y:S01]  /*1cbc0*/  IMAD.U32 R9, RZ, RZ, UR4 ;  /* 0x00000004ff097e24 */ /* 0x000fe2000f8e00ff */
[----:B------:R-:W-:Y:S06]  /*1cbd0*/  @P0 BRA `(.L_x_2015) ;  /* 0x0000000000140947 */ /* 0x000fec0003800000 */
[----:B------:R-:W-:Y:S05]  /*1cbe0*/  @!P2 BRA `(.L_x_2015) ;  /* 0x000000000010a947 */ /* 0x000fea0003800000 */
[----:B------:R-:W-:Y:S02]  /*1cbf0*/  ULDC.64 UR4, c[0x0][0x208] ;  /* 0x0000820000047ab9 */ /* 0x000fe40000000a00 */
[----:B------:R-:W2:Y:S04]  /*1cc00*/  LDG.E R0, desc[UR4][R2.64] ;  /* 0x0000000402007981 */ /* 0x000ea8000c1e1900 */
[----:B-----5:R-:W2:Y:S02]  /*1cc10*/  LDG.E R11, desc[UR4][R2.64+0x4] ;  /* 0x00000404020b7981 */ /* 0x020ea4000c1e1900 */
[----:B--2---:R-:W-:-:S07]  /*1cc20*/  IMAD.IADD R11, R11, 0x1, -R0 ;  /* 0x000000010b0b7824 */ /* 0x004fce00078e0a00 */
.L_x_2015:
[----:B------:R-:W-:Y:S01]  /*1cc30*/  IMAD.MOV.U32 R23, RZ, RZ, RZ ;  /* 0x000000ffff177224 */ /* 0x000fe200078e00ff */
[----:B------:R-:W-:-:S05]  /*1cc40*/  ULDC.64 UR4, c[0x0][0x208] ;  /* 0x0000820000047ab9 */ /* 0x000fca0000000a00 */
[----:B------:R-:W2:Y:S01]  /*1cc50*/  @P3 LDG.E R23, desc[UR4][R6.64] ;  /* 0x0000000406173981 */ /* 0x000ea2000c1e1900 */
[----:B------:R-:W-:-:S06]  /*1cc60*/  IMAD.MOV.U32 R0, RZ, RZ, RZ ;  /* 0x000000ffff007224 */ /* 0x000fcc00078e00ff */
[----:B------:R0:W5:Y:S01]  /*1cc70*/  @P1 LDG.E R0, desc[UR4][R4.64] ;  /* 0x0000000404001981 */ /* 0x000162000c1e1900 */
[----:B------:R-:W-:Y:S02]  /*1cc80*/  ULDC.64 UR4, c[0x0][0xa20] ;  /* 0x0002880000047ab9 */ /* 0x000fe40000000a00 */
[----:B------:R-:W-:-:S04]  /*1cc90*/  ISETP.NE.U32.AND P0, PT, RZ, UR4, PT ;  /* 0x00000004ff007c0c */ /* 0x000fc8000bf05070 */
[----:B------:R-:W-:Y:S01]  /*1cca0*/  ISETP.NE.AND.EX P0, PT, RZ, UR5, PT, P0 ;  /* 0x00000005ff007c0c */ /* 0x000fe2000bf05300 */
[----:B--2--5:R-:W-:-:S12]  /*1ccb0*/  IMAD.IADD R23, R23, 0x1, R10 ;  /* 0x0000000117177824 */ /* 0x024fd800078e020a */
[----:B0-----:R-:W-:Y:S05]  /*1ccc0*/  @!P0 BRA `(.L_x_2016) ;  /* 0x0000000000148947 */ /* 0x001fea0003800000 */
[----:B------:R-:W-:Y:S01]  /*1ccd0*/  IADD3 R2, P0, R13, UR4, RZ ;  /* 0x000000040d027c10 */ /* 0x000fe2000ff1e0ff */
[----:B------:R-:W-:-:S03]  /*1cce0*/  ULDC.64 UR6, c[0x0][0x208] ;  /* 0x0000820000067ab9 */ /* 0x000fc60000000a00 */
[----:B------:R-:W-:-:S05]  /*1ccf0*/  IADD3.X R3, R12, UR5, RZ, P0, !PT ;  /* 0x000000050c037c10 */ /* 0x000fca00087fe4ff */
[----:B------:R0:W5:Y:S01]  /*1cd00*/  LDG.E R9, desc[UR6][R2.64] ;  /* 0x0000000602097981 */ /* 0x000162000c1e1900 */
[----:B------:R-:W-:Y:S05]  /*1cd10*/  BRA `(.L_x_2017) ;  /* 0x0000000000147947 */ /* 0x000fea0003800000 */
.L_x_2016:
[----:B------:R-:W-:Y:S05]  /*1cd20*/  @!P3 BRA `(.L_x_2017) ;  /* 0x000000000010b947 */ /* 0x000fea0003800000 */
[----:B------:R-:W-:Y:S02]  /*1cd30*/  ULDC.64 UR4, c[0x0][0x208] ;  /* 0x0000820000047ab9 */ /* 0x000fe40000000a00 */
[----:B------:R-:W2:Y:S04]  /*1cd40*/  LDG.E R2, desc[UR4][R6.64] ;  /* 0x0000000406027981 */ /* 0x000ea8000c1e1900 */
[----:B------:R-:W2:Y:S02]  /*1cd50*/  LDG.E R9, desc[UR4][R6.64+0x4] ;  /* 0x0000040406097981 */ /* 0x000ea4000c1e1900 */
[----:B--2---:R-:W-:-:S07]  /*1cd60*/  IMAD.IADD R9, R9, 0x1, -R2 ;  /* 0x0000000109097824 */ /* 0x004fce00078e0a02 */
.L_x_2017:
[----:B------:R-:W-:Y:S02]  /*1cd70*/  ULDC.64 UR4, c[0x0][0x208] ;  /* 0x0000820000047ab9 */ /* 0x000fe40000000a00 */
[----:B0-----:R-:W2:Y:S04]  /*1cd80*/  @P1 LDG.E R3, desc[UR4][R4.64] ;  /* 0x0000000404031981 */ /* 0x001ea8000c1e1900 */
[----:B------:R-:W2:Y:S01]  /*1cd90*/  @P1 LDG.E R2, desc[UR4][R4.64+0x4] ;  /* 0x0000040404021981 */ /* 0x000ea2000c1e1900 */
[----:B-----5:R-:W-:Y:S01]  /*1cda0*/  IMAD.IADD R9, R9, 0x1, -R10 ;  /* 0x0000000109097824 */ /* 0x020fe200078e0a0a */
[----:B------:R-:W-:Y:S01]  /*1cdb0*/  BSSY B0, `(.L_x_2018) ;  /* 0x00000de000007945 */ /* 0x000fe20003800000 */
[----:B------:R-:W-:Y:S01]  /*1cdc0*/  PLOP3.LUT P2, PT, PT, PT, PT, 0x80, 0x0 ;  /* 0x000000000000781c */ /* 0x000fe20003f4f070 */
[----:B--2---:R-:W-:-:S02]  /*1cdd0*/  @P1 IMAD.IADD R8, R2, 0x1, -R3 ;  /* 0x0000000102081824 */ /* 0x004fc400078e0a03 */
[----:B------:R-:W-:-:S05]  /*1cde0*/  IMAD R2, R17, 0xc0, RZ ;  /* 0x000000c011027824 */ /* 0x000fca00078e02ff */
[----:B------:R-:W-:Y:S01]  /*1cdf0*/  IADD3 R11, -R11, 0x14f, R2 ;  /* 0x0000014f0b0b7810 */ /* 0x000fe20007ffe102 */
[----:B------:R-:W-:-:S04]  /*1ce00*/  IMAD.IADD R2, R9, 0x1, R8 ;  /* 0x0000000109027824 */ /* 0x000fc800078e0208 */
[C---:B------:R-:W-:Y:S02]  /*1ce10*/  VIADD R3, R2.reuse, 0x8f ;  /* 0x0000008f02037836 */ /* 0x040fe40000000000 */
[----:B------:R-:W-:Y:S02]  /*1ce20*/  IMAD.IADD R11, R2, 0x1, R11 ;  /* 0x00000001020b7824 */ /* 0x000fe400078e020b */
[----:B------:R-:W-:-:S04]  /*1ce30*/  IMAD.HI R3, R3, 0x38e38e39, RZ ;  /* 0x38e38e3903037827 */ /* 0x000fc800078e02ff */
[----:B------:R-:W-:Y:S01]  /*1ce40*/  IMAD.HI R11, R11, 0x38e38e39, RZ ;  /* 0x38e38e390b0b7827 */ /* 0x000fe200078e02ff */
[----:B------:R-:W-:-:S04]  /*1ce50*/  SHF.R.U32.HI R2, RZ, 0x1f, R3 ;  /* 0x0000001fff027819 */ /* 0x000fc80000011603 */
[----:B------:R-:W-:Y:S02]  /*1ce60*/  SHF.R.U32.HI R4, RZ, 0x1f, R11 ;  /* 0x0000001fff047819 */ /* 0x000fe4000001160b */
[----:B------:R-:W-:Y:S02]  /*1ce70*/  LEA.HI.SX32 R2, R3, R2, 0x1b ;  /* 0x0000000203027211 */ /* 0x000fe400078fdaff */
[----:B------:R-:W-:-:S04]  /*1ce80*/  LEA.HI.SX32 R11, R11, R4, 0x1b ;  /* 0x000000040b0b7211 */ /* 0x000fc800078fdaff */
[----:B------:R-:W-:Y:S01]  /*1ce90*/  VIMNMX R6, R2, R11, PT ;  /* 0x0000000b02067248 */ /* 0x000fe20003fe0100 */
[----:B------:R-:W-:-:S04]  /*1cea0*/  IMAD.MOV R2, RZ, RZ, -R9 ;  /* 0x000000ffff027224 */ /* 0x000fc800078e0a09 */
[----:B------:R-:W-:Y:S01]  /*1ceb0*/  IMAD R3, R6, 0x90, -R9 ;  /* 0x0000009006037824 */ /* 0x000fe200078e0a09 */
[----:B------:R-:W-:Y:S01]  /*1cec0*/  VIMNMX R2, RZ, R2, !PT ;  /* 0x00000002ff027248 */ /* 0x000fe20007fe0100 */
[----:B------:R0:W-:Y:S03]  /*1ced0*/  STL [R1], R6 ;  /* 0x0000000601007387 */ /* 0x0001e60000100800 */
[----:B------:R-:W-:-:S04]  /*1cee0*/  VIMNMX R3, R3, R8, PT ;  /* 0x0000000803037248 */ /* 0x000fc80003fe0100 */
[----:B------:R-:W-:-:S13]  /*1cef0*/  ISETP.GT.AND P0, PT, R3, R2, PT ;  /* 0x000000020300720c */ /* 0x000fda0003f04270 */
[----:B------:R-:W-:Y:S02]  /*1cf00*/  @P0 VIADD R5, R3, 0x8f ;  /* 0x0000008f03050836 */ /* 0x000fe40000000000 */
[----:B------:R-:W-:-:S04]  /*1cf10*/  IMAD.WIDE.U32 R2, R2, 0x38e38e39, RZ ;  /* 0x38e38e3902027825 */ /* 0x000fc800078e00ff */
[----:B------:R-:W-:Y:S01]  /*1cf20*/  @P0 IMAD.HI R5, R5, 0x38e38e39, RZ ;  /* 0x38e38e3905050827 */ /* 0x000fe200078e02ff */
[----:B------:R-:W-:-:S04]  /*1cf30*/  SHF.R.U32.HI R4, RZ, 0x5, R3 ;  /* 0x00000005ff047819 */ /* 0x000fc80000011603 */
[----:B------:R-:W-:Y:S01]  /*1cf40*/  @P0 SHF.R.U32.HI R2, RZ, 0x1f, R5 ;  /* 0x0000001fff020819 */ /* 0x000fe20000011605 */
[----:B------:R-:W-:-:S03]  /*1cf50*/  IMAD.MOV.U32 R3, RZ, RZ, R4 ;  /* 0x000000ffff037224 */ /* 0x000fc600078e0004 */
[----:B------:R-:W-:-:S04]  /*1cf60*/  @P0 LEA.HI.SX32 R3, R5, R2, 0x1b ;  /* 0x0000000205030211 */ /* 0x000fc800078fdaff */
[----:B------:R-:W-:-:S13]  /*1cf70*/  ISETP.GT.AND P0, PT, R3, R4, PT ;  /* 0x000000040300720c */ /* 0x000fda0003f04270 */
[----:B0-----:R-:W-:Y:S05]  /*1cf80*/  @!P0 BRA `(.L_x_2019) ;  /* 0x0000000c00008947 */ /* 0x001fea0003800000 */
[----:B------:R-:W0:Y:S01]  /*1cf90*/  LDC R2, c[0x0][0x428] ;  /* 0x00010a00ff027b82 */ /* 0x000e220000000800 */
[----:B------:R-:W-:Y:S01]  /*1cfa0*/  UMOV UR4, 0xffffffff ;  /* 0xffffffff00047882 */ /* 0x000fe20000000000 */
[----:B0-----:R-:W-:Y:S01]  /*1cfb0*/  ISETP.NE.AND P0, PT, R2, 0x1, PT ;  /* 0x000000010200780c */ /* 0x001fe20003f05270 */
[----:B------:R-:W-:-:S12]  /*1cfc0*/  IMAD.MOV.U32 R2, RZ, RZ, R18 ;  /* 0x000000ffff027224 */ /* 0x000fd800078e0012 */
[----:B------:R-:W0:Y:S08]  /*1cfd0*/  @P0 LDC R5, c[0x0][0x42c] ;  /* 0x00010b00ff050b82 */ /* 0x000e300000000800 */
[----:B------:R-:W2:Y:S01]  /*1cfe0*/  @P0 LDC R6, c[0x0][0x430] ;  /* 0x00010c00ff060b82 */ /* 0x000ea20000000800 */
[----:B0-----:R-:W-:-:S05]  /*1cff0*/  @P0 IMAD.HI.U32 R5, R18, R5, RZ ;  /* 0x0000000512050227 */ /* 0x001fca00078e00ff */
[----:B--2---:R-:W-:Y:S02]  /*1d000*/  @P0 SHF.R.U32.HI R2, RZ, R6, R5 ;  /* 0x00000006ff020219 */ /* 0x004fe40000011605 */
[----:B------:R-:W-:Y:S01]  /*1d010*/  SEL R5, R29, RZ, !P1 ;  /* 0x000000ff1d057207 */ /* 0x000fe20004800000 */
[----:B------:R-:W-:Y:S06]  /*1d020*/  BRA.DIV UR4, `(.L_x_2020) ;  /* 0x0000004e04e47947 */ /* 0x000fec000b800000 */
.L_x_2146:
[----:B------:R-:W-:-:S03]  /*1d030*/  UMOV UR4, 0xffffffff ;  /* 0xffffffff00047882 */ /* 0x000fc60000000000 */
[----:B------:R-:W-:Y:S05]  /*1d040*/  BRA.DIV UR4, `(.L_x_2021) ;  /* 0x0000005204107947 */ /* 0x000fea000b800000 */
[----:B------:R-:W-:-:S13]  /*1d050*/  ELECT P6, URZ, PT ;  /* 0x00000000003f782f */ /* 0x000fda00038c0000 */
.L_x_2149:
        /* <DEDUP_REMOVED lines=12> */
.L_x_2150:
[----:B------:R-:W-:Y:S05]  /*1d120*/  BSYNC B1 ;  /* 0x0000000000017941 */ /* 0x000fea0003800000 */
.L_x_2022:
[----:B------:R-:W-:Y:S04]  /*1d130*/  BSSY B1, `(.L_x_2024) ;  /* 0x0000049000017945 */ /* 0x000fe80003800000 */
[----:B------:R-:W-:Y:S05]  /*1d140*/  @!P6 BRA `(.L_x_2025) ;  /* 0x00000004001ce947 */ /* 0x000fea0003800000 */
[----:B------:R-:W-:Y:S01]  /*1d150*/  IMAD R8, R25, 0x8, R6 ;  /* 0x0000000819087824 */ /* 0x000fe200078e0206 */
[----:B0-----:R-:W-:-:S04]  /*1d160*/  SHF.L.U32 R7, R26, 0x1f, RZ ;  /* 0x0000001f1a077819 */ /* 0x001fc800000006ff */
[----:B------:R-:W0:Y:S02]  /*1d170*/  SYNCS.PHASECHK.TRANS64.TRYWAIT P0, [R8+URZ+0x31ca0], R7 ;  /* 0x031ca007080075a7 */ /* 0x000e24000800017f */
[----:B0-----:R-:W-:Y:S05]  /*1d180*/  @!P0 BRA `(.L_x_2026) ;  /* 0x0000004c00f48947 */ /* 0x001fea0003800000 */
.L_x_2151:
        /* <DEDUP_REMOVED lines=9> */
.L_x_2027:
        /* <DEDUP_REMOVED lines=28> */
.L_x_2152:
[----:B------:R-:W-:Y:S05]  /*1d3e0*/  @P1 BRA `(.L_x_2029) ;  /* 0x0000000000141947 */ /* 0x000fea0003800000 */
[----:B------:R-:W-:Y:S01]  /*1d3f0*/  ISETP.NE.AND P0, PT, R28, RZ, PT ;  /* 0x000000ff1c00720c */ /* 0x000fe20003f05270 */
[----:B0-2---:R-:W-:-:S04]  /*1d400*/  IMAD.MOV.U32 R7, RZ, RZ, 0x6c00 ;  /* 0x00006c00ff077424 */ /* 0x005fc800078e00ff */
[----:B------:R3:W-:Y:S08]  /*1d410*/  SYNCS.ARRIVE.TRANS64 RZ, [R8+URZ+0x31cb0], R7 ;  /* 0x031cb00708ff79a7 */ /* 0x0007f0000800003f */
[----:B------:R-:W-:Y:S05]  /*1d420*/  @!P0 BRA `(.L_x_2029) ;  /* 0x0000000000048947 */ /* 0x000fea0003800000 */
[----:B------:R-:W-:Y:S01]  /*1d430*/  BPT.TRAP 0x1 ;  /* 0x000000040000795c */ /* 0x000fe20000300000 */
.L_x_2029:
        /* <DEDUP_REMOVED lines=24> */
.L_x_2025:
[----:B------:R-:W-:Y:S05]  /*1d5c0*/  BSYNC B1 ;  /* 0x0000000000017941 */ /* 0x000fea0003800000 */
.L_x_2024:
        /* <DEDUP_REMOVED lines=9> */
.L_x_2036:
[----:B------:R-:W-:Y:S05]  /*1d660*/  YIELD ;  /* 0x0000000000007946 */ /* 0x000fea0003800000 */
[----:B------:R-:W-:Y:S04]  /*1d670*/  BSSY B1, `(.L_x_2030) ;  /* 0x0000048000017945 */ /* 0x000fe80003800000 */
[----:B------:R-:W-:Y:S05]  /*1d680*/  @!P6 BRA `(.L_x_2031) ;  /* 0x000000040018e947 */ /* 0x000fea0003800000 */
[----:B------:R-:W-:Y:S01]  /*1d690*/  IMAD R7, R25, 0x8, R6 ;  /* 0x0000000819077824 */ /* 0x000fe200078e0206 */
[----:B------:R-:W-:-:S04]  /*1d6a0*/  SHF.L.U32 R8, R26, 0x1f, RZ ;  /* 0x0000001f1a087819 */ /* 0x000fc800000006ff */
[----:B------:R-:W0:Y:S02]  /*1d6b0*/  SYNCS.PHASECHK.TRANS64.TRYWAIT P0, [R7+URZ+0x31ca0], R8 ;  /* 0x031ca008070075a7 */ /* 0x000e24000800017f */
[----:B0-----:R-:W-:Y:S05]  /*1d6c0*/  @!P0 BRA `(.L_x_2032) ;  /* 0x0000004800cc8947 */ /* 0x001fea0003800000 */
.L_x_2153:
        /* <DEDUP_REMOVED lines=9> */
.L_x_2033:
        /* <DEDUP_REMOVED lines=27> */
.L_x_2154:
[----:B------:R-:W-:Y:S05]  /*1d910*/  @P0 BRA `(.L_x_2035) ;  /* 0x0000000000140947 */ /* 0x000fea0003800000 */
[----:B------:R-:W-:Y:S01]  /*1d920*/  ISETP.NE.AND P1, PT, R28, RZ, PT ;  /* 0x000000ff1c00720c */ /* 0x000fe20003f25270 */
[----:B0-2---:R-:W-:-:S04]  /*1d930*/  IMAD.MOV.U32 R8, RZ, RZ, 0x6c00 ;  /* 0x00006c00ff087424 */ /* 0x005fc800078e00ff */
[----:B------:R3:W-:Y:S08]  /*1d940*/  SYNCS.ARRIVE.TRANS64 RZ, [R7+URZ+0x31cb0], R8 ;  /* 0x031cb00807ff79a7 */ /* 0x0007f0000800003f */
[----:B------:R-:W-:Y:S05]  /*1d950*/  @!P1 BRA `(.L_x_2035) ;  /* 0x0000000000049947 */ /* 0x000fea0003800000 */
[----:B------:R-:W-:Y:S01]  /*1d960*/  BPT.TRAP 0x1 ;  /* 0x000000040000795c */ /* 0x000fe20000300000 */
.L_x_2035:
        /* <DEDUP_REMOVED lines=24> */
.L_x_2031:
[----:B------:R-:W-:Y:S05]  /*1daf0*/  BSYNC B1 ;  /* 0x0000000000017941 */ /* 0x000fea0003800000 */
.L_x_2030:
[----:B------:R-:W-:-:S05]  /*1db00*/  VIADD R25, R25, 0x1 ;  /* 0x0000000119197836 */ /* 0x000fca0000000000 */
[----:B------:R-:W-:-:S04]  /*1db10*/  ISETP.NE.AND P0, PT, R25, 0x2, PT ;  /* 0x000000021900780c */ /* 0x000fc80003f05270 */
[----:B0-23--:R-:W-:Y:S02]  /*1db20*/  SEL R7, RZ, 0x1, P0 ;  /* 0x00000001ff077807 */ /* 0x00dfe40000000000 */
[----:B------:R-:W-:Y:S02]  /*1db30*/  SEL R25, R25, RZ, P0 ;  /* 0x000000ff19197207 */ /* 0x000fe40000000000 */
[C---:B------:R-:W-:Y:S02]  /*1db40*/  ISETP.GT.AND P0, PT, R3.reuse, R4, PT ;  /* 0x000000040300720c */ /* 0x040fe40003f04270 */
[----:B------:R-:W-:Y:S01]  /*1db50*/  LOP3.LUT R26, R26, R7, RZ, 0x3c, !PT ;  /* 0x000000071a1a7212 */ /* 0x000fe200078e3cff */
[----:B------:R-:W-:-:S04]  /*1db60*/  VIADD R7, R3, 0xffffffff ;  /* 0xffffffff03077836 */ /* 0x000fc80000000000 */
[----:B------:R-:W-:-:S06]  /*1db70*/  IMAD.MOV.U32 R3, RZ, RZ, R7 ;  /* 0x000000ffff037224 */ /* 0x000fcc00078e0007 */
[----:B------:R-:W-:Y:S05]  /*1db80*/  @P0 BRA `(.L_x_2036) ;  /* 0xfffffff800b40947 */ /* 0x000fea000383ffff */
.L_x_2019:
[----:B------:R-:W-:Y:S05]  /*1db90*/  BSYNC B0 ;  /* 0x0000000000007941 */ /* 0x000fea0003800000 */
.L_x_2018:
[----:B------:R-:W2:Y:S01]  /*1dba0*/  LDL R7, [R1] ;  /* 0x0000000001077983 */ /* 0x000ea20000100800 */
        /* <DEDUP_REMOVED lines=21> */
.L_x_2038:
        /* <DEDUP_REMOVED lines=22> */
.L_x_2040:
        /* <DEDUP_REMOVED lines=19> */
.L_x_2042:
        /* <DEDUP_REMOVED lines=16> */
.L_x_2041:
[----:B------:R-:W2:Y:S01]  /*1e090*/  LDL.LU R2, [R1+0x4] ;  /* 0x0000040001027983 */ /* 0x000ea20000300800 */
[----:B------:R-:W-:Y:S01]  /*1e0a0*/  ULDC.64 UR4, c[0x0][0x9f8] ;  /* 0x00027e0000047ab9 */ /* 0x000fe20000000a00 */
[----:B------:R-:W0:Y:S02]  /*1e0b0*/  LDC R0, c[0x0][0x428] ;  /* 0x00010a00ff007b82 */ /* 0x000e240000000800 */
[----:B------:R-:W3:Y:S04]  /*1e0c0*/  LDL.LU R21, [R1+0x8] ;  /* 0x0000080001157983 */ /* 0x000ee80000300800 */
[----:B------:R-:W4:Y:S01]  /*1e0d0*/  LDL.LU R20, [R1+0x10] ;  /* 0x0000100001147983 */ /* 0x000f220000300800 */
[----:B------:R-:W-:Y:S01]  /*1e0e0*/  ISETP.NE.U32.AND P0, PT, RZ, UR4, PT ;  /* 0x00000004ff007c0c */ /* 0x000fe2000bf05070 */
[----:B------:R-:W-:Y:S01]  /*1e0f0*/  IMAD.MOV.U32 R6, RZ, RZ, R29 ;  /* 0x000000ffff067224 */ /* 0x000fe200078e001d */
[----:B------:R-:W-:-:S02]  /*1e100*/  ULDC.64 UR6, c[0x0][0x208] ;  /* 0x0000820000067ab9 */ /* 0x000fc40000000a00 */
        /* <DEDUP_REMOVED lines=21> */
.L_x_2043:
        /* <DEDUP_REMOVED lines=14> */
.L_x_2044:
        /* <DEDUP_REMOVED lines=13> */
.L_x_2045:
        /* <DEDUP_REMOVED lines=18> */
.L_x_2157:
[----:B------:R-:W-:Y:S01]  /*1e530*/  UMOV UR4, 0xffffffff ;  /* 0xffffffff00047882 */ /* 0x000fe20000000000 */
[----:B------:R-:W-:Y:S02]  /*1e540*/  SHF.R.S32.HI R12, RZ, 0x1f, R6 ;  /* 0x0000001fff0c7819 */ /* 0x000fe40000011406 */
[----:B------:R-:W-:Y:S05]  /*1e550*/  BRA.DIV UR4, `(.L_x_2047) ;  /* 0x0000003e04847947 */ /* 0x000fea000b800000 */
[----:B------:R-:W-:-:S13]  /*1e560*/  ELECT P6, URZ, PT ;  /* 0x00000000003f782f */ /* 0x000fda00038c0000 */
.L_x_2160:
        /* <DEDUP_REMOVED lines=23> */
.L_x_2049:
[----:B------:R-:W-:Y:S01]  /*1e6e0*/  IMAD R5, R22, 0x8, R27 ;  /* 0x0000000816057824 */ /* 0x000fe200078e021b */
[----:B------:R-:W-:-:S04]  /*1e6f0*/  SHF.L.U32 R4, R24, 0x1f, RZ ;  /* 0x0000001f18047819 */ /* 0x000fc800000006ff */
[----:B------:R-:W2:Y:S02]  /*1e700*/  SYNCS.PHASECHK.TRANS64.TRYWAIT P0, [R5+URZ+0x31c40], R4 ;  /* 0x031c4004050075a7 */ /* 0x000ea4000800017f */
[----:B--2---:R-:W-:Y:S05]  /*1e710*/  @!P0 BRA `(.L_x_2050) ;  /* 0x0000003c00348947 */ /* 0x004fea0003800000 */
.L_x_2161:
        /* <DEDUP_REMOVED lines=9> */
.L_x_2051:
        /* <DEDUP_REMOVED lines=28> */
.L_x_2048:
        /* <DEDUP_REMOVED lines=44> */
.L_x_2162:
[----:B------:R-:W-:Y:S05]  /*1ec30*/  BSYNC B0 ;  /* 0x0000000000007941 */ /* 0x000fea0003800000 */
.L_x_2052:
[----:B------:R-:W2:Y:S01]  /*1ec40*/  LDL R5, [R1] ;  /* 0x0000000001057983 */ /* 0x000ea20000100800 */
[----:B------:R-:W-:Y:S01]  /*1ec50*/  BSSY B0, `(.L_x_2054) ;  /* 0x0000168000007945 */ /* 0x000fe20003800000 */
[----:B--2---:R-:W-:-:S13]  /*1ec60*/  ISETP.GE.AND P0, PT, R5, 0x2, PT ;  /* 0x000000020500780c */ /* 0x004fda0003f06270 */
[----:B------:R-:W-:Y:S05]  /*1ec70*/  @!P0 BRA `(.L_x_2055) ;  /* 0x0000001400948947 */ /* 0x000fea0003800000 */
[C---:B0-----:R-:W-:Y:S01]  /*1ec80*/  LOP3.LUT R4, R5.reuse, 0x1, RZ, 0xc0, !PT ;  /* 0x0000000105047812 */ /* 0x041fe200078ec0ff */
[----:B------:R-:W-:Y:S01]  /*1ec90*/  VIADD R11, R5, 0xfffffffe ;  /* 0xfffffffe050b7836 */ /* 0x000fe20000000000 */
[----:B------:R-:W-:Y:S02]  /*1eca0*/  BSSY B1, `(.L_x_2056) ;  /* 0x0000079000017945 */ /* 0x000fe40003800000 */
[----:B------:R-:W-:Y:S01]  /*1ecb0*/  ISETP.NE.U32.AND P0, PT, R4, 0x1, PT ;  /* 0x000000010400780c */ /* 0x000fe20003f05070 */
[----:B------:R-:W-:-:S12]  /*1ecc0*/  IMAD.MOV.U32 R9, RZ, RZ, R11 ;  /* 0x000000ffff097224 */ /* 0x000fd800078e000b */
[----:B------:R-:W-:Y:S05]  /*1ecd0*/  @!P0 BRA `(.L_x_2057) ;  /* 0x0000000400d48947 */ /* 0x000fea0003800000 */
        /* <DEDUP_REMOVED lines=31> */
.L_x_2060:
[----:B0-----:R-:W-:Y:S01]  /*1eed0*/  IMAD R3, R10, 0x8, R27 ;  /* 0x000000080a037824 */ /* 0x001fe200078e021b */
[----:B------:R-:W-:-:S04]  /*1eee0*/  SHF.L.U32 R2, R13, 0x1f, RZ ;  /* 0x0000001f0d027819 */ /* 0x000fc800000006ff */
[----:B------:R-:W0:Y:S02]  /*1eef0*/  SYNCS.PHASECHK.TRANS64.TRYWAIT P0, [R3+URZ+0x31c40], R2 ;  /* 0x031c4002030075a7 */ /* 0x000e24000800017f */
[----:B0-----:R-:W-:Y:S05]  /*1ef00*/  @!P0 BRA `(.L_x_2061) ;  /* 0x0000003400608947 */ /* 0x001fea0003800000 */
.L_x_2163:
        /* <DEDUP_REMOVED lines=9> */
.L_x_2062:
        /* <DEDUP_REMOVED lines=31> */
.L_x_2164:
[----:B------:R-:W-:Y:S05]  /*1f190*/  @P1 BRA `(.L_x_2064) ;  /* 0x0000000000181947 */ /* 0x000fea0003800000 */
[----:B------:R-:W-:Y:S01]  /*1f1a0*/  ISETP.NE.AND P0, PT, R28, RZ, PT ;  /* 0x000000ff1c00720c */ /* 0x000fe20003f05270 */
[----:B0-----:R-:W-:Y:S02]  /*1f1b0*/  IMAD R2, R22, 0x8, R27 ;  /* 0x0000000816027824 */ /* 0x001fe400078e021b */
[----:B------:R-:W-:-:S04]  /*1f1c0*/  IMAD.MOV.U32 R3, RZ, RZ, 0x6c00 ;  /* 0x00006c00ff037424 */ /* 0x000fc800078e00ff */
[----:B------:R2:W-:Y:S06]  /*1f1d0*/  SYNCS.ARRIVE.TRANS64 RZ, [R2+URZ+0x31c50], R3 ;  /* 0x031c500302ff79a7 */ /* 0x0005ec000800003f */
[----:B------:R-:W-:Y:S05]  /*1f1e0*/  @!P0 BRA `(.L_x_2064) ;  /* 0x0000000000048947 */ /* 0x000fea0003800000 */
[----:B------:R-:W-:Y:S01]  /*1f1f0*/  BPT.TRAP 0x1 ;  /* 0x000000040000795c */ /* 0x000fe20000300000 */
.L_x_2064:
        /* <DEDUP_REMOVED lines=30> */
.L_x_2059:
[----:B------:R-:W-:Y:S05]  /*1f3e0*/  BSYNC B2 ;  /* 0x0000000000027941 */ /* 0x000fea0003800000 */
.L_x_2058:
[----:B------:R-:W2:Y:S01]  /*1f3f0*/  LDL.LU R2, [R1] ;  /* 0x0000000001027983 */ /* 0x000ea20000300800 */
[----:B------:R-:W-:Y:S02]  /*1f400*/  IMAD.MOV.U32 R22, RZ, RZ, R10 ;  /* 0x000000ffff167224 */ /* 0x000fe400078e000a */
[----:B------:R-:W-:Y:S02]  /*1f410*/  IMAD.MOV.U32 R24, RZ, RZ, R13 ;  /* 0x000000ffff187224 */ /* 0x000fe400078e000d */
[----:B--2---:R-:W-:-:S07]  /*1f420*/  VIADD R9, R2, 0xfffffffd ;  /* 0xfffffffd02097836 */ /* 0x004fce0000000000 */
.L_x_2057:
[----:B------:R-:W-:Y:S05]  /*1f430*/  BSYNC B1 ;  /* 0x0000000000017941 */ /* 0x000fea0003800000 */
.L_x_2056:
[----:B------:R-:W-:-:S13]  /*1f440*/  ISETP.NE.AND P0, PT, R11, RZ, PT ;  /* 0x000000ff0b00720c */ /* 0x000fda0003f05270 */
[----:B------:R-:W-:Y:S05]  /*1f450*/  @!P0 BRA `(.L_x_2055) ;  /* 0x0000000c009c8947 */ /* 0x000fea0003800000 */
[----:B------:R-:W-:-:S07]  /*1f460*/  IMAD.MOV.U32 R4, RZ, RZ, R8 ;  /* 0x000000ffff047224 */ /* 0x000fce00078e0008 */
.L_x_2079:
        /* <DEDUP_REMOVED lines=32> */
.L_x_2067:
[----:B------:R-:W-:Y:S01]  /*1f670*/  IMAD R3, R10, 0x8, R27 ;  /* 0x000000080a037824 */ /* 0x000fe200078e021b */
[----:B------:R-:W-:-:S04]  /*1f680*/  SHF.L.U32 R2, R11, 0x1f, RZ ;  /* 0x0000001f0b027819 */ /* 0x000fc800000006ff */
[----:B------:R-:W2:Y:S02]  /*1f690*/  SYNCS.PHASECHK.TRANS64.TRYWAIT P0, [R3+URZ+0x31c40], R2 ;  /* 0x031c4002030075a7 */ /* 0x000ea4000800017f */
[----:B--2---:R-:W-:Y:S05]  /*1f6a0*/  @!P0 BRA `(.L_x_2068) ;  /* 0x0000002c00a08947 */ /* 0x004fea0003800000 */
.L_x_2165:
        /* <DEDUP_REMOVED lines=9> */
.L_x_2069:
        /* <DEDUP_REMOVED lines=31> */
.L_x_2166:
[----:B------:R-:W-:Y:S05]  /*1f930*/  @P0 BRA `(.L_x_2071) ;  /* 0x0000000000140947 */ /* 0x000fea0003800000 */
[----:B------:R-:W-:Y:S01]  /*1f940*/  ISETP.NE.AND P1, PT, R28, RZ, PT ;  /* 0x000000ff1c00720c */ /* 0x000fe20003f25270 */
[----:B------:R-:W-:-:S04]  /*1f950*/  IMAD.MOV.U32 R2, RZ, RZ, 0x6c00 ;  /* 0x00006c00ff027424 */ /* 0x000fc800078e00ff */
[----:B------:R2:W-:Y:S08]  /*1f960*/  SYNCS.ARRIVE.TRANS64 RZ, [R3+URZ+0x50], R2 ;  /* 0x0000500203ff79a7 */ /* 0x0005f0000800003f */
[----:B------:R-:W-:Y:S05]  /*1f970*/  @!P1 BRA `(.L_x_2071) ;  /* 0x0000000000049947 */ /* 0x000fea0003800000 */
[----:B------:R-:W-:Y:S01]  /*1f980*/  BPT.TRAP 0x1 ;  /* 0x000000040000795c */ /* 0x000fe20000300000 */
.L_x_2071:
        /* <DEDUP_REMOVED lines=30> */
.L_x_2066:
[----:B------:R-:W-:Y:S05]  /*1fb70*/  BSYNC B1 ;  /* 0x0000000000017941 */ /* 0x000fea0003800000 */
.L_x_2065:
        /* <DEDUP_REMOVED lines=31> */
.L_x_2074:
[----:B--2---:R-:W-:Y:S01]  /*1fd70*/  IMAD R2, R22, 0x8, R27 ;  /* 0x0000000816027824 */ /* 0x004fe200078e021b */
[----:B------:R-:W-:-:S04]  /*1fd80*/  SHF.L.U32 R3, R24, 0x1f, RZ ;  /* 0x0000001f18037819 */ /* 0x000fc800000006ff */
[----:B------:R-:W2:Y:S02]  /*1fd90*/  SYNCS.PHASECHK.TRANS64.TRYWAIT P0, [R2+URZ+0x31c40], R3 ;  /* 0x031c4003020075a7 */ /* 0x000ea4000800017f */
[----:B--2---:R-:W-:Y:S05]  /*1fda0*/  @!P0 BRA `(.L_x_2075) ;  /* 0x0000002800088947 */ /* 0x004fea0003800000 */
.L_x_2167:
        /* <DEDUP_REMOVED lines=9> */
.L_x_2076:
        /* <DEDUP_REMOVED lines=33> */
.L_x_2168:
[----:B------:R-:W-:Y:S05]  /*20050*/  @P0 BRA `(.L_x_2078) ;  /* 0x0000000000140947 */ /* 0x000fea0003800000 */
[----:B------:R-:W-:Y:S01]  /*20060*/  ISETP.NE.AND P1, PT, R28, RZ, PT ;  /* 0x000000ff1c00720c */ /* 0x000fe20003f25270 */
[----:B------:R-:W-:-:S04]  /*20070*/  IMAD.MOV.U32 R3, RZ, RZ, 0x6c00 ;  /* 0x00006c00ff037424 */ /* 0x000fc800078e00ff */
[----:B------:R2:W-:Y:S08]  /*20080*/  SYNCS.ARRIVE.TRANS64 RZ, [R2+URZ+0x50], R3 ;  /* 0x0000500302ff79a7 */ /* 0x0005f0000800003f */
[----:B------:R-:W-:Y:S05]  /*20090*/  @!P1 BRA `(.L_x_2078) ;  /* 0x0000000000049947 */ /* 0x000fea0003800000 */
[----:B------:R-:W-:Y:S01]  /*200a0*/  BPT.TRAP 0x1 ;  /* 0x000000040000795c */ /* 0x000fe20000300000 */
.L_x_2078:
        /* <DEDUP_REMOVED lines=29> */
.L_x_2073:
[----:B------:R-:W-:Y:S05]  /*20280*/  BSYNC B1 ;  /* 0x0000000000017941 */ /* 0x000fea0003800000 */
.L_x_2072:
[C---:B------:R-:W-:Y:S01]  /*20290*/  ISETP.GT.AND P0, PT, R9.reuse, 0x1, PT ;  /* 0x000000010900780c */ /* 0x040fe20003f04270 */
[----:B0-2---:R-:W-:-:S04]  /*202a0*/  VIADD R2, R9, 0xfffffffe ;  /* 0xfffffffe09027836 */ /* 0x005fc80000000000 */
[----:B------:R-:W-:-:S08]  /*202b0*/  IMAD.MOV.U32 R9, RZ, RZ, R2 ;  /* 0x000000ffff097224 */ /* 0x000fd000078e0002 */
[----:B------:R-:W-:Y:S05]  /*202c0*/  @P0 BRA `(.L_x_2079) ;  /* 0xfffffff000680947 */ /* 0x000fea000383ffff */
.L_x_2055:
[----:B------:R-:W-:Y:S05]  /*202d0*/  BSYNC B0 ;  /* 0x0000000000007941 */ /* 0x000fea0003800000 */
.L_x_2054:
[----:B------:R-:W-:Y:S01]  /*202e0*/  ISETP.NE.AND P0, PT, R28, RZ, PT ;  /* 0x000000ff1c00720c */ /* 0x000fe20003f05270 */
[----:B------:R-:W-:-:S12]  /*202f0*/  BSSY B0, `(.L_x_2080) ;  /* 0x000000f000007945 */ /* 0x000fd80003800000 */
[----:B------:R-:W-:Y:S05]  /*20300*/  @P0 BRA `(.L_x_2081) ;  /* 0x0000000000340947 */ /* 0x000fea0003800000 */
[----:B------:R-:W2:Y:S01]  /*20310*/  S2R R9, SR_LANEID ;  /* 0x0000000000097919 */ /* 0x000ea20000000000 */
[----:B------:R-:W-:Y:S01]  /*20320*/  VOTEU.ANY UR4, UPT, PT ;  /* 0x0000000000047886 */ /* 0x000fe200038e0100 */
[----:B------:R-:W3:Y:S01]  /*20330*/  LDC.64 R2, c[0x0][0xc38] ;  /* 0x00030e00ff027b82 */ /* 0x000ee20000000a00 */
[----:B0-----:R-:W2:Y:S01]  /*20340*/  FLO.U32 R4, UR4 ;  /* 0x0000000400047d00 */ /* 0x001ea200080e0000 */
[----:B------:R-:W-:-:S07]  /*20350*/  ULDC.64 UR6, c[0x0][0x208] ;  /* 0x0000820000067ab9 */ /* 0x000fce0000000a00 */
[----:B------:R-:W3:Y:S01]  /*20360*/  POPC R5, UR4 ;  /* 0x0000000400057d09 */ /* 0x000ee20008000000 */
[----:B--2---:R-:W-:-:S13]  /*20370*/  ISETP.EQ.U32.AND P0, PT, R4, R9, PT ;  /* 0x000000090400720c */ /* 0x004fda0003f02070 */
[----:B---3--:R-:W2:Y:S01]  /*20380*/  @P0 ATOMG.E.ADD.STRONG.GPU PT, R3, desc[UR6][R2.64], R5 ;  /* 0x00000005020309a8 */ /* 0x008ea200081ee1c6 */
[----:B------:R-:W0:Y:S02]  /*20390*/  S2R R6, SR_LTMASK ;  /* 0x0000000000067919 */ /* 0x000e240000003900 */
[----:B0-----:R-:W-:-:S04]  /*203a0*/  LOP3.LUT R6, R6, UR4, RZ, 0xc0, !PT ;  /* 0x0000000406067c12 */ /* 0x001fc8000f8ec0ff */
[----:B------:R-:W0:Y:S01]  /*203b0*/  POPC R9, R6 ;  /* 0x0000000600097309 */ /* 0x000e220000000000 */
[----:B--2---:R-:W0:Y:S02]  /*203c0*/  SHFL.IDX PT, R4, R3, R4, 0x1f ;  /* 0x00001f0403047589 */ /* 0x004e2400000e0000 */
[----:B0-----:R-:W-:-:S07]  /*203d0*/  IADD3 R16, R4, UR36, R9 ;  /* 0x0000002404107c10 */ /* 0x001fce000fffe009 */
.L_x_2081:
[----:B------:R-:W-:Y:S05]  /*203e0*/  BSYNC B0 ;  /* 0x0000000000007941 */ /* 0x000fea0003800000 */
.L_x_2080:
[----:B------:R-:W-:Y:S04]  /*203f0*/  BSSY B0, `(.L_x_2082) ;  /* 0x000002b000007945 */ /* 0x000fe80003800000 */
[----:B------:R-:W-:Y:S05]  /*20400*/  @!P6 BRA `(.L_x_2083) ;  /* 0x0000000000a4e947 */ /* 0x000fea0003800000 */
[----:B------:R-:W-:Y:S01]  /*20410*/  IMAD R3, R22, 0x8, R27 ;  /* 0x0000000816037824 */ /* 0x000fe200078e021b */
[----:B------:R-:W-:-:S04]  /*20420*/  SHF.L.U32 R2, R24, 0x1f, RZ ;  /* 0x0000001f18027819 */ /* 0x000fc800000006ff */
[----:B------:R-:W2:Y:S02]  /*20430*/  SYNCS.PHASECHK.TRANS64.TRYWAIT P0, [R3+URZ+0x31c60], R2 ;  /* 0x031c6002030075a7 */ /* 0x000ea4000800017f */
[----:B--2---:R-:W-:Y:S05]  /*20440*/  @!P0 BRA `(.L_x_2084) ;  /* 0x0000002000888947 */ /* 0x004fea0003800000 */
.L_x_2169:
        /* <DEDUP_REMOVED lines=9> */
.L_x_2085:
        /* <DEDUP_REMOVED lines=28> */
.L_x_2083:
[----:B------:R-:W-:Y:S05]  /*206a0*/  BSYNC B0 ;  /* 0x0000000000007941 */ /* 0x000fea0003800000 */
.L_x_2082:
[----:B------:R-:W-:-:S05]  /*206b0*/  VIADD R22, R22, 0x1 ;  /* 0x0000000116167836 */ /* 0x000fca0000000000 */
[----:B------:R-:W-:-:S04]  /*206c0*/  ISETP.NE.AND P0, PT, R22, 0x2, PT ;  /* 0x000000021600780c */ /* 0x000fc80003f05270 */
[----:B0-2---:R-:W-:Y:S02]  /*206d0*/  SEL R3, RZ, 0x1, P0 ;  /* 0x00000001ff037807 */ /* 0x005fe40000000000 */
[----:B------:R-:W-:Y:S02]  /*206e0*/  SEL R22, R22, RZ, P0 ;  /* 0x000000ff16167207 */ /* 0x000fe40000000000 */
[----:B------:R-:W-:-:S07]  /*206f0*/  LOP3.LUT R24, R24, R3, RZ, 0x3c, !PT ;  /* 0x0000000318187212 */ /* 0x000fce00078e3cff */
.L_x_2039:
[----:B------:R-:W-:Y:S05]  /*20700*/  BSYNC B6 ;  /* 0x0000000000067941 */ /* 0x000fea0003800000 */
.L_x_2037:
[----:B------:R-:W-:-:S03]  /*20710*/  UMOV UR4, 0xffffffff ;  /* 0xffffffff00047882 */ /* 0x000fc60000000000 */
[----:B------:R-:W-:Y:S05]  /*20720*/  BRA.DIV UR4, `(.L_x_2086) ;  /* 0x0000001e04e47947 */ /* 0x000fea000b800000 */
[----:B------:R0:W2:Y:S04]  /*20730*/  SHFL.IDX PT, R4, R16, RZ, 0x1f ;  /* 0x00001fff10047589 */ /* 0x0000a800000e0000 */
[----:B------:R0:W3:Y:S02]  /*20740*/  SHFL.IDX PT, R5, R16, 0x1, 0x1f ;  /* 0x00201f0010057f89 */ /* 0x0000e400000e0000 */
.L_x_2173:
        /* <DEDUP_REMOVED lines=8> */
[----:B------:R-:W4:Y:S01]  /*207d0*/  LDC.64 R2, c[0x0][0xc58] ;  /* 0x00031600ff027b82 */ /* 0x000f220000000a00 */
[----:B------:R-:W-:Y:S01]  /*207e0*/  ULDC.64 UR4, c[0x0][0x208] ;  /* 0x0000820000047ab9 */ /* 0x000fe20000000a00 */
[----:B----4-:R-:W-:-:S06]  /*207f0*/  IMAD.WIDE R2, R7, 0x4, R2 ;  /* 0x0000000407027825 */ /* 0x010fcc00078e0202 */
[----:B------:R4:W5:Y:S02]  /*20800*/  LDG.E R2, desc[UR4][R2.64] ;  /* 0x0000000402027981 */ /* 0x000964000c1e1900 */
.L_x_2088:
[----:B------:R-:W-:Y:S05]  /*20810*/  BSYNC B0 ;  /* 0x0000000000007941 */ /* 0x000fea0003800000 */
.L_x_2087:
        /* <DEDUP_REMOVED lines=23> */
.L_x_2181:
[----:B------:R-:W-:Y:S02]  /*20990*/  ULDC UR4, c[0x0][0xc10] ;  /* 0x0003040000047ab9 */ /* 0x000fe40000000800 */
[----:B------:R-:W-:-:S04]  /*209a0*/  IMAD.U32 R7, RZ, RZ, UR4 ;  /* 0x00000004ff077e24 */ /* 0x000fc8000f8e00ff */
[----:B----4-:R-:W-:-:S04]  /*209b0*/  IMAD R14, R14, R7, RZ ;  /* 0x000000070e0e7224 */ /* 0x010fc800078e02ff */
[----:B---3--:R-:W-:-:S05]  /*209c0*/  IMAD.IADD R5, R5, 0x1, R14 ;  /* 0x0000000105057824 */ /* 0x008fca00078e020e */
[----:B--2---:R-:W-:-:S13]  /*209d0*/  ISETP.GT.AND P0, PT, R5, R4, PT ;  /* 0x000000040500720c */ /* 0x004fda0003f04270 */
[----:B------:R-:W-:Y:S05]  /*209e0*/  @P0 BRA `(.L_x_2090) ;  /* 0x0000000000b00947 */ /* 0x000fea0003800000 */
[----:B------:R-:W2:Y:S02]  /*209f0*/  LDC R0, c[0x0][0xc14] ;  /* 0x00030500ff007b82 */ /* 0x000ea40000000800 */
.L_x_2095:
        /* <DEDUP_REMOVED lines=9> */
[----:B------:R-:W2:Y:S01]  /*20a90*/  LDC.64 R2, c[0x0][0xc58] ;  /* 0x00031600ff027b82 */ /* 0x000ea20000000a00 */
[----:B------:R-:W-:Y:S01]  /*20aa0*/  ULDC.64 UR4, c[0x0][0x208] ;  /* 0x0000820000047ab9 */ /* 0x000fe20000000a00 */
[----:B--2---:R-:W-:-:S06]  /*20ab0*/  IMAD.WIDE R2, R7, 0x4, R2 ;  /* 0x0000000407027825 */ /* 0x004fcc00078e0202 */
[----:B------:R2:W5:Y:S02]  /*20ac0*/  LDG.E R2, desc[UR4][R2.64] ;  /* 0x0000000402027981 */ /* 0x000564000c1e1900 */
.L_x_2093:
[----:B------:R-:W-:Y:S05]  /*20ad0*/  BSYNC B0 ;  /* 0x0000000000007941 */ /* 0x000fea0003800000 */
.L_x_2092:
        /* <DEDUP_REMOVED lines=23> */
.L_x_2189:
[----:B------:R-:W-:Y:S02]  /*20c50*/  ULDC UR4, c[0x0][0xc10] ;  /* 0x0003040000047ab9 */ /* 0x000fe40000000800 */
[----:B------:R-:W-:-:S04]  /*20c60*/  IMAD.U32 R7, RZ, RZ, UR4 ;  /* 0x00000004ff077e24 */ /* 0x000fc8000f8e00ff */
[----:B--2---:R-:W-:-:S04]  /*20c70*/  IMAD R14, R14, R7, RZ ;  /* 0x000000070e0e7224 */ /* 0x004fc800078e02ff */
[----:B------:R-:W-:-:S05]  /*20c80*/  IMAD.IADD R5, R14, 0x1, R5 ;  /* 0x000000010e057824 */ /* 0x000fca00078e0205 */
[----:B------:R-:W-:-:S13]  /*20c90*/  ISETP.GT.AND P0, PT, R5, R4, PT ;  /* 0x000000040500720c */ /* 0x000fda0003f04270 */
[----:B------:R-:W-:Y:S05]  /*20ca0*/  @!P0 BRA `(.L_x_2095) ;  /* 0xfffffffc00548947 */ /* 0x000fea000383ffff */
.L_x_2090:
        /* <DEDUP_REMOVED lines=8> */
.L_x_2193:
[----:B------:R-:W-:Y:S01]  /*20d30*/  ISETP.NE.AND P0, PT, R3, RZ, PT ;  /* 0x000000ff0300720c */ /* 0x000fe20003f05270 */
[----:B------:R-:W-:-:S12]  /*20d40*/  IMAD.MOV.U32 R14, RZ, RZ, RZ ;  /* 0x000000ffff0e7224 */ /* 0x000fd800078e00ff */
[----:B------:R-:W-:Y:S05]  /*20d50*/  @!P0 BRA `(.L_x_2097) ;  /* 0x0000000000108947 */ /* 0x000fea0003800000 */
[----:B------:R-:W-:Y:S01]  /*20d60*/  UMOV UR4, 0xffffffff ;  /* 0xffffffff00047882 */ /* 0x000fe20000000000 */
[----:B------:R-:W-:Y:S02]  /*20d70*/  VIADD R12, R5, 0xffffffff ;  /* 0xffffffff050c7836 */ /* 0x000fe40000000000 */
[----:B------:R-:W-:Y:S05]  /*20d80*/  BRA.DIV UR4, `(.L_x_2098) ;  /* 0x0000002204807947 */ /* 0x000fea000b800000 */
[----:B------:R4:W0:Y:S02]  /*20d90*/  SHFL.IDX PT, R14, R8, R12, 0x1f ;  /* 0x00001f0c080e7589 */ /* 0x00082400000e0000 */
.L_x_2097:
        /* <DEDUP_REMOVED lines=68> */
.L_x_2091:
[----:B------:R-:W-:Y:S01]  /*211e0*/  UMOV UR4, URZ ;  /* 0x0000003f00047c82 */ /* 0x000fe20008000000 */
[----:B------:R-:W-:Y:S01]  /*211f0*/  UMOV UR5, URZ ;  /* 0x0000003f00057c82 */ /* 0x000fe20008000000 */
[----:B------:R-:W-:Y:S01]  /*21200*/  ULDC UR6, c[0x0][0xc14] ;  /* 0x0003050000067ab9 */ /* 0x000fe20000000800 */
[----:B------:R-:W-:Y:S02]  /*21210*/  IMAD.MOV.U32 R16, RZ, RZ, R4 ;  /* 0x000000ffff107224 */ /* 0x000fe400078e0004 */
[----:B------:R-:W-:Y:S02]  /*21220*/  IMAD.U32 R17, RZ, RZ, UR4 ;  /* 0x00000004ff117e24 */ /* 0x000fe4000f8e00ff */
[----:B------:R-:W-:Y:S02]  /*21230*/  IMAD.U32 R18, RZ, RZ, UR5 ;  /* 0x00000005ff127e24 */ /* 0x000fe4000f8e00ff */
[----:B------:R-:W-:-:S07]  /*21240*/  IMAD.U32 R19, RZ, RZ, UR6 ;  /* 0x00000006ff137e24 */ /* 0x000fce000f8e00ff */
.L_x_2099:
        /* <DEDUP_REMOVED lines=10> */
.L_x_2014:
        /* <DEDUP_REMOVED lines=12> */
.L_x_2196:
[----:B------:R-:W-:Y:S05]  /*213b0*/  BSYNC B0 ;  /* 0x0000000000007941 */ /* 0x000fea0003800000 */
.L_x_2101:
[----:B------:R-:W-:-:S03]  /*213c0*/  UMOV UR4, 0xffffffff ;  /* 0xffffffff00047882 */ /* 0x000fc60000000000 */
[----:B------:R-:W-:Y:S05]  /*213d0*/  BRA.DIV UR4, `(.L_x_2103) ;  /* 0x0000001e04247947 */ /* 0x000fea000b800000 */
[----:B0-----:R-:W0:Y:S02]  /*213e0*/  S2R R0, SR_TID.X ;  /* 0x0000000000007919 */ /* 0x001e240000002100 */
[----:B0-----:R-:W-:-:S04]  /*213f0*/  SHF.R.U32.HI R0, RZ, 0x5, R0 ;  /* 0x00000005ff007819 */ /* 0x001fc80000011600 */
[----:B------:R-:W-:-:S05]  /*21400*/  LOP3.LUT R0, R0, 0x3, RZ, 0xc0, !PT ;  /* 0x0000000300007812 */ /* 0x000fca00078ec0ff */
[----:B------:R0:W2:Y:S02]  /*21410*/  SHFL.IDX PT, R14, R0, RZ, 0x1f ;  /* 0x00001fff000e7589 */ /* 0x0000a400000e0000 */
.L_x_2199:
[----:B--2---:R-:W-:-:S13]  /*21420*/  ISETP.NE.AND P0, PT, R14, RZ, PT ;  /* 0x000000ff0e00720c */ /* 0x004fda0003f05270 */
[----:B------:R-:W-:Y:S05]  /*21430*/  @P0 BRA `(.L_x_1854) ;  /* 0x0000000000880947 */ /* 0x000fea0003800000 */
[----:B------:R-:W-:-:S03]  /*21440*/  UMOV UR4, 0xffffffff ;  /* 0xffffffff00047882 */ /* 0x000fc60000000000 */
[----:B------:R-:W-:Y:S05]  /*21450*/  BRA.DIV UR4, `(.L_x_2104) ;  /* 0x0000001e04387947 */ /* 0x000fea000b800000 */
[----:B------:R-:W-:-:S13]  /*21460*/  ELECT P6, URZ, PT ;  /* 0x00000000003f782f */ /* 0x000fda00038c0000 */
.L_x_2202:
[----:B------:R-:W-:Y:S05]  /*21470*/  @!P6 BRA `(.L_x_1854) ;  /* 0x000000000078e947 */ /* 0x000fea0003800000 */
[----:B------:R-:W-:-:S06]  /*21480*/  ULOP3.LUT UR4, UR60, 0x2, URZ, 0xfc, !UPT ;  /* 0x000000023c047892 */ /* 0x000fcc000f8efc3f */
[----:B0-----:R-:W-:-:S05]  /*21490*/  IMAD.U32 R0, RZ, RZ, UR4 ;  /* 0x00000004ff007e24 */ /* 0x001fca000f8e00ff */
[----:B------:R-:W-:-:S13]  /*214a0*/  ISETP.NE.AND P2, PT, R0, 0x3, PT ;  /* 0x000000030000780c */ /* 0x000fda0003f45270 */
[----:B------:R-:W-:Y:S05]  /*214b0*/  @!P2 BRA `(.L_x_2105) ;  /* 0x000000000004a947 */ /* 0x000fea0003800000 */
[----:B------:R-:W-:Y:S01]  /*214c0*/  BPT.TRAP 0x1 ;  /* 0x000000040000795c */ /* 0x000fe20000300000 */
.L_x_2105:
        /* <DEDUP_REMOVED lines=12> */
.L_x_2203:
[----:B------:R-:W2:Y:S02]  /*21590*/  SYNCS.PHASECHK.TRANS64.TRYWAIT P0, [R3+URZ], R0 ;  /* 0x00000000030075a7 */ /* 0x000ea4000800017f */
[----:B--2---:R-:W-:Y:S05]  /*215a0*/  @!P0 BRA `(.L_x_2107) ;  /* 0x0000001c00188947 */ /* 0x004fea0003800000 */
.L_x_2204:
[----:B------:R-:W-:Y:S05]  /*215b0*/  @!P2 BRA `(.L_x_2108) ;  /* 0x000000000004a947 */ /* 0x000fea0003800000 */
[----:B------:R-:W-:Y:S01]  /*215c0*/  BPT.TRAP 0x1 ;  /* 0x000000040000795c */ /* 0x000fe20000300000 */
.L_x_2108:
[----:B--2---:R-:W-:-:S04]  /*215d0*/  VIADD R3, R9, 0x31c60 ;  /* 0x00031c6009037836 */ /* 0x004fc80000000000 */
[----:B------:R-:W-:-:S04]  /*215e0*/  IMAD R5, R22, 0x8, R3 ;  /* 0x0000000816057824 */ /* 0x000fc800078e0203 */
[----:B------:R-:W2:Y:S02]  /*215f0*/  SYNCS.PHASECHK.TRANS64.TRYWAIT P0, [R5+URZ], R2 ;  /* 0x00000002050075a7 */ /* 0x000ea4000800017f */
[----:B--2---:R-:W-:Y:S05]  /*21600*/  @!P0 BRA `(.L_x_2109) ;  /* 0x0000001c00148947 */ /* 0x004fea0003800000 */
.L_x_2205:
[----:B------:R-:W-:-:S07]  /*21610*/  IMAD R3, R4, 0x8, R3 ;  /* 0x0000000804037824 */ /* 0x000fce00078e0203 */
.L_x_2110:
[----:B---3--:R3:W4:Y:S02]  /*21620*/  SYNCS.PHASECHK.TRANS64.TRYWAIT P0, [R3+URZ], R0 ;  /* 0x00000000030075a7 */ /* 0x008724000800017f */
[----:B----4-:R-:W-:Y:S05]  /*21630*/  @!P0 NANOSLEEP.SYNCS 0x989680 ;  /* 0x009896800000895d */ /* 0x010fea0003900000 */
[----:B------:R-:W4:Y:S02]  /*21640*/  @!P0 SYNCS.PHASECHK.TRANS64 P0, [R3+URZ], R0 ;  /* 0x00000000030085a7 */ /* 0x000f24000800007f */
[----:B----4-:R-:W-:Y:S05]  /*21650*/  @!P0 BRA `(.L_x_2110) ;  /* 0xfffffffc00f08947 */ /* 0x010fea000383ffff */
.L_x_1854:
[----:B------:R-:W-:Y:S05]  /*21660*/  BSYNC B7 ;  /* 0x0000000000077941 */ /* 0x000fea0003800000 */
.L_x_1851:
[----:B------:R-:W-:Y:S05]  /*21670*/  EXIT ;  /* 0x000000000000794d */ /* 0x000fea0003800000 */
.L_x_1870:
[----:B0-----:R0:W1:Y:S02]  /*21680*/  SYNCS.PHASECHK.TRANS64.TRYWAIT P5, [R15+URZ+0x31c90], R86 ;  /* 0x031c90560f0075a7 */ /* 0x00106400080a017f */
[----:B-1----:R-:W-:Y:S05]  /*21690*/  @!P5 NANOSLEEP.SYNCS 0x989680 ;  /* 0x009896800000d95d */ /* 0x002fea0003900000 */
[----:B------:R-:W1:Y:S02]  /*216a0*/  @!P5 SYNCS.PHASECHK.TRANS64 P5, [R15+URZ+0x31c90], R86 ;  /* 0x031c90560f00d5a7 */ /* 0x000e6400080a007f */
[----:B-1----:R-:W-:Y:S05]  /*216b0*/  @!P5 BRA `(.L_x_1870) ;  /* 0xfffffffc00f0d947 */ /* 0x002fea000383ffff */
[----:B------:R-:W-:Y:S05]  /*216c0*/  BRA `(.L_x_2111) ;  /* 0xfffffe1800987947 */ /* 0x000fea000383ffff */
.L_x_1898:
[----:B0-----:R0:W1:Y:S02]  /*216d0*/  SYNCS.PHASECHK.TRANS64.TRYWAIT P5, [R15+URZ+0x31c90], R86 ;  /* 0x031c90560f0075a7 */ /* 0x00106400080a017f */
[----:B-1----:R-:W-:Y:S05]  /*216e0*/  @!P5 NANOSLEEP.SYNCS 0x989680 ;  /* 0x009896800000d95d */ /* 0x002fea0003900000 */
[----:B------:R-:W1:Y:S02]  /*216f0*/  @!P5 SYNCS.PHASECHK.TRANS64 P5, [R15+URZ+0x31c90], R86 ;  /* 0x031c90560f00d5a7 */ /* 0x000e6400080a007f */
[----:B-1----:R-:W-:Y:S05]  /*21700*/  @!P5 BRA `(.L_x_1898) ;  /* 0xfffffffc00f0d947 */ /* 0x002fea000383ffff */
[----:B------:R-:W-:Y:S05]  /*21710*/  BRA `(.L_x_2112) ;  /* 0xfffffe3400947947 */ /* 0x000fea000383ffff */
.L_x_1911:
[----:B0-----:R0:W1:Y:S02]  /*21720*/  SYNCS.PHASECHK.TRANS64.TRYWAIT P4, [R15+URZ+0x31c90], R86 ;  /* 0x031c90560f0075a7 */ /* 0x001064000808017f */
[----:B-1----:R-:W-:Y:S05]  /*21730*/  @!P4 NANOSLEEP.SYNCS 0x989680 ;  /* 0x009896800000c95d */ /* 0x002fea0003900000 */
[----:B------:R-:W1:Y:S02]  /*21740*/  @!P4 SYNCS.PHASECHK.TRANS64 P4, [R15+URZ+0x31c90], R86 ;  /* 0x031c90560f00c5a7 */ /* 0x000e64000808007f */
[----:B-1----:R-:W-:Y:S05]  /*21750*/  @!P4 BRA `(.L_x_1911) ;  /* 0xfffffffc00f0c947 */ /* 0x002fea000383ffff */
[----:B------:R-:W-:Y:S05]  /*21760*/  BRA `(.L_x_2113) ;  /* 0xfffffe5000347947 */ /* 0x000fea000383ffff */
.L_x_1915:
[----:B--2---:R2:W3:Y:S02]  /*21770*/  SYNCS.PHASECHK.TRANS64.TRYWAIT P3, [R15+URZ+0x31cb0], R86 ;  /* 0x031cb0560f0075a7 */ /* 0x0044e4000806017f */
[----:B---3--:R-:W-:Y:S05]  /*21780*/  @!P3 NANOSLEEP.SYNCS 0x989680 ;  /* 0x009896800000b95d */ /* 0x008fea0003900000 */
[----:B------:R-:W3:Y:S02]  /*21790*/  @!P3 SYNCS.PHASECHK.TRANS64 P3, [R15+URZ+0x31cb0], R86 ;  /* 0x031cb0560f00b5a7 */ /* 0x000ee4000806007f */
[----:B---3--:R-:W-:Y:S05]  /*217a0*/  @!P3 BRA `(.L_x_1915) ;  /* 0xfffffffc00f0b947 */ /* 0x008fea000383ffff */
[----:B------:R-:W-:Y:S05]  /*217b0*/  BRA `(.L_x_2114) ;  /* 0xfffffe5000d07947 */ /* 0x000fea000383ffff */
.L_x_1921:
[----:B------:R-:W-:Y:S01]  /*217c0*/  BSSY B0, `(.L_x_2115) ;  /* 0x0000007000007945 */ /* 0x000fe20003800000 */
[----:B------:R-:W-:Y:S02]  /*217d0*/  IMAD.MOV.U32 R12, RZ, RZ, RZ ;  /* 0x000000ffff0c7224 */ /* 0x000fe400078e00ff */
[----:B------:R-:W-:Y:S02]  /*217e0*/  IMAD.MOV.U32 R11, RZ, RZ, 0x1f ;  /* 0x0000001fff0b7424 */ /* 0x000fe400078e00ff */
[----:B------:R-:W-:-:S07]  /*217f0*/  IMAD.MOV.U32 R15, RZ, RZ, -0x1 ;  /* 0xffffffffff0f7424 */ /* 0x000fce00078e00ff */
[----:B-----5:R-:W-:Y:S05]  /*21800*/  WARPSYNC.COLLECTIVE R15, `(.L_x_2116) ;  /* 0x000000000f087348 */ /* 0x020fea0003c00000 */
[----:B------:R0:W1:Y:S02]  /*21810*/  SHFL.IDX P6, R14, R13, R12, R11 ;  /* 0x0000000c0d0e7389 */ /* 0x00006400000c000b */
[----:B01---5:R-:W-:Y:S01]  /*21820*/  ENDCOLLECTIVE ;  /* 0x000000000000791b */ /* 0x023fe20003800000 */
.L_x_2116:
[----:B------:R-:W-:Y:S05]  /*21830*/  BSYNC B0 ;  /* 0x0000000000007941 */ /* 0x000fea0003800000 */
.L_x_2115:
[----:B------:R0:W-:Y:S01]  /*21840*/  STL [R1+0x34], R14 ;  /* 0x0000340e01007387 */ /* 0x0001e20000100800 */
[----:B------:R-:W-:Y:S05]  /*21850*/  BRA `(.L_x_2117) ;  /* 0xfffffe58004c7947 */ /* 0x000fea000383ffff */
.L_x_1934:
[----:B------:R-:W-:Y:S01]  /*21860*/  BSSY B1, `(.L_x_2118) ;  /* 0x0000007000017945 */ /* 0x000fe20003800000 */
[----:B------:R-:W-:Y:S02]  /*21870*/  IMAD.MOV.U32 R12, RZ, RZ, RZ ;  /* 0x000000ffff0c7224 */ /* 0x000fe400078e00ff */
[----:B------:R-:W-:Y:S02]  /*21880*/  IMAD.MOV.U32 R11, RZ, RZ, 0x1e1f ;  /* 0x00001e1fff0b7424 */ /* 0x000fe400078e00ff */
[----:B------:R-:W-:-:S07]  /*21890*/  IMAD.MOV.U32 R15, RZ, RZ, -0x1 ;  /* 0xffffffffff0f7424 */ /* 0x000fce00078e00ff */
[----:B------:R-:W-:Y:S05]  /*218a0*/  WARPSYNC.COLLECTIVE R15, `(.L_x_2119) ;  /* 0x000000000f087348 */ /* 0x000fea0003c00000 */
[----:B------:R0:W1:Y:S02]  /*218b0*/  SHFL.IDX P6, R14, R13, R12, R11 ;  /* 0x0000000c0d0e7389 */ /* 0x00006400000c000b */
[----:B01----:R-:W-:Y:S01]  /*218c0*/  ENDCOLLECTIVE ;  /* 0x000000000000791b */ /* 0x003fe20003800000 */
.L_x_2119:
[----:B------:R-:W-:Y:S05]  /*218d0*/  BSYNC B1 ;  /* 0x0000000000017941 */ /* 0x000fea0003800000 */
.L_x_2118:
[----:B------:R-:W-:Y:S05]  /*218e0*/  BRA `(.L_x_2120) ;  /* 0xfffffe64009c7947 */ /* 0x000fea000383ffff */
.L_x_1935:
        /* <DEDUP_REMOVED lines=8> */
.L_x_2122:
[----:B------:R-:W-:Y:S05]  /*21970*/  BSYNC B1 ;  /* 0x0000000000017941 */ /* 0x000fea0003800000 */
.L_x_2121:
[----:B------:R-:W-:Y:S05]  /*21980*/  BRA `(.L_x_2123) ;  /* 0xfffffe6400807947 */ /* 0x000fea000383ffff */
.L_x_1936:
        /* <DEDUP_REMOVED lines=8> */
.L_x_2125:
[----:B------:R-:W-:Y:S05]  /*21a10*/  BSYNC B1 ;  /* 0x0000000000017941 */ /* 0x000fea0003800000 */
.L_x_2124:
[----:B------:R-:W-:Y:S05]  /*21a20*/  BRA `(.L_x_2126) ;  /* 0xfffffe6400647947 */ /* 0x000fea000383ffff */
.L_x_1937:
        /* <DEDUP_REMOVED lines=8> */
.L_x_2128:
[----:B------:R-:W-:Y:S05]  /*21ab0*/  BSYNC B1 ;  /* 0x0000000000017941 */ /* 0x000fea0003800000 */
.L_x_2127:
[----:B------:R-:W-:Y:S05]  /*21ac0*/  BRA `(.L_x_2129) ;  /* 0xfffffe6400487947 */ /* 0x000fea000383ffff */
.L_x_1939:
[----:B0-----:R0:W1:Y:S02]  /*21ad0*/  SYNCS.PHASECHK.TRANS64.TRYWAIT P1, [R22+URZ+0x31c00], R3 ;  /* 0x031c0003160075a7 */ /* 0x001064000802017f */
[----:B-1----:R-:W-:Y:S05]  /*21ae0*/  @!P1 NANOSLEEP.SYNCS 0x989680 ;  /* 0x009896800000995d */ /* 0x002fea0003900000 */
[----:B------:R-:W1:Y:S02]  /*21af0*/  @!P1 SYNCS.PHASECHK.TRANS64 P1, [R22+URZ+0x31c00], R3 ;  /* 0x031c0003160095a7 */ /* 0x000e64000802007f */
[----:B-1----:R-:W-:Y:S05]  /*21b00*/  @!P1 BRA `(.L_x_1939) ;  /* 0xfffffffc00f09947 */ /* 0x002fea000383ffff */
[----:B------:R-:W-:Y:S05]  /*21b10*/  BRA `(.L_x_2130) ;  /* 0xfffffe6400c47947 */ /* 0x000fea000383ffff */
.L_x_1953:
[----:B------:R-:W-:Y:S01]  /*21b20*/  BSSY B1, `(.L_x_2131) ;  /* 0x0000007000017945 */ /* 0x000fe20003800000 */
[----:B------:R-:W-:Y:S02]  /*21b30*/  IMAD.MOV.U32 R12, RZ, RZ, RZ ;  /* 0x000000ffff0c7224 */ /* 0x000fe400078e00ff */
[----:B------:R-:W-:Y:S02]  /*21b40*/  IMAD.MOV.U32 R11, RZ, RZ, 0x1e1f ;  /* 0x00001e1fff0b7424 */ /* 0x000fe400078e00ff */
[----:B------:R-:W-:-:S07]  /*21b50*/  IMAD.MOV.U32 R15, RZ, RZ, -0x1 ;  /* 0xffffffffff0f7424 */ /* 0x000fce00078e00ff */
[----:B------:R-:W-:Y:S05]  /*21b60*/  WARPSYNC.COLLECTIVE R15, `(.L_x_2132) ;  /* 0x000000000f087348 */ /* 0x000fea0003c00000 */
[----:B------:R0:W1:Y:S02]  /*21b70*/  SHFL.IDX P6, R14, R13, R12, R11 ;  /* 0x0000000c0d0e7389 */ /* 0x00006400000c000b */
[----:B01----:R-:W-:Y:S01]  /*21b80*/  ENDCOLLECTIVE ;  /* 0x000000000000791b */ /* 0x003fe20003800000 */
.L_x_2132:
[----:B------:R-:W-:Y:S05]  /*21b90*/  BSYNC B1 ;  /* 0x0000000000017941 */ /* 0x000fea0003800000 */
.L_x_2131:
[----:B------:R-:W-:Y:S05]  /*21ba0*/  BRA `(.L_x_2133) ;  /* 0xfffffe8000387947 */ /* 0x000fea000383ffff */
.L_x_1954:
        /* <DEDUP_REMOVED lines=8> */
.L_x_2135:
[----:B------:R-:W-:Y:S05]  /*21c30*/  BSYNC B1 ;  /* 0x0000000000017941 */ /* 0x000fea0003800000 */
.L_x_2134:
[----:B------:R-:W-:Y:S05]  /*21c40*/  BRA `(.L_x_2136) ;  /* 0xfffffe80001c7947 */ /* 0x000fea000383ffff */
.L_x_1955:
        /* <DEDUP_REMOVED lines=8> */
.L_x_2138:
[----:B------:R-:W-:Y:S05]  /*21cd0*/  BSYNC B1 ;  /* 0x0000000000017941 */ /* 0x000fea0003800000 */
.L_x_2137:
[----:B------:R-:W-:Y:S05]  /*21ce0*/  BRA `(.L_x_2139) ;  /* 0xfffffe8000007947 */ /* 0x000fea000383ffff */
.L_x_1956:
        /* <DEDUP_REMOVED lines=8> */
.L_x_2141:
[----:B------:R-:W-:Y:S05]  /*21d70*/  BSYNC B1 ;  /* 0x0000000000017941 */ /* 0x000fea0003800000 */
.L_x_2140:
[----:B------:R-:W-:Y:S05]  /*21d80*/  BRA `(.L_x_2142) ;  /* 0xfffffe7c00e47947 */ /* 0x000fea000383ffff */
.L_x_1958:
[----:B0-----:R0:W1:Y:S02]  /*21d90*/  SYNCS.PHASECHK.TRANS64.TRYWAIT P1, [R22+URZ+0x31c00], R3 ;  /* 0x031c0003160075a7 */ /* 0x001064000802017f */
[----:B-1----:R-:W-:Y:S05]  /*21da0*/  @!P1 NANOSLEEP.SYNCS 0x989680 ;  /* 0x009896800000995d */ /* 0x002fea0003900000 */
[----:B------:R-:W1:Y:S02]  /*21db0*/  @!P1 SYNCS.PHASECHK.TRANS64 P1, [R22+URZ+0x31c00], R3 ;  /* 0x031c0003160095a7 */ /* 0x000e64000802007f */
[----:B-1----:R-:W-:Y:S05]  /*21dc0*/  @!P1 BRA `(.L_x_1958) ;  /* 0xfffffffc00f09947 */ /* 0x002fea000383ffff */
[----:B------:R-:W-:Y:S05]  /*21dd0*/  BRA `(.L_x_2143) ;  /* 0xfffffe8000647947 */ /* 0x000fea000383ffff */
.L_x_1966:
[----:B--2---:R2:W3:Y:S02]  /*21de0*/  SYNCS.PHASECHK.TRANS64.TRYWAIT P1, [R21+URZ+0x31c30], R4 ;  /* 0x031c3004150075a7 */ /* 0x0044e4000802017f */
[----:B---3--:R-:W-:Y:S05]  /*21df0*/  @!P1 NANOSLEEP.SYNCS 0x989680 ;  /* 0x009896800000995d */ /* 0x008fea0003900000 */
[----:B------:R-:W3:Y:S02]  /*21e00*/  @!P1 SYNCS.PHASECHK.TRANS64 P1, [R21+URZ+0x31c30], R4 ;  /* 0x031c3004150095a7 */ /* 0x000ee4000802007f */
[----:B---3--:R-:W-:Y:S05]  /*21e10*/  @!P1 BRA `(.L_x_1966) ;  /* 0xfffffffc00f09947 */ /* 0x008fea000383ffff */
[----:B------:R-:W-:Y:S05]  /*21e20*/  BRA `(.L_x_1965) ;  /* 0xfffffe9800547947 */ /* 0x000fea000383ffff */
.L_x_1972:
[----:B-1----:R1:W2:Y:S02]  /*21e30*/  SYNCS.PHASECHK.TRANS64.TRYWAIT P3, [R0+URZ+0x31c30], R17 ;  /* 0x031c3011000075a7 */ /* 0x0022a4000806017f */
[----:B--2---:R-:W-:Y:S05]  /*21e40*/  @!P3 NANOSLEEP.SYNCS 0x989680 ;  /* 0x009896800000b95d */ /* 0x004fea0003900000 */
[----:B------:R-:W2:Y:S02]  /*21e50*/  @!P3 SYNCS.PHASECHK.TRANS64 P3, [R0+URZ+0x31c30], R17 ;  /* 0x031c30110000b5a7 */ /* 0x000ea4000806007f */
[----:B--2---:R-:W-:Y:S05]  /*21e60*/  @!P3 BRA `(.L_x_1972) ;  /* 0xfffffffc00f0b947 */ /* 0x004fea000383ffff */
[----:B------:R-:W-:Y:S05]  /*21e70*/  BRA `(.L_x_1971) ;  /* 0xfffffedc00c07947 */ /* 0x000fea000383ffff */
.L_x_1977:
[----:B-1----:R1:W2:Y:S02]  /*21e80*/  SYNCS.PHASECHK.TRANS64.TRYWAIT P2, [R14+URZ+0x31c50], R0 ;  /* 0x031c50000e0075a7 */ /* 0x0022a4000804017f */
[----:B--2---:R-:W-:Y:S05]  /*21e90*/  @!P2 NANOSLEEP.SYNCS 0x989680 ;  /* 0x009896800000a95d */ /* 0x004fea0003900000 */
[----:B------:R-:W2:Y:S02]  /*21ea0*/  @!P2 SYNCS.PHASECHK.TRANS64 P2, [R14+URZ+0x31c50], R0 ;  /* 0x031c50000e00a5a7 */ /* 0x000ea4000804007f */
[----:B--2---:R-:W-:Y:S05]  /*21eb0*/  @!P2 BRA `(.L_x_1977) ;  /* 0xfffffffc00f0a947 */ /* 0x004fea000383ffff */
[----:B------:R-:W-:Y:S05]  /*21ec0*/  BRA `(.L_x_1976) ;  /* 0xffffff0000c47947 */ /* 0x000fea000383ffff */
.L_x_1984:
[----:B---3--:R3:W4:Y:S02]  /*21ed0*/  SYNCS.PHASECHK.TRANS64.TRYWAIT P3, [R0+URZ+0x31c30], R17 ;  /* 0x031c3011000075a7 */ /* 0x008724000806017f */
[----:B----4-:R-:W-:Y:S05]  /*21ee0*/  @!P3 NANOSLEEP.SYNCS 0x989680 ;  /* 0x009896800000b95d */ /* 0x010fea0003900000 */
[----:B------:R-:W4:Y:S02]  /*21ef0*/  @!P3 SYNCS.PHASECHK.TRANS64 P3, [R0+URZ+0x31c30], R17 ;  /* 0x031c30110000b5a7 */ /* 0x000f24000806007f */
[----:B----4-:R-:W-:Y:S05]  /*21f00*/  @!P3 BRA `(.L_x_1984) ;  /* 0xfffffffc00f0b947 */ /* 0x010fea000383ffff */
[----:B------:R-:W-:Y:S05]  /*21f10*/  BRA `(.L_x_1983) ;  /* 0xffffff3000347947 */ /* 0x000fea000383ffff */
.L_x_1989:
[----:B-1----:R1:W2:Y:S02]  /*21f20*/  SYNCS.PHASECHK.TRANS64.TRYWAIT P2, [R14+URZ+0x31c50], R0 ;  /* 0x031c50000e0075a7 */ /* 0x0022a4000804017f */
[----:B--2---:R-:W-:Y:S05]  /*21f30*/  @!P2 NANOSLEEP.SYNCS 0x989680 ;  /* 0x009896800000a95d */ /* 0x004fea0003900000 */
[----:B------:R-:W2:Y:S02]  /*21f40*/  @!P2 SYNCS.PHASECHK.TRANS64 P2, [R14+URZ+0x31c50], R0 ;  /* 0x031c50000e00a5a7 */ /* 0x000ea4000804007f */
[----:B--2---:R-:W-:Y:S05]  /*21f50*/  @!P2 BRA `(.L_x_1989) ;  /* 0xfffffffc00f0a947 */ /* 0x004fea000383ffff */
[----:B------:R-:W-:Y:S05]  /*21f60*/  BRA `(.L_x_1988) ;  /* 0xffffff5400407947 */ /* 0x000fea000383ffff */
.L_x_1994:
[----:B-1----:R1:W2:Y:S02]  /*21f70*/  SYNCS.PHASECHK.TRANS64.TRYWAIT P0, [R9+URZ+0x31c50], R4 ;  /* 0x031c5004090075a7 */ /* 0x0022a4000800017f */
[----:B--2---:R-:W-:Y:S05]  /*21f80*/  @!P0 NANOSLEEP.SYNCS 0x989680 ;  /* 0x009896800000895d */ /* 0x004fea0003900000 */
[----:B------:R-:W2:Y:S02]  /*21f90*/  @!P0 SYNCS.PHASECHK.TRANS64 P0, [R9+URZ+0x31c50], R4 ;  /* 0x031c5004090085a7 */ /* 0x000ea4000800007f */
[----:B--2---:R-:W-:Y:S05]  /*21fa0*/  @!P0 BRA `(.L_x_1994) ;  /* 0xfffffffc00f08947 */ /* 0x004fea000383ffff */
[----:B------:R-:W-:Y:S05]  /*21fb0*/  BRA `(.L_x_1993) ;  /* 0xffffff7400c87947 */ /* 0x000fea000383ffff */
.L_x_2020:
        /* <DEDUP_REMOVED lines=11> */
.L_x_2145:
[----:B------:R-:W-:Y:S05]  /*22070*/  BSYNC B1 ;  /* 0x0000000000017941 */ /* 0x000fea0003800000 */
.L_x_2144:
[----:B------:R-:W-:Y:S05]  /*22080*/  BRA `(.L_x_2146) ;  /* 0xffffffac00e87947 */ /* 0x000fea000383ffff */
.L_x_2021:
[----:B------:R-:W-:Y:S01]  /*22090*/  BSSY B1, `(.L_x_2147) ;  /* 0x0000006000017945 */ /* 0x000fe20003800000 */
[----:B------:R-:W-:-:S07]  /*220a0*/  IMAD.MOV.U32 R15, RZ, RZ, -0x1 ;  /* 0xffffffffff0f7424 */ /* 0x000fce00078e00ff */
[----:B-1----:R-:W-:Y:S05]  /*220b0*/  WARPSYNC.COLLECTIVE R15, `(.L_x_2148) ;  /* 0x000000000f0c7348 */ /* 0x002fea0003c00000 */
[----:B------:R-:W-:Y:S02]  /*220c0*/  ELECT P6, UR62, PT ;  /* 0x00000000003e782f */ /* 0x000fe400038c0000 */
[----:B------:R-:W-:Y:S01]  /*220d0*/  MOV R14, UR62 ;  /* 0x0000003e000e7c02 */ /* 0x000fe20008000f00 */
[----:B-1----:R-:W-:Y:S10]  /*220e0*/  ENDCOLLECTIVE ;  /* 0x000000000000791b */ /* 0x002ff40003800000 */
.L_x_2148:
[----:B------:R-:W-:Y:S05]  /*220f0*/  BSYNC B1 ;  /* 0x0000000000017941 */ /* 0x000fea0003800000 */
.L_x_2147:
[----:B------:R-:W-:Y:S05]  /*22100*/  BRA `(.L_x_2149) ;  /* 0xffffffac00d47947 */ /* 0x000fea000383ffff */
.L_x_2023:
[----:B0-----:R0:W2:Y:S02]  /*22110*/  SYNCS.PHASECHK.TRANS64.TRYWAIT P0, [R6+URZ+0x31c20], R7 ;  /* 0x031c2007060075a7 */ /* 0x0010a4000800017f */
[----:B--2---:R-:W-:Y:S05]  /*22120*/  @!P0 NANOSLEEP.SYNCS 0x989680 ;  /* 0x009896800000895d */ /* 0x004fea0003900000 */
[----:B------:R-:W2:Y:S02]  /*22130*/  @!P0 SYNCS.PHASECHK.TRANS64 P0, [R6+URZ+0x31c20], R7 ;  /* 0x031c2007060085a7 */ /* 0x000ea4000800007f */
[----:B--2---:R-:W-:Y:S05]  /*22140*/  @!P0 BRA `(.L_x_2023) ;  /* 0xfffffffc00f08947 */ /* 0x004fea000383ffff */
[----:B------:R-:W-:Y:S05]  /*22150*/  BRA `(.L_x_2150) ;  /* 0xffffffac00f07947 */ /* 0x000fea000383ffff */
.L_x_2026:
[----:B0-----:R0:W2:Y:S02]  /*22160*/  SYNCS.PHASECHK.TRANS64.TRYWAIT P0, [R8+URZ+0x31ca0], R7 ;  /* 0x031ca007080075a7 */ /* 0x0010a4000800017f */
[----:B--2---:R-:W-:Y:S05]  /*22170*/  @!P0 NANOSLEEP.SYNCS 0x989680 ;  /* 0x009896800000895d */ /* 0x004fea0003900000 */
[----:B------:R-:W2:Y:S02]  /*22180*/  @!P0 SYNCS.PHASECHK.TRANS64 P0, [R8+URZ+0x31ca0], R7 ;  /* 0x031ca007080085a7 */ /* 0x000ea4000800007f */
[----:B--2---:R-:W-:Y:S05]  /*22190*/  @!P0 BRA `(.L_x_2026) ;  /* 0xfffffffc00f08947 */ /* 0x004fea000383ffff */
[----:B------:R-:W-:Y:S05]  /*221a0*/  BRA `(.L_x_2151) ;  /* 0xffffffac00f87947 */ /* 0x000fea000383ffff */
.L_x_2028:
[----:B--2---:R2:W3:Y:S02]  /*221b0*/  SYNCS.PHASECHK.TRANS64.TRYWAIT P0, [R8+URZ+0x31cc0], R7 ;  /* 0x031cc007080075a7 */ /* 0x0044e4000800017f */
[----:B---3--:R-:W-:Y:S05]  /*221c0*/  @!P0 NANOSLEEP.SYNCS 0x989680 ;  /* 0x009896800000895d */ /* 0x008fea0003900000 */
[----:B------:R-:W3:Y:S02]  /*221d0*/  @!P0 SYNCS.PHASECHK.TRANS64 P0, [R8+URZ+0x31cc0], R7 ;  /* 0x031cc007080085a7 */ /* 0x000ee4000800007f */
[----:B---3--:R-:W-:Y:S05]  /*221e0*/  @!P0 BRA `(.L_x_2028) ;  /* 0xfffffffc00f08947 */ /* 0x008fea000383ffff */
[----:B------:R-:W-:Y:S05]  /*221f0*/  BRA `(.L_x_2152) ;  /* 0xffffffb000787947 */ /* 0x000fea000383ffff */
.L_x_2032:
[----:B0-----:R0:W2:Y:S02]  /*22200*/  SYNCS.PHASECHK.TRANS64.TRYWAIT P0, [R7+URZ+0x31ca0], R8 ;  /* 0x031ca008070075a7 */ /* 0x0010a4000800017f */
[----:B--2---:R-:W-:Y:S05]  /*22210*/  @!P0 NANOSLEEP.SYNCS 0x989680 ;  /* 0x009896800000895d */ /* 0x004fea0003900000 */
[----:B------:R-:W2:Y:S02]  /*22220*/  @!P0 SYNCS.PHASECHK.TRANS64 P0, [R7+URZ+0x31ca0], R8 ;  /* 0x031ca008070085a7 */ /* 0x000ea4000800007f */
[----:B--2---:R-:W-:Y:S05]  /*22230*/  @!P0 BRA `(.L_x_2032) ;  /* 0xfffffffc00f08947 */ /* 0x004fea000383ffff */
[----:B------:R-:W-:Y:S05]  /*22240*/  BRA `(.L_x_2153) ;  /* 0xffffffb400207947 */ /* 0x000fea000383ffff */
.L_x_2034:
[----:B--2---:R2:W3:Y:S02]  /*22250*/  SYNCS.PHASECHK.TRANS64.TRYWAIT P1, [R7+URZ+0x31cc0], R8 ;  /* 0x031cc008070075a7 */ /* 0x0044e4000802017f */
[----:B---3--:R-:W-:Y:S05]  /*22260*/  @!P1 NANOSLEEP.SYNCS 0x989680 ;  /* 0x009896800000995d */ /* 0x008fea0003900000 */
[----:B------:R-:W3:Y:S02]  /*22270*/  @!P1 SYNCS.PHASECHK.TRANS64 P1, [R7+URZ+0x31cc0], R8 ;  /* 0x031cc008070095a7 */ /* 0x000ee4000802007f */
[----:B---3--:R-:W-:Y:S05]  /*22280*/  @!P1 BRA `(.L_x_2034) ;  /* 0xfffffffc00f09947 */ /* 0x008fea000383ffff */
[----:B------:R-:W-:Y:S05]  /*22290*/  BRA `(.L_x_2154) ;  /* 0xffffffb4009c7947 */ /* 0x000fea000383ffff */
.L_x_2046:
        /* <DEDUP_REMOVED lines=11> */
.L_x_2156:
[----:B------:R-:W-:Y:S05]  /*22350*/  BSYNC B0 ;  /* 0x0000000000007941 */ /* 0x000fea0003800000 */
.L_x_2155:
[----:B------:R-:W-:Y:S05]  /*22360*/  BRA `(.L_x_2157) ;  /* 0xffffffc000707947 */ /* 0x000fea000383ffff */
.L_x_2047:
[----:B------:R-:W-:Y:S01]  /*22370*/  BSSY B0, `(.L_x_2158) ;  /* 0x0000006000007945 */ /* 0x000fe20003800000 */
[----:B------:R-:W-:-:S07]  /*22380*/  IMAD.MOV.U32 R15, RZ, RZ, -0x1 ;  /* 0xffffffffff0f7424 */ /* 0x000fce00078e00ff */
[----:B-1----:R-:W-:Y:S05]  /*22390*/  WARPSYNC.COLLECTIVE R15, `(.L_x_2159) ;  /* 0x000000000f0c7348 */ /* 0x002fea0003c00000 */
[----:B------:R-:W-:Y:S02]  /*223a0*/  ELECT P6, UR62, PT ;  /* 0x00000000003e782f */ /* 0x000fe400038c0000 */
[----:B------:R-:W-:Y:S01]  /*223b0*/  MOV R14, UR62 ;  /* 0x0000003e000e7c02 */ /* 0x000fe20008000f00 */
[----:B-1----:R-:W-:Y:S10]  /*223c0*/  ENDCOLLECTIVE ;  /* 0x000000000000791b */ /* 0x002ff40003800000 */
.L_x_2159:
[----:B------:R-:W-:Y:S05]  /*223d0*/  BSYNC B0 ;  /* 0x0000000000007941 */ /* 0x000fea0003800000 */
.L_x_2158:
[----:B------:R-:W-:Y:S05]  /*223e0*/  BRA `(.L_x_2160) ;  /* 0xffffffc000607947 */ /* 0x000fea000383ffff */
.L_x_2050:
[----:B--2---:R2:W3:Y:S02]  /*223f0*/  SYNCS.PHASECHK.TRANS64.TRYWAIT P0, [R5+URZ+0x31c40], R4 ;  /* 0x031c4004050075a7 */ /* 0x0044e4000800017f */
[----:B---3--:R-:W-:Y:S05]  /*22400*/  @!P0 NANOSLEEP.SYNCS 0x989680 ;  /* 0x009896800000895d */ /* 0x008fea0003900000 */
[----:B------:R-:W3:Y:S02]  /*22410*/  @!P0 SYNCS.PHASECHK.TRANS64 P0, [R5+URZ+0x31c40], R4 ;  /* 0x031c4004050085a7 */ /* 0x000ee4000800007f */
[----:B---3--:R-:W-:Y:S05]  /*22420*/  @!P0 BRA `(.L_x_2050) ;  /* 0xfffffffc00f08947 */ /* 0x008fea000383ffff */
[----:B------:R-:W-:Y:S05]  /*22430*/  BRA `(.L_x_2161) ;  /* 0xffffffc000b87947 */ /* 0x000fea000383ffff */
.L_x_2053:
[----:B0-----:R0:W2:Y:S02]  /*22440*/  SYNCS.PHASECHK.TRANS64.TRYWAIT P0, [R27+URZ+0x31c20], R4 ;  /* 0x031c20041b0075a7 */ /* 0x0010a4000800017f */
[----:B--2---:R-:W-:Y:S05]  /*22450*/  @!P0 NANOSLEEP.SYNCS 0x989680 ;  /* 0x009896800000895d */ /* 0x004fea0003900000 */
[----:B------:R-:W2:Y:S02]  /*22460*/  @!P0 SYNCS.PHASECHK.TRANS64 P0, [R27+URZ+0x31c20], R4 ;  /* 0x031c20041b0085a7 */ /* 0x000ea4000800007f */
[----:B--2---:R-:W-:Y:S05]  /*22470*/  @!P0 BRA `(.L_x_2053) ;  /* 0xfffffffc00f08947 */ /* 0x004fea000383ffff */
[----:B------:R-:W-:Y:S05]  /*22480*/  BRA `(.L_x_2162) ;  /* 0xffffffc400e87947 */ /* 0x000fea000383ffff */
.L_x_2061:
[----:B0-----:R0:W2:Y:S02]  /*22490*/  SYNCS.PHASECHK.TRANS64.TRYWAIT P0, [R3+URZ+0x31c40], R2 ;  /* 0x031c4002030075a7 */ /* 0x0010a4000800017f */
[----:B--2---:R-:W-:Y:S05]  /*224a0*/  @!P0 NANOSLEEP.SYNCS 0x989680 ;  /* 0x009896800000895d */ /* 0x004fea0003900000 */
[----:B------:R-:W2:Y:S02]  /*224b0*/  @!P0 SYNCS.PHASECHK.TRANS64 P0, [R3+URZ+0x31c40], R2 ;  /* 0x031c4002030085a7 */ /* 0x000ea4000800007f */
[----:B--2---:R-:W-:Y:S05]  /*224c0*/  @!P0 BRA `(.L_x_2061) ;  /* 0xfffffffc00f08947 */ /* 0x004fea000383ffff */
[----:B------:R-:W-:Y:S05]  /*224d0*/  BRA `(.L_x_2163) ;  /* 0xffffffc8008c7947 */ /* 0x000fea000383ffff */
.L_x_2063:
[----:B0-----:R0:W2:Y:S02]  /*224e0*/  SYNCS.PHASECHK.TRANS64.TRYWAIT P0, [R2+URZ+0x60], R5 ;  /* 0x00006005020075a7 */ /* 0x0010a4000800017f */
[----:B--2---:R-:W-:Y:S05]  /*224f0*/  @!P0 NANOSLEEP.SYNCS 0x989680 ;  /* 0x009896800000895d */ /* 0x004fea0003900000 */
[----:B------:R-:W2:Y:S02]  /*22500*/  @!P0 SYNCS.PHASECHK.TRANS64 P0, [R2+URZ+0x60], R5 ;  /* 0x00006005020085a7 */ /* 0x000ea4000800007f */
[----:B--2---:R-:W-:Y:S05]  /*22510*/  @!P0 BRA `(.L_x_2063) ;  /* 0xfffffffc00f08947 */ /* 0x004fea000383ffff */
[----:B------:R-:W-:Y:S05]  /*22520*/  BRA `(.L_x_2164) ;  /* 0xffffffcc00187947 */ /* 0x000fea000383ffff */
.L_x_2068:
[----:B--2---:R2:W3:Y:S02]  /*22530*/  SYNCS.PHASECHK.TRANS64.TRYWAIT P0, [R3+URZ+0x31c40], R2 ;  /* 0x031c4002030075a7 */ /* 0x0044e4000800017f */
[----:B---3--:R-:W-:Y:S05]  /*22540*/  @!P0 NANOSLEEP.SYNCS 0x989680 ;  /* 0x009896800000895d */ /* 0x008fea0003900000 */
[----:B------:R-:W3:Y:S02]  /*22550*/  @!P0 SYNCS.PHASECHK.TRANS64 P0, [R3+URZ+0x31c40], R2 ;  /* 0x031c4002030085a7 */ /* 0x000ee4000800007f */
[----:B---3--:R-:W-:Y:S05]  /*22560*/  @!P0 BRA `(.L_x_2068) ;  /* 0xfffffffc00f08947 */ /* 0x008fea000383ffff */
[----:B------:R-:W-:Y:S05]  /*22570*/  BRA `(.L_x_2165) ;  /* 0xffffffd0004c7947 */ /* 0x000fea000383ffff */
.L_x_2070:
[----:B0-----:R0:W2:Y:S02]  /*22580*/  SYNCS.PHASECHK.TRANS64.TRYWAIT P1, [R3+URZ+0x60], R24 ;  /* 0x00006018030075a7 */ /* 0x0010a4000802017f */
[----:B--2---:R-:W-:Y:S05]  /*22590*/  @!P1 NANOSLEEP.SYNCS 0x989680 ;  /* 0x009896800000995d */ /* 0x004fea0003900000 */
[----:B------:R-:W2:Y:S02]  /*225a0*/  @!P1 SYNCS.PHASECHK.TRANS64 P1, [R3+URZ+0x60], R24 ;  /* 0x00006018030095a7 */ /* 0x000ea4000802007f */
[----:B--2---:R-:W-:Y:S05]  /*225b0*/  @!P1 BRA `(.L_x_2070) ;  /* 0xfffffffc00f09947 */ /* 0x004fea000383ffff */
[----:B------:R-:W-:Y:S05]  /*225c0*/  BRA `(.L_x_2166) ;  /* 0xffffffd000d87947 */ /* 0x000fea000383ffff */
.L_x_2075:
[----:B--2---:R2:W3:Y:S02]  /*225d0*/  SYNCS.PHASECHK.TRANS64.TRYWAIT P0, [R2+URZ+0x31c40], R3 ;  /* 0x031c4003020075a7 */ /* 0x0044e4000800017f */
[----:B---3--:R-:W-:Y:S05]  /*225e0*/  @!P0 NANOSLEEP.SYNCS 0x989680 ;  /* 0x009896800000895d */ /* 0x008fea0003900000 */
[----:B------:R-:W3:Y:S02]  /*225f0*/  @!P0 SYNCS.PHASECHK.TRANS64 P0, [R2+URZ+0x31c40], R3 ;  /* 0x031c4003020085a7 */ /* 0x000ee4000800007f */
[----:B---3--:R-:W-:Y:S05]  /*22600*/  @!P0 BRA `(.L_x_2075) ;  /* 0xfffffffc00f08947 */ /* 0x008fea000383ffff */
[----:B------:R-:W-:Y:S05]  /*22610*/  BRA `(.L_x_2167) ;  /* 0xffffffd400e47947 */ /* 0x000fea000383ffff */
.L_x_2077:
[----:B0-----:R0:W2:Y:S02]  /*22620*/  SYNCS.PHASECHK.TRANS64.TRYWAIT P1, [R2+URZ+0x60], R11 ;  /* 0x0000600b020075a7 */ /* 0x0010a4000802017f */
[----:B--2---:R-:W-:Y:S05]  /*22630*/  @!P1 NANOSLEEP.SYNCS 0x989680 ;  /* 0x009896800000995d */ /* 0x004fea0003900000 */
[----:B------:R-:W2:Y:S02]  /*22640*/  @!P1 SYNCS.PHASECHK.TRANS64 P1, [R2+URZ+0x60], R11 ;  /* 0x0000600b020095a7 */ /* 0x000ea4000802007f */
[----:B--2---:R-:W-:Y:S05]  /*22650*/  @!P1 BRA `(.L_x_2077) ;  /* 0xfffffffc00f09947 */ /* 0x004fea000383ffff */
[----:B------:R-:W-:Y:S05]  /*22660*/  BRA `(.L_x_2168) ;  /* 0xffffffd800787947 */ /* 0x000fea000383ffff */
.L_x_2084:
[----:B--2---:R2:W3:Y:S02]  /*22670*/  SYNCS.PHASECHK.TRANS64.TRYWAIT P0, [R3+URZ+0x31c60], R2 ;  /* 0x031c6002030075a7 */ /* 0x0044e4000800017f */
[----:B---3--:R-:W-:Y:S05]  /*22680*/  @!P0 NANOSLEEP.SYNCS 0x989680 ;  /* 0x009896800000895d */ /* 0x008fea0003900000 */
[----:B------:R-:W3:Y:S02]  /*22690*/  @!P0 SYNCS.PHASECHK.TRANS64 P0, [R3+URZ+0x31c60], R2 ;  /* 0x031c6002030085a7 */ /* 0x000ee4000800007f */
[----:B---3--:R-:W-:Y:S05]  /*226a0*/  @!P0 BRA `(.L_x_2084) ;  /* 0xfffffffc00f08947 */ /* 0x008fea000383ffff */
[----:B------:R-:W-:Y:S05]  /*226b0*/  BRA `(.L_x_2169) ;  /* 0xffffffdc00647947 */ /* 0x000fea000383ffff */
.L_x_2086:
[----:B------:R-:W-:Y:S01]  /*226c0*/  BSSY B0, `(.L_x_2170) ;  /* 0x0000008000007945 */ /* 0x000fe20003800000 */
[----:B------:R-:W-:Y:S02]  /*226d0*/  IMAD.MOV.U32 R13, RZ, RZ, R16 ;  /* 0x000000ffff0d7224 */ /* 0x000fe400078e0010 */
[----:B------:R-:W-:Y:S02]  /*226e0*/  IMAD.MOV.U32 R12, RZ, RZ, RZ ;  /* 0x000000ffff0c7224 */ /* 0x000fe400078e00ff */
[----:B------:R-:W-:Y:S02]  /*226f0*/  IMAD.MOV.U32 R11, RZ, RZ, 0x1f ;  /* 0x0000001fff0b7424 */ /* 0x000fe400078e00ff */
[----:B------:R-:W-:-:S07]  /*22700*/  IMAD.MOV.U32 R15, RZ, RZ, -0x1 ;  /* 0xffffffffff0f7424 */ /* 0x000fce00078e00ff */
[----:B-1----:R-:W-:Y:S05]  /*22710*/  WARPSYNC.COLLECTIVE R15, `(.L_x_2171) ;  /* 0x000000000f087348 */ /* 0x002fea0003c00000 */
[----:B------:R0:W2:Y:S02]  /*22720*/  SHFL.IDX P6, R14, R13, R12, R11 ;  /* 0x0000000c0d0e7389 */ /* 0x0000a400000c000b */
[----:B012---:R-:W-:Y:S01]  /*22730*/  ENDCOLLECTIVE ;  /* 0x000000000000791b */ /* 0x007fe20003800000 */
.L_x_2171:
[----:B------:R-:W-:Y:S05]  /*22740*/  BSYNC B0 ;  /* 0x0000000000007941 */ /* 0x000fea0003800000 */
.L_x_2170:
        /* <DEDUP_REMOVED lines=8> */
.L_x_2172:
[----:B------:R-:W-:Y:S01]  /*227d0*/  IMAD.MOV.U32 R5, RZ, RZ, R14 ;  /* 0x000000ffff057224 */ /* 0x000fe200078e000e */
[----:B------:R-:W-:Y:S06]  /*227e0*/  BRA `(.L_x_2173) ;  /* 0xffffffdc00d87947 */ /* 0x000fec000383ffff */
.L_x_2089:
        /* <DEDUP_REMOVED lines=8> */
.L_x_2175:
[----:B------:R-:W-:Y:S05]  /*22870*/  BSYNC B0 ;  /* 0x0000000000007941 */ /* 0x000fea0003800000 */
.L_x_2174:
        /* <DEDUP_REMOVED lines=10> */
.L_x_2176:
        /* <DEDUP_REMOVED lines=8> */
.L_x_2177:
        /* <DEDUP_REMOVED lines=8> */
.L_x_2178:
        /* <DEDUP_REMOVED lines=8> */
.L_x_2179:
        /* <DEDUP_REMOVED lines=8> */
.L_x_2180:
[----:B------:R-:W-:Y:S05]  /*22b20*/  BRA `(.L_x_2181) ;  /* 0xffffffdc00987947 */ /* 0x000fea000383ffff */
.L_x_2094:
        /* <DEDUP_REMOVED lines=8> */
.L_x_2183:
[----:B------:R-:W-:Y:S05]  /*22bb0*/  BSYNC B0 ;  /* 0x0000000000007941 */ /* 0x000fea0003800000 */
.L_x_2182:
        /* <DEDUP_REMOVED lines=10> */
.L_x_2184:
        /* <DEDUP_REMOVED lines=8> */
.L_x_2185:
        /* <DEDUP_REMOVED lines=8> */
.L_x_2186:
        /* <DEDUP_REMOVED lines=8> */
.L_x_2187:
        /* <DEDUP_REMOVED lines=8> */
.L_x_2188:
[----:B------:R-:W-:Y:S05]  /*22e60*/  BRA `(.L_x_2189) ;  /* 0xffffffdc00787947 */ /* 0x000fea000383ffff */
.L_x_2096:
[----:B------:R-:W-:Y:S01]  /*22e70*/  BSSY B0, `(.L_x_2190) ;  /* 0x0000006000007945 */ /* 0x000fe20003800000 */
[----:B------:R-:W-:Y:S01]  /*22e80*/  PLOP3.LUT P6, PT, P6, PT, PT, 0x8, 0x0 ;  /* 0x000000000000781c */ /* 0x000fe200037ce170 */
[----:B------:R-:W-:-:S12]  /*22e90*/  IMAD.MOV.U32 R15, RZ, RZ, -0x1 ;  /* 0xffffffffff0f7424 */ /* 0x000fd800078e00ff */
[----:B01----:R-:W-:Y:S05]  /*22ea0*/  WARPSYNC.COLLECTIVE R15, `(.L_x_2191) ;  /* 0x000000000f087348 */ /* 0x003fea0003c00000 */
[----:B------:R-:W-:Y:S01]  /*22eb0*/  VOTE.ANY R14, PT, P6 ;  /* 0x00000000000e7806 */ /* 0x000fe200030e0100 */
[----:B01----:R-:W-:Y:S06]  /*22ec0*/  ENDCOLLECTIVE ;  /* 0x000000000000791b */ /* 0x003fec0003800000 */
.L_x_2191:
[----:B------:R-:W-:Y:S05]  /*22ed0*/  BSYNC B0 ;  /* 0x0000000000007941 */ /* 0x000fea0003800000 */
.L_x_2190:
        /* <DEDUP_REMOVED lines=9> */
.L_x_2192:
[----:B------:R-:W-:Y:S01]  /*22f70*/  IMAD.MOV.U32 R17, RZ, RZ, R14 ;  /* 0x000000ffff117224 */ /* 0x000fe200078e000e */
[----:B------:R-:W-:Y:S06]  /*22f80*/  BRA `(.L_x_2193) ;  /* 0xffffffdc00687947 */ /* 0x000fec000383ffff */
.L_x_2098:
[----:B------:R-:W-:Y:S01]  /*22f90*/  BSSY B0, `(.L_x_2194) ;  /* 0x0000007000007945 */ /* 0x000fe20003800000 */
[----:B------:R-:W-:Y:S02]  /*22fa0*/  IMAD.MOV.U32 R13, RZ, RZ, R8 ;  /* 0x000000ffff0d7224 */ /* 0x000fe400078e0008 */
[----:B------:R-:W-:Y:S02]  /*22fb0*/  IMAD.MOV.U32 R11, RZ, RZ, 0x1f ;  /* 0x0000001fff0b7424 */ /* 0x000fe400078e00ff */
[----:B------:R-:W-:-:S07]  /*22fc0*/  IMAD.MOV.U32 R15, RZ, RZ, -0x1 ;  /* 0xffffffffff0f7424 */ /* 0x000fce00078e00ff */
[----:B0123--:R-:W-:Y:S05]  /*22fd0*/  WARPSYNC.COLLECTIVE R15, `(.L_x_2195) ;  /* 0x000000000f087348 */ /* 0x00ffea0003c00000 */
[----:B------:R4:W0:Y:S02]  /*22fe0*/  SHFL.IDX P6, R14, R13, R12, R11 ;  /* 0x0000000c0d0e7389 */ /* 0x00082400000c000b */
[----:B01234-:R-:W-:Y:S01]  /*22ff0*/  ENDCOLLECTIVE ;  /* 0x000000000000791b */ /* 0x01ffe20003800000 */
.L_x_2195:
[----:B------:R-:W-:Y:S05]  /*23000*/  BSYNC B0 ;  /* 0x0000000000007941 */ /* 0x000fea0003800000 */
.L_x_2194:
[----:B------:R-:W-:Y:S05]  /*23010*/  BRA `(.L_x_2097) ;  /* 0xffffffdc00607947 */ /* 0x000fea000383ffff */
.L_x_2102:
[----:B0-----:R0:W2:Y:S02]  /*23020*/  SYNCS.PHASECHK.TRANS64.TRYWAIT P0, [R9+URZ+0x31c20], R0 ;  /* 0x031c2000090075a7 */ /* 0x0010a4000800017f */
[----:B--2---:R-:W-:Y:S05]  /*23030*/  @!P0 NANOSLEEP.SYNCS 0x989680 ;  /* 0x009896800000895d */ /* 0x004fea0003900000 */
[----:B------:R-:W2:Y:S02]  /*23040*/  @!P0 SYNCS.PHASECHK.TRANS64 P0, [R9+URZ+0x31c20], R0 ;  /* 0x031c2000090085a7 */ /* 0x000ea4000800007f */
[----:B--2---:R-:W-:Y:S05]  /*23050*/  @!P0 BRA `(.L_x_2102) ;  /* 0xfffffffc00f08947 */ /* 0x004fea000383ffff */
[----:B------:R-:W-:Y:S05]  /*23060*/  BRA `(.L_x_2196) ;  /* 0xffffffe000d07947 */ /* 0x000fea000383ffff */
.L_x_2103:
        /* <DEDUP_REMOVED lines=11> */
.L_x_2198:
[----:B------:R-:W-:Y:S05]  /*23120*/  BSYNC B0 ;  /* 0x0000000000007941 */ /* 0x000fea0003800000 */
.L_x_2197:
[----:B------:R-:W-:Y:S05]  /*23130*/  BRA `(.L_x_2199) ;  /* 0xffffffe000b87947 */ /* 0x000fea000383ffff */
.L_x_2104:
[----:B------:R-:W-:Y:S01]  /*23140*/  BSSY B0, `(.L_x_2200) ;  /* 0x0000006000007945 */ /* 0x000fe20003800000 */
[----:B------:R-:W-:-:S07]  /*23150*/  IMAD.MOV.U32 R15, RZ, RZ, -0x1 ;  /* 0xffffffffff0f7424 */ /* 0x000fce00078e00ff */
[----:B01----:R-:W-:Y:S05]  /*23160*/  WARPSYNC.COLLECTIVE R15, `(.L_x_2201) ;  /* 0x000000000f0c7348 */ /* 0x003fea0003c00000 */
[----:B------:R-:W-:Y:S02]  /*23170*/  ELECT P6, UR62, PT ;  /* 0x00000000003e782f */ /* 0x000fe400038c0000 */
[----:B------:R-:W-:Y:S01]  /*23180*/  MOV R14, UR62 ;  /* 0x0000003e000e7c02 */ /* 0x000fe20008000f00 */
[----:B01----:R-:W-:Y:S10]  /*23190*/  ENDCOLLECTIVE ;  /* 0x000000000000791b */ /* 0x003ff40003800000 */
.L_x_2201:
[----:B------:R-:W-:Y:S05]  /*231a0*/  BSYNC B0 ;  /* 0x0000000000007941 */ /* 0x000fea0003800000 */
.L_x_2200:
[----:B------:R-:W-:Y:S05]  /*231b0*/  BRA `(.L_x_2202) ;  /* 0xffffffe000ac7947 */ /* 0x000fea000383ffff */
.L_x_2106:
[----:B0-----:R0:W2:Y:S02]  /*231c0*/  SYNCS.PHASECHK.TRANS64.TRYWAIT P0, [R7+URZ], R2 ;  /* 0x00000002070075a7 */ /* 0x0010a4000800017f */
[----:B--2---:R-:W-:Y:S05]  /*231d0*/  @!P0 NANOSLEEP.SYNCS 0x989680 ;  /* 0x009896800000895d */ /* 0x004fea0003900000 */
[----:B------:R-:W2:Y:S02]  /*231e0*/  @!P0 SYNCS.PHASECHK.TRANS64 P0, [R7+URZ], R2 ;  /* 0x00000002070085a7 */ /* 0x000ea4000800007f */
[----:B--2---:R-:W-:Y:S05]  /*231f0*/  @!P0 BRA `(.L_x_2106) ;  /* 0xfffffffc00f08947 */ /* 0x004fea000383ffff */
[----:B------:R-:W-:Y:S05]  /*23200*/  BRA `(.L_x_2203) ;  /* 0xffffffe000e07947 */ /* 0x000fea000383ffff */
.L_x_2107:
[----:B--2---:R2:W3:Y:S02]  /*23210*/  SYNCS.PHASECHK.TRANS64.TRYWAIT P0, [R3+URZ], R0 ;  /* 0x00000000030075a7 */ /* 0x0044e4000800017f */
[----:B---3--:R-:W-:Y:S05]  /*23220*/  @!P0 NANOSLEEP.SYNCS 0x989680 ;  /* 0x009896800000895d */ /* 0x008fea0003900000 */
[----:B------:R-:W3:Y:S02]  /*23230*/  @!P0 SYNCS.PHASECHK.TRANS64 P0, [R3+URZ], R0 ;  /* 0x00000000030085a7 */ /* 0x000ee4000800007f */
[----:B---3--:R-:W-:Y:S05]  /*23240*/  @!P0 BRA `(.L_x_2107) ;  /* 0xfffffffc00f08947 */ /* 0x008fea000383ffff */
[----:B------:R-:W-:Y:S05]  /*23250*/  BRA `(.L_x_2204) ;  /* 0xffffffe000d47947 */ /* 0x000fea000383ffff */
.L_x_2109:
[----:B--2---:R2:W3:Y:S02]  /*23260*/  SYNCS.PHASECHK.TRANS64.TRYWAIT P0, [R5+URZ], R2 ;  /* 0x00000002050075a7 */ /* 0x0044e4000800017f */
[----:B---3--:R-:W-:Y:S05]  /*23270*/  @!P0 NANOSLEEP.SYNCS 0x989680 ;  /* 0x009896800000895d */ /* 0x008fea0003900000 */
[----:B------:R-:W3:Y:S02]  /*23280*/  @!P0 SYNCS.PHASECHK.TRANS64 P0, [R5+URZ], R2 ;  /* 0x00000002050085a7 */ /* 0x000ee4000800007f */
[----:B---3--:R-:W-:Y:S05]  /*23290*/  @!P0 BRA `(.L_x_2109) ;  /* 0xfffffffc00f08947 */ /* 0x008fea000383ffff */
[----:B------:R-:W-:Y:S05]  /*232a0*/  BRA `(.L_x_2205) ;  /* 0xffffffe000d87947 */ /* 0x000fea000383ffff */
.L_x_2206:
        /* <DEDUP_REMOVED lines=13> */
.L_x_2215:


//--------------------- .nv.global.init           --------------------------
	.section	.nv.global.init,"aw",@progbits
.nv.global.init:
	.type		$str$20,@object
	.size		$str$20,($str$21 - $str$20)
$str$20:
        /*0000*/ 	.byte	0x28, 0x61, 0x64, 0x64, 0x72, 0x65, 0x73, 0x73, 0x20, 0x26, 0x20, 0x6d, 0x61, 0x73, 0x6b, 0x29
        /*0010*/ 	.byte	0x20, 0x3d, 0x3d, 0x20, 0x30, 0x00
	.type		$str$21,@object
	.size		$str$21,(__unnamed_5 - $str$21)
$str$21:
        /*0016*/ 	.byte	0x2f, 0x74, 0x6d, 0x70, 0x2f, 0x6f, 0x73, 0x73, 0x5f, 0x6b, 0x65, 0x72, 0x6e, 0x65, 0x6c, 0x73
        /*0026*/ 	.byte	0x5f, 0x73, 0x72, 0x63, 0x2f, 0x66, 0x6c, 0x61, 0x73, 0x68, 0x5f, 0x61, 0x74, 0x74, 0x65, 0x6e
        /*0036*/ 	.byte	0x74, 0x69, 0x6f, 0x6e, 0x2f, 0x63, 0x73, 0x72, 0x63, 0x2f, 0x63, 0x75, 0x74, 0x6c, 0x61, 0x73
        /*0046*/ 	.byte	0x73, 0x2f, 0x69, 0x6e, 0x63, 0x6c, 0x75, 0x64, 0x65, 0x2f, 0x63, 0x75, 0x74, 0x65, 0x2f, 0x70
        /*0056*/ 	.byte	0x6f, 0x69, 0x6e, 0x74, 0x65, 0x72, 0x5f, 0x66, 0x6c, 0x61, 0x67, 0x67, 0x65, 0x64, 0x2e, 0x68
        /*0066*/ 	.byte	0x70, 0x70, 0x00
	.type		__unnamed_5,@object
	.size		__unnamed_5,(__unnamed_4 - __unnamed_5)
__unnamed_5:
        /* <DEDUP_REMOVED lines=24> */
        /*01e9*/ 	.byte	0x20, 0x26, 0x5d, 0x00
	.type		__unnamed_4,@object
	.size		__unnamed_4,(__unnamed_9 - __unnamed_4)
__unnamed_4:
        /* <DEDUP_REMOVED lines=25> */
	.type		__unnamed_9,@object
	.size		__unnamed_9,(__unnamed_3 - __unnamed_9)
__unnamed_9:
        /* <DEDUP_REMOVED lines=24> */
        /*04f1*/ 	.byte	0x3e, 0x20, 0x26, 0x5d, 0x00
	.type		__unnamed_3,@object
	.size		__unnamed_3,(__unnamed_7 - __unnamed_3)
__unnamed_3:
        /* <DEDUP_REMOVED lines=29> */
	.type		__unnamed_7,@object
	.size		__unnamed_7,(__unnamed_2 - __unnamed_7)
__unnamed_7:
        /* <DEDUP_REMOVED lines=29> */
	.type		__unnamed_2,@object
	.size		__unnamed_2,(__unnamed_8 - __unnamed_2)
__unnamed_2:
        /* <DEDUP_REMOVED lines=29> */
	.type		__unnamed_8,@object
	.size		__unnamed_8,(__unnamed_1 - __unnamed_8)
__unnamed_8:
        /* <DEDUP_REMOVED lines=29> */
	.type		__unnamed_1,@object
	.size		__unnamed_1,(__unnamed_6 - __unnamed_1)
__unnamed_1:
        /* <DEDUP_REMOVED lines=29> */
        /*0e06*/ 	.byte	0x5d, 0x00
	.type		__unnamed_6,@object
	.size		__unnamed_6,(.L_5 - __unnamed_6)
__unnamed_6:
        /* <DEDUP_REMOVED lines=30> */
.L_5:


//--------------------- .nv.shared._ZN7cutlass13device_kernelIN5flash11enable_sm90INS1_16FlashAttnFwdSm90INS1_25CollectiveMainloopFwdSm90ILi2EN4cute5tupleIJNS5_1CILi1EEES8_S8_EEENS6_IJNS7_ILi192EEENS7_ILi144EEENS7_ILi96EEEEEELi96ENS_10bfloat16_tEfNS_4arch4Sm90ELb0ELb0ELb0ELb0ELb0ELb0ELb0ELb0ELb1ELb0ELb0ELb0EEENS1_21CollectiveEpilogueFwdINS6_IJSA_SC_SB_EEES9_SE_SG_Li384ELb0ELb0ELb0ELb0EEENS1_29StaticPersistentTileSchedulerILb0EEEEEEEEEvNT_6ParamsE --------------------------
	.section	.nv.shared._ZN7cutlass13device_kernelIN5flash11enable_sm90INS1_16FlashAttnFwdSm90INS1_25CollectiveMainloopFwdSm90ILi2EN4cute5tupleIJNS5_1CILi1EEES8_S8_EEENS6_IJNS7_ILi192EEENS7_ILi144EEENS7_ILi96EEEEEELi96ENS_10bfloat16_tEfNS_4arch4Sm90ELb0ELb0ELb0ELb0ELb0ELb0ELb0ELb0ELb1ELb0ELb0ELb0EEENS1_21CollectiveEpilogueFwdINS6_IJSA_SC_SB_EEES9_SE_SG_Li384ELb0ELb0ELb0ELb0EEENS1_29StaticPersistentTileSchedulerILb0EEEEEEEEEvNT_6ParamsE,"aw",@nobits
	.sectionflags	@""
	.align	16
	.zero		1024


//--------------------- .nv.shared.reserved.0     --------------------------
	.section	.nv.shared.reserved.0,"aw",@nobits
	.weak		__nv_reservedSMEM_offset_0_alias
	.size		__nv_reservedSMEM_offset_0_alias, 0, 0
	.other		__nv_reservedSMEM_offset_0_alias,@"STO_CUDA_RESERVED_SHARED STV_DEFAULT"
__nv_reservedSMEM_offset_0_alias:
	.zero		0


//--------------------- .nv.global                --------------------------
	.section	.nv.global,"aw",@nobits
.nv.global:
	.type		_ZN65_INTERNAL_6364db25_29_flash_fwd_hdim96_bf16_sm90_cu_49158569_35264cute1_E,@object
	.size		_ZN65_INTERNAL_6364db25_29_flash_fwd_hdim96_bf16_sm90_cu_49158569_35264cute1_E,(_ZN65_INTERNAL_6364db25_29_flash_fwd_hdim96_bf16_sm90_cu_49158569_35264cuda3std3__45__cpo6cbeginE - _ZN65_INTERNAL_6364db25_29_flash_fwd_hdim96_bf16_sm90_cu_49158569_35264cute1_E)
_ZN65_INTERNAL_6364db25_29_flash_fwd_hdim96_bf16_sm90_cu_49158569_35264cute1_E:
	.zero		1
	.type		_ZN65_INTERNAL_6364db25_29_flash_fwd_hdim96_bf16_sm90_cu_49158569_35264cuda3std3__45__cpo6cbeginE,@object
	.size		_ZN65_INTERNAL_6364db25_29_flash_fwd_hdim96_bf16_sm90_cu_49158569_35264cuda3std3__45__cpo6cbeginE,(_ZN65_INTERNAL_6364db25_29_flash_fwd_hdim96_bf16_sm90_cu_49158569_35264cuda3std3__48in_placeE - _ZN65_INTERNAL_6364db25_29_flash_fwd_hdim96_bf16_sm90_cu_49158569_35264cuda3std3__45__cpo6cbeginE)
_ZN65_INTERNAL_6364db25_29_flash_fwd_hdim96_bf16_sm90_cu_49158569_35264cuda3std3__45__cpo6cbeginE:
	.zero		1
	.type		_ZN65_INTERNAL_6364db25_29_flash_fwd_hdim96_bf16_sm90_cu_49158569_35264cuda3std3__48in_placeE,@object
	.size		_ZN65_INTERNAL_6364db25_29_flash_fwd_hdim96_bf16_sm90_cu_49158569_35264cuda3std3__48in_placeE,(_ZN65_INTERNAL_6364db25_29_flash_fwd_hdim96_bf16_sm90_cu_49158569_35264cuda3std6ranges3__45__cpo9iter_moveE - _ZN65_INTERNAL_6364db25_29_flash_fwd_hdim96_bf16_sm90_cu_49158569_35264cuda3std3__48in_placeE)
_ZN65_INTERNAL_6364db25_29_flash_fwd_hdim96_bf16_sm90_cu_49158569_35264cuda3std3__48in_placeE:
	.zero		1
	.type		_ZN65_INTERNAL_6364db25_29_flash_fwd_hdim96_bf16_sm90_cu_49158569_35264cuda3std6ranges3__45__cpo9iter_moveE,@object
	.size		_ZN65_INTERNAL_6364db25_29_flash_fwd_hdim96_bf16_sm90_cu_49158569_35264cuda3std6ranges3__45__cpo9iter_moveE,(_ZN65_INTERNAL_6364db25_29_flash_fwd_hdim96_bf16_sm90_cu_49158569_35264cuda3std3__45__cpo5beginE - _ZN65_INTERNAL_6364db25_29_flash_fwd_hdim96_bf16_sm90_cu_49158569_35264cuda3std6ranges3__45__cpo9iter_moveE)
_ZN65_INTERNAL_6364db25_29_flash_fwd_hdim96_bf16_sm90_cu_49158569_35264cuda3std6ranges3__45__cpo9iter_moveE:
	.zero		1
	.type		_ZN65_INTERNAL_6364db25_29_flash_fwd_hdim96_bf16_sm90_cu_49158569_35264cuda3std3__45__cpo5beginE,@object
	.size		_ZN65_INTERNAL_6364db25_29_flash_fwd_hdim96_bf16_sm90_cu_49158569_35264cuda3std3__45__cpo5beginE,(_ZN65_INTERNAL_6364db25_29_flash_fwd_hdim96_bf16_sm90_cu_49158569_35264cuda3std3__467_GLOBAL__N__6364db25_29_flash_fwd_hdim96_bf16_sm90_cu_49158569_35266ignoreE - _ZN65_INTERNAL_6364db25_29_flash_fwd_hdim96_bf16_sm90_cu_49158569_35264cuda3std3__45__cpo5beginE)
_ZN65_INTERNAL_6364db25_29_flash_fwd_hdim96_bf16_sm90_cu_49158569_35264cuda3std3__45__cpo5beginE:
	.zero		1
	.type		_ZN65_INTERNAL_6364db25_29_flash_fwd_hdim96_bf16_sm90_cu_49158569_35264cuda3std3__467_GLOBAL__N__6364db25_29_flash_fwd_hdim96_bf16_sm90_cu_49158569_35266ignoreE,@object
	.size		_ZN65_INTERNAL_6364db25_29_flash_fwd_hdim96_bf16_sm90_cu_49158569_35264cuda3std3__467_GLOBAL__N__6364db25_29_flash_fwd_hdim96_bf16_sm90_cu_49158569_35266ignoreE,(_ZN65_INTERNAL_6364db25_29_flash_fwd_hdim96_bf16_sm90_cu_49158569_35264cute7productE - _ZN65_INTERNAL_6364db25_29_flash_fwd_hdim96_bf16_sm90_cu_49158569_35264cuda3std3__467_GLOBAL__N__6364db25_29_flash_fwd_hdim96_bf16_sm90_cu_49158569_35266ignoreE)
_ZN65_INTERNAL_6364db25_29_flash_fwd_hdim96_bf16_sm90_cu_49158569_35264cuda3std3__467_GLOBAL__N__6364db25_29_flash_fwd_hdim96_bf16_sm90_cu_49158569_35266ignoreE:
	.zero		1
	.type		_ZN65_INTERNAL_6364db25_29_flash_fwd_hdim96_bf16_sm90_cu_49158569_35264cute7productE,@object
	.size		_ZN65_INTERNAL_6364db25_29_flash_fwd_hdim96_bf16_sm90_cu_49158569_35264cute7productE,(_ZN65_INTERNAL_6364db25_29_flash_fwd_hdim96_bf16_sm90_cu_49158569_35264cuda3std3__45__cpo3endE - _ZN65_INTERNAL_6364db25_29_flash_fwd_hdim96_bf16_sm90_cu_49158569_35264cute7productE)
_ZN65_INTERNAL_6364db25_29_flash_fwd_hdim96_bf16_sm90_cu_49158569_35264cute7productE:
	.zero		1
	.type		_ZN65_INTERNAL_6364db25_29_flash_fwd_hdim96_bf16_sm90_cu_49158569_35264cuda3std3__45__cpo3endE,@object
	.size		_ZN65_INTERNAL_6364db25_29_flash_fwd_hdim96_bf16_sm90_cu_49158569_35264cuda3std3__45__cpo3endE,(_ZN65_INTERNAL_6364db25_29_flash_fwd_hdim96_bf16_sm90_cu_49158569_35264cuda3std3__419piecewise_constructE - _ZN65_INTERNAL_6364db25_29_flash_fwd_hdim96_bf16_sm90_cu_49158569_35264cuda3std3__45__cpo3endE)
_ZN65_INTERNAL_6364db25_29_flash_fwd_hdim96_bf16_sm90_cu_49158569_35264cuda3std3__45__cpo3endE:
	.zero		1
	.type		_ZN65_INTERNAL_6364db25_29_flash_fwd_hdim96_bf16_sm90_cu_49158569_35264cuda3std3__419piecewise_constructE,@object
	.size		_ZN65_INTERNAL_6364db25_29_flash_fwd_hdim96_bf16_sm90_cu_49158569_35264cuda3std3__419piecewise_constructE,(_ZN65_INTERNAL_6364db25_29_flash_fwd_hdim96_bf16_sm90_cu_49158569_35264cuda3std3__45__cpo4cendE - _ZN65_INTERNAL_6364db25_29_flash_fwd_hdim96_bf16_sm90_cu_49158569_35264cuda3std3__419piecewise_constructE)
_ZN65_INTERNAL_6364db25_29_flash_fwd_hdim96_bf16_sm90_cu_49158569_35264cuda3std3__419piecewise_constructE:
	.zero		1
	.type		_ZN65_INTERNAL_6364db25_29_flash_fwd_hdim96_bf16_sm90_cu_49158569_35264cuda3std3__45__cpo4cendE,@object
	.size		_ZN65_INTERNAL_6364db25_29_flash_fwd_hdim96_bf16_sm90_cu_49158569_35264cuda3std3__45__cpo4cendE,(_ZN65_INTERNAL_6364db25_29_flash_fwd_hdim96_bf16_sm90_cu_49158569_35264cuda3std6ranges3__45__cpo4swapE - _ZN65_INTERNAL_6364db25_29_flash_fwd_hdim96_bf16_sm90_cu_49158569_35264cuda3std3__45__cpo4cendE)
_ZN65_INTERNAL_6364db25_29_flash_fwd_hdim96_bf16_sm90_cu_49158569_35264cuda3std3__45__cpo4cendE:
	.zero		1
	.type		_ZN65_INTERNAL_6364db25_29_flash_fwd_hdim96_bf16_sm90_cu_49158569_35264cuda3std6ranges3__45__cpo4swapE,@object
	.size		_ZN65_INTERNAL_6364db25_29_flash_fwd_hdim96_bf16_sm90_cu_49158569_35264cuda3std6ranges3__45__cpo4swapE,(.L_16 - _ZN65_INTERNAL_6364db25_29_flash_fwd_hdim96_bf16_sm90_cu_49158569_35264cuda3std6ranges3__45__cpo4swapE)
_ZN65_INTERNAL_6364db25_29_flash_fwd_hdim96_bf16_sm90_cu_49158569_35264cuda3std6ranges3__45__cpo4swapE:
	.zero		1
.L_16:


//--------------------- .nv.shared._ZN7cutlass13device_kernelIN5flash11enable_sm90INS1_16FlashAttnFwdSm90INS1_25CollectiveMainloopFwdSm90ILi2EN4cute5tupleIJNS5_1CILi1EEES8_S8_EEENS6_IJNS7_ILi192EEENS7_ILi144EEENS7_ILi96EEEEEELi96ENS_10bfloat16_tEfNS_4arch4Sm90ELb0ELb0ELb0ELb1ELb0ELb0ELb0ELb0ELb1ELb0ELb0ELb0EEENS1_21CollectiveEpilogueFwdINS6_IJSA_SC_SB_EEES9_SE_SG_Li384ELb1ELb0ELb0ELb0EEENS1_36VarlenDynamicPersistentTileSchedulerILi192ELi144ELi384ELi32ELb0ELb0ELb1ELb0ELb1ELb1EEEEEEEEEvNT_6ParamsE --------------------------
	.section	.nv.shared._ZN7cutlass13device_kernelIN5flash11enable_sm90INS1_16FlashAttnFwdSm90INS1_25CollectiveMainloopFwdSm90ILi2EN4cute5tupleIJNS5_1CILi1EEES8_S8_EEENS6_IJNS7_ILi192EEENS7_ILi144EEENS7_ILi96EEEEEELi96ENS_10bfloat16_tEfNS_4arch4Sm90ELb0ELb0ELb0ELb1ELb0ELb0ELb0ELb0ELb1ELb0ELb0ELb0EEENS1_21CollectiveEpilogueFwdINS6_IJSA_SC_SB_EEES9_SE_SG_Li384ELb1ELb0ELb0ELb0EEENS1_36VarlenDynamicPersistentTileSchedulerILi192ELi144ELi384ELi32ELb0ELb0ELb1ELb0ELb1ELb1EEEEEEEEEvNT_6ParamsE,"aw",@nobits
	.sectionflags	@""
	.align	16
	.zero		1024


//--------------------- .nv.shared._ZN7cutlass13device_kernelIN5flash11enable_sm90INS1_16FlashAttnFwdSm90INS1_25CollectiveMainloopFwdSm90ILi2EN4cute5tupleIJNS5_1CILi1EEES8_S8_EEENS6_IJNS7_ILi192EEENS7_ILi144EEENS7_ILi96EEEEEELi96ENS_10bfloat16_tEfNS_4arch4Sm90ELb0ELb0ELb0ELb1ELb0ELb1ELb0ELb0ELb1ELb0ELb0ELb0EEENS1_21CollectiveEpilogueFwdINS6_IJSA_SC_SB_EEES9_SE_SG_Li384ELb1ELb0ELb0ELb0EEENS1_36VarlenDynamicPersistentTileSchedulerILi192ELi144ELi384ELi32ELb0ELb0ELb1ELb0ELb1ELb1EEEEEEEEEvNT_6ParamsE --------------------------
	.section	.nv.shared._ZN7cutlass13device_kernelIN5flash11enable_sm90INS1_16FlashAttnFwdSm90INS1_25CollectiveMainloopFwdSm90ILi2EN4cute5tupleIJNS5_1CILi1EEES8_S8_EEENS6_IJNS7_ILi192EEENS7_ILi144EEENS7_ILi96EEEEEELi96ENS_10bfloat16_tEfNS_4arch4Sm90ELb0ELb0ELb0ELb1ELb0ELb1ELb0ELb0ELb1ELb0ELb0ELb0EEENS1_21CollectiveEpilogueFwdINS6_IJSA_SC_SB_EEES9_SE_SG_Li384ELb1ELb0ELb0ELb0EEENS1_36VarlenDynamicPersistentTileSchedulerILi192ELi144ELi384ELi32ELb0ELb0ELb1ELb0ELb1ELb1EEEEEEEEEvNT_6ParamsE,"aw",@nobits
	.sectionflags	@""
	.align	16
	.zero		1024


//--------------------- .nv.shared._ZN7cutlass13device_kernelIN5flash11enable_sm90INS1_16FlashAttnFwdSm90INS1_25CollectiveMainloopFwdSm90ILi2EN4cute5tupleIJNS5_1CILi1EEES8_S8_EEENS6_IJNS7_ILi192EEENS7_ILi128EEENS7_ILi96EEEEEELi96ENS_10bfloat16_tEfNS_4arch4Sm90ELb0ELb1ELb0ELb0ELb0ELb0ELb0ELb0ELb1ELb0ELb0ELb0EEENS1_21CollectiveEpilogueFwdINS6_IJSA_SC_SB_EEES9_SE_SG_Li384ELb0ELb0ELb0ELb0EEENS1_30DynamicPersistentTileSchedulerILi384ELi32ELb0ELb0ELb1EEEEEEEEEvNT_6ParamsE --------------------------
	.section	.nv.shared._ZN7cutlass13device_kernelIN5flash11enable_sm90INS1_16FlashAttnFwdSm90INS1_25CollectiveMainloopFwdSm90ILi2EN4cute5tupleIJNS5_1CILi1EEES8_S8_EEENS6_IJNS7_ILi192EEENS7_ILi128EEENS7_ILi96EEEEEELi96ENS_10bfloat16_tEfNS_4arch4Sm90ELb0ELb1ELb0ELb0ELb0ELb0ELb0ELb0ELb1ELb0ELb0ELb0EEENS1_21CollectiveEpilogueFwdINS6_IJSA_SC_SB_EEES9_SE_SG_Li384ELb0ELb0ELb0ELb0EEENS1_30DynamicPersistentTileSchedulerILi384ELi32ELb0ELb0ELb1EEEEEEEEEvNT_6ParamsE,"aw",@nobits
	.sectionflags	@""
	.align	16
	.zero		1024


//--------------------- .nv.shared._ZN7cutlass13device_kernelIN5flash11enable_sm90INS1_16FlashAttnFwdSm90INS1_25CollectiveMainloopFwdSm90ILi2EN4cute5tupleIJNS5_1CILi1EEES8_S8_EEENS6_IJNS7_ILi192EEENS7_ILi128EEENS7_ILi96EEEEEELi96ENS_10bfloat16_tEfNS_4arch4Sm90ELb0ELb1ELb0ELb1ELb0ELb0ELb0ELb0ELb1ELb0ELb0ELb0EEENS1_21CollectiveEpilogueFwdINS6_IJSA_SC_SB_EEES9_SE_SG_Li384ELb1ELb0ELb0ELb0EEENS1_36VarlenDynamicPersistentTileSchedulerILi192ELi128ELi384ELi32ELb0ELb0ELb1ELb1ELb0ELb1EEEEEEEEEvNT_6ParamsE --------------------------
	.section	.nv.shared._ZN7cutlass13device_kernelIN5flash11enable_sm90INS1_16FlashAttnFwdSm90INS1_25CollectiveMainloopFwdSm90ILi2EN4cute5tupleIJNS5_1CILi1EEES8_S8_EEENS6_IJNS7_ILi192EEENS7_ILi128EEENS7_ILi96EEEEEELi96ENS_10bfloat16_tEfNS_4arch4Sm90ELb0ELb1ELb0ELb1ELb0ELb0ELb0ELb0ELb1ELb0ELb0ELb0EEENS1_21CollectiveEpilogueFwdINS6_IJSA_SC_SB_EEES9_SE_SG_Li384ELb1ELb0ELb0ELb0EEENS1_36VarlenDynamicPersistentTileSchedulerILi192ELi128ELi384ELi32ELb0ELb0ELb1ELb1ELb0ELb1EEEEEEEEEvNT_6ParamsE,"aw",@nobits
	.sectionflags	@""
	.align	16
	.zero		1024


//--------------------- .nv.shared._ZN7cutlass13device_kernelIN5flash11enable_sm90INS1_16FlashAttnFwdSm90INS1_25CollectiveMainloopFwdSm90ILi2EN4cute5tupleIJNS5_1CILi1EEES8_S8_EEENS6_IJNS7_ILi192EEENS7_ILi128EEENS7_ILi96EEEEEELi96ENS_10bfloat16_tEfNS_4arch4Sm90ELb0ELb1ELb0ELb1ELb0ELb1ELb0ELb0ELb1ELb0ELb0ELb0EEENS1_21CollectiveEpilogueFwdINS6_IJSA_SC_SB_EEES9_SE_SG_Li384ELb1ELb0ELb0ELb0EEENS1_36VarlenDynamicPersistentTileSchedulerILi192ELi128ELi384ELi32ELb0ELb0ELb1ELb1ELb0ELb1EEEEEEEEEvNT_6ParamsE --------------------------
	.section	.nv.shared._ZN7cutlass13device_kernelIN5flash11enable_sm90INS1_16FlashAttnFwdSm90INS1_25CollectiveMainloopFwdSm90ILi2EN4cute5tupleIJNS5_1CILi1EEES8_S8_EEENS6_IJNS7_ILi192EEENS7_ILi128EEENS7_ILi96EEEEEELi96ENS_10bfloat16_tEfNS_4arch4Sm90ELb0ELb1ELb0ELb1ELb0ELb1ELb0ELb0ELb1ELb0ELb0ELb0EEENS1_21CollectiveEpilogueFwdINS6_IJSA_SC_SB_EEES9_SE_SG_Li384ELb1ELb0ELb0ELb0EEENS1_36VarlenDynamicPersistentTileSchedulerILi192ELi128ELi384ELi32ELb0ELb0ELb1ELb1ELb0ELb1EEEEEEEEEvNT_6ParamsE,"aw",@nobits
	.sectionflags	@""
	.align	16
	.zero		1024


//--------------------- .nv.shared._ZN7cutlass13device_kernelIN5flash11enable_sm90INS1_16FlashAttnFwdSm90INS1_25CollectiveMainloopFwdSm90ILi2EN4cute5tupleIJNS5_1CILi1EEES8_S8_EEENS6_IJNS7_ILi192EEENS7_ILi144EEENS7_ILi96EEEEEELi96ENS_10bfloat16_tEfNS_4arch4Sm90ELb1ELb0ELb0ELb0ELb0ELb0ELb0ELb0ELb1ELb0ELb0ELb0EEENS1_21CollectiveEpilogueFwdINS6_IJSA_SC_SB_EEES9_SE_SG_Li384ELb0ELb0ELb0ELb0EEENS1_30DynamicPersistentTileSchedulerILi384ELi32ELb0ELb0ELb1EEEEEEEEEvNT_6ParamsE --------------------------
	.section	.nv.shared._ZN7cutlass13device_kernelIN5flash11enable_sm90INS1_16FlashAttnFwdSm90INS1_25CollectiveMainloopFwdSm90ILi2EN4cute5tupleIJNS5_1CILi1EEES8_S8_EEENS6_IJNS7_ILi192EEENS7_ILi144EEENS7_ILi96EEEEEELi96ENS_10bfloat16_tEfNS_4arch4Sm90ELb1ELb0ELb0ELb0ELb0ELb0ELb0ELb0ELb1ELb0ELb0ELb0EEENS1_21CollectiveEpilogueFwdINS6_IJSA_SC_SB_EEES9_SE_SG_Li384ELb0ELb0ELb0ELb0EEENS1_30DynamicPersistentTileSchedulerILi384ELi32ELb0ELb0ELb1EEEEEEEEEvNT_6ParamsE,"aw",@nobits
	.sectionflags	@""
	.align	16
	.zero		1024


//--------------------- .nv.shared._ZN7cutlass13device_kernelIN5flash11enable_sm90INS1_16FlashAttnFwdSm90INS1_25CollectiveMainloopFwdSm90ILi2EN4cute5tupleIJNS5_1CILi1EEES8_S8_EEENS6_IJNS7_ILi192EEENS7_ILi144EEENS7_ILi96EEEEEELi96ENS_10bfloat16_tEfNS_4arch4Sm90ELb1ELb0ELb0ELb1ELb0ELb0ELb0ELb0ELb1ELb0ELb0ELb0EEENS1_21CollectiveEpilogueFwdINS6_IJSA_SC_SB_EEES9_SE_SG_Li384ELb1ELb0ELb0ELb0EEENS1_36VarlenDynamicPersistentTileSchedulerILi192ELi144ELi384ELi32ELb0ELb0ELb1ELb1ELb1ELb1EEEEEEEEEvNT_6ParamsE --------------------------
	.section	.nv.shared._ZN7cutlass13device_kernelIN5flash11enable_sm90INS1_16FlashAttnFwdSm90INS1_25CollectiveMainloopFwdSm90ILi2EN4cute5tupleIJNS5_1CILi1EEES8_S8_EEENS6_IJNS7_ILi192EEENS7_ILi144EEENS7_ILi96EEEEEELi96ENS_10bfloat16_tEfNS_4arch4Sm90ELb1ELb0ELb0ELb1ELb0ELb0ELb0ELb0ELb1ELb0ELb0ELb0EEENS1_21CollectiveEpilogueFwdINS6_IJSA_SC_SB_EEES9_SE_SG_Li384ELb1ELb0ELb0ELb0EEENS1_36VarlenDynamicPersistentTileSchedulerILi192ELi144ELi384ELi32ELb0ELb0ELb1ELb1ELb1ELb1EEEEEEEEEvNT_6ParamsE,"aw",@nobits
	.sectionflags	@""
	.align	16
	.zero		1024


//--------------------- .nv.shared._ZN7cutlass13device_kernelIN5flash11enable_sm90INS1_16FlashAttnFwdSm90INS1_25CollectiveMainloopFwdSm90ILi2EN4cute5tupleIJNS5_1CILi1EEES8_S8_EEENS6_IJNS7_ILi192EEENS7_ILi144EEENS7_ILi96EEEEEELi96ENS_10bfloat16_tEfNS_4arch4Sm90ELb1ELb0ELb0ELb1ELb0ELb1ELb0ELb0ELb1ELb0ELb0ELb0EEENS1_21CollectiveEpilogueFwdINS6_IJSA_SC_SB_EEES9_SE_SG_Li384ELb1ELb0ELb0ELb0EEENS1_36VarlenDynamicPersistentTileSchedulerILi192ELi144ELi384ELi32ELb0ELb0ELb1ELb1ELb1ELb1EEEEEEEEEvNT_6ParamsE --------------------------
	.section	.nv.shared._ZN7cutlass13device_kernelIN5flash11enable_sm90INS1_16FlashAttnFwdSm90INS1_25CollectiveMainloopFwdSm90ILi2EN4cute5tupleIJNS5_1CILi1EEES8_S8_EEENS6_IJNS7_ILi192EEENS7_ILi144EEENS7_ILi96EEEEEELi96ENS_10bfloat16_tEfNS_4arch4Sm90ELb1ELb0ELb0ELb1ELb0ELb1ELb0ELb0ELb1ELb0ELb0ELb0EEENS1_21CollectiveEpilogueFwdINS6_IJSA_SC_SB_EEES9_SE_SG_Li384ELb1ELb0ELb0ELb0EEENS1_36VarlenDynamicPersistentTileSchedulerILi192ELi144ELi384ELi32ELb0ELb0ELb1ELb1ELb1ELb1EEEEEEEEEvNT_6ParamsE,"aw",@nobits
	.sectionflags	@""
	.align	16
	.zero		1024


//--------------------- .nv.constant0._ZN7cutlass13device_kernelIN5flash11enable_sm90INS1_16FlashAttnFwdSm90INS1_25CollectiveMainloopFwdSm90ILi2EN4cute5tupleIJNS5_1CILi1EEES8_S8_EEENS6_IJNS7_ILi192EEENS7_ILi144EEENS7_ILi96EEEEEELi96ENS_10bfloat16_tEfNS_4arch4Sm90ELb0ELb0ELb0ELb0ELb0ELb0ELb0ELb0ELb1ELb0ELb0ELb0EEENS1_21CollectiveEpilogueFwdINS6_IJSA_SC_SB_EEES9_SE_SG_Li384ELb0ELb0ELb0ELb0EEENS1_29StaticPersistentTileSchedulerILb0EEEEEEEEEvNT_6ParamsE --------------------------
	.section	.nv.constant0._ZN7cutlass13device_kernelIN5flash11enable_sm90INS1_16FlashAttnFwdSm90INS1_25CollectiveMainloopFwdSm90ILi2EN4cute5tupleIJNS5_1CILi1EEES8_S8_EEENS6_IJNS7_ILi192EEENS7_ILi144EEENS7_ILi96EEEEEELi96ENS_10bfloat16_tEfNS_4arch4Sm90ELb0ELb0ELb0ELb0ELb0ELb0ELb0ELb0ELb1ELb0ELb0ELb0EEENS1_21CollectiveEpilogueFwdINS6_IJSA_SC_SB_EEES9_SE_SG_Li384ELb0ELb0ELb0ELb0EEENS1_29StaticPersistentTileSchedulerILb0EEEEEEEEEvNT_6ParamsE,"a",@progbits
	.sectionflags	@""
	.align	4
.nv.constant0._ZN7cutlass13device_kernelIN5flash11enable_sm90INS1_16FlashAttnFwdSm90INS1_25CollectiveMainloopFwdSm90ILi2EN4cute5tupleIJNS5_1CILi1EEES8_S8_EEENS6_IJNS7_ILi192EEENS7_ILi144EEENS7_ILi96EEEEEELi96ENS_10bfloat16_tEfNS_4arch4Sm90ELb0ELb0ELb0ELb0ELb0ELb0ELb0ELb0ELb1ELb0ELb0ELb0EEENS1_21CollectiveEpilogueFwdINS6_IJSA_SC_SB_EEES9_SE_SG_Li384ELb0ELb0ELb0ELb0EEENS1_29StaticPersistentTileSchedulerILb0EEEEEEEEEvNT_6ParamsE:
	.zero		3584


//--------------------- .nv.constant0._ZN7cutlass13device_kernelIN5flash11enable_sm90INS1_16FlashAttnFwdSm90INS1_25CollectiveMainloopFwdSm90ILi2EN4cute5tupleIJNS5_1CILi1EEES8_S8_EEENS6_IJNS7_ILi192EEENS7_ILi144EEENS7_ILi96EEEEEELi96ENS_10bfloat16_tEfNS_4arch4Sm90ELb0ELb0ELb0ELb1ELb0ELb0ELb0ELb0ELb1ELb0ELb0ELb0EEENS1_21CollectiveEpilogueFwdINS6_IJSA_SC_SB_EEES9_SE_SG_Li384ELb1ELb0ELb0ELb0EEENS1_36VarlenDynamicPersistentTileSchedulerILi192ELi144ELi384ELi32ELb0ELb0ELb1ELb0ELb1ELb1EEEEEEEEEvNT_6ParamsE --------------------------
	.section	.nv.constant0._ZN7cutlass13device_kernelIN5flash11enable_sm90INS1_16FlashAttnFwdSm90INS1_25CollectiveMainloopFwdSm90ILi2EN4cute5tupleIJNS5_1CILi1EEES8_S8_EEENS6_IJNS7_ILi192EEENS7_ILi144EEENS7_ILi96EEEEEELi96ENS_10bfloat16_tEfNS_4arch4Sm90ELb0ELb0ELb0ELb1ELb0ELb0ELb0ELb0ELb1ELb0ELb0ELb0EEENS1_21CollectiveEpilogueFwdINS6_IJSA_SC_SB_EEES9_SE_SG_Li384ELb1ELb0ELb0ELb0EEENS1_36VarlenDynamicPersistentTileSchedulerILi192ELi144ELi384ELi32ELb0ELb0ELb1ELb0ELb1ELb1EEEEEEEEEvNT_6ParamsE,"a",@progbits
	.sectionflags	@""
	.align	4
.nv.constant0._ZN7cutlass13device_kernelIN5flash11enable_sm90INS1_16FlashAttnFwdSm90INS1_25CollectiveMainloopFwdSm90ILi2EN4cute5tupleIJNS5_1CILi1EEES8_S8_EEENS6_IJNS7_ILi192EEENS7_ILi144EEENS7_ILi96EEEEEELi96ENS_10bfloat16_tEfNS_4arch4Sm90ELb0ELb0ELb0ELb1ELb0ELb0ELb0ELb0ELb1ELb0ELb0ELb0EEENS1_21CollectiveEpilogueFwdINS6_IJSA_SC_SB_EEES9_SE_SG_Li384ELb1ELb0ELb0ELb0EEENS1_36VarlenDynamicPersistentTileSchedulerILi192ELi144ELi384ELi32ELb0ELb0ELb1ELb0ELb1ELb1EEEEEEEEEvNT_6ParamsE:
	.zero		3200


//--------------------- .nv.constant0._ZN7cutlass13device_kernelIN5flash11enable_sm90INS1_16FlashAttnFwdSm90INS1_25CollectiveMainloopFwdSm90ILi2EN4cute5tupleIJNS5_1CILi1EEES8_S8_EEENS6_IJNS7_ILi192EEENS7_ILi144EEENS7_ILi96EEEEEELi96ENS_10bfloat16_tEfNS_4arch4Sm90ELb0ELb0ELb0ELb1ELb0ELb1ELb0ELb0ELb1ELb0ELb0ELb0EEENS1_21CollectiveEpilogueFwdINS6_IJSA_SC_SB_EEES9_SE_SG_Li384ELb1ELb0ELb0ELb0EEENS1_36VarlenDynamicPersistentTileSchedulerILi192ELi144ELi384ELi32ELb0ELb0ELb1ELb0ELb1ELb1EEEEEEEEEvNT_6ParamsE --------------------------
	.section	.nv.constant0._ZN7cutlass13device_kernelIN5flash11enable_sm90INS1_16FlashAttnFwdSm90INS1_25CollectiveMainloopFwdSm90ILi2EN4cute5tupleIJNS5_1CILi1EEES8_S8_EEENS6_IJNS7_ILi192EEENS7_ILi144EEENS7_ILi96EEEEEELi96ENS_10bfloat16_tEfNS_4arch4Sm90ELb0ELb0ELb0ELb1ELb0ELb1ELb0ELb0ELb1ELb0ELb0ELb0EEENS1_21CollectiveEpilogueFwdINS6_IJSA_SC_SB_EEES9_SE_SG_Li384ELb1ELb0ELb0ELb0EEENS1_36VarlenDynamicPersistentTileSchedulerILi192ELi144ELi384ELi32ELb0ELb0ELb1ELb0ELb1ELb1EEEEEEEEEvNT_6ParamsE,"a",@progbits
	.sectionflags	@""
	.align	4
.nv.constant0._ZN7cutlass13device_kernelIN5flash11enable_sm90INS1_16FlashAttnFwdSm90INS1_25CollectiveMainloopFwdSm90ILi2EN4cute5tupleIJNS5_1CILi1EEES8_S8_EEENS6_IJNS7_ILi192EEENS7_ILi144EEENS7_ILi96EEEEEELi96ENS_10bfloat16_tEfNS_4arch4Sm90ELb0ELb0ELb0ELb1ELb0ELb1ELb0ELb0ELb1ELb0ELb0ELb0EEENS1_21CollectiveEpilogueFwdINS6_IJSA_SC_SB_EEES9_SE_SG_Li384ELb1ELb0ELb0ELb0EEENS1_36VarlenDynamicPersistentTileSchedulerILi192ELi144ELi384ELi32ELb0ELb0ELb1ELb0ELb1ELb1EEEEEEEEEvNT_6ParamsE:
	.zero		3200


//--------------------- .nv.constant0._ZN7cutlass13device_kernelIN5flash11enable_sm90INS1_16FlashAttnFwdSm90INS1_25CollectiveMainloopFwdSm90ILi2EN4cute5tupleIJNS5_1CILi1EEES8_S8_EEENS6_IJNS7_ILi192EEENS7_ILi128EEENS7_ILi96EEEEEELi96ENS_10bfloat16_tEfNS_4arch4Sm90ELb0ELb1ELb0ELb0ELb0ELb0ELb0ELb0ELb1ELb0ELb0ELb0EEENS1_21CollectiveEpilogueFwdINS6_IJSA_SC_SB_EEES9_SE_SG_Li384ELb0ELb0ELb0ELb0EEENS1_30DynamicPersistentTileSchedulerILi384ELi32ELb0ELb0ELb1EEEEEEEEEvNT_6ParamsE --------------------------
	.section	.nv.constant0._ZN7cutlass13device_kernelIN5flash11enable_sm90INS1_16FlashAttnFwdSm90INS1_25CollectiveMainloopFwdSm90ILi2EN4cute5tupleIJNS5_1CILi1EEES8_S8_EEENS6_IJNS7_ILi192EEENS7_ILi128EEENS7_ILi96EEEEEELi96ENS_10bfloat16_tEfNS_4arch4Sm90ELb0ELb1ELb0ELb0ELb0ELb0ELb0ELb0ELb1ELb0ELb0ELb0EEENS1_21CollectiveEpilogueFwdINS6_IJSA_SC_SB_EEES9_SE_SG_Li384ELb0ELb0ELb0ELb0EEENS1_30DynamicPersistentTileSchedulerILi384ELi32ELb0ELb0ELb1EEEEEEEEEvNT_6ParamsE,"a",@progbits
	.sectionflags	@""
	.align	4
.nv.constant0._ZN7cutlass13device_kernelIN5flash11enable_sm90INS1_16FlashAttnFwdSm90INS1_25CollectiveMainloopFwdSm90ILi2EN4cute5tupleIJNS5_1CILi1EEES8_S8_EEENS6_IJNS7_ILi192EEENS7_ILi128EEENS7_ILi96EEEEEELi96ENS_10bfloat16_tEfNS_4arch4Sm90ELb0ELb1ELb0ELb0ELb0ELb0ELb0ELb0ELb1ELb0ELb0ELb0EEENS1_21CollectiveEpilogueFwdINS6_IJSA_SC_SB_EEES9_SE_SG_Li384ELb0ELb0ELb0ELb0EEENS1_30DynamicPersistentTileSchedulerILi384ELi32ELb0ELb0ELb1EEEEEEEEEvNT_6ParamsE:
	.zero		3584


//--------------------- .nv.constant0._ZN7cutlass13device_kernelIN5flash11enable_sm90INS1_16FlashAttnFwdSm90INS1_25CollectiveMainloopFwdSm90ILi2EN4cute5tupleIJNS5_1CILi1EEES8_S8_EEENS6_IJNS7_ILi192EEENS7_ILi128EEENS7_ILi96EEEEEELi96ENS_10bfloat16_tEfNS_4arch4Sm90ELb0ELb1ELb0ELb1ELb0ELb0ELb0ELb0ELb1ELb0ELb0ELb0EEENS1_21CollectiveEpilogueFwdINS6_IJSA_SC_SB_EEES9_SE_SG_Li384ELb1ELb0ELb0ELb0EEENS1_36VarlenDynamicPersistentTileSchedulerILi192ELi128ELi384ELi32ELb0ELb0ELb1ELb1ELb0ELb1EEEEEEEEEvNT_6ParamsE --------------------------
	.section	.nv.constant0._ZN7cutlass13device_kernelIN5flash11enable_sm90INS1_16FlashAttnFwdSm90INS1_25CollectiveMainloopFwdSm90ILi2EN4cute5tupleIJNS5_1CILi1EEES8_S8_EEENS6_IJNS7_ILi192EEENS7_ILi128EEENS7_ILi96EEEEEELi96ENS_10bfloat16_tEfNS_4arch4Sm90ELb0ELb1ELb0ELb1ELb0ELb0ELb0ELb0ELb1ELb0ELb0ELb0EEENS1_21CollectiveEpilogueFwdINS6_IJSA_SC_SB_EEES9_SE_SG_Li384ELb1ELb0ELb0ELb0EEENS1_36VarlenDynamicPersistentTileSchedulerILi192ELi128ELi384ELi32ELb0ELb0ELb1ELb1ELb0ELb1EEEEEEEEEvNT_6ParamsE,"a",@progbits
	.sectionflags	@""
	.align	4
.nv.constant0._ZN7cutlass13device_kernelIN5flash11enable_sm90INS1_16FlashAttnFwdSm90INS1_25CollectiveMainloopFwdSm90ILi2EN4cute5tupleIJNS5_1CILi1EEES8_S8_EEENS6_IJNS7_ILi192EEENS7_ILi128EEENS7_ILi96EEEEEELi96ENS_10bfloat16_tEfNS_4arch4Sm90ELb0ELb1ELb0ELb1ELb0ELb0ELb0ELb0ELb1ELb0ELb0ELb0EEENS1_21CollectiveEpilogueFwdINS6_IJSA_SC_SB_EEES9_SE_SG_Li384ELb1ELb0ELb0ELb0EEENS1_36VarlenDynamicPersistentTileSchedulerILi192ELi128ELi384ELi32ELb0ELb0ELb1ELb1ELb0ELb1EEEEEEEEEvNT_6ParamsE:
	.zero		3200


//--------------------- .nv.constant0._ZN7cutlass13device_kernelIN5flash11enable_sm90INS1_16FlashAttnFwdSm90INS1_25CollectiveMainloopFwdSm90ILi2EN4cute5tupleIJNS5_1CILi1EEES8_S8_EEENS6_IJNS7_ILi192EEENS7_ILi128EEENS7_ILi96EEEEEELi96ENS_10bfloat16_tEfNS_4arch4Sm90ELb0ELb1ELb0ELb1ELb0ELb1ELb0ELb0ELb1ELb0ELb0ELb0EEENS1_21CollectiveEpilogueFwdINS6_IJSA_SC_SB_EEES9_SE_SG_Li384ELb1ELb0ELb0ELb0EEENS1_36VarlenDynamicPersistentTileSchedulerILi192ELi128ELi384ELi32ELb0ELb0ELb1ELb1ELb0ELb1EEEEEEEEEvNT_6ParamsE --------------------------
	.section	.nv.constant0._ZN7cutlass13device_kernelIN5flash11enable_sm90INS1_16FlashAttnFwdSm90INS1_25CollectiveMainloopFwdSm90ILi2EN4cute5tupleIJNS5_1CILi1EEES8_S8_EEENS6_IJNS7_ILi192EEENS7_ILi128EEENS7_ILi96EEEEEELi96ENS_10bfloat16_tEfNS_4arch4Sm90ELb0ELb1ELb0ELb1ELb0ELb1ELb0ELb0ELb1ELb0ELb0ELb0EEENS1_21CollectiveEpilogueFwdINS6_IJSA_SC_SB_EEES9_SE_SG_Li384ELb1ELb0ELb0ELb0EEENS1_36VarlenDynamicPersistentTileSchedulerILi192ELi128ELi384ELi32ELb0ELb0ELb1ELb1ELb0ELb1EEEEEEEEEvNT_6ParamsE,"a",@progbits
	.sectionflags	@""
	.align	4
.nv.constant0._ZN7cutlass13device_kernelIN5flash11enable_sm90INS1_16FlashAttnFwdSm90INS1_25CollectiveMainloopFwdSm90ILi2EN4cute5tupleIJNS5_1CILi1EEES8_S8_EEENS6_IJNS7_ILi192EEENS7_ILi128EEENS7_ILi96EEEEEELi96ENS_10bfloat16_tEfNS_4arch4Sm90ELb0ELb1ELb0ELb1ELb0ELb1ELb0ELb0ELb1ELb0ELb0ELb0EEENS1_21CollectiveEpilogueFwdINS6_IJSA_SC_SB_EEES9_SE_SG_Li384ELb1ELb0ELb0ELb0EEENS1_36VarlenDynamicPersistentTileSchedulerILi192ELi128ELi384ELi32ELb0ELb0ELb1ELb1ELb0ELb1EEEEEEEEEvNT_6ParamsE:
	.zero		3200


//--------------------- .nv.constant0._ZN7cutlass13device_kernelIN5flash11enable_sm90INS1_16FlashAttnFwdSm90INS1_25CollectiveMainloopFwdSm90ILi2EN4cute5tupleIJNS5_1CILi1EEES8_S8_EEENS6_IJNS7_ILi192EEENS7_ILi144EEENS7_ILi96EEEEEELi96ENS_10bfloat16_tEfNS_4arch4Sm90ELb1ELb0ELb0ELb0ELb0ELb0ELb0ELb0ELb1ELb0ELb0ELb0EEENS1_21CollectiveEpilogueFwdINS6_IJSA_SC_SB_EEES9_SE_SG_Li384ELb0ELb0ELb0ELb0EEENS1_30DynamicPersistentTileSchedulerILi384ELi32ELb0ELb0ELb1EEEEEEEEEvNT_6ParamsE --------------------------
	.section	.nv.constant0._ZN7cutlass13device_kernelIN5flash11enable_sm90INS1_16FlashAttnFwdSm90INS1_25CollectiveMainloopFwdSm90ILi2EN4cute5tupleIJNS5_1CILi1EEES8_S8_EEENS6_IJNS7_ILi192EEENS7_ILi144EEENS7_ILi96EEEEEELi96ENS_10bfloat16_tEfNS_4arch4Sm90ELb1ELb0ELb0ELb0ELb0ELb0ELb0ELb0ELb1ELb0ELb0ELb0EEENS1_21CollectiveEpilogueFwdINS6_IJSA_SC_SB_EEES9_SE_SG_Li384ELb0ELb0ELb0ELb0EEENS1_30DynamicPersistentTileSchedulerILi384ELi32ELb0ELb0ELb1EEEEEEEEEvNT_6ParamsE,"a",@progbits
	.sectionflags	@""
	.align	4
.nv.constant0._ZN7cutlass13device_kernelIN5flash11enable_sm90INS1_16FlashAttnFwdSm90INS1_25CollectiveMainloopFwdSm90ILi2EN4cute5tupleIJNS5_1CILi1EEES8_S8_EEENS6_IJNS7_ILi192EEENS7_ILi144EEENS7_ILi96EEEEEELi96ENS_10bfloat16_tEfNS_4arch4Sm90ELb1ELb0ELb0ELb0ELb0ELb0ELb0ELb0ELb1ELb0ELb0ELb0EEENS1_21CollectiveEpilogueFwdINS6_IJSA_SC_SB_EEES9_SE_SG_Li384ELb0ELb0ELb0ELb0EEENS1_30DynamicPersistentTileSchedulerILi384ELi32ELb0ELb0ELb1EEEEEEEEEvNT_6ParamsE:
	.zero		3584


//--------------------- .nv.constant0._ZN7cutlass13device_kernelIN5flash11enable_sm90INS1_16FlashAttnFwdSm90INS1_25CollectiveMainloopFwdSm90ILi2EN4cute5tupleIJNS5_1CILi1EEES8_S8_EEENS6_IJNS7_ILi192EEENS7_ILi144EEENS7_ILi96EEEEEELi96ENS_10bfloat16_tEfNS_4arch4Sm90ELb1ELb0ELb0ELb1ELb0ELb0ELb0ELb0ELb1ELb0ELb0ELb0EEENS1_21CollectiveEpilogueFwdINS6_IJSA_SC_SB_EEES9_SE_SG_Li384ELb1ELb0ELb0ELb0EEENS1_36VarlenDynamicPersistentTileSchedulerILi192ELi144ELi384ELi32ELb0ELb0ELb1ELb1ELb1ELb1EEEEEEEEEvNT_6ParamsE --------------------------
	.section	.nv.constant0._ZN7cutlass13device_kernelIN5flash11enable_sm90INS1_16FlashAttnFwdSm90INS1_25CollectiveMainloopFwdSm90ILi2EN4cute5tupleIJNS5_1CILi1EEES8_S8_EEENS6_IJNS7_ILi192EEENS7_ILi144EEENS7_ILi96EEEEEELi96ENS_10bfloat16_tEfNS_4arch4Sm90ELb1ELb0ELb0ELb1ELb0ELb0ELb0ELb0ELb1ELb0ELb0ELb0EEENS1_21CollectiveEpilogueFwdINS6_IJSA_SC_SB_EEES9_SE_SG_Li384ELb1ELb0ELb0ELb0EEENS1_36VarlenDynamicPersistentTileSchedulerILi192ELi144ELi384ELi32ELb0ELb0ELb1ELb1ELb1ELb1EEEEEEEEEvNT_6ParamsE,"a",@progbits
	.sectionflags	@""
	.align	4
.nv.constant0._ZN7cutlass13device_kernelIN5flash11enable_sm90INS1_16FlashAttnFwdSm90INS1_25CollectiveMainloopFwdSm90ILi2EN4cute5tupleIJNS5_1CILi1EEES8_S8_EEENS6_IJNS7_ILi192EEENS7_ILi144EEENS7_ILi96EEEEEELi96ENS_10bfloat16_tEfNS_4arch4Sm90ELb1ELb0ELb0ELb1ELb0ELb0ELb0ELb0ELb1ELb0ELb0ELb0EEENS1_21CollectiveEpilogueFwdINS6_IJSA_SC_SB_EEES9_SE_SG_Li384ELb1ELb0ELb0ELb0EEENS1_36VarlenDynamicPersistentTileSchedulerILi192ELi144ELi384ELi32ELb0ELb0ELb1ELb1ELb1ELb1EEEEEEEEEvNT_6ParamsE:
	.zero		3200


//--------------------- .nv.constant0._ZN7cutlass13device_kernelIN5flash11enable_sm90INS1_16FlashAttnFwdSm90INS1_25CollectiveMainloopFwdSm90ILi2EN4cute5tupleIJNS5_1CILi1EEES8_S8_EEENS6_IJNS7_ILi192EEENS7_ILi144EEENS7_ILi96EEEEEELi96ENS_10bfloat16_tEfNS_4arch4Sm90ELb1ELb0ELb0ELb1ELb0ELb1ELb0ELb0ELb1ELb0ELb0ELb0EEENS1_21CollectiveEpilogueFwdINS6_IJSA_SC_SB_EEES9_SE_SG_Li384ELb1ELb0ELb0ELb0EEENS1_36VarlenDynamicPersistentTileSchedulerILi192ELi144ELi384ELi32ELb0ELb0ELb1ELb1ELb1ELb1EEEEEEEEEvNT_6ParamsE --------------------------
	.section	.nv.constant0._ZN7cutlass13device_kernelIN5flash11enable_sm90INS1_16FlashAttnFwdSm90INS1_25CollectiveMainloopFwdSm90ILi2EN4cute5tupleIJNS5_1CILi1EEES8_S8_EEENS6_IJNS7_ILi192EEENS7_ILi144EEENS7_ILi96EEEEEELi96ENS_10bfloat16_tEfNS_4arch4Sm90ELb1ELb0ELb0ELb1ELb0ELb1ELb0ELb0ELb1ELb0ELb0ELb0EEENS1_21CollectiveEpilogueFwdINS6_IJSA_SC_SB_EEES9_SE_SG_Li384ELb1ELb0ELb0ELb0EEENS1_36VarlenDynamicPersistentTileSchedulerILi192ELi144ELi384ELi32ELb0ELb0ELb1ELb1ELb1ELb1EEEEEEEEEvNT_6ParamsE,"a",@progbits
	.sectionflags	@""
	.align	4
.nv.constant0._ZN7cutlass13device_kernelIN5flash11enable_sm90INS1_16FlashAttnFwdSm90INS1_25CollectiveMainloopFwdSm90ILi2EN4cute5tupleIJNS5_1CILi1EEES8_S8_EEENS6_IJNS7_ILi192EEENS7_ILi144EEENS7_ILi96EEEEEELi96ENS_10bfloat16_tEfNS_4arch4Sm90ELb1ELb0ELb0ELb1ELb0ELb1ELb0ELb0ELb1ELb0ELb0ELb0EEENS1_21CollectiveEpilogueFwdINS6_IJSA_SC_SB_EEES9_SE_SG_Li384ELb1ELb0ELb0ELb0EEENS1_36VarlenDynamicPersistentTileSchedulerILi192ELi144ELi384ELi32ELb0ELb0ELb1ELb1ELb1ELb1EEEEEEEEEvNT_6ParamsE:
	.zero		3200


//--------------------- SYMBOLS --------------------------

	.type		.nv.reservedSmem.offset0,@object
	.size		.nv.reservedSmem.offset0,0x4
	.type		__assertfail,@function
